	.target	sm_80

	.elftype	@"ET_EXEC"


//--------------------- .note.nv.tkinfo           --------------------------
	.section	.note.nv.tkinfo,"",@"SHT_NOTE"
	.sectionflags	@"SHF_NOTE_NV_TKINFO"
	.tkinfo
        /*0018*/ 	.word	0x00000002
        /*0030*/ 	.string	""
        /*0030*/ 	.string	"ptxas"
        /*0030*/ 	.string	"Cuda compilation tools, release 13.0, V13.0.88"
        /*0030*/ 	.string	"Build cuda_13.0.r13.0/compiler.36424714_0"
        /*0030*/ 	.string	"-arch sm_80 -m 64 "



//--------------------- .note.nv.cuinfo           --------------------------
	.section	.note.nv.cuinfo,"",@"SHT_NOTE"
	.sectionflags	@"SHF_NOTE_NV_CUINFO"
        /*0018*/ 	.short	0x0002
        /*001a*/ 	.short	0x0050
        /*001c*/ 	.short	0x0082
	.zero		2


//--------------------- .nv.info                  --------------------------
	.section	.nv.info,"",@"SHT_CUDA_INFO"
	.align	4


	//----- nvinfo : EIATTR_REGCOUNT
	.align		4
        /*0000*/ 	.byte	0x04, 0x2f
        /*0002*/ 	.short	(.L_12 - .L_11)
	.align		4
.L_11:
        /*0004*/ 	.word	index@(_ZN7cutlass13device_kernelIN5flash19enable_sm80_to_sm89INS1_16FlashAttnFwdSm80INS1_25CollectiveMainloopFwdSm80ILi8ELi1ELb0EN4cute5tupleIJNS5_1CILi128EEENS7_ILi48EEENS7_ILi256EEEEEELi256ENS_6half_tEfNS_4arch4Sm80ELb1ELb0ELb1ELb1ELb1ELb1ELb1ELb0EEENS1_21CollectiveEpilogueFwdINS6_IJS8_SA_S9_EEENS6_IJNS7_ILi1EEESI_SI_EEESC_SE_Li256ELb1ELb1ELb0ELb0EEENS1_19SingleTileSchedulerILb1ELb0ELb1ELi128EEEEEEEEEvNT_6ParamsE)
        /*0008*/ 	.word	0x000000fe


	//----- nvinfo : EIATTR_FRAME_SIZE
	.align		4
.L_12:
        /*000c*/ 	.byte	0x04, 0x11
        /*000e*/ 	.short	(.L_14 - .L_13)
	.align		4
.L_13:
        /*0010*/ 	.word	index@($__internal_9_$__cuda_sm70_shflsync_idx_p)
        /*0014*/ 	.word	0x00000000


	//----- nvinfo : EIATTR_FRAME_SIZE
	.align		4
.L_14:
        /*0018*/ 	.byte	0x04, 0x11
        /*001a*/ 	.short	(.L_16 - .L_15)
	.align		4
.L_15:
        /*001c*/ 	.word	index@(_ZN7cutlass13device_kernelIN5flash19enable_sm80_to_sm89INS1_16FlashAttnFwdSm80INS1_25CollectiveMainloopFwdSm80ILi8ELi1ELb0EN4cute5tupleIJNS5_1CILi128EEENS7_ILi48EEENS7_ILi256EEEEEELi256ENS_6half_tEfNS_4arch4Sm80ELb1ELb0ELb1ELb1ELb1ELb1ELb1ELb0EEENS1_21CollectiveEpilogueFwdINS6_IJS8_SA_S9_EEENS6_IJNS7_ILi1EEESI_SI_EEESC_SE_Li256ELb1ELb1ELb0ELb0EEENS1_19SingleTileSchedulerILb1ELb0ELb1ELi128EEEEEEEEEvNT_6ParamsE)
        /*0020*/ 	.word	0x00000000


	//----- nvinfo : EIATTR_REGCOUNT
	.align		4
.L_16:
        /*0024*/ 	.byte	0x04, 0x2f
        /*0026*/ 	.short	(.L_18 - .L_17)
	.align		4
.L_17:
        /*0028*/ 	.word	index@(_ZN7cutlass13device_kernelIN5flash19enable_sm80_to_sm89INS1_16FlashAttnFwdSm80INS1_25CollectiveMainloopFwdSm80ILi8ELi1ELb0EN4cute5tupleIJNS5_1CILi128EEENS7_ILi96EEENS7_ILi256EEEEEELi256ENS_6half_tEfNS_4arch4Sm80ELb1ELb0ELb1ELb1ELb1ELb0ELb1ELb0EEENS1_21CollectiveEpilogueFwdINS6_IJS8_SA_S9_EEENS6_IJNS7_ILi1EEESI_SI_EEESC_SE_Li256ELb1ELb1ELb0ELb0EEENS1_19SingleTileSchedulerILb1ELb0ELb1ELi128EEEEEEEEEvNT_6ParamsE)
        /*002c*/ 	.word	0x000000ff


	//----- nvinfo : EIATTR_FRAME_SIZE
	.align		4
.L_18:
        /*0030*/ 	.byte	0x04, 0x11
        /*0032*/ 	.short	(.L_20 - .L_19)
	.align		4
.L_19:
        /*0034*/ 	.word	index@(_ZN7cutlass13device_kernelIN5flash19enable_sm80_to_sm89INS1_16FlashAttnFwdSm80INS1_25CollectiveMainloopFwdSm80ILi8ELi1ELb0EN4cute5tupleIJNS5_1CILi128EEENS7_ILi96EEENS7_ILi256EEEEEELi256ENS_6half_tEfNS_4arch4Sm80ELb1ELb0ELb1ELb1ELb1ELb0ELb1ELb0EEENS1_21CollectiveEpilogueFwdINS6_IJS8_SA_S9_EEENS6_IJNS7_ILi1EEESI_SI_EEESC_SE_Li256ELb1ELb1ELb0ELb0EEENS1_19SingleTileSchedulerILb1ELb0ELb1ELi128EEEEEEEEEvNT_6ParamsE)
        /*0038*/ 	.word	0x00000070


	//----- nvinfo : EIATTR_REGCOUNT
	.align		4
.L_20:
        /*003c*/ 	.byte	0x04, 0x2f
        /*003e*/ 	.short	(.L_22 - .L_21)
	.align		4
.L_21:
        /*0040*/ 	.word	index@(_ZN7cutlass13device_kernelIN5flash19enable_sm80_to_sm89INS1_16FlashAttnFwdSm80INS1_25CollectiveMainloopFwdSm80ILi8ELi1ELb0EN4cute5tupleIJNS5_1CILi128EEENS7_ILi96EEENS7_ILi256EEEEEELi256ENS_6half_tEfNS_4arch4Sm80ELb1ELb0ELb1ELb0ELb1ELb0ELb1ELb0EEENS1_21CollectiveEpilogueFwdINS6_IJS8_SA_S9_EEENS6_IJNS7_ILi1EEESI_SI_EEESC_SE_Li256ELb0ELb1ELb0ELb0EEENS1_30DynamicPersistentTileSchedulerILi256ELi256ELb0ELb1ELb0EEEEEEEEEvNT_6ParamsE)
        /*0044*/ 	.word	0x000000ff


	//----- nvinfo : EIATTR_FRAME_SIZE
	.align		4
.L_22:
        /*0048*/ 	.byte	0x04, 0x11
        /*004a*/ 	.short	(.L_24 - .L_23)
	.align		4
.L_23:
        /*004c*/ 	.word	index@($__internal_8_$__cuda_sm70_shflsync_idx_p)
        /*0050*/ 	.word	0x00000000


	//----- nvinfo : EIATTR_FRAME_SIZE
	.align		4
.L_24:
        /*0054*/ 	.byte	0x04, 0x11
        /*0056*/ 	.short	(.L_26 - .L_25)
	.align		4
.L_25:
        /*0058*/ 	.word	index@($__internal_7_$__cuda_sm70_shflsync_bfly_p)
        /*005c*/ 	.word	0x00000000


	//----- nvinfo : EIATTR_FRAME_SIZE
	.align		4
.L_26:
        /*0060*/ 	.byte	0x04, 0x11
        /*0062*/ 	.short	(.L_28 - .L_27)
	.align		4
.L_27:
        /*0064*/ 	.word	index@(_ZN7cutlass13device_kernelIN5flash19enable_sm80_to_sm89INS1_16FlashAttnFwdSm80INS1_25CollectiveMainloopFwdSm80ILi8ELi1ELb0EN4cute5tupleIJNS5_1CILi128EEENS7_ILi96EEENS7_ILi256EEEEEELi256ENS_6half_tEfNS_4arch4Sm80ELb1ELb0ELb1ELb0ELb1ELb0ELb1ELb0EEENS1_21CollectiveEpilogueFwdINS6_IJS8_SA_S9_EEENS6_IJNS7_ILi1EEESI_SI_EEESC_SE_Li256ELb0ELb1ELb0ELb0EEENS1_30DynamicPersistentTileSchedulerILi256ELi256ELb0ELb1ELb0EEEEEEEEEvNT_6ParamsE)
        /*0068*/ 	.word	0x00000088


	//----- nvinfo : EIATTR_REGCOUNT
	.align		4
.L_28:
        /*006c*/ 	.byte	0x04, 0x2f
        /*006e*/ 	.short	(.L_30 - .L_29)
	.align		4
.L_29:
        /*0070*/ 	.word	index@(_ZN7cutlass13device_kernelIN5flash19enable_sm80_to_sm89INS1_16FlashAttnFwdSm80INS1_25CollectiveMainloopFwdSm80ILi8ELi1ELb0EN4cute5tupleIJNS5_1CILi128EEENS7_ILi48EEENS7_ILi256EEEEEELi256ENS_6half_tEfNS_4arch4Sm80ELb0ELb1ELb1ELb1ELb1ELb1ELb1ELb0EEENS1_21CollectiveEpilogueFwdINS6_IJS8_SA_S9_EEENS6_IJNS7_ILi1EEESI_SI_EEESC_SE_Li256ELb1ELb1ELb0ELb0EEENS1_19SingleTileSchedulerILb1ELb0ELb1ELi128EEEEEEEEEvNT_6ParamsE)
        /*0074*/ 	.word	0x000000ff


	//----- nvinfo : EIATTR_FRAME_SIZE
	.align		4
.L_30:
        /*0078*/ 	.byte	0x04, 0x11
        /*007a*/ 	.short	(.L_32 - .L_31)
	.align		4
.L_31:
        /*007c*/ 	.word	index@($__internal_6_$__cuda_sm70_shflsync_idx_p)
        /*0080*/ 	.word	0x00000000


	//----- nvinfo : EIATTR_FRAME_SIZE
	.align		4
.L_32:
        /*0084*/ 	.byte	0x04, 0x11
        /*0086*/ 	.short	(.L_34 - .L_33)
	.align		4
.L_33:
        /*0088*/ 	.word	index@($__internal_5_$__cuda_sm70_shflsync_bfly_p)
        /*008c*/ 	.word	0x00000000


	//----- nvinfo : EIATTR_FRAME_SIZE
	.align		4
.L_34:
        /*0090*/ 	.byte	0x04, 0x11
        /*0092*/ 	.short	(.L_36 - .L_35)
	.align		4
.L_35:
        /*0094*/ 	.word	index@($_ZN7cutlass13device_kernelIN5flash19enable_sm80_to_sm89INS1_16FlashAttnFwdSm80INS1_25CollectiveMainloopFwdSm80ILi8ELi1ELb0EN4cute5tupleIJNS5_1CILi128EEENS7_ILi48EEENS7_ILi256EEEEEELi256ENS_6half_tEfNS_4arch4Sm80ELb0ELb1ELb1ELb1ELb1ELb1ELb1ELb0EEENS1_21CollectiveEpilogueFwdINS6_IJS8_SA_S9_EEENS6_IJNS7_ILi1EEESI_SI_EEESC_SE_Li256ELb1ELb1ELb0ELb0EEENS1_19SingleTileSchedulerILb1ELb0ELb1ELi128EEEEEEEEEvNT_6ParamsE$_ZZN5flash25CollectiveMainloopFwdSm80ILi8ELi1ELb0EN4cute5tupleIJNS1_1CILi128EEENS3_ILi48EEENS3_ILi256EEEEEELi256EN7cutlass6half_tEfNS8_4arch4Sm80ELb0ELb1ELb1ELb1ELb1ELb1ELb1ELb0EE3mmaINS_16FlashAttnFwdSm80ISC_NS_21CollectiveEpilogueFwdINS2_IJS4_S6_S5_EEENS2_IJNS3_ILi1EEESH_SH_EEES9_SB_Li256ELb1ELb1ELb0ELb0EEENS_19SingleTileSchedulerILb1ELb0ELb1ELi128EEEE13SharedStorageENS1_6TensorINS1_11ArrayEngineIfLm128EEENS1_6LayoutINS2_IJNS2_IJNS3_ILi2EEESS_EEESH_NS3_ILi32EEEEEENS2_IJNS2_IJSH_SS_EEENS3_ILi0EEENS3_ILi4EEEEEEEEEENS_7SoftmaxILi2ELi0EEEEEbRKNSC_6ParamsERT0_RT1_iRKNS_16SeqlenInfoQKNewKILb1ELb1EEENS2_IJiiiiEEERT_ENKUlvE_clEv)
        /*0098*/ 	.word	0x00000000


	//----- nvinfo : EIATTR_FRAME_SIZE
	.align		4
.L_36:
        /*009c*/ 	.byte	0x04, 0x11
        /*009e*/ 	.short	(.L_38 - .L_37)
	.align		4
.L_37:
        /*00a0*/ 	.word	index@(_ZN7cutlass13device_kernelIN5flash19enable_sm80_to_sm89INS1_16FlashAttnFwdSm80INS1_25CollectiveMainloopFwdSm80ILi8ELi1ELb0EN4cute5tupleIJNS5_1CILi128EEENS7_ILi48EEENS7_ILi256EEEEEELi256ENS_6half_tEfNS_4arch4Sm80ELb0ELb1ELb1ELb1ELb1ELb1ELb1ELb0EEENS1_21CollectiveEpilogueFwdINS6_IJS8_SA_S9_EEENS6_IJNS7_ILi1EEESI_SI_EEESC_SE_Li256ELb1ELb1ELb0ELb0EEENS1_19SingleTileSchedulerILb1ELb0ELb1ELi128EEEEEEEEEvNT_6ParamsE)
        /*00a4*/ 	.word	0x00000078


	//----- nvinfo : EIATTR_REGCOUNT
	.align		4
.L_38:
        /*00a8*/ 	.byte	0x04, 0x2f
        /*00aa*/ 	.short	(.L_40 - .L_39)
	.align		4
.L_39:
        /*00ac*/ 	.word	index@(_ZN7cutlass13device_kernelIN5flash19enable_sm80_to_sm89INS1_16FlashAttnFwdSm80INS1_25CollectiveMainloopFwdSm80ILi8ELi1ELb0EN4cute5tupleIJNS5_1CILi128EEENS7_ILi64EEENS7_ILi256EEEEEELi256ENS_6half_tEfNS_4arch4Sm80ELb0ELb1ELb1ELb1ELb1ELb0ELb1ELb0EEENS1_21CollectiveEpilogueFwdINS6_IJS8_SA_S9_EEENS6_IJNS7_ILi1EEESI_SI_EEESC_SE_Li256ELb1ELb1ELb0ELb0EEENS1_19SingleTileSchedulerILb1ELb0ELb1ELi128EEEEEEEEEvNT_6ParamsE)
        /*00b0*/ 	.word	0x000000ff


	//----- nvinfo : EIATTR_FRAME_SIZE
	.align		4
.L_40:
        /*00b4*/ 	.byte	0x04, 0x11
        /*00b6*/ 	.short	(.L_42 - .L_41)
	.align		4
.L_41:
        /*00b8*/ 	.word	index@(_ZN7cutlass13device_kernelIN5flash19enable_sm80_to_sm89INS1_16FlashAttnFwdSm80INS1_25CollectiveMainloopFwdSm80ILi8ELi1ELb0EN4cute5tupleIJNS5_1CILi128EEENS7_ILi64EEENS7_ILi256EEEEEELi256ENS_6half_tEfNS_4arch4Sm80ELb0ELb1ELb1ELb1ELb1ELb0ELb1ELb0EEENS1_21CollectiveEpilogueFwdINS6_IJS8_SA_S9_EEENS6_IJNS7_ILi1EEESI_SI_EEESC_SE_Li256ELb1ELb1ELb0ELb0EEENS1_19SingleTileSchedulerILb1ELb0ELb1ELi128EEEEEEEEEvNT_6ParamsE)
        /*00bc*/ 	.word	0x00000038


	//----- nvinfo : EIATTR_REGCOUNT
	.align		4
.L_42:
        /*00c0*/ 	.byte	0x04, 0x2f
        /*00c2*/ 	.short	(.L_44 - .L_43)
	.align		4
.L_43:
        /*00c4*/ 	.word	index@(_ZN7cutlass13device_kernelIN5flash19enable_sm80_to_sm89INS1_16FlashAttnFwdSm80INS1_25CollectiveMainloopFwdSm80ILi8ELi1ELb0EN4cute5tupleIJNS5_1CILi128EEENS7_ILi64EEENS7_ILi256EEEEEELi256ENS_6half_tEfNS_4arch4Sm80ELb0ELb1ELb1ELb0ELb1ELb0ELb1ELb0EEENS1_21CollectiveEpilogueFwdINS6_IJS8_SA_S9_EEENS6_IJNS7_ILi1EEESI_SI_EEESC_SE_Li256ELb0ELb1ELb0ELb0EEENS1_19SingleTileSchedulerILb0ELb0ELb1ELi128EEEEEEEEEvNT_6ParamsE)
        /*00c8*/ 	.word	0x000000ff


	//----- nvinfo : EIATTR_FRAME_SIZE
	.align		4
.L_44:
        /*00cc*/ 	.byte	0x04, 0x11
        /*00ce*/ 	.short	(.L_46 - .L_45)
	.align		4
.L_45:
        /*00d0*/ 	.word	index@(_ZN7cutlass13device_kernelIN5flash19enable_sm80_to_sm89INS1_16FlashAttnFwdSm80INS1_25CollectiveMainloopFwdSm80ILi8ELi1ELb0EN4cute5tupleIJNS5_1CILi128EEENS7_ILi64EEENS7_ILi256EEEEEELi256ENS_6half_tEfNS_4arch4Sm80ELb0ELb1ELb1ELb0ELb1ELb0ELb1ELb0EEENS1_21CollectiveEpilogueFwdINS6_IJS8_SA_S9_EEENS6_IJNS7_ILi1EEESI_SI_EEESC_SE_Li256ELb0ELb1ELb0ELb0EEENS1_19SingleTileSchedulerILb0ELb0ELb1ELi128EEEEEEEEEvNT_6ParamsE)
        /*00d4*/ 	.word	0x00000030


	//----- nvinfo : EIATTR_REGCOUNT
	.align		4
.L_46:
        /*00d8*/ 	.byte	0x04, 0x2f
        /*00da*/ 	.short	(.L_48 - .L_47)
	.align		4
.L_47:
        /*00dc*/ 	.word	index@(_ZN7cutlass13device_kernelIN5flash19enable_sm80_to_sm89INS1_16FlashAttnFwdSm80INS1_25CollectiveMainloopFwdSm80ILi8ELi1ELb0EN4cute5tupleIJNS5_1CILi128EEENS7_ILi48EEENS7_ILi256EEEEEELi256ENS_6half_tEfNS_4arch4Sm80ELb0ELb0ELb1ELb1ELb1ELb1ELb1ELb0EEENS1_21CollectiveEpilogueFwdINS6_IJS8_SA_S9_EEENS6_IJNS7_ILi1EEESI_SI_EEESC_SE_Li256ELb1ELb1ELb0ELb0EEENS1_19SingleTileSchedulerILb1ELb0ELb1ELi128EEEEEEEEEvNT_6ParamsE)
        /*00e0*/ 	.word	0x000000ff


	//----- nvinfo : EIATTR_FRAME_SIZE
	.align		4
.L_48:
        /*00e4*/ 	.byte	0x04, 0x11
        /*00e6*/ 	.short	(.L_50 - .L_49)
	.align		4
.L_49:
        /*00e8*/ 	.word	index@($__internal_4_$__cuda_sm70_shflsync_idx_p)
        /*00ec*/ 	.word	0x00000000


	//----- nvinfo : EIATTR_FRAME_SIZE
	.align		4
.L_50:
        /*00f0*/ 	.byte	0x04, 0x11
        /*00f2*/ 	.short	(.L_52 - .L_51)
	.align		4
.L_51:
        /*00f4*/ 	.word	index@(_ZN7cutlass13device_kernelIN5flash19enable_sm80_to_sm89INS1_16FlashAttnFwdSm80INS1_25CollectiveMainloopFwdSm80ILi8ELi1ELb0EN4cute5tupleIJNS5_1CILi128EEENS7_ILi48EEENS7_ILi256EEEEEELi256ENS_6half_tEfNS_4arch4Sm80ELb0ELb0ELb1ELb1ELb1ELb1ELb1ELb0EEENS1_21CollectiveEpilogueFwdINS6_IJS8_SA_S9_EEENS6_IJNS7_ILi1EEESI_SI_EEESC_SE_Li256ELb1ELb1ELb0ELb0EEENS1_19SingleTileSchedulerILb1ELb0ELb1ELi128EEEEEEEEEvNT_6ParamsE)
        /*00f8*/ 	.word	0x00000000


	//----- nvinfo : EIATTR_REGCOUNT
	.align		4
.L_52:
        /*00fc*/ 	.byte	0x04, 0x2f
        /*00fe*/ 	.short	(.L_54 - .L_53)
	.align		4
.L_53:
        /*0100*/ 	.word	index@(_ZN7cutlass13device_kernelIN5flash19enable_sm80_to_sm89INS1_16FlashAttnFwdSm80INS1_25CollectiveMainloopFwdSm80ILi8ELi1ELb0EN4cute5tupleIJNS5_1CILi128EEENS7_ILi96EEENS7_ILi256EEEEEELi256ENS_6half_tEfNS_4arch4Sm80ELb0ELb0ELb1ELb1ELb1ELb0ELb1ELb0EEENS1_21CollectiveEpilogueFwdINS6_IJS8_SA_S9_EEENS6_IJNS7_ILi1EEESI_SI_EEESC_SE_Li256ELb1ELb1ELb0ELb0EEENS1_19SingleTileSchedulerILb1ELb0ELb1ELi128EEEEEEEEEvNT_6ParamsE)
        /*0104*/ 	.word	0x000000ff


	//----- nvinfo : EIATTR_FRAME_SIZE
	.align		4
.L_54:
        /*0108*/ 	.byte	0x04, 0x11
        /*010a*/ 	.short	(.L_56 - .L_55)
	.align		4
.L_55:
        /*010c*/ 	.word	index@(_ZN7cutlass13device_kernelIN5flash19enable_sm80_to_sm89INS1_16FlashAttnFwdSm80INS1_25CollectiveMainloopFwdSm80ILi8ELi1ELb0EN4cute5tupleIJNS5_1CILi128EEENS7_ILi96EEENS7_ILi256EEEEEELi256ENS_6half_tEfNS_4arch4Sm80ELb0ELb0ELb1ELb1ELb1ELb0ELb1ELb0EEENS1_21CollectiveEpilogueFwdINS6_IJS8_SA_S9_EEENS6_IJNS7_ILi1EEESI_SI_EEESC_SE_Li256ELb1ELb1ELb0ELb0EEENS1_19SingleTileSchedulerILb1ELb0ELb1ELi128EEEEEEEEEvNT_6ParamsE)
        /*0110*/ 	.word	0x00000060


	//----- nvinfo : EIATTR_REGCOUNT
	.align		4
.L_56:
        /*0114*/ 	.byte	0x04, 0x2f
        /*0116*/ 	.short	(.L_58 - .L_57)
	.align		4
.L_57:
        /*0118*/ 	.word	index@(_ZN7cutlass13device_kernelIN5flash19enable_sm80_to_sm89INS1_16FlashAttnFwdSm80INS1_25CollectiveMainloopFwdSm80ILi8ELi1ELb0EN4cute5tupleIJNS5_1CILi128EEENS7_ILi96EEENS7_ILi256EEEEEELi256ENS_6half_tEfNS_4arch4Sm80ELb0ELb0ELb1ELb0ELb1ELb0ELb1ELb0EEENS1_21CollectiveEpilogueFwdINS6_IJS8_SA_S9_EEENS6_IJNS7_ILi1EEESI_SI_EEESC_SE_Li256ELb0ELb1ELb0ELb0EEENS1_19SingleTileSchedulerILb0ELb0ELb1ELi128EEEEEEEEEvNT_6ParamsE)
        /*011c*/ 	.word	0x000000ff


	//----- nvinfo : EIATTR_FRAME_SIZE
	.align		4
.L_58:
        /*0120*/ 	.byte	0x04, 0x11
        /*0122*/ 	.short	(.L_60 - .L_59)
	.align		4
.L_59:
        /*0124*/ 	.word	index@(_ZN7cutlass13device_kernelIN5flash19enable_sm80_to_sm89INS1_16FlashAttnFwdSm80INS1_25CollectiveMainloopFwdSm80ILi8ELi1ELb0EN4cute5tupleIJNS5_1CILi128EEENS7_ILi96EEENS7_ILi256EEEEEELi256ENS_6half_tEfNS_4arch4Sm80ELb0ELb0ELb1ELb0ELb1ELb0ELb1ELb0EEENS1_21CollectiveEpilogueFwdINS6_IJS8_SA_S9_EEENS6_IJNS7_ILi1EEESI_SI_EEESC_SE_Li256ELb0ELb1ELb0ELb0EEENS1_19SingleTileSchedulerILb0ELb0ELb1ELi128EEEEEEEEEvNT_6ParamsE)
        /*0128*/ 	.word	0x00000090


	//----- nvinfo : EIATTR_REGCOUNT
	.align		4
.L_60:
        /*012c*/ 	.byte	0x04, 0x2f
        /*012e*/ 	.short	(.L_62 - .L_61)
	.align		4
.L_61:
        /*0130*/ 	.word	index@(_ZN7cutlass13device_kernelIN5flash19enable_sm80_to_sm89INS1_16FlashAttnFwdSm80INS1_25CollectiveMainloopFwdSm80ILi8ELi1ELb0EN4cute5tupleIJNS5_1CILi128EEENS7_ILi32EEENS7_ILi256EEEEEELi256ENS_6half_tEfNS_4arch4Sm80ELb1ELb0ELb1ELb1ELb1ELb1ELb1ELb0EEENS1_21CollectiveEpilogueFwdINS6_IJS8_SA_S9_EEENS6_IJNS7_ILi1EEESI_SI_EEESC_SE_Li256ELb1ELb1ELb0ELb0EEENS1_19SingleTileSchedulerILb1ELb0ELb1ELi128EEEEEEEEEvNT_6ParamsE)
        /*0134*/ 	.word	0x000000fb


	//----- nvinfo : EIATTR_FRAME_SIZE
	.align		4
.L_62:
        /*0138*/ 	.byte	0x04, 0x11
        /*013a*/ 	.short	(.L_64 - .L_63)
	.align		4
.L_63:
        /*013c*/ 	.word	index@(_ZN7cutlass13device_kernelIN5flash19enable_sm80_to_sm89INS1_16FlashAttnFwdSm80INS1_25CollectiveMainloopFwdSm80ILi8ELi1ELb0EN4cute5tupleIJNS5_1CILi128EEENS7_ILi32EEENS7_ILi256EEEEEELi256ENS_6half_tEfNS_4arch4Sm80ELb1ELb0ELb1ELb1ELb1ELb1ELb1ELb0EEENS1_21CollectiveEpilogueFwdINS6_IJS8_SA_S9_EEENS6_IJNS7_ILi1EEESI_SI_EEESC_SE_Li256ELb1ELb1ELb0ELb0EEENS1_19SingleTileSchedulerILb1ELb0ELb1ELi128EEEEEEEEEvNT_6ParamsE)
        /*0140*/ 	.word	0x00000000


	//----- nvinfo : EIATTR_REGCOUNT
	.align		4
.L_64:
        /*0144*/ 	.byte	0x04, 0x2f
        /*0146*/ 	.short	(.L_66 - .L_65)
	.align		4
.L_65:
        /*0148*/ 	.word	index@(_ZN7cutlass13device_kernelIN5flash19enable_sm80_to_sm89INS1_16FlashAttnFwdSm80INS1_25CollectiveMainloopFwdSm80ILi8ELi1ELb1EN4cute5tupleIJNS5_1CILi128EEENS7_ILi64EEENS7_ILi256EEEEEELi256ENS_6half_tEfNS_4arch4Sm80ELb1ELb0ELb1ELb1ELb1ELb0ELb1ELb0EEENS1_21CollectiveEpilogueFwdINS6_IJS8_SA_S9_EEENS6_IJNS7_ILi1EEESI_SI_EEESC_SE_Li256ELb1ELb1ELb0ELb0EEENS1_19SingleTileSchedulerILb1ELb0ELb1ELi128EEEEEEEEEvNT_6ParamsE)
        /*014c*/ 	.word	0x000000ff


	//----- nvinfo : EIATTR_FRAME_SIZE
	.align		4
.L_66:
        /*0150*/ 	.byte	0x04, 0x11
        /*0152*/ 	.short	(.L_68 - .L_67)
	.align		4
.L_67:
        /*0154*/ 	.word	index@(_ZN7cutlass13device_kernelIN5flash19enable_sm80_to_sm89INS1_16FlashAttnFwdSm80INS1_25CollectiveMainloopFwdSm80ILi8ELi1ELb1EN4cute5tupleIJNS5_1CILi128EEENS7_ILi64EEENS7_ILi256EEEEEELi256ENS_6half_tEfNS_4arch4Sm80ELb1ELb0ELb1ELb1ELb1ELb0ELb1ELb0EEENS1_21CollectiveEpilogueFwdINS6_IJS8_SA_S9_EEENS6_IJNS7_ILi1EEESI_SI_EEESC_SE_Li256ELb1ELb1ELb0ELb0EEENS1_19SingleTileSchedulerILb1ELb0ELb1ELi128EEEEEEEEEvNT_6ParamsE)
        /*0158*/ 	.word	0x00000108


	//----- nvinfo : EIATTR_REGCOUNT
	.align		4
.L_68:
        /*015c*/ 	.byte	0x04, 0x2f
        /*015e*/ 	.short	(.L_70 - .L_69)
	.align		4
.L_69:
        /*0160*/ 	.word	index@(_ZN7cutlass13device_kernelIN5flash19enable_sm80_to_sm89INS1_16FlashAttnFwdSm80INS1_25CollectiveMainloopFwdSm80ILi8ELi1ELb1EN4cute5tupleIJNS5_1CILi128EEENS7_ILi64EEENS7_ILi256EEEEEELi256ENS_6half_tEfNS_4arch4Sm80ELb1ELb0ELb1ELb0ELb1ELb0ELb1ELb0EEENS1_21CollectiveEpilogueFwdINS6_IJS8_SA_S9_EEENS6_IJNS7_ILi1EEESI_SI_EEESC_SE_Li256ELb0ELb1ELb0ELb0EEENS1_30DynamicPersistentTileSchedulerILi256ELi256ELb0ELb1ELb0EEEEEEEEEvNT_6ParamsE)
        /*0164*/ 	.word	0x000000ff


	//----- nvinfo : EIATTR_FRAME_SIZE
	.align		4
.L_70:
        /*0168*/ 	.byte	0x04, 0x11
        /*016a*/ 	.short	(.L_72 - .L_71)
	.align		4
.L_71:
        /*016c*/ 	.word	index@($__internal_3_$__cuda_sm70_shflsync_idx_p)
        /*0170*/ 	.word	0x00000000


	//----- nvinfo : EIATTR_FRAME_SIZE
	.align		4
.L_72:
        /*0174*/ 	.byte	0x04, 0x11
        /*0176*/ 	.short	(.L_74 - .L_73)
	.align		4
.L_73:
        /*0178*/ 	.word	index@($__internal_2_$__cuda_sm70_shflsync_bfly_p)
        /*017c*/ 	.word	0x00000000


	//----- nvinfo : EIATTR_FRAME_SIZE
	.align		4
.L_74:
        /*0180*/ 	.byte	0x04, 0x11
        /*0182*/ 	.short	(.L_76 - .L_75)
	.align		4
.L_75:
        /*0184*/ 	.word	index@(_ZN7cutlass13device_kernelIN5flash19enable_sm80_to_sm89INS1_16FlashAttnFwdSm80INS1_25CollectiveMainloopFwdSm80ILi8ELi1ELb1EN4cute5tupleIJNS5_1CILi128EEENS7_ILi64EEENS7_ILi256EEEEEELi256ENS_6half_tEfNS_4arch4Sm80ELb1ELb0ELb1ELb0ELb1ELb0ELb1ELb0EEENS1_21CollectiveEpilogueFwdINS6_IJS8_SA_S9_EEENS6_IJNS7_ILi1EEESI_SI_EEESC_SE_Li256ELb0ELb1ELb0ELb0EEENS1_30DynamicPersistentTileSchedulerILi256ELi256ELb0ELb1ELb0EEEEEEEEEvNT_6ParamsE)
        /*0188*/ 	.word	0x00000130


	//----- nvinfo : EIATTR_REGCOUNT
	.align		4
.L_76:
        /*018c*/ 	.byte	0x04, 0x2f
        /*018e*/ 	.short	(.L_78 - .L_77)
	.align		4
.L_77:
        /*0190*/ 	.word	index@(_ZN7cutlass13device_kernelIN5flash19enable_sm80_to_sm89INS1_16FlashAttnFwdSm80INS1_25CollectiveMainloopFwdSm80ILi8ELi1ELb0EN4cute5tupleIJNS5_1CILi128EEENS7_ILi32EEENS7_ILi256EEEEEELi256ENS_6half_tEfNS_4arch4Sm80ELb0ELb1ELb1ELb1ELb1ELb1ELb1ELb0EEENS1_21CollectiveEpilogueFwdINS6_IJS8_SA_S9_EEENS6_IJNS7_ILi1EEESI_SI_EEESC_SE_Li256ELb1ELb1ELb0ELb0EEENS1_19SingleTileSchedulerILb1ELb0ELb1ELi128EEEEEEEEEvNT_6ParamsE)
        /*0194*/ 	.word	0x000000fb


	//----- nvinfo : EIATTR_FRAME_SIZE
	.align		4
.L_78:
        /*0198*/ 	.byte	0x04, 0x11
        /*019a*/ 	.short	(.L_80 - .L_79)
	.align		4
.L_79:
        /*019c*/ 	.word	index@(_ZN7cutlass13device_kernelIN5flash19enable_sm80_to_sm89INS1_16FlashAttnFwdSm80INS1_25CollectiveMainloopFwdSm80ILi8ELi1ELb0EN4cute5tupleIJNS5_1CILi128EEENS7_ILi32EEENS7_ILi256EEEEEELi256ENS_6half_tEfNS_4arch4Sm80ELb0ELb1ELb1ELb1ELb1ELb1ELb1ELb0EEENS1_21CollectiveEpilogueFwdINS6_IJS8_SA_S9_EEENS6_IJNS7_ILi1EEESI_SI_EEESC_SE_Li256ELb1ELb1ELb0ELb0EEENS1_19SingleTileSchedulerILb1ELb0ELb1ELi128EEEEEEEEEvNT_6ParamsE)
        /*01a0*/ 	.word	0x00000000


	//----- nvinfo : EIATTR_REGCOUNT
	.align		4
.L_80:
        /*01a4*/ 	.byte	0x04, 0x2f
        /*01a6*/ 	.short	(.L_82 - .L_81)
	.align		4
.L_81:
        /*01a8*/ 	.word	index@(_ZN7cutlass13device_kernelIN5flash19enable_sm80_to_sm89INS1_16FlashAttnFwdSm80INS1_25CollectiveMainloopFwdSm80ILi8ELi1ELb1EN4cute5tupleIJNS5_1CILi128EEENS7_ILi48EEENS7_ILi256EEEEEELi256ENS_6half_tEfNS_4arch4Sm80ELb0ELb1ELb1ELb1ELb1ELb0ELb1ELb0EEENS1_21CollectiveEpilogueFwdINS6_IJS8_SA_S9_EEENS6_IJNS7_ILi1EEESI_SI_EEESC_SE_Li256ELb1ELb1ELb0ELb0EEENS1_19SingleTileSchedulerILb1ELb0ELb1ELi128EEEEEEEEEvNT_6ParamsE)
        /*01ac*/ 	.word	0x000000ff


	//----- nvinfo : EIATTR_FRAME_SIZE
	.align		4
.L_82:
        /*01b0*/ 	.byte	0x04, 0x11
        /*01b2*/ 	.short	(.L_84 - .L_83)
	.align		4
.L_83:
        /*01b4*/ 	.word	index@($__internal_1_$__cuda_sm70_shflsync_idx_p)
        /*01b8*/ 	.word	0x00000000


	//----- nvinfo : EIATTR_FRAME_SIZE
	.align		4
.L_84:
        /*01bc*/ 	.byte	0x04, 0x11
        /*01be*/ 	.short	(.L_86 - .L_85)
	.align		4
.L_85:
        /*01c0*/ 	.word	index@(_ZN7cutlass13device_kernelIN5flash19enable_sm80_to_sm89INS1_16FlashAttnFwdSm80INS1_25CollectiveMainloopFwdSm80ILi8ELi1ELb1EN4cute5tupleIJNS5_1CILi128EEENS7_ILi48EEENS7_ILi256EEEEEELi256ENS_6half_tEfNS_4arch4Sm80ELb0ELb1ELb1ELb1ELb1ELb0ELb1ELb0EEENS1_21CollectiveEpilogueFwdINS6_IJS8_SA_S9_EEENS6_IJNS7_ILi1EEESI_SI_EEESC_SE_Li256ELb1ELb1ELb0ELb0EEENS1_19SingleTileSchedulerILb1ELb0ELb1ELi128EEEEEEEEEvNT_6ParamsE)
        /*01c4*/ 	.word	0x00000068


	//----- nvinfo : EIATTR_REGCOUNT
	.align		4
.L_86:
        /*01c8*/ 	.byte	0x04, 0x2f
        /*01ca*/ 	.short	(.L_88 - .L_87)
	.align		4
.L_87:
        /*01cc*/ 	.word	index@(_ZN7cutlass13device_kernelIN5flash19enable_sm80_to_sm89INS1_16FlashAttnFwdSm80INS1_25CollectiveMainloopFwdSm80ILi8ELi1ELb1EN4cute5tupleIJNS5_1CILi128EEENS7_ILi48EEENS7_ILi256EEEEEELi256ENS_6half_tEfNS_4arch4Sm80ELb0ELb1ELb1ELb0ELb1ELb0ELb1ELb0EEENS1_21CollectiveEpilogueFwdINS6_IJS8_SA_S9_EEENS6_IJNS7_ILi1EEESI_SI_EEESC_SE_Li256ELb0ELb1ELb0ELb0EEENS1_19SingleTileSchedulerILb0ELb0ELb1ELi128EEEEEEEEEvNT_6ParamsE)
        /*01d0*/ 	.word	0x000000ff


	//----- nvinfo : EIATTR_FRAME_SIZE
	.align		4
.L_88:
        /*01d4*/ 	.byte	0x04, 0x11
        /*01d6*/ 	.short	(.L_90 - .L_89)
	.align		4
.L_89:
        /*01d8*/ 	.word	index@($__internal_0_$__cuda_sm70_shflsync_idx_p)
        /*01dc*/ 	.word	0x00000000


	//----- nvinfo : EIATTR_FRAME_SIZE
	.align		4
.L_90:
        /*01e0*/ 	.byte	0x04, 0x11
        /*01e2*/ 	.short	(.L_92 - .L_91)
	.align		4
.L_91:
        /*01e4*/ 	.word	index@(_ZN7cutlass13device_kernelIN5flash19enable_sm80_to_sm89INS1_16FlashAttnFwdSm80INS1_25CollectiveMainloopFwdSm80ILi8ELi1ELb1EN4cute5tupleIJNS5_1CILi128EEENS7_ILi48EEENS7_ILi256EEEEEELi256ENS_6half_tEfNS_4arch4Sm80ELb0ELb1ELb1ELb0ELb1ELb0ELb1ELb0EEENS1_21CollectiveEpilogueFwdINS6_IJS8_SA_S9_EEENS6_IJNS7_ILi1EEESI_SI_EEESC_SE_Li256ELb0ELb1ELb0ELb0EEENS1_19SingleTileSchedulerILb0ELb0ELb1ELi128EEEEEEEEEvNT_6ParamsE)
        /*01e8*/ 	.word	0x00000068


	//----- nvinfo : EIATTR_REGCOUNT
	.align		4
.L_92:
        /*01ec*/ 	.byte	0x04, 0x2f
        /*01ee*/ 	.short	(.L_94 - .L_93)
	.align		4
.L_93:
        /*01f0*/ 	.word	index@(_ZN7cutlass13device_kernelIN5flash19enable_sm80_to_sm89INS1_16FlashAttnFwdSm80INS1_25CollectiveMainloopFwdSm80ILi8ELi1ELb0EN4cute5tupleIJNS5_1CILi128EEENS7_ILi32EEENS7_ILi256EEEEEELi256ENS_6half_tEfNS_4arch4Sm80ELb0ELb0ELb1ELb1ELb1ELb1ELb1ELb0EEENS1_21CollectiveEpilogueFwdINS6_IJS8_SA_S9_EEENS6_IJNS7_ILi1EEESI_SI_EEESC_SE_Li256ELb1ELb1ELb0ELb0EEENS1_19SingleTileSchedulerILb1ELb0ELb1ELi128EEEEEEEEEvNT_6ParamsE)
        /*01f4*/ 	.word	0x000000f8


	//----- nvinfo : EIATTR_FRAME_SIZE
	.align		4
.L_94:
        /*01f8*/ 	.byte	0x04, 0x11
        /*01fa*/ 	.short	(.L_96 - .L_95)
	.align		4
.L_95:
        /*01fc*/ 	.word	index@(_ZN7cutlass13device_kernelIN5flash19enable_sm80_to_sm89INS1_16FlashAttnFwdSm80INS1_25CollectiveMainloopFwdSm80ILi8ELi1ELb0EN4cute5tupleIJNS5_1CILi128EEENS7_ILi32EEENS7_ILi256EEEEEELi256ENS_6half_tEfNS_4arch4Sm80ELb0ELb0ELb1ELb1ELb1ELb1ELb1ELb0EEENS1_21CollectiveEpilogueFwdINS6_IJS8_SA_S9_EEENS6_IJNS7_ILi1EEESI_SI_EEESC_SE_Li256ELb1ELb1ELb0ELb0EEENS1_19SingleTileSchedulerILb1ELb0ELb1ELi128EEEEEEEEEvNT_6ParamsE)
        /*0200*/ 	.word	0x00000000


	//----- nvinfo : EIATTR_REGCOUNT
	.align		4
.L_96:
        /*0204*/ 	.byte	0x04, 0x2f
        /*0206*/ 	.short	(.L_98 - .L_97)
	.align		4
.L_97:
        /*0208*/ 	.word	index@(_ZN7cutlass13device_kernelIN5flash19enable_sm80_to_sm89INS1_16FlashAttnFwdSm80INS1_25CollectiveMainloopFwdSm80ILi8ELi1ELb1EN4cute5tupleIJNS5_1CILi128EEENS7_ILi64EEENS7_ILi256EEEEEELi256ENS_6half_tEfNS_4arch4Sm80ELb0ELb0ELb1ELb1ELb1ELb0ELb1ELb0EEENS1_21CollectiveEpilogueFwdINS6_IJS8_SA_S9_EEENS6_IJNS7_ILi1EEESI_SI_EEESC_SE_Li256ELb1ELb1ELb0ELb0EEENS1_19SingleTileSchedulerILb1ELb0ELb1ELi128EEEEEEEEEvNT_6ParamsE)
        /*020c*/ 	.word	0x000000ff


	//----- nvinfo : EIATTR_FRAME_SIZE
	.align		4
.L_98:
        /*0210*/ 	.byte	0x04, 0x11
        /*0212*/ 	.short	(.L_100 - .L_99)
	.align		4
.L_99:
        /*0214*/ 	.word	index@(_ZN7cutlass13device_kernelIN5flash19enable_sm80_to_sm89INS1_16FlashAttnFwdSm80INS1_25CollectiveMainloopFwdSm80ILi8ELi1ELb1EN4cute5tupleIJNS5_1CILi128EEENS7_ILi64EEENS7_ILi256EEEEEELi256ENS_6half_tEfNS_4arch4Sm80ELb0ELb0ELb1ELb1ELb1ELb0ELb1ELb0EEENS1_21CollectiveEpilogueFwdINS6_IJS8_SA_S9_EEENS6_IJNS7_ILi1EEESI_SI_EEESC_SE_Li256ELb1ELb1ELb0ELb0EEENS1_19SingleTileSchedulerILb1ELb0ELb1ELi128EEEEEEEEEvNT_6ParamsE)
        /*0218*/ 	.word	0x000000a8


	//----- nvinfo : EIATTR_REGCOUNT
	.align		4
.L_100:
        /*021c*/ 	.byte	0x04, 0x2f
        /*021e*/ 	.short	(.L_102 - .L_101)
	.align		4
.L_101:
        /*0220*/ 	.word	index@(_ZN7cutlass13device_kernelIN5flash19enable_sm80_to_sm89INS1_16FlashAttnFwdSm80INS1_25CollectiveMainloopFwdSm80ILi8ELi1ELb1EN4cute5tupleIJNS5_1CILi128EEENS7_ILi64EEENS7_ILi256EEEEEELi256ENS_6half_tEfNS_4arch4Sm80ELb0ELb0ELb1ELb0ELb1ELb0ELb1ELb0EEENS1_21CollectiveEpilogueFwdINS6_IJS8_SA_S9_EEENS6_IJNS7_ILi1EEESI_SI_EEESC_SE_Li256ELb0ELb1ELb0ELb0EEENS1_19SingleTileSchedulerILb0ELb0ELb1ELi128EEEEEEEEEvNT_6ParamsE)
        /*0224*/ 	.word	0x000000ff


	//----- nvinfo : EIATTR_FRAME_SIZE
	.align		4
.L_102:
        /*0228*/ 	.byte	0x04, 0x11
        /*022a*/ 	.short	(.L_104 - .L_103)
	.align		4
.L_103:
        /*022c*/ 	.word	index@(_ZN7cutlass13device_kernelIN5flash19enable_sm80_to_sm89INS1_16FlashAttnFwdSm80INS1_25CollectiveMainloopFwdSm80ILi8ELi1ELb1EN4cute5tupleIJNS5_1CILi128EEENS7_ILi64EEENS7_ILi256EEEEEELi256ENS_6half_tEfNS_4arch4Sm80ELb0ELb0ELb1ELb0ELb1ELb0ELb1ELb0EEENS1_21CollectiveEpilogueFwdINS6_IJS8_SA_S9_EEENS6_IJNS7_ILi1EEESI_SI_EEESC_SE_Li256ELb0ELb1ELb0ELb0EEENS1_19SingleTileSchedulerILb0ELb0ELb1ELi128EEEEEEEEEvNT_6ParamsE)
        /*0230*/ 	.word	0x000000c0


	//----- nvinfo : EIATTR_MIN_STACK_SIZE
	.align		4
.L_104:
        /*0234*/ 	.byte	0x04, 0x12
        /*0236*/ 	.short	(.L_106 - .L_105)
	.align		4
.L_105:
        /*0238*/ 	.word	index@(_ZN7cutlass13device_kernelIN5flash19enable_sm80_to_sm89INS1_16FlashAttnFwdSm80INS1_25CollectiveMainloopFwdSm80ILi8ELi1ELb1EN4cute5tupleIJNS5_1CILi128EEENS7_ILi64EEENS7_ILi256EEEEEELi256ENS_6half_tEfNS_4arch4Sm80ELb0ELb0ELb1ELb0ELb1ELb0ELb1ELb0EEENS1_21CollectiveEpilogueFwdINS6_IJS8_SA_S9_EEENS6_IJNS7_ILi1EEESI_SI_EEESC_SE_Li256ELb0ELb1ELb0ELb0EEENS1_19SingleTileSchedulerILb0ELb0ELb1ELi128EEEEEEEEEvNT_6ParamsE)
        /*023c*/ 	.word	0x000000c0


	//----- nvinfo : EIATTR_MIN_STACK_SIZE
	.align		4
.L_106:
        /*0240*/ 	.byte	0x04, 0x12
        /*0242*/ 	.short	(.L_108 - .L_107)
	.align		4
.L_107:
        /*0244*/ 	.word	index@(_ZN7cutlass13device_kernelIN5flash19enable_sm80_to_sm89INS1_16FlashAttnFwdSm80INS1_25CollectiveMainloopFwdSm80ILi8ELi1ELb1EN4cute5tupleIJNS5_1CILi128EEENS7_ILi64EEENS7_ILi256EEEEEELi256ENS_6half_tEfNS_4arch4Sm80ELb0ELb0ELb1ELb1ELb1ELb0ELb1ELb0EEENS1_21CollectiveEpilogueFwdINS6_IJS8_SA_S9_EEENS6_IJNS7_ILi1EEESI_SI_EEESC_SE_Li256ELb1ELb1ELb0ELb0EEENS1_19SingleTileSchedulerILb1ELb0ELb1ELi128EEEEEEEEEvNT_6ParamsE)
        /*0248*/ 	.word	0x000000a8


	//----- nvinfo : EIATTR_MIN_STACK_SIZE
	.align		4
.L_108:
        /*024c*/ 	.byte	0x04, 0x12
        /*024e*/ 	.short	(.L_110 - .L_109)
	.align		4
.L_109:
        /*0250*/ 	.word	index@(_ZN7cutlass13device_kernelIN5flash19enable_sm80_to_sm89INS1_16FlashAttnFwdSm80INS1_25CollectiveMainloopFwdSm80ILi8ELi1ELb0EN4cute5tupleIJNS5_1CILi128EEENS7_ILi32EEENS7_ILi256EEEEEELi256ENS_6half_tEfNS_4arch4Sm80ELb0ELb0ELb1ELb1ELb1ELb1ELb1ELb0EEENS1_21CollectiveEpilogueFwdINS6_IJS8_SA_S9_EEENS6_IJNS7_ILi1EEESI_SI_EEESC_SE_Li256ELb1ELb1ELb0ELb0EEENS1_19SingleTileSchedulerILb1ELb0ELb1ELi128EEEEEEEEEvNT_6ParamsE)
        /*0254*/ 	.word	0x00000000


	//----- nvinfo : EIATTR_MIN_STACK_SIZE
	.align		4
.L_110:
        /*0258*/ 	.byte	0x04, 0x12
        /*025a*/ 	.short	(.L_112 - .L_111)
	.align		4
.L_111:
        /*025c*/ 	.word	index@(_ZN7cutlass13device_kernelIN5flash19enable_sm80_to_sm89INS1_16FlashAttnFwdSm80INS1_25CollectiveMainloopFwdSm80ILi8ELi1ELb1EN4cute5tupleIJNS5_1CILi128EEENS7_ILi48EEENS7_ILi256EEEEEELi256ENS_6half_tEfNS_4arch4Sm80ELb0ELb1ELb1ELb0ELb1ELb0ELb1ELb0EEENS1_21CollectiveEpilogueFwdINS6_IJS8_SA_S9_EEENS6_IJNS7_ILi1EEESI_SI_EEESC_SE_Li256ELb0ELb1ELb0ELb0EEENS1_19SingleTileSchedulerILb0ELb0ELb1ELi128EEEEEEEEEvNT_6ParamsE)
        /*0260*/ 	.word	0x00000068


	//----- nvinfo : EIATTR_MIN_STACK_SIZE
	.align		4
.L_112:
        /*0264*/ 	.byte	0x04, 0x12
        /*0266*/ 	.short	(.L_114 - .L_113)
	.align		4
.L_113:
        /*0268*/ 	.word	index@(_ZN7cutlass13device_kernelIN5flash19enable_sm80_to_sm89INS1_16FlashAttnFwdSm80INS1_25CollectiveMainloopFwdSm80ILi8ELi1ELb1EN4cute5tupleIJNS5_1CILi128EEENS7_ILi48EEENS7_ILi256EEEEEELi256ENS_6half_tEfNS_4arch4Sm80ELb0ELb1ELb1ELb1ELb1ELb0ELb1ELb0EEENS1_21CollectiveEpilogueFwdINS6_IJS8_SA_S9_EEENS6_IJNS7_ILi1EEESI_SI_EEESC_SE_Li256ELb1ELb1ELb0ELb0EEENS1_19SingleTileSchedulerILb1ELb0ELb1ELi128EEEEEEEEEvNT_6ParamsE)
        /*026c*/ 	.word	0x00000068


	//----- nvinfo : EIATTR_MIN_STACK_SIZE
	.align		4
.L_114:
        /*0270*/ 	.byte	0x04, 0x12
        /*0272*/ 	.short	(.L_116 - .L_115)
	.align		4
.L_115:
        /*0274*/ 	.word	index@(_ZN7cutlass13device_kernelIN5flash19enable_sm80_to_sm89INS1_16FlashAttnFwdSm80INS1_25CollectiveMainloopFwdSm80ILi8ELi1ELb0EN4cute5tupleIJNS5_1CILi128EEENS7_ILi32EEENS7_ILi256EEEEEELi256ENS_6half_tEfNS_4arch4Sm80ELb0ELb1ELb1ELb1ELb1ELb1ELb1ELb0EEENS1_21CollectiveEpilogueFwdINS6_IJS8_SA_S9_EEENS6_IJNS7_ILi1EEESI_SI_EEESC_SE_Li256ELb1ELb1ELb0ELb0EEENS1_19SingleTileSchedulerILb1ELb0ELb1ELi128EEEEEEEEEvNT_6ParamsE)
        /*0278*/ 	.word	0x00000000


	//----- nvinfo : EIATTR_MIN_STACK_SIZE
	.align		4
.L_116:
        /*027c*/ 	.byte	0x04, 0x12
        /*027e*/ 	.short	(.L_118 - .L_117)
	.align		4
.L_117:
        /*0280*/ 	.word	index@(_ZN7cutlass13device_kernelIN5flash19enable_sm80_to_sm89INS1_16FlashAttnFwdSm80INS1_25CollectiveMainloopFwdSm80ILi8ELi1ELb1EN4cute5tupleIJNS5_1CILi128EEENS7_ILi64EEENS7_ILi256EEEEEELi256ENS_6half_tEfNS_4arch4Sm80ELb1ELb0ELb1ELb0ELb1ELb0ELb1ELb0EEENS1_21CollectiveEpilogueFwdINS6_IJS8_SA_S9_EEENS6_IJNS7_ILi1EEESI_SI_EEESC_SE_Li256ELb0ELb1ELb0ELb0EEENS1_30DynamicPersistentTileSchedulerILi256ELi256ELb0ELb1ELb0EEEEEEEEEvNT_6ParamsE)
        /*0284*/ 	.word	0x00000130


	//----- nvinfo : EIATTR_MIN_STACK_SIZE
	.align		4
.L_118:
        /*0288*/ 	.byte	0x04, 0x12
        /*028a*/ 	.short	(.L_120 - .L_119)
	.align		4
.L_119:
        /*028c*/ 	.word	index@(_ZN7cutlass13device_kernelIN5flash19enable_sm80_to_sm89INS1_16FlashAttnFwdSm80INS1_25CollectiveMainloopFwdSm80ILi8ELi1ELb1EN4cute5tupleIJNS5_1CILi128EEENS7_ILi64EEENS7_ILi256EEEEEELi256ENS_6half_tEfNS_4arch4Sm80ELb1ELb0ELb1ELb1ELb1ELb0ELb1ELb0EEENS1_21CollectiveEpilogueFwdINS6_IJS8_SA_S9_EEENS6_IJNS7_ILi1EEESI_SI_EEESC_SE_Li256ELb1ELb1ELb0ELb0EEENS1_19SingleTileSchedulerILb1ELb0ELb1ELi128EEEEEEEEEvNT_6ParamsE)
        /*0290*/ 	.word	0x00000108


	//----- nvinfo : EIATTR_MIN_STACK_SIZE
	.align		4
.L_120:
        /*0294*/ 	.byte	0x04, 0x12
        /*0296*/ 	.short	(.L_122 - .L_121)
	.align		4
.L_121:
        /*0298*/ 	.word	index@(_ZN7cutlass13device_kernelIN5flash19enable_sm80_to_sm89INS1_16FlashAttnFwdSm80INS1_25CollectiveMainloopFwdSm80ILi8ELi1ELb0EN4cute5tupleIJNS5_1CILi128EEENS7_ILi32EEENS7_ILi256EEEEEELi256ENS_6half_tEfNS_4arch4Sm80ELb1ELb0ELb1ELb1ELb1ELb1ELb1ELb0EEENS1_21CollectiveEpilogueFwdINS6_IJS8_SA_S9_EEENS6_IJNS7_ILi1EEESI_SI_EEESC_SE_Li256ELb1ELb1ELb0ELb0EEENS1_19SingleTileSchedulerILb1ELb0ELb1ELi128EEEEEEEEEvNT_6ParamsE)
        /*029c*/ 	.word	0x00000000


	//----- nvinfo : EIATTR_MIN_STACK_SIZE
	.align		4
.L_122:
        /*02a0*/ 	.byte	0x04, 0x12
        /*02a2*/ 	.short	(.L_124 - .L_123)
	.align		4
.L_123:
        /*02a4*/ 	.word	index@(_ZN7cutlass13device_kernelIN5flash19enable_sm80_to_sm89INS1_16FlashAttnFwdSm80INS1_25CollectiveMainloopFwdSm80ILi8ELi1ELb0EN4cute5tupleIJNS5_1CILi128EEENS7_ILi96EEENS7_ILi256EEEEEELi256ENS_6half_tEfNS_4arch4Sm80ELb0ELb0ELb1ELb0ELb1ELb0ELb1ELb0EEENS1_21CollectiveEpilogueFwdINS6_IJS8_SA_S9_EEENS6_IJNS7_ILi1EEESI_SI_EEESC_SE_Li256ELb0ELb1ELb0ELb0EEENS1_19SingleTileSchedulerILb0ELb0ELb1ELi128EEEEEEEEEvNT_6ParamsE)
        /*02a8*/ 	.word	0x00000090


	//----- nvinfo : EIATTR_MIN_STACK_SIZE
	.align		4
.L_124:
        /*02ac*/ 	.byte	0x04, 0x12
        /*02ae*/ 	.short	(.L_126 - .L_125)
	.align		4
.L_125:
        /*02b0*/ 	.word	index@(_ZN7cutlass13device_kernelIN5flash19enable_sm80_to_sm89INS1_16FlashAttnFwdSm80INS1_25CollectiveMainloopFwdSm80ILi8ELi1ELb0EN4cute5tupleIJNS5_1CILi128EEENS7_ILi96EEENS7_ILi256EEEEEELi256ENS_6half_tEfNS_4arch4Sm80ELb0ELb0ELb1ELb1ELb1ELb0ELb1ELb0EEENS1_21CollectiveEpilogueFwdINS6_IJS8_SA_S9_EEENS6_IJNS7_ILi1EEESI_SI_EEESC_SE_Li256ELb1ELb1ELb0ELb0EEENS1_19SingleTileSchedulerILb1ELb0ELb1ELi128EEEEEEEEEvNT_6ParamsE)
        /*02b4*/ 	.word	0x00000060


	//----- nvinfo : EIATTR_MIN_STACK_SIZE
	.align		4
.L_126:
        /*02b8*/ 	.byte	0x04, 0x12
        /*02ba*/ 	.short	(.L_128 - .L_127)
	.align		4
.L_127:
        /*02bc*/ 	.word	index@(_ZN7cutlass13device_kernelIN5flash19enable_sm80_to_sm89INS1_16FlashAttnFwdSm80INS1_25CollectiveMainloopFwdSm80ILi8ELi1ELb0EN4cute5tupleIJNS5_1CILi128EEENS7_ILi48EEENS7_ILi256EEEEEELi256ENS_6half_tEfNS_4arch4Sm80ELb0ELb0ELb1ELb1ELb1ELb1ELb1ELb0EEENS1_21CollectiveEpilogueFwdINS6_IJS8_SA_S9_EEENS6_IJNS7_ILi1EEESI_SI_EEESC_SE_Li256ELb1ELb1ELb0ELb0EEENS1_19SingleTileSchedulerILb1ELb0ELb1ELi128EEEEEEEEEvNT_6ParamsE)
        /*02c0*/ 	.word	0x00000000


	//----- nvinfo : EIATTR_MIN_STACK_SIZE
	.align		4
.L_128:
        /*02c4*/ 	.byte	0x04, 0x12
        /*02c6*/ 	.short	(.L_130 - .L_129)
	.align		4
.L_129:
        /*02c8*/ 	.word	index@(_ZN7cutlass13device_kernelIN5flash19enable_sm80_to_sm89INS1_16FlashAttnFwdSm80INS1_25CollectiveMainloopFwdSm80ILi8ELi1ELb0EN4cute5tupleIJNS5_1CILi128EEENS7_ILi64EEENS7_ILi256EEEEEELi256ENS_6half_tEfNS_4arch4Sm80ELb0ELb1ELb1ELb0ELb1ELb0ELb1ELb0EEENS1_21CollectiveEpilogueFwdINS6_IJS8_SA_S9_EEENS6_IJNS7_ILi1EEESI_SI_EEESC_SE_Li256ELb0ELb1ELb0ELb0EEENS1_19SingleTileSchedulerILb0ELb0ELb1ELi128EEEEEEEEEvNT_6ParamsE)
        /*02cc*/ 	.word	0x00000030


	//----- nvinfo : EIATTR_MIN_STACK_SIZE
	.align		4
.L_130:
        /*02d0*/ 	.byte	0x04, 0x12
        /*02d2*/ 	.short	(.L_132 - .L_131)
	.align		4
.L_131:
        /*02d4*/ 	.word	index@(_ZN7cutlass13device_kernelIN5flash19enable_sm80_to_sm89INS1_16FlashAttnFwdSm80INS1_25CollectiveMainloopFwdSm80ILi8ELi1ELb0EN4cute5tupleIJNS5_1CILi128EEENS7_ILi64EEENS7_ILi256EEEEEELi256ENS_6half_tEfNS_4arch4Sm80ELb0ELb1ELb1ELb1ELb1ELb0ELb1ELb0EEENS1_21CollectiveEpilogueFwdINS6_IJS8_SA_S9_EEENS6_IJNS7_ILi1EEESI_SI_EEESC_SE_Li256ELb1ELb1ELb0ELb0EEENS1_19SingleTileSchedulerILb1ELb0ELb1ELi128EEEEEEEEEvNT_6ParamsE)
        /*02d8*/ 	.word	0x00000038


	//----- nvinfo : EIATTR_MIN_STACK_SIZE
	.align		4
.L_132:
        /*02dc*/ 	.byte	0x04, 0x12
        /*02de*/ 	.short	(.L_134 - .L_133)
	.align		4
.L_133:
        /*02e0*/ 	.word	index@(_ZN7cutlass13device_kernelIN5flash19enable_sm80_to_sm89INS1_16FlashAttnFwdSm80INS1_25CollectiveMainloopFwdSm80ILi8ELi1ELb0EN4cute5tupleIJNS5_1CILi128EEENS7_ILi48EEENS7_ILi256EEEEEELi256ENS_6half_tEfNS_4arch4Sm80ELb0ELb1ELb1ELb1ELb1ELb1ELb1ELb0EEENS1_21CollectiveEpilogueFwdINS6_IJS8_SA_S9_EEENS6_IJNS7_ILi1EEESI_SI_EEESC_SE_Li256ELb1ELb1ELb0ELb0EEENS1_19SingleTileSchedulerILb1ELb0ELb1ELi128EEEEEEEEEvNT_6ParamsE)
        /*02e4*/ 	.word	0x00000078


	//----- nvinfo : EIATTR_MIN_STACK_SIZE
	.align		4
.L_134:
        /*02e8*/ 	.byte	0x04, 0x12
        /*02ea*/ 	.short	(.L_136 - .L_135)
	.align		4
.L_135:
        /*02ec*/ 	.word	index@(_ZN7cutlass13device_kernelIN5flash19enable_sm80_to_sm89INS1_16FlashAttnFwdSm80INS1_25CollectiveMainloopFwdSm80ILi8ELi1ELb0EN4cute5tupleIJNS5_1CILi128EEENS7_ILi96EEENS7_ILi256EEEEEELi256ENS_6half_tEfNS_4arch4Sm80ELb1ELb0ELb1ELb0ELb1ELb0ELb1ELb0EEENS1_21CollectiveEpilogueFwdINS6_IJS8_SA_S9_EEENS6_IJNS7_ILi1EEESI_SI_EEESC_SE_Li256ELb0ELb1ELb0ELb0EEENS1_30DynamicPersistentTileSchedulerILi256ELi256ELb0ELb1ELb0EEEEEEEEEvNT_6ParamsE)
        /*02f0*/ 	.word	0x00000088


	//----- nvinfo : EIATTR_MIN_STACK_SIZE
	.align		4
.L_136:
        /*02f4*/ 	.byte	0x04, 0x12
        /*02f6*/ 	.short	(.L_138 - .L_137)
	.align		4
.L_137:
        /*02f8*/ 	.word	index@(_ZN7cutlass13device_kernelIN5flash19enable_sm80_to_sm89INS1_16FlashAttnFwdSm80INS1_25CollectiveMainloopFwdSm80ILi8ELi1ELb0EN4cute5tupleIJNS5_1CILi128EEENS7_ILi96EEENS7_ILi256EEEEEELi256ENS_6half_tEfNS_4arch4Sm80ELb1ELb0ELb1ELb1ELb1ELb0ELb1ELb0EEENS1_21CollectiveEpilogueFwdINS6_IJS8_SA_S9_EEENS6_IJNS7_ILi1EEESI_SI_EEESC_SE_Li256ELb1ELb1ELb0ELb0EEENS1_19SingleTileSchedulerILb1ELb0ELb1ELi128EEEEEEEEEvNT_6ParamsE)
        /*02fc*/ 	.word	0x00000070


	//----- nvinfo : EIATTR_MIN_STACK_SIZE
	.align		4
.L_138:
        /*0300*/ 	.byte	0x04, 0x12
        /*0302*/ 	.short	(.L_140 - .L_139)
	.align		4
.L_139:
        /*0304*/ 	.word	index@(_ZN7cutlass13device_kernelIN5flash19enable_sm80_to_sm89INS1_16FlashAttnFwdSm80INS1_25CollectiveMainloopFwdSm80ILi8ELi1ELb0EN4cute5tupleIJNS5_1CILi128EEENS7_ILi48EEENS7_ILi256EEEEEELi256ENS_6half_tEfNS_4arch4Sm80ELb1ELb0ELb1ELb1ELb1ELb1ELb1ELb0EEENS1_21CollectiveEpilogueFwdINS6_IJS8_SA_S9_EEENS6_IJNS7_ILi1EEESI_SI_EEESC_SE_Li256ELb1ELb1ELb0ELb0EEENS1_19SingleTileSchedulerILb1ELb0ELb1ELi128EEEEEEEEEvNT_6ParamsE)
        /*0308*/ 	.word	0x00000000
.L_140:


//--------------------- .nv.info._ZN7cutlass13device_kernelIN5flash19enable_sm80_to_sm89INS1_16FlashAttnFwdSm80INS1_25CollectiveMainloopFwdSm80ILi8ELi1ELb1EN4cute5tupleIJNS5_1CILi128EEENS7_ILi64EEENS7_ILi256EEEEEELi256ENS_6half_tEfNS_4arch4Sm80ELb0ELb0ELb1ELb0ELb1ELb0ELb1ELb0EEENS1_21CollectiveEpilogueFwdINS6_IJS8_SA_S9_EEENS6_IJNS7_ILi1EEESI_SI_EEESC_SE_Li256ELb0ELb1ELb0ELb0EEENS1_19SingleTileSchedulerILb0ELb0ELb1ELi128EEEEEEEEEvNT_6ParamsE --------------------------
	.section	.nv.info._ZN7cutlass13device_kernelIN5flash19enable_sm80_to_sm89INS1_16FlashAttnFwdSm80INS1_25CollectiveMainloopFwdSm80ILi8ELi1ELb1EN4cute5tupleIJNS5_1CILi128EEENS7_ILi64EEENS7_ILi256EEEEEELi256ENS_6half_tEfNS_4arch4Sm80ELb0ELb0ELb1ELb0ELb1ELb0ELb1ELb0EEENS1_21CollectiveEpilogueFwdINS6_IJS8_SA_S9_EEENS6_IJNS7_ILi1EEESI_SI_EEESC_SE_Li256ELb0ELb1ELb0ELb0EEENS1_19SingleTileSchedulerILb0ELb0ELb1ELi128EEEEEEEEEvNT_6ParamsE,"",@"SHT_CUDA_INFO"
	.sectionflags	@""
	.align	4


	//----- nvinfo : EIATTR_CUDA_API_VERSION
	.align		4
        /*0000*/ 	.byte	0x04, 0x37
        /*0002*/ 	.short	(.L_142 - .L_141)
.L_141:
        /*0004*/ 	.word	0x00000082


	//----- nvinfo : EIATTR_SW2861232_WAR
	.align		4
.L_142:
        /*0008*/ 	.byte	0x01, 0x35
	.zero		2


	//----- nvinfo : EIATTR_PARAM_CBANK
	.align		4
        /*000c*/ 	.byte	0x04, 0x0a
        /*000e*/ 	.short	(.L_144 - .L_143)
	.align		4
.L_143:
        /*0010*/ 	.word	index@(.nv.constant0._ZN7cutlass13device_kernelIN5flash19enable_sm80_to_sm89INS1_16FlashAttnFwdSm80INS1_25CollectiveMainloopFwdSm80ILi8ELi1ELb1EN4cute5tupleIJNS5_1CILi128EEENS7_ILi64EEENS7_ILi256EEEEEELi256ENS_6half_tEfNS_4arch4Sm80ELb0ELb0ELb1ELb0ELb1ELb0ELb1ELb0EEENS1_21CollectiveEpilogueFwdINS6_IJS8_SA_S9_EEENS6_IJNS7_ILi1EEESI_SI_EEESC_SE_Li256ELb0ELb1ELb0ELb0EEENS1_19SingleTileSchedulerILb0ELb0ELb1ELi128EEEEEEEEEvNT_6ParamsE)
        /*0014*/ 	.short	0x0160
        /*0016*/ 	.short	0x0418


	//----- nvinfo : EIATTR_CBANK_PARAM_SIZE
	.align		4
.L_144:
        /*0018*/ 	.byte	0x03, 0x19
        /*001a*/ 	.short	0x0418


	//----- nvinfo : EIATTR_KPARAM_INFO
	.align		4
        /*001c*/ 	.byte	0x04, 0x17
        /*001e*/ 	.short	(.L_146 - .L_145)
.L_145:
        /*0020*/ 	.word	0x00000000
        /*0024*/ 	.short	0x0000
        /*0026*/ 	.short	0x0000
        /*0028*/ 	.byte	0x00, 0xf0, 0x61, 0x10


	//----- nvinfo : EIATTR_MAXREG_COUNT
	.align		4
.L_146:
        /*002c*/ 	.byte	0x03, 0x1b
        /*002e*/ 	.short	0x00ff


	//----- nvinfo : EIATTR_NUM_BARRIERS
	.align		4
        /*0030*/ 	.byte	0x02, 0x4c
        /*0032*/ 	.byte	0x02
	.zero		1


	//----- nvinfo : EIATTR_ANNOTATIONS
	.align		4
        /*0034*/ 	.byte	0x04, 0x55
        /*0036*/ 	.short	(.L_148 - .L_147)


	//   ....[0]....
.L_147:
        /*0038*/ 	.word	0x00000001
        /*003c*/ 	.byte	0x20, 0x06, 0x00, 0x00, 0x01, 0x00, 0x00, 0x00, 0xb0, 0x08, 0x00, 0x00, 0x01, 0x00, 0x00, 0x00
        /* <DEDUP_REMOVED lines=52> */
        /*038c*/ 	.byte	0x90, 0x97, 0x00, 0x00


	//----- nvinfo : EIATTR_MERCURY_ISA_VERSION
	.align		4
.L_148:
        /*0390*/ 	.byte	0x03, 0x5f
        /*0392*/ 	.short	0x0000


	//----- nvinfo : EIATTR_COOP_GROUP_MASK_REGIDS
	.align		4
        /*0394*/ 	.byte	0x04, 0x29
        /*0396*/ 	.short	(.L_150 - .L_149)


	//   ....[0]....
.L_149:
        /*0398*/ 	.word	0xffffffff


	//   ....[1]....
        /*039c*/ 	.word	0xffffffff


	//   ....[2]....
        /*03a0*/ 	.word	0xffffffff


	//   ....[3]....
        /*03a4*/ 	.word	0xffffffff


	//   ....[4]....
        /*03a8*/ 	.word	0xffffffff


	//   ....[5]....
        /*03ac*/ 	.word	0xffffffff


	//   ....[6]....
        /*03b0*/ 	.word	0xffffffff


	//   ....[7]....
        /*03b4*/ 	.word	0xffffffff


	//   ....[8]....
        /*03b8*/ 	.word	0xffffffff


	//   ....[9]....
        /*03bc*/ 	.word	0xffffffff


	//   ....[10]....
        /*03c0*/ 	.word	0xffffffff


	//   ....[11]....
        /*03c4*/ 	.word	0xffffffff


	//   ....[12]....
        /*03c8*/ 	.word	0xffffffff


	//   ....[13]....
        /*03cc*/ 	.word	0xffffffff


	//   ....[14]....
        /*03d0*/ 	.word	0xffffffff


	//   ....[15]....
        /*03d4*/ 	.word	0xffffffff


	//   ....[16]....
        /*03d8*/ 	.word	0xffffffff


	//   ....[17]....
        /*03dc*/ 	.word	0xffffffff


	//   ....[18]....
        /*03e0*/ 	.word	0xffffffff


	//   ....[19]....
        /*03e4*/ 	.word	0xffffffff


	//   ....[20]....
        /*03e8*/ 	.word	0xffffffff


	//   ....[21]....
        /*03ec*/ 	.word	0xffffffff


	//   ....[22]....
        /*03f0*/ 	.word	0xffffffff


	//   ....[23]....
        /*03f4*/ 	.word	0xffffffff


	//   ....[24]....
        /*03f8*/ 	.word	0xffffffff


	//   ....[25]....
        /*03fc*/ 	.word	0xffffffff


	//   ....[26]....
        /*0400*/ 	.word	0xffffffff


	//   ....[27]....
        /*0404*/ 	.word	0xffffffff


	//   ....[28]....
        /*0408*/ 	.word	0xffffffff


	//   ....[29]....
        /*040c*/ 	.word	0xffffffff


	//   ....[30]....
        /*0410*/ 	.word	0xffffffff


	//   ....[31]....
        /*0414*/ 	.word	0xffffffff


	//   ....[32]....
        /*0418*/ 	.word	0xffffffff


	//   ....[33]....
        /*041c*/ 	.word	0xffffffff


	//   ....[34]....
        /*0420*/ 	.word	0xffffffff


	//   ....[35]....
        /*0424*/ 	.word	0xffffffff


	//   ....[36]....
        /*0428*/ 	.word	0xffffffff


	//   ....[37]....
        /*042c*/ 	.word	0xffffffff


	//   ....[38]....
        /*0430*/ 	.word	0xffffffff


	//   ....[39]....
        /*0434*/ 	.word	0xffffffff


	//   ....[40]....
        /*0438*/ 	.word	0xffffffff


	//   ....[41]....
        /*043c*/ 	.word	0xffffffff


	//   ....[42]....
        /*0440*/ 	.word	0xffffffff


	//   ....[43]....
        /*0444*/ 	.word	0xffffffff


	//   ....[44]....
        /*0448*/ 	.word	0xffffffff


	//   ....[45]....
        /*044c*/ 	.word	0xffffffff


	//   ....[46]....
        /*0450*/ 	.word	0xffffffff


	//   ....[47]....
        /*0454*/ 	.word	0xffffffff


	//   ....[48]....
        /*0458*/ 	.word	0xffffffff


	//   ....[49]....
        /*045c*/ 	.word	0xffffffff


	//   ....[50]....
        /*0460*/ 	.word	0xffffffff


	//   ....[51]....
        /*0464*/ 	.word	0xffffffff


	//----- nvinfo : EIATTR_COOP_GROUP_INSTR_OFFSETS
	.align		4
.L_150:
        /*0468*/ 	.byte	0x04, 0x28
        /*046a*/ 	.short	(.L_152 - .L_151)


	//   ....[0]....
.L_151:
        /*046c*/ 	.word	0x00000740


	//   ....[1]....
        /*0470*/ 	.word	0x00000770


	//   ....[2]....
        /*0474*/ 	.word	0x000009a0


	//   ....[3]....
        /*0478*/ 	.word	0x000009b0


	//   ....[4]....
        /*047c*/ 	.word	0x00000b10


	//   ....[5]....
        /*0480*/ 	.word	0x00000b30


	//   ....[6]....
        /*0484*/ 	.word	0x00000db0


	//   ....[7]....
        /*0488*/ 	.word	0x00000de0


	//   ....[8]....
        /*048c*/ 	.word	0x00000fb0


	//   ....[9]....
        /*0490*/ 	.word	0x00000fd0


	//   ....[10]....
        /*0494*/ 	.word	0x00001130


	//   ....[11]....
        /*0498*/ 	.word	0x00001150


	//   ....[12]....
        /*049c*/ 	.word	0x00001940


	//   ....[13]....
        /*04a0*/ 	.word	0x00001960


	//   ....[14]....
        /*04a4*/ 	.word	0x00001980


	//   ....[15]....
        /*04a8*/ 	.word	0x00001990


	//   ....[16]....
        /*04ac*/ 	.word	0x00003150


	//   ....[17]....
        /*04b0*/ 	.word	0x00003170


	//   ....[18]....
        /*04b4*/ 	.word	0x00003210


	//   ....[19]....
        /*04b8*/ 	.word	0x00003230


	//   ....[20]....
        /*04bc*/ 	.word	0x00003950


	//   ....[21]....
        /*04c0*/ 	.word	0x000039f0


	//   ....[22]....
        /*04c4*/ 	.word	0x00003a00


	//   ....[23]....
        /*04c8*/ 	.word	0x00003a50


	//   ....[24]....
        /*04cc*/ 	.word	0x00005bf0


	//   ....[25]....
        /*04d0*/ 	.word	0x00005c00


	//   ....[26]....
        /*04d4*/ 	.word	0x00005cb0


	//   ....[27]....
        /*04d8*/ 	.word	0x00005ce0


	//   ....[28]....
        /*04dc*/ 	.word	0x00006010


	//   ....[29]....
        /*04e0*/ 	.word	0x00006020


	//   ....[30]....
        /*04e4*/ 	.word	0x000060f0


	//   ....[31]....
        /*04e8*/ 	.word	0x00006100


	//   ....[32]....
        /*04ec*/ 	.word	0x00007530


	//   ....[33]....
        /*04f0*/ 	.word	0x00007550


	//   ....[34]....
        /*04f4*/ 	.word	0x00007c10


	//   ....[35]....
        /*04f8*/ 	.word	0x00007c30


	//   ....[36]....
        /*04fc*/ 	.word	0x000094e0


	//   ....[37]....
        /*0500*/ 	.word	0x000094f0


	//   ....[38]....
        /*0504*/ 	.word	0x00009520


	//   ....[39]....
        /*0508*/ 	.word	0x00009540


	//   ....[40]....
        /*050c*/ 	.word	0x0000acc0


	//   ....[41]....
        /*0510*/ 	.word	0x0000acd0


	//   ....[42]....
        /*0514*/ 	.word	0x0000acf0


	//   ....[43]....
        /*0518*/ 	.word	0x0000ad00


	//   ....[44]....
        /*051c*/ 	.word	0x0000ae40


	//   ....[45]....
        /*0520*/ 	.word	0x0000ae60


	//   ....[46]....
        /*0524*/ 	.word	0x0000b060


	//   ....[47]....
        /*0528*/ 	.word	0x0000b090


	//   ....[48]....
        /*052c*/ 	.word	0x0000b250


	//   ....[49]....
        /*0530*/ 	.word	0x0000b280


	//   ....[50]....
        /*0534*/ 	.word	0x0000b440


	//   ....[51]....
        /*0538*/ 	.word	0x0000b460


	//----- nvinfo : EIATTR_EXIT_INSTR_OFFSETS
	.align		4
.L_152:
        /*053c*/ 	.byte	0x04, 0x1c
        /*053e*/ 	.short	(.L_154 - .L_153)


	//   ....[0]....
.L_153:
        /*0540*/ 	.word	0x00000040


	//   ....[1]....
        /*0544*/ 	.word	0x0000b470


	//   ....[2]....
        /*0548*/ 	.word	0x0000b5b0


	//   ....[3]....
        /*054c*/ 	.word	0x0000b610


	//----- nvinfo : EIATTR_CTAIDZ_USED
	.align		4
.L_154:
        /*0550*/ 	.byte	0x01, 0x04
	.zero		2


	//----- nvinfo : EIATTR_MAX_THREADS
	.align		4
        /*0554*/ 	.byte	0x04, 0x05
        /*0556*/ 	.short	(.L_156 - .L_155)
.L_155:
        /*0558*/ 	.word	0x00000100
        /*055c*/ 	.word	0x00000001
        /*0560*/ 	.word	0x00000001


	//----- nvinfo : EIATTR_CRS_STACK_SIZE
	.align		4
.L_156:
        /*0564*/ 	.byte	0x04, 0x1e
        /*0566*/ 	.short	(.L_158 - .L_157)
.L_157:
        /*0568*/ 	.word	0x00000000
.L_158:


//--------------------- .nv.info._ZN7cutlass13device_kernelIN5flash19enable_sm80_to_sm89INS1_16FlashAttnFwdSm80INS1_25CollectiveMainloopFwdSm80ILi8ELi1ELb1EN4cute5tupleIJNS5_1CILi128EEENS7_ILi64EEENS7_ILi256EEEEEELi256ENS_6half_tEfNS_4arch4Sm80ELb0ELb0ELb1ELb1ELb1ELb0ELb1ELb0EEENS1_21CollectiveEpilogueFwdINS6_IJS8_SA_S9_EEENS6_IJNS7_ILi1EEESI_SI_EEESC_SE_Li256ELb1ELb1ELb0ELb0EEENS1_19SingleTileSchedulerILb1ELb0ELb1ELi128EEEEEEEEEvNT_6ParamsE --------------------------
	.section	.nv.info._ZN7cutlass13device_kernelIN5flash19enable_sm80_to_sm89INS1_16FlashAttnFwdSm80INS1_25CollectiveMainloopFwdSm80ILi8ELi1ELb1EN4cute5tupleIJNS5_1CILi128EEENS7_ILi64EEENS7_ILi256EEEEEELi256ENS_6half_tEfNS_4arch4Sm80ELb0ELb0ELb1ELb1ELb1ELb0ELb1ELb0EEENS1_21CollectiveEpilogueFwdINS6_IJS8_SA_S9_EEENS6_IJNS7_ILi1EEESI_SI_EEESC_SE_Li256ELb1ELb1ELb0ELb0EEENS1_19SingleTileSchedulerILb1ELb0ELb1ELi128EEEEEEEEEvNT_6ParamsE,"",@"SHT_CUDA_INFO"
	.sectionflags	@""
	.align	4


	//----- nvinfo : EIATTR_CUDA_API_VERSION
	.align		4
        /*0000*/ 	.byte	0x04, 0x37
        /*0002*/ 	.short	(.L_160 - .L_159)
.L_159:
        /*0004*/ 	.word	0x00000082


	//----- nvinfo : EIATTR_SW2861232_WAR
	.align		4
.L_160:
        /*0008*/ 	.byte	0x01, 0x35
	.zero		2


	//----- nvinfo : EIATTR_PARAM_CBANK
	.align		4
        /*000c*/ 	.byte	0x04, 0x0a
        /*000e*/ 	.short	(.L_162 - .L_161)
	.align		4
.L_161:
        /*0010*/ 	.word	index@(.nv.constant0._ZN7cutlass13device_kernelIN5flash19enable_sm80_to_sm89INS1_16FlashAttnFwdSm80INS1_25CollectiveMainloopFwdSm80ILi8ELi1ELb1EN4cute5tupleIJNS5_1CILi128EEENS7_ILi64EEENS7_ILi256EEEEEELi256ENS_6half_tEfNS_4arch4Sm80ELb0ELb0ELb1ELb1ELb1ELb0ELb1ELb0EEENS1_21CollectiveEpilogueFwdINS6_IJS8_SA_S9_EEENS6_IJNS7_ILi1EEESI_SI_EEESC_SE_Li256ELb1ELb1ELb0ELb0EEENS1_19SingleTileSchedulerILb1ELb0ELb1ELi128EEEEEEEEEvNT_6ParamsE)
        /*0014*/ 	.short	0x0160
        /*0016*/ 	.short	0x0418


	//----- nvinfo : EIATTR_CBANK_PARAM_SIZE
	.align		4
.L_162:
        /*0018*/ 	.byte	0x03, 0x19
        /*001a*/ 	.short	0x0418


	//----- nvinfo : EIATTR_KPARAM_INFO
	.align		4
        /*001c*/ 	.byte	0x04, 0x17
        /*001e*/ 	.short	(.L_164 - .L_163)
.L_163:
        /*0020*/ 	.word	0x00000000
        /*0024*/ 	.short	0x0000
        /*0026*/ 	.short	0x0000
        /*0028*/ 	.byte	0x00, 0xf0, 0x61, 0x10


	//----- nvinfo : EIATTR_MAXREG_COUNT
	.align		4
.L_164:
        /*002c*/ 	.byte	0x03, 0x1b
        /*002e*/ 	.short	0x00ff


	//----- nvinfo : EIATTR_NUM_BARRIERS
	.align		4
        /*0030*/ 	.byte	0x02, 0x4c
        /*0032*/ 	.byte	0x02
	.zero		1


	//----- nvinfo : EIATTR_ANNOTATIONS
	.align		4
        /*0034*/ 	.byte	0x04, 0x55
        /*0036*/ 	.short	(.L_166 - .L_165)


	//   ....[0]....
.L_165:
        /* <DEDUP_REMOVED lines=49> */
        /*033c*/ 	.byte	0x20, 0x99, 0x00, 0x00, 0x01, 0x00, 0x00, 0x00, 0x30, 0x99, 0x00, 0x00


	//----- nvinfo : EIATTR_MERCURY_ISA_VERSION
	.align		4
.L_166:
        /*0348*/ 	.byte	0x03, 0x5f
        /*034a*/ 	.short	0x0000


	//----- nvinfo : EIATTR_COOP_GROUP_MASK_REGIDS
	.align		4
        /*034c*/ 	.byte	0x04, 0x29
        /*034e*/ 	.short	(.L_168 - .L_167)


	//   ....[0]....
.L_167:
        /*0350*/ 	.word	0xffffffff


	//   ....[1]....
        /*0354*/ 	.word	0xffffffff


	//   ....[2]....
        /*0358*/ 	.word	0xffffffff


	//   ....[3]....
        /*035c*/ 	.word	0xffffffff


	//   ....[4]....
        /*0360*/ 	.word	0xffffffff


	//   ....[5]....
        /*0364*/ 	.word	0xffffffff


	//   ....[6]....
        /*0368*/ 	.word	0xffffffff


	//   ....[7]....
        /*036c*/ 	.word	0xffffffff


	//   ....[8]....
        /*0370*/ 	.word	0xffffffff


	//   ....[9]....
        /*0374*/ 	.word	0xffffffff


	//   ....[10]....
        /*0378*/ 	.word	0xffffffff


	//   ....[11]....
        /*037c*/ 	.word	0xffffffff


	//   ....[12]....
        /*0380*/ 	.word	0xffffffff


	//   ....[13]....
        /*0384*/ 	.word	0xffffffff


	//   ....[14]....
        /*0388*/ 	.word	0xffffffff


	//   ....[15]....
        /*038c*/ 	.word	0xffffffff


	//   ....[16]....
        /*0390*/ 	.word	0xffffffff


	//   ....[17]....
        /*0394*/ 	.word	0xffffffff


	//   ....[18]....
        /*0398*/ 	.word	0xffffffff


	//   ....[19]....
        /*039c*/ 	.word	0xffffffff


	//   ....[20]....
        /*03a0*/ 	.word	0xffffffff


	//   ....[21]....
        /*03a4*/ 	.word	0xffffffff


	//   ....[22]....
        /*03a8*/ 	.word	0xffffffff


	//   ....[23]....
        /*03ac*/ 	.word	0xffffffff


	//   ....[24]....
        /*03b0*/ 	.word	0xffffffff


	//   ....[25]....
        /*03b4*/ 	.word	0xffffffff


	//   ....[26]....
        /*03b8*/ 	.word	0xffffffff


	//   ....[27]....
        /*03bc*/ 	.word	0xffffffff


	//   ....[28]....
        /*03c0*/ 	.word	0xffffffff


	//   ....[29]....
        /*03c4*/ 	.word	0xffffffff


	//   ....[30]....
        /*03c8*/ 	.word	0xffffffff


	//   ....[31]....
        /*03cc*/ 	.word	0xffffffff


	//   ....[32]....
        /*03d0*/ 	.word	0xffffffff


	//   ....[33]....
        /*03d4*/ 	.word	0xffffffff


	//   ....[34]....
        /*03d8*/ 	.word	0xffffffff


	//   ....[35]....
        /*03dc*/ 	.word	0xffffffff


	//   ....[36]....
        /*03e0*/ 	.word	0xffffffff


	//   ....[37]....
        /*03e4*/ 	.word	0xffffffff


	//   ....[38]....
        /*03e8*/ 	.word	0xffffffff


	//   ....[39]....
        /*03ec*/ 	.word	0xffffffff


	//   ....[40]....
        /*03f0*/ 	.word	0xffffffff


	//   ....[41]....
        /*03f4*/ 	.word	0xffffffff


	//   ....[42]....
        /*03f8*/ 	.word	0xffffffff


	//   ....[43]....
        /*03fc*/ 	.word	0xffffffff


	//   ....[44]....
        /*0400*/ 	.word	0xffffffff


	//   ....[45]....
        /*0404*/ 	.word	0xffffffff


	//   ....[46]....
        /*0408*/ 	.word	0xffffffff


	//   ....[47]....
        /*040c*/ 	.word	0xffffffff


	//   ....[48]....
        /*0410*/ 	.word	0xffffffff


	//   ....[49]....
        /*0414*/ 	.word	0xffffffff


	//   ....[50]....
        /*0418*/ 	.word	0xffffffff


	//   ....[51]....
        /*041c*/ 	.word	0xffffffff


	//   ....[52]....
        /*0420*/ 	.word	0xffffffff


	//   ....[53]....
        /*0424*/ 	.word	0xffffffff


	//   ....[54]....
        /*0428*/ 	.word	0xffffffff


	//   ....[55]....
        /*042c*/ 	.word	0xffffffff


	//   ....[56]....
        /*0430*/ 	.word	0xffffffff


	//   ....[57]....
        /*0434*/ 	.word	0xffffffff


	//   ....[58]....
        /*0438*/ 	.word	0xffffffff


	//   ....[59]....
        /*043c*/ 	.word	0xffffffff


	//   ....[60]....
        /*0440*/ 	.word	0xffffffff


	//----- nvinfo : EIATTR_COOP_GROUP_INSTR_OFFSETS
	.align		4
.L_168:
        /*0444*/ 	.byte	0x04, 0x28
        /*0446*/ 	.short	(.L_170 - .L_169)


	//   ....[0]....
.L_169:
        /*0448*/ 	.word	0x000000a0


	//   ....[1]....
        /*044c*/ 	.word	0x00001500


	//   ....[2]....
        /*0450*/ 	.word	0x00001530


	//   ....[3]....
        /*0454*/ 	.word	0x000015f0


	//   ....[4]....
        /*0458*/ 	.word	0x00001620


	//   ....[5]....
        /*045c*/ 	.word	0x00001750


	//   ....[6]....
        /*0460*/ 	.word	0x00001760


	//   ....[7]....
        /*0464*/ 	.word	0x00001900


	//   ....[8]....
        /*0468*/ 	.word	0x000019c0


	//   ....[9]....
        /*046c*/ 	.word	0x00001b00


	//   ....[10]....
        /*0470*/ 	.word	0x00001b40


	//   ....[11]....
        /*0474*/ 	.word	0x00001b80


	//   ....[12]....
        /*0478*/ 	.word	0x00001b90


	//   ....[13]....
        /*047c*/ 	.word	0x00001bb0


	//   ....[14]....
        /*0480*/ 	.word	0x00001c40


	//   ....[15]....
        /*0484*/ 	.word	0x00001d30


	//   ....[16]....
        /*0488*/ 	.word	0x00001d80


	//   ....[17]....
        /*048c*/ 	.word	0x00003990


	//   ....[18]....
        /*0490*/ 	.word	0x000039a0


	//   ....[19]....
        /*0494*/ 	.word	0x00003a30


	//   ....[20]....
        /*0498*/ 	.word	0x00003a50


	//   ....[21]....
        /*049c*/ 	.word	0x00004190


	//   ....[22]....
        /*04a0*/ 	.word	0x00004230


	//   ....[23]....
        /*04a4*/ 	.word	0x00004250


	//   ....[24]....
        /*04a8*/ 	.word	0x000042b0


	//   ....[25]....
        /*04ac*/ 	.word	0x00006190


	//   ....[26]....
        /*04b0*/ 	.word	0x000061a0


	//   ....[27]....
        /*04b4*/ 	.word	0x000061b0


	//   ....[28]....
        /*04b8*/ 	.word	0x000061c0


	//   ....[29]....
        /*04bc*/ 	.word	0x00006610


	//   ....[30]....
        /*04c0*/ 	.word	0x00006620


	//   ....[31]....
        /*04c4*/ 	.word	0x00006650


	//   ....[32]....
        /*04c8*/ 	.word	0x00006670


	//   ....[33]....
        /*04cc*/ 	.word	0x00007ae0


	//   ....[34]....
        /*04d0*/ 	.word	0x00007b00


	//   ....[35]....
        /*04d4*/ 	.word	0x000081c0


	//   ....[36]....
        /*04d8*/ 	.word	0x000081e0


	//   ....[37]....
        /*04dc*/ 	.word	0x00009950


	//   ....[38]....
        /*04e0*/ 	.word	0x00009960


	//   ....[39]....
        /*04e4*/ 	.word	0x00009990


	//   ....[40]....
        /*04e8*/ 	.word	0x000099b0


	//   ....[41]....
        /*04ec*/ 	.word	0x0000b420


	//   ....[42]....
        /*04f0*/ 	.word	0x0000b460


	//   ....[43]....
        /*04f4*/ 	.word	0x0000b4c0


	//   ....[44]....
        /*04f8*/ 	.word	0x0000b4f0


	//   ....[45]....
        /*04fc*/ 	.word	0x0000b720


	//   ....[46]....
        /*0500*/ 	.word	0x0000b730


	//   ....[47]....
        /*0504*/ 	.word	0x0000b930


	//   ....[48]....
        /*0508*/ 	.word	0x0000b960


	//   ....[49]....
        /*050c*/ 	.word	0x0000bb20


	//   ....[50]....
        /*0510*/ 	.word	0x0000bb50


	//   ....[51]....
        /*0514*/ 	.word	0x0000bd10


	//   ....[52]....
        /*0518*/ 	.word	0x0000bd30


	//   ....[53]....
        /*051c*/ 	.word	0x0000c6b0


	//   ....[54]....
        /*0520*/ 	.word	0x0000c6d0


	//   ....[55]....
        /*0524*/ 	.word	0x0000c890


	//   ....[56]....
        /*0528*/ 	.word	0x0000c8c0


	//   ....[57]....
        /*052c*/ 	.word	0x0000ca50


	//   ....[58]....
        /*0530*/ 	.word	0x0000ca80


	//   ....[59]....
        /*0534*/ 	.word	0x0000cc10


	//   ....[60]....
        /*0538*/ 	.word	0x0000cc30


	//----- nvinfo : EIATTR_EXIT_INSTR_OFFSETS
	.align		4
.L_170:
        /*053c*/ 	.byte	0x04, 0x1c
        /*053e*/ 	.short	(.L_172 - .L_171)


	//   ....[0]....
.L_171:
        /*0540*/ 	.word	0x00000450


	//   ....[1]....
        /*0544*/ 	.word	0x0000bd40


	//   ....[2]....
        /*0548*/ 	.word	0x0000be80


	//   ....[3]....
        /*054c*/ 	.word	0x0000bee0


	//   ....[4]....
        /*0550*/ 	.word	0x0000cc40


	//   ....[5]....
        /*0554*/ 	.word	0x0000cd50


	//   ....[6]....
        /*0558*/ 	.word	0x0000cdb0


	//----- nvinfo : EIATTR_CTAIDZ_USED
	.align		4
.L_172:
        /*055c*/ 	.byte	0x01, 0x04
	.zero		2


	//----- nvinfo : EIATTR_MAX_THREADS
	.align		4
        /*0560*/ 	.byte	0x04, 0x05
        /*0562*/ 	.short	(.L_174 - .L_173)
.L_173:
        /*0564*/ 	.word	0x00000100
        /*0568*/ 	.word	0x00000001
        /*056c*/ 	.word	0x00000001


	//----- nvinfo : EIATTR_CRS_STACK_SIZE
	.align		4
.L_174:
        /*0570*/ 	.byte	0x04, 0x1e
        /*0572*/ 	.short	(.L_176 - .L_175)
.L_175:
        /*0574*/ 	.word	0x00000000
.L_176:


//--------------------- .nv.info._ZN7cutlass13device_kernelIN5flash19enable_sm80_to_sm89INS1_16FlashAttnFwdSm80INS1_25CollectiveMainloopFwdSm80ILi8ELi1ELb0EN4cute5tupleIJNS5_1CILi128EEENS7_ILi32EEENS7_ILi256EEEEEELi256ENS_6half_tEfNS_4arch4Sm80ELb0ELb0ELb1ELb1ELb1ELb1ELb1ELb0EEENS1_21CollectiveEpilogueFwdINS6_IJS8_SA_S9_EEENS6_IJNS7_ILi1EEESI_SI_EEESC_SE_Li256ELb1ELb1ELb0ELb0EEENS1_19SingleTileSchedulerILb1ELb0ELb1ELi128EEEEEEEEEvNT_6ParamsE --------------------------
	.section	.nv.info._ZN7cutlass13device_kernelIN5flash19enable_sm80_to_sm89INS1_16FlashAttnFwdSm80INS1_25CollectiveMainloopFwdSm80ILi8ELi1ELb0EN4cute5tupleIJNS5_1CILi128EEENS7_ILi32EEENS7_ILi256EEEEEELi256ENS_6half_tEfNS_4arch4Sm80ELb0ELb0ELb1ELb1ELb1ELb1ELb1ELb0EEENS1_21CollectiveEpilogueFwdINS6_IJS8_SA_S9_EEENS6_IJNS7_ILi1EEESI_SI_EEESC_SE_Li256ELb1ELb1ELb0ELb0EEENS1_19SingleTileSchedulerILb1ELb0ELb1ELi128EEEEEEEEEvNT_6ParamsE,"",@"SHT_CUDA_INFO"
	.sectionflags	@""
	.align	4


	//----- nvinfo : EIATTR_CUDA_API_VERSION
	.align		4
        /*0000*/ 	.byte	0x04, 0x37
        /*0002*/ 	.short	(.L_178 - .L_177)
.L_177:
        /*0004*/ 	.word	0x00000082


	//----- nvinfo : EIATTR_SW2861232_WAR
	.align		4
.L_178:
        /*0008*/ 	.byte	0x01, 0x35
	.zero		2


	//----- nvinfo : EIATTR_PARAM_CBANK
	.align		4
        /*000c*/ 	.byte	0x04, 0x0a
        /*000e*/ 	.short	(.L_180 - .L_179)
	.align		4
.L_179:
        /*0010*/ 	.word	index@(.nv.constant0._ZN7cutlass13device_kernelIN5flash19enable_sm80_to_sm89INS1_16FlashAttnFwdSm80INS1_25CollectiveMainloopFwdSm80ILi8ELi1ELb0EN4cute5tupleIJNS5_1CILi128EEENS7_ILi32EEENS7_ILi256EEEEEELi256ENS_6half_tEfNS_4arch4Sm80ELb0ELb0ELb1ELb1ELb1ELb1ELb1ELb0EEENS1_21CollectiveEpilogueFwdINS6_IJS8_SA_S9_EEENS6_IJNS7_ILi1EEESI_SI_EEESC_SE_Li256ELb1ELb1ELb0ELb0EEENS1_19SingleTileSchedulerILb1ELb0ELb1ELi128EEEEEEEEEvNT_6ParamsE)
        /*0014*/ 	.short	0x0160
        /*0016*/ 	.short	0x0418


	//----- nvinfo : EIATTR_CBANK_PARAM_SIZE
	.align		4
.L_180:
        /*0018*/ 	.byte	0x03, 0x19
        /*001a*/ 	.short	0x0418


	//----- nvinfo : EIATTR_KPARAM_INFO
	.align		4
        /*001c*/ 	.byte	0x04, 0x17
        /*001e*/ 	.short	(.L_182 - .L_181)
.L_181:
        /*0020*/ 	.word	0x00000000
        /*0024*/ 	.short	0x0000
        /*0026*/ 	.short	0x0000
        /*0028*/ 	.byte	0x00, 0xf0, 0x61, 0x10


	//----- nvinfo : EIATTR_MAXREG_COUNT
	.align		4
.L_182:
        /*002c*/ 	.byte	0x03, 0x1b
        /*002e*/ 	.short	0x00ff


	//----- nvinfo : EIATTR_NUM_BARRIERS
	.align		4
        /*0030*/ 	.byte	0x02, 0x4c
        /*0032*/ 	.byte	0x02
	.zero		1


	//----- nvinfo : EIATTR_MERCURY_ISA_VERSION
	.align		4
        /*0034*/ 	.byte	0x03, 0x5f
        /*0036*/ 	.short	0x0000


	//----- nvinfo : EIATTR_COOP_GROUP_MASK_REGIDS
	.align		4
        /*0038*/ 	.byte	0x04, 0x29
        /*003a*/ 	.short	(.L_184 - .L_183)


	//   ....[0]....
.L_183:
        /*003c*/ 	.word	0xffffffff


	//   ....[1]....
        /*0040*/ 	.word	0xffffffff


	//   ....[2]....
        /*0044*/ 	.word	0xffffffff


	//   ....[3]....
        /*0048*/ 	.word	0xffffffff


	//   ....[4]....
        /*004c*/ 	.word	0xffffffff


	//   ....[5]....
        /*0050*/ 	.word	0xffffffff


	//   ....[6]....
        /*0054*/ 	.word	0xffffffff


	//   ....[7]....
        /*0058*/ 	.word	0xffffffff


	//   ....[8]....
        /*005c*/ 	.word	0xffffffff


	//   ....[9]....
        /*0060*/ 	.word	0xffffffff


	//   ....[10]....
        /*0064*/ 	.word	0xffffffff


	//   ....[11]....
        /*0068*/ 	.word	0xffffffff


	//   ....[12]....
        /*006c*/ 	.word	0xffffffff


	//   ....[13]....
        /*0070*/ 	.word	0xffffffff


	//   ....[14]....
        /*0074*/ 	.word	0xffffffff


	//   ....[15]....
        /*0078*/ 	.word	0xffffffff


	//   ....[16]....
        /*007c*/ 	.word	0xffffffff


	//   ....[17]....
        /*0080*/ 	.word	0xffffffff


	//   ....[18]....
        /*0084*/ 	.word	0xffffffff


	//   ....[19]....
        /*0088*/ 	.word	0xffffffff


	//   ....[20]....
        /*008c*/ 	.word	0xffffffff


	//   ....[21]....
        /*0090*/ 	.word	0xffffffff


	//   ....[22]....
        /*0094*/ 	.word	0xffffffff


	//   ....[23]....
        /*0098*/ 	.word	0xffffffff


	//   ....[24]....
        /*009c*/ 	.word	0xffffffff


	//   ....[25]....
        /*00a0*/ 	.word	0xffffffff


	//   ....[26]....
        /*00a4*/ 	.word	0xffffffff


	//   ....[27]....
        /*00a8*/ 	.word	0xffffffff


	//   ....[28]....
        /*00ac*/ 	.word	0xffffffff


	//   ....[29]....
        /*00b0*/ 	.word	0xffffffff


	//   ....[30]....
        /*00b4*/ 	.word	0xffffffff


	//   ....[31]....
        /*00b8*/ 	.word	0xffffffff


	//   ....[32]....
        /*00bc*/ 	.word	0xffffffff


	//   ....[33]....
        /*00c0*/ 	.word	0xffffffff


	//   ....[34]....
        /*00c4*/ 	.word	0xffffffff


	//   ....[35]....
        /*00c8*/ 	.word	0xffffffff


	//   ....[36]....
        /*00cc*/ 	.word	0xffffffff


	//   ....[37]....
        /*00d0*/ 	.word	0xffffffff


	//   ....[38]....
        /*00d4*/ 	.word	0xffffffff


	//   ....[39]....
        /*00d8*/ 	.word	0xffffffff


	//   ....[40]....
        /*00dc*/ 	.word	0xffffffff


	//   ....[41]....
        /*00e0*/ 	.word	0xffffffff


	//   ....[42]....
        /*00e4*/ 	.word	0xffffffff


	//   ....[43]....
        /*00e8*/ 	.word	0xffffffff


	//   ....[44]....
        /*00ec*/ 	.word	0xffffffff


	//   ....[45]....
        /*00f0*/ 	.word	0xffffffff


	//   ....[46]....
        /*00f4*/ 	.word	0xffffffff


	//   ....[47]....
        /*00f8*/ 	.word	0xffffffff


	//   ....[48]....
        /*00fc*/ 	.word	0xffffffff


	//   ....[49]....
        /*0100*/ 	.word	0xffffffff


	//   ....[50]....
        /*0104*/ 	.word	0xffffffff


	//   ....[51]....
        /*0108*/ 	.word	0xffffffff


	//   ....[52]....
        /*010c*/ 	.word	0xffffffff


	//   ....[53]....
        /*0110*/ 	.word	0xffffffff


	//   ....[54]....
        /*0114*/ 	.word	0xffffffff


	//   ....[55]....
        /*0118*/ 	.word	0xffffffff


	//   ....[56]....
        /*011c*/ 	.word	0xffffffff


	//   ....[57]....
        /*0120*/ 	.word	0xffffffff


	//   ....[58]....
        /*0124*/ 	.word	0xffffffff


	//----- nvinfo : EIATTR_COOP_GROUP_INSTR_OFFSETS
	.align		4
.L_184:
        /*0128*/ 	.byte	0x04, 0x28
        /*012a*/ 	.short	(.L_186 - .L_185)


	//   ....[0]....
.L_185:
        /*012c*/ 	.word	0x00000090


	//   ....[1]....
        /*0130*/ 	.word	0x00001f60


	//   ....[2]....
        /*0134*/ 	.word	0x00001f70


	//   ....[3]....
        /*0138*/ 	.word	0x00003130


	//   ....[4]....
        /*013c*/ 	.word	0x00003140


	//   ....[5]....
        /*0140*/ 	.word	0x00004210


	//   ....[6]....
        /*0144*/ 	.word	0x00004230


	//   ....[7]....
        /*0148*/ 	.word	0x00004600


	//   ....[8]....
        /*014c*/ 	.word	0x00004620


	//   ....[9]....
        /*0150*/ 	.word	0x000052d0


	//   ....[10]....
        /*0154*/ 	.word	0x00005300


	//   ....[11]....
        /*0158*/ 	.word	0x00005560


	//   ....[12]....
        /*015c*/ 	.word	0x00005590


	//   ....[13]....
        /*0160*/ 	.word	0x00005700


	//   ....[14]....
        /*0164*/ 	.word	0x00005730


	//   ....[15]....
        /*0168*/ 	.word	0x000058a0


	//   ....[16]....
        /*016c*/ 	.word	0x000058e0


	//   ....[17]....
        /*0170*/ 	.word	0x00005da0


	//   ....[18]....
        /*0174*/ 	.word	0x00005df0


	//   ....[19]....
        /*0178*/ 	.word	0x0000cd00


	//   ....[20]....
        /*017c*/ 	.word	0x0000cd40


	//   ....[21]....
        /*0180*/ 	.word	0x0000daf0


	//   ....[22]....
        /*0184*/ 	.word	0x0000db00


	//   ....[23]....
        /*0188*/ 	.word	0x0000e060


	//   ....[24]....
        /*018c*/ 	.word	0x0000e0b0


	//   ....[25]....
        /*0190*/ 	.word	0x0000e0d0


	//   ....[26]....
        /*0194*/ 	.word	0x0000e0f0


	//   ....[27]....
        /*0198*/ 	.word	0x0000ec30


	//   ....[28]....
        /*019c*/ 	.word	0x0000ec40


	//   ....[29]....
        /*01a0*/ 	.word	0x0000ee60


	//   ....[30]....
        /*01a4*/ 	.word	0x0000ee70


	//   ....[31]....
        /*01a8*/ 	.word	0x0000f9f0


	//   ....[32]....
        /*01ac*/ 	.word	0x0000fa10


	//   ....[33]....
        /*01b0*/ 	.word	0x0000fa90


	//   ....[34]....
        /*01b4*/ 	.word	0x0000faa0


	//   ....[35]....
        /*01b8*/ 	.word	0x00010c80


	//   ....[36]....
        /*01bc*/ 	.word	0x00010cb0


	//   ....[37]....
        /*01c0*/ 	.word	0x00010d00


	//   ....[38]....
        /*01c4*/ 	.word	0x00010d10


	//   ....[39]....
        /*01c8*/ 	.word	0x00012790


	//   ....[40]....
        /*01cc*/ 	.word	0x000127d0


	//   ....[41]....
        /*01d0*/ 	.word	0x00012800


	//   ....[42]....
        /*01d4*/ 	.word	0x00012830


	//   ....[43]....
        /*01d8*/ 	.word	0x00012a70


	//   ....[44]....
        /*01dc*/ 	.word	0x00012a80


	//   ....[45]....
        /*01e0*/ 	.word	0x00012c80


	//   ....[46]....
        /*01e4*/ 	.word	0x00012cb0


	//   ....[47]....
        /*01e8*/ 	.word	0x00012e70


	//   ....[48]....
        /*01ec*/ 	.word	0x00012ea0


	//   ....[49]....
        /*01f0*/ 	.word	0x00013060


	//   ....[50]....
        /*01f4*/ 	.word	0x00013080


	//   ....[51]....
        /*01f8*/ 	.word	0x00013a20


	//   ....[52]....
        /*01fc*/ 	.word	0x00013a50


	//   ....[53]....
        /*0200*/ 	.word	0x00013be0


	//   ....[54]....
        /*0204*/ 	.word	0x00013c10


	//   ....[55]....
        /*0208*/ 	.word	0x00013da0


	//   ....[56]....
        /*020c*/ 	.word	0x00013dd0


	//   ....[57]....
        /*0210*/ 	.word	0x00013f60


	//   ....[58]....
        /*0214*/ 	.word	0x00013f80


	//----- nvinfo : EIATTR_EXIT_INSTR_OFFSETS
	.align		4
.L_186:
        /*0218*/ 	.byte	0x04, 0x1c
        /*021a*/ 	.short	(.L_188 - .L_187)


	//   ....[0]....
.L_187:
        /*021c*/ 	.word	0x00000440


	//   ....[1]....
        /*0220*/ 	.word	0x00013090


	//   ....[2]....
        /*0224*/ 	.word	0x000131d0


	//   ....[3]....
        /*0228*/ 	.word	0x00013230


	//   ....[4]....
        /*022c*/ 	.word	0x00013f90


	//   ....[5]....
        /*0230*/ 	.word	0x000140a0


	//   ....[6]....
        /*0234*/ 	.word	0x00014100


	//----- nvinfo : EIATTR_CTAIDZ_USED
	.align		4
.L_188:
        /*0238*/ 	.byte	0x01, 0x04
	.zero		2


	//----- nvinfo : EIATTR_MAX_THREADS
	.align		4
        /*023c*/ 	.byte	0x04, 0x05
        /*023e*/ 	.short	(.L_190 - .L_189)
.L_189:
        /*0240*/ 	.word	0x00000100
        /*0244*/ 	.word	0x00000001
        /*0248*/ 	.word	0x00000001


	//----- nvinfo : EIATTR_CRS_STACK_SIZE
	.align		4
.L_190:
        /*024c*/ 	.byte	0x04, 0x1e
        /*024e*/ 	.short	(.L_192 - .L_191)
.L_191:
        /*0250*/ 	.word	0x00000000
.L_192:


//--------------------- .nv.info._ZN7cutlass13device_kernelIN5flash19enable_sm80_to_sm89INS1_16FlashAttnFwdSm80INS1_25CollectiveMainloopFwdSm80ILi8ELi1ELb1EN4cute5tupleIJNS5_1CILi128EEENS7_ILi48EEENS7_ILi256EEEEEELi256ENS_6half_tEfNS_4arch4Sm80ELb0ELb1ELb1ELb0ELb1ELb0ELb1ELb0EEENS1_21CollectiveEpilogueFwdINS6_IJS8_SA_S9_EEENS6_IJNS7_ILi1EEESI_SI_EEESC_SE_Li256ELb0ELb1ELb0ELb0EEENS1_19SingleTileSchedulerILb0ELb0ELb1ELi128EEEEEEEEEvNT_6ParamsE --------------------------
	.section	.nv.info._ZN7cutlass13device_kernelIN5flash19enable_sm80_to_sm89INS1_16FlashAttnFwdSm80INS1_25CollectiveMainloopFwdSm80ILi8ELi1ELb1EN4cute5tupleIJNS5_1CILi128EEENS7_ILi48EEENS7_ILi256EEEEEELi256ENS_6half_tEfNS_4arch4Sm80ELb0ELb1ELb1ELb0ELb1ELb0ELb1ELb0EEENS1_21CollectiveEpilogueFwdINS6_IJS8_SA_S9_EEENS6_IJNS7_ILi1EEESI_SI_EEESC_SE_Li256ELb0ELb1ELb0ELb0EEENS1_19SingleTileSchedulerILb0ELb0ELb1ELi128EEEEEEEEEvNT_6ParamsE,"",@"SHT_CUDA_INFO"
	.sectionflags	@""
	.align	4


	//----- nvinfo : EIATTR_CUDA_API_VERSION
	.align		4
        /*0000*/ 	.byte	0x04, 0x37
        /*0002*/ 	.short	(.L_194 - .L_193)
.L_193:
        /*0004*/ 	.word	0x00000082


	//----- nvinfo : EIATTR_SW2861232_WAR
	.align		4
.L_194:
        /*0008*/ 	.byte	0x01, 0x35
	.zero		2


	//----- nvinfo : EIATTR_PARAM_CBANK
	.align		4
        /*000c*/ 	.byte	0x04, 0x0a
        /*000e*/ 	.short	(.L_196 - .L_195)
	.align		4
.L_195:
        /*0010*/ 	.word	index@(.nv.constant0._ZN7cutlass13device_kernelIN5flash19enable_sm80_to_sm89INS1_16FlashAttnFwdSm80INS1_25CollectiveMainloopFwdSm80ILi8ELi1ELb1EN4cute5tupleIJNS5_1CILi128EEENS7_ILi48EEENS7_ILi256EEEEEELi256ENS_6half_tEfNS_4arch4Sm80ELb0ELb1ELb1ELb0ELb1ELb0ELb1ELb0EEENS1_21CollectiveEpilogueFwdINS6_IJS8_SA_S9_EEENS6_IJNS7_ILi1EEESI_SI_EEESC_SE_Li256ELb0ELb1ELb0ELb0EEENS1_19SingleTileSchedulerILb0ELb0ELb1ELi128EEEEEEEEEvNT_6ParamsE)
        /*0014*/ 	.short	0x0160
        /*0016*/ 	.short	0x0418


	//----- nvinfo : EIATTR_CBANK_PARAM_SIZE
	.align		4
.L_196:
        /*0018*/ 	.byte	0x03, 0x19
        /*001a*/ 	.short	0x0418


	//----- nvinfo : EIATTR_KPARAM_INFO
	.align		4
        /*001c*/ 	.byte	0x04, 0x17
        /*001e*/ 	.short	(.L_198 - .L_197)
.L_197:
        /*0020*/ 	.word	0x00000000
        /*0024*/ 	.short	0x0000
        /*0026*/ 	.short	0x0000
        /*0028*/ 	.byte	0x00, 0xf0, 0x61, 0x10


	//----- nvinfo : EIATTR_MAXREG_COUNT
	.align		4
.L_198:
        /*002c*/ 	.byte	0x03, 0x1b
        /*002e*/ 	.short	0x00ff


	//----- nvinfo : EIATTR_NUM_BARRIERS
	.align		4
        /*0030*/ 	.byte	0x02, 0x4c
        /*0032*/ 	.byte	0x02
	.zero		1


	//----- nvinfo : EIATTR_ANNOTATIONS
	.align		4
        /*0034*/ 	.byte	0x04, 0x55
        /*0036*/ 	.short	(.L_200 - .L_199)


	//   ....[0]....
.L_199:
        /* <DEDUP_REMOVED lines=87> */


	//----- nvinfo : EIATTR_MERCURY_ISA_VERSION
	.align		4
.L_200:
        /*0598*/ 	.byte	0x03, 0x5f
        /*059a*/ 	.short	0x0000


	//----- nvinfo : EIATTR_COOP_GROUP_MASK_REGIDS
	.align		4
        /*059c*/ 	.byte	0x04, 0x29
        /*059e*/ 	.short	(.L_202 - .L_201)


	//   ....[0]....
.L_201:
        /*05a0*/ 	.word	0xffffffff


	//   ....[1]....
        /*05a4*/ 	.word	0xffffffff


	//   ....[2]....
        /*05a8*/ 	.word	0xffffffff


	//   ....[3]....
        /*05ac*/ 	.word	0xffffffff


	//   ....[4]....
        /*05b0*/ 	.word	0xffffffff


	//   ....[5]....
        /*05b4*/ 	.word	0xffffffff


	//   ....[6]....
        /*05b8*/ 	.word	0xffffffff


	//   ....[7]....
        /*05bc*/ 	.word	0xffffffff


	//   ....[8]....
        /*05c0*/ 	.word	0xffffffff


	//   ....[9]....
        /*05c4*/ 	.word	0xffffffff


	//   ....[10]....
        /*05c8*/ 	.word	0xffffffff


	//   ....[11]....
        /*05cc*/ 	.word	0xffffffff


	//   ....[12]....
        /*05d0*/ 	.word	0xffffffff


	//   ....[13]....
        /*05d4*/ 	.word	0xffffffff


	//   ....[14]....
        /*05d8*/ 	.word	0xffffffff


	//   ....[15]....
        /*05dc*/ 	.word	0xffffffff


	//   ....[16]....
        /*05e0*/ 	.word	0xffffffff


	//   ....[17]....
        /*05e4*/ 	.word	0xffffffff


	//   ....[18]....
        /*05e8*/ 	.word	0xffffffff


	//   ....[19]....
        /*05ec*/ 	.word	0xffffffff


	//   ....[20]....
        /*05f0*/ 	.word	0xffffffff


	//   ....[21]....
        /*05f4*/ 	.word	0xffffffff


	//   ....[22]....
        /*05f8*/ 	.word	0xffffffff


	//   ....[23]....
        /*05fc*/ 	.word	0xffffffff


	//   ....[24]....
        /*0600*/ 	.word	0xffffffff


	//   ....[25]....
        /*0604*/ 	.word	0xffffffff


	//   ....[26]....
        /*0608*/ 	.word	0xffffffff


	//   ....[27]....
        /*060c*/ 	.word	0xffffffff


	//   ....[28]....
        /*0610*/ 	.word	0xffffffff


	//   ....[29]....
        /*0614*/ 	.word	0xffffffff


	//   ....[30]....
        /*0618*/ 	.word	0xffffffff


	//   ....[31]....
        /*061c*/ 	.word	0xffffffff


	//   ....[32]....
        /*0620*/ 	.word	0xffffffff


	//   ....[33]....
        /*0624*/ 	.word	0xffffffff


	//   ....[34]....
        /*0628*/ 	.word	0xffffffff


	//   ....[35]....
        /*062c*/ 	.word	0xffffffff


	//   ....[36]....
        /*0630*/ 	.word	0xffffffff


	//   ....[37]....
        /*0634*/ 	.word	0xffffffff


	//   ....[38]....
        /*0638*/ 	.word	0xffffffff


	//   ....[39]....
        /*063c*/ 	.word	0xffffffff


	//   ....[40]....
        /*0640*/ 	.word	0xffffffff


	//   ....[41]....
        /*0644*/ 	.word	0xffffffff


	//   ....[42]....
        /*0648*/ 	.word	0xffffffff


	//   ....[43]....
        /*064c*/ 	.word	0xffffffff


	//   ....[44]....
        /*0650*/ 	.word	0xffffffff


	//   ....[45]....
        /*0654*/ 	.word	0xffffffff


	//   ....[46]....
        /*0658*/ 	.word	0xffffffff


	//   ....[47]....
        /*065c*/ 	.word	0xffffffff


	//   ....[48]....
        /*0660*/ 	.word	0xffffffff


	//   ....[49]....
        /*0664*/ 	.word	0xffffffff


	//   ....[50]....
        /*0668*/ 	.word	0xffffffff


	//   ....[51]....
        /*066c*/ 	.word	0xffffffff


	//   ....[52]....
        /*0670*/ 	.word	0xffffffff


	//   ....[53]....
        /*0674*/ 	.word	0xffffffff


	//   ....[54]....
        /*0678*/ 	.word	0xffffffff


	//   ....[55]....
        /*067c*/ 	.word	0xffffffff


	//   ....[56]....
        /*0680*/ 	.word	0xffffffff


	//   ....[57]....
        /*0684*/ 	.word	0xffffffff


	//   ....[58]....
        /*0688*/ 	.word	0xffffffff


	//   ....[59]....
        /*068c*/ 	.word	0xffffffff


	//   ....[60]....
        /*0690*/ 	.word	0xffffffff


	//   ....[61]....
        /*0694*/ 	.word	0xffffffff


	//   ....[62]....
        /*0698*/ 	.word	0xffffffff


	//   ....[63]....
        /*069c*/ 	.word	0xffffffff


	//   ....[64]....
        /*06a0*/ 	.word	0xffffffff


	//   ....[65]....
        /*06a4*/ 	.word	0xffffffff


	//   ....[66]....
        /*06a8*/ 	.word	0xffffffff


	//   ....[67]....
        /*06ac*/ 	.word	0xffffffff


	//   ....[68]....
        /*06b0*/ 	.word	0xffffffff


	//   ....[69]....
        /*06b4*/ 	.word	0xffffffff


	//   ....[70]....
        /*06b8*/ 	.word	0xffffffff


	//   ....[71]....
        /*06bc*/ 	.word	0xffffffff


	//   ....[72]....
        /*06c0*/ 	.word	0xffffffff


	//   ....[73]....
        /*06c4*/ 	.word	0xffffffff


	//   ....[74]....
        /*06c8*/ 	.word	0xffffffff


	//   ....[75]....
        /*06cc*/ 	.word	0xffffffff


	//   ....[76]....
        /*06d0*/ 	.word	0xffffffff


	//   ....[77]....
        /*06d4*/ 	.word	0xffffffff


	//   ....[78]....
        /*06d8*/ 	.word	0xffffffff


	//   ....[79]....
        /*06dc*/ 	.word	0xffffffff


	//   ....[80]....
        /*06e0*/ 	.word	0xffffffff


	//   ....[81]....
        /*06e4*/ 	.word	0xffffffff


	//   ....[82]....
        /*06e8*/ 	.word	0xffffffff


	//   ....[83]....
        /*06ec*/ 	.word	0xffffffff


	//   ....[84]....
        /*06f0*/ 	.word	0xffffffff


	//   ....[85]....
        /*06f4*/ 	.word	0xffffffff


	//   ....[86]....
        /*06f8*/ 	.word	0xffffffff


	//   ....[87]....
        /*06fc*/ 	.word	0xffffffff


	//   ....[88]....
        /*0700*/ 	.word	0xffffffff


	//   ....[89]....
        /*0704*/ 	.word	0xffffffff


	//   ....[90]....
        /*0708*/ 	.word	0xffffffff


	//   ....[91]....
        /*070c*/ 	.word	0xffffffff


	//   ....[92]....
        /*0710*/ 	.word	0xffffffff


	//   ....[93]....
        /*0714*/ 	.word	0xffffffff


	//   ....[94]....
        /*0718*/ 	.word	0xffffffff


	//   ....[95]....
        /*071c*/ 	.word	0xffffffff


	//   ....[96]....
        /*0720*/ 	.word	0xffffffff


	//   ....[97]....
        /*0724*/ 	.word	0xffffffff


	//----- nvinfo : EIATTR_COOP_GROUP_INSTR_OFFSETS
	.align		4
.L_202:
        /*0728*/ 	.byte	0x04, 0x28
        /*072a*/ 	.short	(.L_204 - .L_203)


	//   ....[0]....
.L_203:
        /*072c*/ 	.word	0x000012c0


	//   ....[1]....
        /*0730*/ 	.word	0x000012f0


	//   ....[2]....
        /*0734*/ 	.word	0x00001320


	//   ....[3]....
        /*0738*/ 	.word	0x00001360


	//   ....[4]....
        /*073c*/ 	.word	0x00001390


	//   ....[5]....
        /*0740*/ 	.word	0x00001580


	//   ....[6]....
        /*0744*/ 	.word	0x000015a0


	//   ....[7]....
        /*0748*/ 	.word	0x000015b0


	//   ....[8]....
        /*074c*/ 	.word	0x00001720


	//   ....[9]....
        /*0750*/ 	.word	0x00001760


	//   ....[10]....
        /*0754*/ 	.word	0x00001780


	//   ....[11]....
        /*0758*/ 	.word	0x00001810


	//   ....[12]....
        /*075c*/ 	.word	0x00001cb0


	//   ....[13]....
        /*0760*/ 	.word	0x00001ce0


	//   ....[14]....
        /*0764*/ 	.word	0x00002150


	//   ....[15]....
        /*0768*/ 	.word	0x00002160


	//   ....[16]....
        /*076c*/ 	.word	0x000031d0


	//   ....[17]....
        /*0770*/ 	.word	0x000031e0


	//   ....[18]....
        /*0774*/ 	.word	0x00003230


	//   ....[19]....
        /*0778*/ 	.word	0x00003290


	//   ....[20]....
        /*077c*/ 	.word	0x00003760


	//   ....[21]....
        /*0780*/ 	.word	0x00003960


	//   ....[22]....
        /*0784*/ 	.word	0x000046f0


	//   ....[23]....
        /*0788*/ 	.word	0x00004720


	//   ....[24]....
        /*078c*/ 	.word	0x000048d0


	//   ....[25]....
        /*0790*/ 	.word	0x00004980


	//   ....[26]....
        /*0794*/ 	.word	0x00005bc0


	//   ....[27]....
        /*0798*/ 	.word	0x00005bd0


	//   ....[28]....
        /*079c*/ 	.word	0x00005d10


	//   ....[29]....
        /*07a0*/ 	.word	0x00005d20


	//   ....[30]....
        /*07a4*/ 	.word	0x00006db0


	//   ....[31]....
        /*07a8*/ 	.word	0x00006dd0


	//   ....[32]....
        /*07ac*/ 	.word	0x00006df0


	//   ....[33]....
        /*07b0*/ 	.word	0x00006e10


	//   ....[34]....
        /*07b4*/ 	.word	0x000070f0


	//   ....[35]....
        /*07b8*/ 	.word	0x00007410


	//   ....[36]....
        /*07bc*/ 	.word	0x00007ac0


	//   ....[37]....
        /*07c0*/ 	.word	0x00007ae0


	//   ....[38]....
        /*07c4*/ 	.word	0x00008320


	//   ....[39]....
        /*07c8*/ 	.word	0x00008420


	//   ....[40]....
        /*07cc*/ 	.word	0x00009db0


	//   ....[41]....
        /*07d0*/ 	.word	0x00009de0


	//   ....[42]....
        /*07d4*/ 	.word	0x00009f10


	//   ....[43]....
        /*07d8*/ 	.word	0x00009f20


	//   ....[44]....
        /*07dc*/ 	.word	0x0000af30


	//   ....[45]....
        /*07e0*/ 	.word	0x0000af50


	//   ....[46]....
        /*07e4*/ 	.word	0x0000af70


	//   ....[47]....
        /*07e8*/ 	.word	0x0000af90


	//   ....[48]....
        /*07ec*/ 	.word	0x0000b2b0


	//   ....[49]....
        /*07f0*/ 	.word	0x0000b2d0


	//   ....[50]....
        /*07f4*/ 	.word	0x0000b8e0


	//   ....[51]....
        /*07f8*/ 	.word	0x0000b900


	//   ....[52]....
        /*07fc*/ 	.word	0x0000cf50


	//   ....[53]....
        /*0800*/ 	.word	0x0000cf70


	//   ....[54]....
        /*0804*/ 	.word	0x0000d120


	//   ....[55]....
        /*0808*/ 	.word	0x0000d130


	//   ....[56]....
        /*080c*/ 	.word	0x0000e140


	//   ....[57]....
        /*0810*/ 	.word	0x0000e160


	//   ....[58]....
        /*0814*/ 	.word	0x0000e170


	//   ....[59]....
        /*0818*/ 	.word	0x0000e180


	//   ....[60]....
        /*081c*/ 	.word	0x0000e4a0


	//   ....[61]....
        /*0820*/ 	.word	0x0000e970


	//   ....[62]....
        /*0824*/ 	.word	0x0000ee50


	//   ....[63]....
        /*0828*/ 	.word	0x0000ee70


	//   ....[64]....
        /*082c*/ 	.word	0x0000f680


	//   ....[65]....
        /*0830*/ 	.word	0x0000f7b0


	//   ....[66]....
        /*0834*/ 	.word	0x00010b60


	//   ....[67]....
        /*0838*/ 	.word	0x00010b70


	//   ....[68]....
        /*083c*/ 	.word	0x00010ba0


	//   ....[69]....
        /*0840*/ 	.word	0x00010bc0


	//   ....[70]....
        /*0844*/ 	.word	0x00012530


	//   ....[71]....
        /*0848*/ 	.word	0x00012540


	//   ....[72]....
        /*084c*/ 	.word	0x00012560


	//   ....[73]....
        /*0850*/ 	.word	0x00012570


	//   ....[74]....
        /*0854*/ 	.word	0x00012590


	//   ....[75]....
        /*0858*/ 	.word	0x000125e0


	//   ....[76]....
        /*085c*/ 	.word	0x000128b0


	//   ....[77]....
        /*0860*/ 	.word	0x000128e0


	//   ....[78]....
        /*0864*/ 	.word	0x00012aa0


	//   ....[79]....
        /*0868*/ 	.word	0x00012ad0


	//   ....[80]....
        /*086c*/ 	.word	0x00012c90


	//   ....[81]....
        /*0870*/ 	.word	0x00012cb0


	//   ....[82]....
        /*0874*/ 	.word	0x00013400


	//   ....[83]....
        /*0878*/ 	.word	0x00013420


	//   ....[84]....
        /*087c*/ 	.word	0x000135b0


	//   ....[85]....
        /*0880*/ 	.word	0x000135e0


	//   ....[86]....
        /*0884*/ 	.word	0x00013770


	//   ....[87]....
        /*0888*/ 	.word	0x000137a0


	//   ....[88]....
        /*088c*/ 	.word	0x00013930


	//   ....[89]....
        /*0890*/ 	.word	0x00013950


	//   ....[90]....
        /*0894*/ 	.word	0x00013b00


	//   ....[91]....
        /*0898*/ 	.word	0x00013b40


	//   ....[92]....
        /*089c*/ 	.word	0x00013b80


	//   ....[93]....
        /*08a0*/ 	.word	0x00013bc0


	//   ....[94]....
        /*08a4*/ 	.word	0x00013bf0


	//   ....[95]....
        /*08a8*/ 	.word	0x00013c30


	//   ....[96]....
        /*08ac*/ 	.word	0x00013c60


	//   ....[97]....
        /*08b0*/ 	.word	0x00013ca0


	//----- nvinfo : EIATTR_EXIT_INSTR_OFFSETS
	.align		4
.L_204:
        /*08b4*/ 	.byte	0x04, 0x1c
        /*08b6*/ 	.short	(.L_206 - .L_205)


	//   ....[0]....
.L_205:
        /*08b8*/ 	.word	0x00000040


	//   ....[1]....
        /*08bc*/ 	.word	0x00012cc0


	//   ....[2]....
        /*08c0*/ 	.word	0x00012e00


	//   ....[3]....
        /*08c4*/ 	.word	0x00012e60


	//   ....[4]....
        /*08c8*/ 	.word	0x00013960


	//   ....[5]....
        /*08cc*/ 	.word	0x00013a70


	//   ....[6]....
        /*08d0*/ 	.word	0x00013ad0


	//----- nvinfo : EIATTR_CTAIDZ_USED
	.align		4
.L_206:
        /*08d4*/ 	.byte	0x01, 0x04
	.zero		2


	//----- nvinfo : EIATTR_MAX_THREADS
	.align		4
        /*08d8*/ 	.byte	0x04, 0x05
        /*08da*/ 	.short	(.L_208 - .L_207)
.L_207:
        /*08dc*/ 	.word	0x00000100
        /*08e0*/ 	.word	0x00000001
        /*08e4*/ 	.word	0x00000001


	//----- nvinfo : EIATTR_CRS_STACK_SIZE
	.align		4
.L_208:
        /*08e8*/ 	.byte	0x04, 0x1e
        /*08ea*/ 	.short	(.L_210 - .L_209)
.L_209:
        /*08ec*/ 	.word	0x00000000
.L_210:


//--------------------- .nv.info._ZN7cutlass13device_kernelIN5flash19enable_sm80_to_sm89INS1_16FlashAttnFwdSm80INS1_25CollectiveMainloopFwdSm80ILi8ELi1ELb1EN4cute5tupleIJNS5_1CILi128EEENS7_ILi48EEENS7_ILi256EEEEEELi256ENS_6half_tEfNS_4arch4Sm80ELb0ELb1ELb1ELb1ELb1ELb0ELb1ELb0EEENS1_21CollectiveEpilogueFwdINS6_IJS8_SA_S9_EEENS6_IJNS7_ILi1EEESI_SI_EEESC_SE_Li256ELb1ELb1ELb0ELb0EEENS1_19SingleTileSchedulerILb1ELb0ELb1ELi128EEEEEEEEEvNT_6ParamsE --------------------------
	.section	.nv.info._ZN7cutlass13device_kernelIN5flash19enable_sm80_to_sm89INS1_16FlashAttnFwdSm80INS1_25CollectiveMainloopFwdSm80ILi8ELi1ELb1EN4cute5tupleIJNS5_1CILi128EEENS7_ILi48EEENS7_ILi256EEEEEELi256ENS_6half_tEfNS_4arch4Sm80ELb0ELb1ELb1ELb1ELb1ELb0ELb1ELb0EEENS1_21CollectiveEpilogueFwdINS6_IJS8_SA_S9_EEENS6_IJNS7_ILi1EEESI_SI_EEESC_SE_Li256ELb1ELb1ELb0ELb0EEENS1_19SingleTileSchedulerILb1ELb0ELb1ELi128EEEEEEEEEvNT_6ParamsE,"",@"SHT_CUDA_INFO"
	.sectionflags	@""
	.align	4


	//----- nvinfo : EIATTR_CUDA_API_VERSION
	.align		4
        /*0000*/ 	.byte	0x04, 0x37
        /*0002*/ 	.short	(.L_212 - .L_211)
.L_211:
        /*0004*/ 	.word	0x00000082


	//----- nvinfo : EIATTR_SW2861232_WAR
	.align		4
.L_212:
        /*0008*/ 	.byte	0x01, 0x35
	.zero		2


	//----- nvinfo : EIATTR_PARAM_CBANK
	.align		4
        /*000c*/ 	.byte	0x04, 0x0a
        /*000e*/ 	.short	(.L_214 - .L_213)
	.align		4
.L_213:
        /*0010*/ 	.word	index@(.nv.constant0._ZN7cutlass13device_kernelIN5flash19enable_sm80_to_sm89INS1_16FlashAttnFwdSm80INS1_25CollectiveMainloopFwdSm80ILi8ELi1ELb1EN4cute5tupleIJNS5_1CILi128EEENS7_ILi48EEENS7_ILi256EEEEEELi256ENS_6half_tEfNS_4arch4Sm80ELb0ELb1ELb1ELb1ELb1ELb0ELb1ELb0EEENS1_21CollectiveEpilogueFwdINS6_IJS8_SA_S9_EEENS6_IJNS7_ILi1EEESI_SI_EEESC_SE_Li256ELb1ELb1ELb0ELb0EEENS1_19SingleTileSchedulerILb1ELb0ELb1ELi128EEEEEEEEEvNT_6ParamsE)
        /*0014*/ 	.short	0x0160
        /*0016*/ 	.short	0x0418


	//----- nvinfo : EIATTR_CBANK_PARAM_SIZE
	.align		4
.L_214:
        /*0018*/ 	.byte	0x03, 0x19
        /*001a*/ 	.short	0x0418


	//----- nvinfo : EIATTR_KPARAM_INFO
	.align		4
        /*001c*/ 	.byte	0x04, 0x17
        /*001e*/ 	.short	(.L_216 - .L_215)
.L_215:
        /*0020*/ 	.word	0x00000000
        /*0024*/ 	.short	0x0000
        /*0026*/ 	.short	0x0000
        /*0028*/ 	.byte	0x00, 0xf0, 0x61, 0x10


	//----- nvinfo : EIATTR_MAXREG_COUNT
	.align		4
.L_216:
        /*002c*/ 	.byte	0x03, 0x1b
        /*002e*/ 	.short	0x00ff


	//----- nvinfo : EIATTR_NUM_BARRIERS
	.align		4
        /*0030*/ 	.byte	0x02, 0x4c
        /*0032*/ 	.byte	0x02
	.zero		1


	//----- nvinfo : EIATTR_ANNOTATIONS
	.align		4
        /*0034*/ 	.byte	0x04, 0x55
        /*0036*/ 	.short	(.L_218 - .L_217)


	//   ....[0]....
.L_217:
        /* <DEDUP_REMOVED lines=88> */


	//----- nvinfo : EIATTR_MERCURY_ISA_VERSION
	.align		4
.L_218:
        /*05a0*/ 	.byte	0x03, 0x5f
        /*05a2*/ 	.short	0x0000


	//----- nvinfo : EIATTR_COOP_GROUP_MASK_REGIDS
	.align		4
        /*05a4*/ 	.byte	0x04, 0x29
        /*05a6*/ 	.short	(.L_220 - .L_219)


	//   ....[0]....
.L_219:
        /*05a8*/ 	.word	0xffffffff


	//   ....[1]....
        /*05ac*/ 	.word	0xffffffff


	//   ....[2]....
        /*05b0*/ 	.word	0xffffffff


	//   ....[3]....
        /*05b4*/ 	.word	0xffffffff


	//   ....[4]....
        /*05b8*/ 	.word	0xffffffff


	//   ....[5]....
        /*05bc*/ 	.word	0xffffffff


	//   ....[6]....
        /*05c0*/ 	.word	0xffffffff


	//   ....[7]....
        /*05c4*/ 	.word	0xffffffff


	//   ....[8]....
        /*05c8*/ 	.word	0xffffffff


	//   ....[9]....
        /*05cc*/ 	.word	0xffffffff


	//   ....[10]....
        /*05d0*/ 	.word	0xffffffff


	//   ....[11]....
        /*05d4*/ 	.word	0xffffffff


	//   ....[12]....
        /*05d8*/ 	.word	0xffffffff


	//   ....[13]....
        /*05dc*/ 	.word	0xffffffff


	//   ....[14]....
        /*05e0*/ 	.word	0xffffffff


	//   ....[15]....
        /*05e4*/ 	.word	0xffffffff


	//   ....[16]....
        /*05e8*/ 	.word	0xffffffff


	//   ....[17]....
        /*05ec*/ 	.word	0xffffffff


	//   ....[18]....
        /*05f0*/ 	.word	0xffffffff


	//   ....[19]....
        /*05f4*/ 	.word	0xffffffff


	//   ....[20]....
        /*05f8*/ 	.word	0xffffffff


	//   ....[21]....
        /*05fc*/ 	.word	0xffffffff


	//   ....[22]....
        /*0600*/ 	.word	0xffffffff


	//   ....[23]....
        /*0604*/ 	.word	0xffffffff


	//   ....[24]....
        /*0608*/ 	.word	0xffffffff


	//   ....[25]....
        /*060c*/ 	.word	0xffffffff


	//   ....[26]....
        /*0610*/ 	.word	0xffffffff


	//   ....[27]....
        /*0614*/ 	.word	0xffffffff


	//   ....[28]....
        /*0618*/ 	.word	0xffffffff


	//   ....[29]....
        /*061c*/ 	.word	0xffffffff


	//   ....[30]....
        /*0620*/ 	.word	0xffffffff


	//   ....[31]....
        /*0624*/ 	.word	0xffffffff


	//   ....[32]....
        /*0628*/ 	.word	0xffffffff


	//   ....[33]....
        /*062c*/ 	.word	0xffffffff


	//   ....[34]....
        /*0630*/ 	.word	0xffffffff


	//   ....[35]....
        /*0634*/ 	.word	0xffffffff


	//   ....[36]....
        /*0638*/ 	.word	0xffffffff


	//   ....[37]....
        /*063c*/ 	.word	0xffffffff


	//   ....[38]....
        /*0640*/ 	.word	0xffffffff


	//   ....[39]....
        /*0644*/ 	.word	0xffffffff


	//   ....[40]....
        /*0648*/ 	.word	0xffffffff


	//   ....[41]....
        /*064c*/ 	.word	0xffffffff


	//   ....[42]....
        /*0650*/ 	.word	0xffffffff


	//   ....[43]....
        /*0654*/ 	.word	0xffffffff


	//   ....[44]....
        /*0658*/ 	.word	0xffffffff


	//   ....[45]....
        /*065c*/ 	.word	0xffffffff


	//   ....[46]....
        /*0660*/ 	.word	0xffffffff


	//   ....[47]....
        /*0664*/ 	.word	0xffffffff


	//   ....[48]....
        /*0668*/ 	.word	0xffffffff


	//   ....[49]....
        /*066c*/ 	.word	0xffffffff


	//   ....[50]....
        /*0670*/ 	.word	0xffffffff


	//   ....[51]....
        /*0674*/ 	.word	0xffffffff


	//   ....[52]....
        /*0678*/ 	.word	0xffffffff


	//   ....[53]....
        /*067c*/ 	.word	0xffffffff


	//   ....[54]....
        /*0680*/ 	.word	0xffffffff


	//   ....[55]....
        /*0684*/ 	.word	0xffffffff


	//   ....[56]....
        /*0688*/ 	.word	0xffffffff


	//   ....[57]....
        /*068c*/ 	.word	0xffffffff


	//   ....[58]....
        /*0690*/ 	.word	0xffffffff


	//   ....[59]....
        /*0694*/ 	.word	0xffffffff


	//   ....[60]....
        /*0698*/ 	.word	0xffffffff


	//   ....[61]....
        /*069c*/ 	.word	0xffffffff


	//   ....[62]....
        /*06a0*/ 	.word	0xffffffff


	//   ....[63]....
        /*06a4*/ 	.word	0xffffffff


	//   ....[64]....
        /*06a8*/ 	.word	0xffffffff


	//   ....[65]....
        /*06ac*/ 	.word	0xffffffff


	//   ....[66]....
        /*06b0*/ 	.word	0xffffffff


	//   ....[67]....
        /*06b4*/ 	.word	0xffffffff


	//   ....[68]....
        /*06b8*/ 	.word	0xffffffff


	//   ....[69]....
        /*06bc*/ 	.word	0xffffffff


	//   ....[70]....
        /*06c0*/ 	.word	0xffffffff


	//   ....[71]....
        /*06c4*/ 	.word	0xffffffff


	//   ....[72]....
        /*06c8*/ 	.word	0xffffffff


	//   ....[73]....
        /*06cc*/ 	.word	0xffffffff


	//   ....[74]....
        /*06d0*/ 	.word	0xffffffff


	//   ....[75]....
        /*06d4*/ 	.word	0xffffffff


	//   ....[76]....
        /*06d8*/ 	.word	0xffffffff


	//   ....[77]....
        /*06dc*/ 	.word	0xffffffff


	//   ....[78]....
        /*06e0*/ 	.word	0xffffffff


	//   ....[79]....
        /*06e4*/ 	.word	0xffffffff


	//   ....[80]....
        /*06e8*/ 	.word	0xffffffff


	//   ....[81]....
        /*06ec*/ 	.word	0xffffffff


	//   ....[82]....
        /*06f0*/ 	.word	0xffffffff


	//   ....[83]....
        /*06f4*/ 	.word	0xffffffff


	//   ....[84]....
        /*06f8*/ 	.word	0xffffffff


	//   ....[85]....
        /*06fc*/ 	.word	0xffffffff


	//   ....[86]....
        /*0700*/ 	.word	0xffffffff


	//   ....[87]....
        /*0704*/ 	.word	0xffffffff


	//   ....[88]....
        /*0708*/ 	.word	0xffffffff


	//   ....[89]....
        /*070c*/ 	.word	0xffffffff


	//   ....[90]....
        /*0710*/ 	.word	0xffffffff


	//   ....[91]....
        /*0714*/ 	.word	0xffffffff


	//   ....[92]....
        /*0718*/ 	.word	0xffffffff


	//   ....[93]....
        /*071c*/ 	.word	0xffffffff


	//   ....[94]....
        /*0720*/ 	.word	0xffffffff


	//   ....[95]....
        /*0724*/ 	.word	0xffffffff


	//   ....[96]....
        /*0728*/ 	.word	0xffffffff


	//   ....[97]....
        /*072c*/ 	.word	0xffffffff


	//   ....[98]....
        /*0730*/ 	.word	0xffffffff


	//----- nvinfo : EIATTR_COOP_GROUP_INSTR_OFFSETS
	.align		4
.L_220:
        /*0734*/ 	.byte	0x04, 0x28
        /*0736*/ 	.short	(.L_222 - .L_221)


	//   ....[0]....
.L_221:
        /*0738*/ 	.word	0x000000a0


	//   ....[1]....
        /*073c*/ 	.word	0x00001970


	//   ....[2]....
        /*0740*/ 	.word	0x000019a0


	//   ....[3]....
        /*0744*/ 	.word	0x000019f0


	//   ....[4]....
        /*0748*/ 	.word	0x00001a20


	//   ....[5]....
        /*074c*/ 	.word	0x00001a50


	//   ....[6]....
        /*0750*/ 	.word	0x00001cd0


	//   ....[7]....
        /*0754*/ 	.word	0x00001ce0


	//   ....[8]....
        /*0758*/ 	.word	0x00001cf0


	//   ....[9]....
        /*075c*/ 	.word	0x00001e30


	//   ....[10]....
        /*0760*/ 	.word	0x00001e70


	//   ....[11]....
        /*0764*/ 	.word	0x00002170


	//   ....[12]....
        /*0768*/ 	.word	0x00002190


	//   ....[13]....
        /*076c*/ 	.word	0x000023c0


	//   ....[14]....
        /*0770*/ 	.word	0x00002410


	//   ....[15]....
        /*0774*/ 	.word	0x00002850


	//   ....[16]....
        /*0778*/ 	.word	0x00002860


	//   ....[17]....
        /*077c*/ 	.word	0x00003930


	//   ....[18]....
        /*0780*/ 	.word	0x00003940


	//   ....[19]....
        /*0784*/ 	.word	0x00003a50


	//   ....[20]....
        /*0788*/ 	.word	0x00003a70


	//   ....[21]....
        /*078c*/ 	.word	0x00003e40


	//   ....[22]....
        /*0790*/ 	.word	0x000045d0


	//   ....[23]....
        /*0794*/ 	.word	0x00004ee0


	//   ....[24]....
        /*0798*/ 	.word	0x00004f20


	//   ....[25]....
        /*079c*/ 	.word	0x00004f40


	//   ....[26]....
        /*07a0*/ 	.word	0x00005030


	//   ....[27]....
        /*07a4*/ 	.word	0x00006350


	//   ....[28]....
        /*07a8*/ 	.word	0x00006360


	//   ....[29]....
        /*07ac*/ 	.word	0x000064a0


	//   ....[30]....
        /*07b0*/ 	.word	0x000064b0


	//   ....[31]....
        /*07b4*/ 	.word	0x00007550


	//   ....[32]....
        /*07b8*/ 	.word	0x00007570


	//   ....[33]....
        /*07bc*/ 	.word	0x00007590


	//   ....[34]....
        /*07c0*/ 	.word	0x000075b0


	//   ....[35]....
        /*07c4*/ 	.word	0x000078b0


	//   ....[36]....
        /*07c8*/ 	.word	0x00007ba0


	//   ....[37]....
        /*07cc*/ 	.word	0x00008250


	//   ....[38]....
        /*07d0*/ 	.word	0x00008270


	//   ....[39]....
        /*07d4*/ 	.word	0x00008a80


	//   ....[40]....
        /*07d8*/ 	.word	0x00008b80


	//   ....[41]....
        /*07dc*/ 	.word	0x0000a500


	//   ....[42]....
        /*07e0*/ 	.word	0x0000a530


	//   ....[43]....
        /*07e4*/ 	.word	0x0000a660


	//   ....[44]....
        /*07e8*/ 	.word	0x0000a670


	//   ....[45]....
        /*07ec*/ 	.word	0x0000b680


	//   ....[46]....
        /*07f0*/ 	.word	0x0000b6a0


	//   ....[47]....
        /*07f4*/ 	.word	0x0000b6c0


	//   ....[48]....
        /*07f8*/ 	.word	0x0000b6e0


	//   ....[49]....
        /*07fc*/ 	.word	0x0000ba00


	//   ....[50]....
        /*0800*/ 	.word	0x0000ba20


	//   ....[51]....
        /*0804*/ 	.word	0x0000c030


	//   ....[52]....
        /*0808*/ 	.word	0x0000c050


	//   ....[53]....
        /*080c*/ 	.word	0x0000d6a0


	//   ....[54]....
        /*0810*/ 	.word	0x0000d6c0


	//   ....[55]....
        /*0814*/ 	.word	0x0000d870


	//   ....[56]....
        /*0818*/ 	.word	0x0000d880


	//   ....[57]....
        /*081c*/ 	.word	0x0000e880


	//   ....[58]....
        /*0820*/ 	.word	0x0000e8a0


	//   ....[59]....
        /*0824*/ 	.word	0x0000e8b0


	//   ....[60]....
        /*0828*/ 	.word	0x0000e8c0


	//   ....[61]....
        /*082c*/ 	.word	0x0000ebd0


	//   ....[62]....
        /*0830*/ 	.word	0x0000f090


	//   ....[63]....
        /*0834*/ 	.word	0x0000f560


	//   ....[64]....
        /*0838*/ 	.word	0x0000f580


	//   ....[65]....
        /*083c*/ 	.word	0x0000fd80


	//   ....[66]....
        /*0840*/ 	.word	0x0000fea0


	//   ....[67]....
        /*0844*/ 	.word	0x00011270


	//   ....[68]....
        /*0848*/ 	.word	0x00011280


	//   ....[69]....
        /*084c*/ 	.word	0x000112b0


	//   ....[70]....
        /*0850*/ 	.word	0x000112d0


	//   ....[71]....
        /*0854*/ 	.word	0x00012d60


	//   ....[72]....
        /*0858*/ 	.word	0x00012d90


	//   ....[73]....
        /*085c*/ 	.word	0x00012dd0


	//   ....[74]....
        /*0860*/ 	.word	0x00012e10


	//   ....[75]....
        /*0864*/ 	.word	0x00013030


	//   ....[76]....
        /*0868*/ 	.word	0x00013040


	//   ....[77]....
        /*086c*/ 	.word	0x00013240


	//   ....[78]....
        /*0870*/ 	.word	0x00013270


	//   ....[79]....
        /*0874*/ 	.word	0x00013430


	//   ....[80]....
        /*0878*/ 	.word	0x00013460


	//   ....[81]....
        /*087c*/ 	.word	0x00013620


	//   ....[82]....
        /*0880*/ 	.word	0x00013640


	//   ....[83]....
        /*0884*/ 	.word	0x00013ff0


	//   ....[84]....
        /*0888*/ 	.word	0x00014010


	//   ....[85]....
        /*088c*/ 	.word	0x000141a0


	//   ....[86]....
        /*0890*/ 	.word	0x000141d0


	//   ....[87]....
        /*0894*/ 	.word	0x00014360


	//   ....[88]....
        /*0898*/ 	.word	0x00014390


	//   ....[89]....
        /*089c*/ 	.word	0x00014520


	//   ....[90]....
        /*08a0*/ 	.word	0x00014540


	//   ....[91]....
        /*08a4*/ 	.word	0x00014700


	//   ....[92]....
        /*08a8*/ 	.word	0x00014760


	//   ....[93]....
        /*08ac*/ 	.word	0x000147c0


	//   ....[94]....
        /*08b0*/ 	.word	0x00014820


	//   ....[95]....
        /*08b4*/ 	.word	0x00014870


	//   ....[96]....
        /*08b8*/ 	.word	0x000148d0


	//   ....[97]....
        /*08bc*/ 	.word	0x00014920


	//   ....[98]....
        /*08c0*/ 	.word	0x00014980


	//----- nvinfo : EIATTR_EXIT_INSTR_OFFSETS
	.align		4
.L_222:
        /*08c4*/ 	.byte	0x04, 0x1c
        /*08c6*/ 	.short	(.L_224 - .L_223)


	//   ....[0]....
.L_223:
        /*08c8*/ 	.word	0x00000450


	//   ....[1]....
        /*08cc*/ 	.word	0x00013650


	//   ....[2]....
        /*08d0*/ 	.word	0x00013790


	//   ....[3]....
        /*08d4*/ 	.word	0x000137f0


	//   ....[4]....
        /*08d8*/ 	.word	0x00014550


	//   ....[5]....
        /*08dc*/ 	.word	0x00014660


	//   ....[6]....
        /*08e0*/ 	.word	0x000146c0


	//----- nvinfo : EIATTR_CTAIDZ_USED
	.align		4
.L_224:
        /*08e4*/ 	.byte	0x01, 0x04
	.zero		2


	//----- nvinfo : EIATTR_MAX_THREADS
	.align		4
        /*08e8*/ 	.byte	0x04, 0x05
        /*08ea*/ 	.short	(.L_226 - .L_225)
.L_225:
        /*08ec*/ 	.word	0x00000100
        /*08f0*/ 	.word	0x00000001
        /*08f4*/ 	.word	0x00000001


	//----- nvinfo : EIATTR_CRS_STACK_SIZE
	.align		4
.L_226:
        /*08f8*/ 	.byte	0x04, 0x1e
        /*08fa*/ 	.short	(.L_228 - .L_227)
.L_227:
        /*08fc*/ 	.word	0x00000000
.L_228:


//--------------------- .nv.info._ZN7cutlass13device_kernelIN5flash19enable_sm80_to_sm89INS1_16FlashAttnFwdSm80INS1_25CollectiveMainloopFwdSm80ILi8ELi1ELb0EN4cute5tupleIJNS5_1CILi128EEENS7_ILi32EEENS7_ILi256EEEEEELi256ENS_6half_tEfNS_4arch4Sm80ELb0ELb1ELb1ELb1ELb1ELb1ELb1ELb0EEENS1_21CollectiveEpilogueFwdINS6_IJS8_SA_S9_EEENS6_IJNS7_ILi1EEESI_SI_EEESC_SE_Li256ELb1ELb1ELb0ELb0EEENS1_19SingleTileSchedulerILb1ELb0ELb1ELi128EEEEEEEEEvNT_6ParamsE --------------------------
	.section	.nv.info._ZN7cutlass13device_kernelIN5flash19enable_sm80_to_sm89INS1_16FlashAttnFwdSm80INS1_25CollectiveMainloopFwdSm80ILi8ELi1ELb0EN4cute5tupleIJNS5_1CILi128EEENS7_ILi32EEENS7_ILi256EEEEEELi256ENS_6half_tEfNS_4arch4Sm80ELb0ELb1ELb1ELb1ELb1ELb1ELb1ELb0EEENS1_21CollectiveEpilogueFwdINS6_IJS8_SA_S9_EEENS6_IJNS7_ILi1EEESI_SI_EEESC_SE_Li256ELb1ELb1ELb0ELb0EEENS1_19SingleTileSchedulerILb1ELb0ELb1ELi128EEEEEEEEEvNT_6ParamsE,"",@"SHT_CUDA_INFO"
	.sectionflags	@""
	.align	4


	//----- nvinfo : EIATTR_CUDA_API_VERSION
	.align		4
        /*0000*/ 	.byte	0x04, 0x37
        /*0002*/ 	.short	(.L_230 - .L_229)
.L_229:
        /*0004*/ 	.word	0x00000082


	//----- nvinfo : EIATTR_SW2861232_WAR
	.align		4
.L_230:
        /*0008*/ 	.byte	0x01, 0x35
	.zero		2


	//----- nvinfo : EIATTR_PARAM_CBANK
	.align		4
        /*000c*/ 	.byte	0x04, 0x0a
        /*000e*/ 	.short	(.L_232 - .L_231)
	.align		4
.L_231:
        /*0010*/ 	.word	index@(.nv.constant0._ZN7cutlass13device_kernelIN5flash19enable_sm80_to_sm89INS1_16FlashAttnFwdSm80INS1_25CollectiveMainloopFwdSm80ILi8ELi1ELb0EN4cute5tupleIJNS5_1CILi128EEENS7_ILi32EEENS7_ILi256EEEEEELi256ENS_6half_tEfNS_4arch4Sm80ELb0ELb1ELb1ELb1ELb1ELb1ELb1ELb0EEENS1_21CollectiveEpilogueFwdINS6_IJS8_SA_S9_EEENS6_IJNS7_ILi1EEESI_SI_EEESC_SE_Li256ELb1ELb1ELb0ELb0EEENS1_19SingleTileSchedulerILb1ELb0ELb1ELi128EEEEEEEEEvNT_6ParamsE)
        /*0014*/ 	.short	0x0160
        /*0016*/ 	.short	0x0418


	//----- nvinfo : EIATTR_CBANK_PARAM_SIZE
	.align		4
.L_232:
        /*0018*/ 	.byte	0x03, 0x19
        /*001a*/ 	.short	0x0418


	//----- nvinfo : EIATTR_KPARAM_INFO
	.align		4
        /*001c*/ 	.byte	0x04, 0x17
        /*001e*/ 	.short	(.L_234 - .L_233)
.L_233:
        /*0020*/ 	.word	0x00000000
        /*0024*/ 	.short	0x0000
        /*0026*/ 	.short	0x0000
        /*0028*/ 	.byte	0x00, 0xf0, 0x61, 0x10


	//----- nvinfo : EIATTR_MAXREG_COUNT
	.align		4
.L_234:
        /*002c*/ 	.byte	0x03, 0x1b
        /*002e*/ 	.short	0x00ff


	//----- nvinfo : EIATTR_NUM_BARRIERS
	.align		4
        /*0030*/ 	.byte	0x02, 0x4c
        /*0032*/ 	.byte	0x02
	.zero		1


	//----- nvinfo : EIATTR_MERCURY_ISA_VERSION
	.align		4
        /*0034*/ 	.byte	0x03, 0x5f
        /*0036*/ 	.short	0x0000


	//----- nvinfo : EIATTR_COOP_GROUP_MASK_REGIDS
	.align		4
        /*0038*/ 	.byte	0x04, 0x29
        /*003a*/ 	.short	(.L_236 - .L_235)


	//   ....[0]....
.L_235:
        /*003c*/ 	.word	0xffffffff


	//   ....[1]....
        /*0040*/ 	.word	0xffffffff


	//   ....[2]....
        /*0044*/ 	.word	0xffffffff


	//   ....[3]....
        /*0048*/ 	.word	0xffffffff


	//   ....[4]....
        /*004c*/ 	.word	0xffffffff


	//   ....[5]....
        /*0050*/ 	.word	0xffffffff


	//   ....[6]....
        /*0054*/ 	.word	0xffffffff


	//   ....[7]....
        /*0058*/ 	.word	0xffffffff


	//   ....[8]....
        /*005c*/ 	.word	0xffffffff


	//   ....[9]....
        /*0060*/ 	.word	0xffffffff


	//   ....[10]....
        /*0064*/ 	.word	0xffffffff


	//   ....[11]....
        /*0068*/ 	.word	0xffffffff


	//   ....[12]....
        /*006c*/ 	.word	0xffffffff


	//   ....[13]....
        /*0070*/ 	.word	0xffffffff


	//   ....[14]....
        /*0074*/ 	.word	0xffffffff


	//   ....[15]....
        /*0078*/ 	.word	0xffffffff


	//   ....[16]....
        /*007c*/ 	.word	0xffffffff


	//   ....[17]....
        /*0080*/ 	.word	0xffffffff


	//   ....[18]....
        /*0084*/ 	.word	0xffffffff


	//   ....[19]....
        /*0088*/ 	.word	0xffffffff


	//   ....[20]....
        /*008c*/ 	.word	0xffffffff


	//   ....[21]....
        /*0090*/ 	.word	0xffffffff


	//   ....[22]....
        /*0094*/ 	.word	0xffffffff


	//   ....[23]....
        /*0098*/ 	.word	0xffffffff


	//   ....[24]....
        /*009c*/ 	.word	0xffffffff


	//   ....[25]....
        /*00a0*/ 	.word	0xffffffff


	//   ....[26]....
        /*00a4*/ 	.word	0xffffffff


	//   ....[27]....
        /*00a8*/ 	.word	0xffffffff


	//   ....[28]....
        /*00ac*/ 	.word	0xffffffff


	//   ....[29]....
        /*00b0*/ 	.word	0xffffffff


	//   ....[30]....
        /*00b4*/ 	.word	0xffffffff


	//   ....[31]....
        /*00b8*/ 	.word	0xffffffff


	//   ....[32]....
        /*00bc*/ 	.word	0xffffffff


	//   ....[33]....
        /*00c0*/ 	.word	0xffffffff


	//   ....[34]....
        /*00c4*/ 	.word	0xffffffff


	//   ....[35]....
        /*00c8*/ 	.word	0xffffffff


	//   ....[36]....
        /*00cc*/ 	.word	0xffffffff


	//   ....[37]....
        /*00d0*/ 	.word	0xffffffff


	//   ....[38]....
        /*00d4*/ 	.word	0xffffffff


	//   ....[39]....
        /*00d8*/ 	.word	0xffffffff


	//   ....[40]....
        /*00dc*/ 	.word	0xffffffff


	//   ....[41]....
        /*00e0*/ 	.word	0xffffffff


	//   ....[42]....
        /*00e4*/ 	.word	0xffffffff


	//   ....[43]....
        /*00e8*/ 	.word	0xffffffff


	//   ....[44]....
        /*00ec*/ 	.word	0xffffffff


	//   ....[45]....
        /*00f0*/ 	.word	0xffffffff


	//   ....[46]....
        /*00f4*/ 	.word	0xffffffff


	//   ....[47]....
        /*00f8*/ 	.word	0xffffffff


	//   ....[48]....
        /*00fc*/ 	.word	0xffffffff


	//   ....[49]....
        /*0100*/ 	.word	0xffffffff


	//   ....[50]....
        /*0104*/ 	.word	0xffffffff


	//   ....[51]....
        /*0108*/ 	.word	0xffffffff


	//   ....[52]....
        /*010c*/ 	.word	0xffffffff


	//   ....[53]....
        /*0110*/ 	.word	0xffffffff


	//   ....[54]....
        /*0114*/ 	.word	0xffffffff


	//   ....[55]....
        /*0118*/ 	.word	0xffffffff


	//   ....[56]....
        /*011c*/ 	.word	0xffffffff


	//   ....[57]....
        /*0120*/ 	.word	0xffffffff


	//   ....[58]....
        /*0124*/ 	.word	0xffffffff


	//   ....[59]....
        /*0128*/ 	.word	0xffffffff


	//   ....[60]....
        /*012c*/ 	.word	0xffffffff


	//   ....[61]....
        /*0130*/ 	.word	0xffffffff


	//   ....[62]....
        /*0134*/ 	.word	0xffffffff


	//   ....[63]....
        /*0138*/ 	.word	0xffffffff


	//   ....[64]....
        /*013c*/ 	.word	0xffffffff


	//   ....[65]....
        /*0140*/ 	.word	0xffffffff


	//   ....[66]....
        /*0144*/ 	.word	0xffffffff


	//   ....[67]....
        /*0148*/ 	.word	0xffffffff


	//   ....[68]....
        /*014c*/ 	.word	0xffffffff


	//   ....[69]....
        /*0150*/ 	.word	0xffffffff


	//   ....[70]....
        /*0154*/ 	.word	0xffffffff


	//   ....[71]....
        /*0158*/ 	.word	0xffffffff


	//   ....[72]....
        /*015c*/ 	.word	0xffffffff


	//   ....[73]....
        /*0160*/ 	.word	0xffffffff


	//   ....[74]....
        /*0164*/ 	.word	0xffffffff


	//   ....[75]....
        /*0168*/ 	.word	0xffffffff


	//   ....[76]....
        /*016c*/ 	.word	0xffffffff


	//   ....[77]....
        /*0170*/ 	.word	0xffffffff


	//   ....[78]....
        /*0174*/ 	.word	0xffffffff


	//   ....[79]....
        /*0178*/ 	.word	0xffffffff


	//   ....[80]....
        /*017c*/ 	.word	0xffffffff


	//   ....[81]....
        /*0180*/ 	.word	0xffffffff


	//   ....[82]....
        /*0184*/ 	.word	0xffffffff


	//   ....[83]....
        /*0188*/ 	.word	0xffffffff


	//   ....[84]....
        /*018c*/ 	.word	0xffffffff


	//   ....[85]....
        /*0190*/ 	.word	0xffffffff


	//   ....[86]....
        /*0194*/ 	.word	0xffffffff


	//   ....[87]....
        /*0198*/ 	.word	0xffffffff


	//   ....[88]....
        /*019c*/ 	.word	0xffffffff


	//   ....[89]....
        /*01a0*/ 	.word	0xffffffff


	//   ....[90]....
        /*01a4*/ 	.word	0xffffffff


	//   ....[91]....
        /*01a8*/ 	.word	0xffffffff


	//   ....[92]....
        /*01ac*/ 	.word	0xffffffff


	//   ....[93]....
        /*01b0*/ 	.word	0xffffffff


	//   ....[94]....
        /*01b4*/ 	.word	0xffffffff


	//   ....[95]....
        /*01b8*/ 	.word	0xffffffff


	//   ....[96]....
        /*01bc*/ 	.word	0xffffffff


	//   ....[97]....
        /*01c0*/ 	.word	0xffffffff


	//   ....[98]....
        /*01c4*/ 	.word	0xffffffff


	//   ....[99]....
        /*01c8*/ 	.word	0xffffffff


	//   ....[100]....
        /*01cc*/ 	.word	0xffffffff


	//   ....[101]....
        /*01d0*/ 	.word	0xffffffff


	//   ....[102]....
        /*01d4*/ 	.word	0xffffffff


	//   ....[103]....
        /*01d8*/ 	.word	0xffffffff


	//   ....[104]....
        /*01dc*/ 	.word	0xffffffff


	//   ....[105]....
        /*01e0*/ 	.word	0xffffffff


	//   ....[106]....
        /*01e4*/ 	.word	0xffffffff


	//   ....[107]....
        /*01e8*/ 	.word	0xffffffff


	//   ....[108]....
        /*01ec*/ 	.word	0xffffffff


	//   ....[109]....
        /*01f0*/ 	.word	0xffffffff


	//   ....[110]....
        /*01f4*/ 	.word	0xffffffff


	//   ....[111]....
        /*01f8*/ 	.word	0xffffffff


	//   ....[112]....
        /*01fc*/ 	.word	0xffffffff


	//----- nvinfo : EIATTR_COOP_GROUP_INSTR_OFFSETS
	.align		4
.L_236:
        /*0200*/ 	.byte	0x04, 0x28
        /*0202*/ 	.short	(.L_238 - .L_237)


	//   ....[0]....
.L_237:
        /*0204*/ 	.word	0x00000090


	//   ....[1]....
        /*0208*/ 	.word	0x00002380


	//   ....[2]....
        /*020c*/ 	.word	0x00002390


	//   ....[3]....
        /*0210*/ 	.word	0x00003550


	//   ....[4]....
        /*0214*/ 	.word	0x00003560


	//   ....[5]....
        /*0218*/ 	.word	0x00004630


	//   ....[6]....
        /*021c*/ 	.word	0x00004650


	//   ....[7]....
        /*0220*/ 	.word	0x00004a20


	//   ....[8]....
        /*0224*/ 	.word	0x00004a40


	//   ....[9]....
        /*0228*/ 	.word	0x00005b90


	//   ....[10]....
        /*022c*/ 	.word	0x00005bd0


	//   ....[11]....
        /*0230*/ 	.word	0x00005dc0


	//   ....[12]....
        /*0234*/ 	.word	0x00005df0


	//   ....[13]....
        /*0238*/ 	.word	0x00005f70


	//   ....[14]....
        /*023c*/ 	.word	0x00005fa0


	//   ....[15]....
        /*0240*/ 	.word	0x00006120


	//   ....[16]....
        /*0244*/ 	.word	0x00006160


	//   ....[17]....
        /*0248*/ 	.word	0x00006670


	//   ....[18]....
        /*024c*/ 	.word	0x000066c0


	//   ....[19]....
        /*0250*/ 	.word	0x00006ae0


	//   ....[20]....
        /*0254*/ 	.word	0x00006b40


	//   ....[21]....
        /*0258*/ 	.word	0x00006b60


	//   ....[22]....
        /*025c*/ 	.word	0x00006b70


	//   ....[23]....
        /*0260*/ 	.word	0x00006e60


	//   ....[24]....
        /*0264*/ 	.word	0x00006f00


	//   ....[25]....
        /*0268*/ 	.word	0x00006f80


	//   ....[26]....
        /*026c*/ 	.word	0x00006ff0


	//   ....[27]....
        /*0270*/ 	.word	0x00007430


	//   ....[28]....
        /*0274*/ 	.word	0x00007480


	//   ....[29]....
        /*0278*/ 	.word	0x000074c0


	//   ....[30]....
        /*027c*/ 	.word	0x00007500


	//   ....[31]....
        /*0280*/ 	.word	0x00007850


	//   ....[32]....
        /*0284*/ 	.word	0x000078f0


	//   ....[33]....
        /*0288*/ 	.word	0x00007970


	//   ....[34]....
        /*028c*/ 	.word	0x000079e0


	//   ....[35]....
        /*0290*/ 	.word	0x0000afb0


	//   ....[36]....
        /*0294*/ 	.word	0x0000b010


	//   ....[37]....
        /*0298*/ 	.word	0x0000b050


	//   ....[38]....
        /*029c*/ 	.word	0x0000b070


	//   ....[39]....
        /*02a0*/ 	.word	0x0000b230


	//   ....[40]....
        /*02a4*/ 	.word	0x0000b2d0


	//   ....[41]....
        /*02a8*/ 	.word	0x0000b320


	//   ....[42]....
        /*02ac*/ 	.word	0x0000b3a0


	//   ....[43]....
        /*02b0*/ 	.word	0x0000b5f0


	//   ....[44]....
        /*02b4*/ 	.word	0x0000b690


	//   ....[45]....
        /*02b8*/ 	.word	0x0000b710


	//   ....[46]....
        /*02bc*/ 	.word	0x0000b780


	//   ....[47]....
        /*02c0*/ 	.word	0x0000b9c0


	//   ....[48]....
        /*02c4*/ 	.word	0x0000ba10


	//   ....[49]....
        /*02c8*/ 	.word	0x0000ba60


	//   ....[50]....
        /*02cc*/ 	.word	0x0000bad0


	//   ....[51]....
        /*02d0*/ 	.word	0x0000f880


	//   ....[52]....
        /*02d4*/ 	.word	0x0000f8c0


	//   ....[53]....
        /*02d8*/ 	.word	0x00010560


	//   ....[54]....
        /*02dc*/ 	.word	0x00010570


	//   ....[55]....
        /*02e0*/ 	.word	0x000108f0


	//   ....[56]....
        /*02e4*/ 	.word	0x00010ac0


	//   ....[57]....
        /*02e8*/ 	.word	0x000112b0


	//   ....[58]....
        /*02ec*/ 	.word	0x00011360


	//   ....[59]....
        /*02f0*/ 	.word	0x00011370


	//   ....[60]....
        /*02f4*/ 	.word	0x000113a0


	//   ....[61]....
        /*02f8*/ 	.word	0x00012040


	//   ....[62]....
        /*02fc*/ 	.word	0x00012050


	//   ....[63]....
        /*0300*/ 	.word	0x00012c00


	//   ....[64]....
        /*0304*/ 	.word	0x00012c10


	//   ....[65]....
        /*0308*/ 	.word	0x00012da0


	//   ....[66]....
        /*030c*/ 	.word	0x00013000


	//   ....[67]....
        /*0310*/ 	.word	0x00013520


	//   ....[68]....
        /*0314*/ 	.word	0x000136a0


	//   ....[69]....
        /*0318*/ 	.word	0x00013760


	//   ....[70]....
        /*031c*/ 	.word	0x00013870


	//   ....[71]....
        /*0320*/ 	.word	0x00014f00


	//   ....[72]....
        /*0324*/ 	.word	0x00014f10


	//   ....[73]....
        /*0328*/ 	.word	0x00015ac0


	//   ....[74]....
        /*032c*/ 	.word	0x00015ad0


	//   ....[75]....
        /*0330*/ 	.word	0x00015d20


	//   ....[76]....
        /*0334*/ 	.word	0x00015d30


	//   ....[77]....
        /*0338*/ 	.word	0x00015da0


	//   ....[78]....
        /*033c*/ 	.word	0x00015db0


	//   ....[79]....
        /*0340*/ 	.word	0x000171c0


	//   ....[80]....
        /*0344*/ 	.word	0x000171e0


	//   ....[81]....
        /*0348*/ 	.word	0x00017de0


	//   ....[82]....
        /*034c*/ 	.word	0x00017df0


	//   ....[83]....
        /*0350*/ 	.word	0x00017f90


	//   ....[84]....
        /*0354*/ 	.word	0x00018270


	//   ....[85]....
        /*0358*/ 	.word	0x000187c0


	//   ....[86]....
        /*035c*/ 	.word	0x00018890


	//   ....[87]....
        /*0360*/ 	.word	0x00018960


	//   ....[88]....
        /*0364*/ 	.word	0x00018a70


	//   ....[89]....
        /*0368*/ 	.word	0x00019bd0


	//   ....[90]....
        /*036c*/ 	.word	0x00019c00


	//   ....[91]....
        /*0370*/ 	.word	0x00019c50


	//   ....[92]....
        /*0374*/ 	.word	0x00019c60


	//   ....[93]....
        /*0378*/ 	.word	0x0001b6d0


	//   ....[94]....
        /*037c*/ 	.word	0x0001b710


	//   ....[95]....
        /*0380*/ 	.word	0x0001b740


	//   ....[96]....
        /*0384*/ 	.word	0x0001b770


	//   ....[97]....
        /*0388*/ 	.word	0x0001b9b0


	//   ....[98]....
        /*038c*/ 	.word	0x0001b9c0


	//   ....[99]....
        /*0390*/ 	.word	0x0001bbc0


	//   ....[100]....
        /*0394*/ 	.word	0x0001bbf0


	//   ....[101]....
        /*0398*/ 	.word	0x0001bdb0


	//   ....[102]....
        /*039c*/ 	.word	0x0001bde0


	//   ....[103]....
        /*03a0*/ 	.word	0x0001bfa0


	//   ....[104]....
        /*03a4*/ 	.word	0x0001bfc0


	//   ....[105]....
        /*03a8*/ 	.word	0x0001c970


	//   ....[106]....
        /*03ac*/ 	.word	0x0001c990


	//   ....[107]....
        /*03b0*/ 	.word	0x0001cb20


	//   ....[108]....
        /*03b4*/ 	.word	0x0001cb50


	//   ....[109]....
        /*03b8*/ 	.word	0x0001cce0


	//   ....[110]....
        /*03bc*/ 	.word	0x0001cd10


	//   ....[111]....
        /*03c0*/ 	.word	0x0001cea0


	//   ....[112]....
        /*03c4*/ 	.word	0x0001cec0


	//----- nvinfo : EIATTR_EXIT_INSTR_OFFSETS
	.align		4
.L_238:
        /*03c8*/ 	.byte	0x04, 0x1c
        /*03ca*/ 	.short	(.L_240 - .L_239)


	//   ....[0]....
.L_239:
        /*03cc*/ 	.word	0x00000440


	//   ....[1]....
        /*03d0*/ 	.word	0x0001bfd0


	//   ....[2]....
        /*03d4*/ 	.word	0x0001c110


	//   ....[3]....
        /*03d8*/ 	.word	0x0001c170


	//   ....[4]....
        /*03dc*/ 	.word	0x0001ced0


	//   ....[5]....
        /*03e0*/ 	.word	0x0001cfe0


	//   ....[6]....
        /*03e4*/ 	.word	0x0001d040


	//----- nvinfo : EIATTR_CTAIDZ_USED
	.align		4
.L_240:
        /*03e8*/ 	.byte	0x01, 0x04
	.zero		2


	//----- nvinfo : EIATTR_MAX_THREADS
	.align		4
        /*03ec*/ 	.byte	0x04, 0x05
        /*03ee*/ 	.short	(.L_242 - .L_241)
.L_241:
        /*03f0*/ 	.word	0x00000100
        /*03f4*/ 	.word	0x00000001
        /*03f8*/ 	.word	0x00000001


	//----- nvinfo : EIATTR_CRS_STACK_SIZE
	.align		4
.L_242:
        /*03fc*/ 	.byte	0x04, 0x1e
        /*03fe*/ 	.short	(.L_244 - .L_243)
.L_243:
        /*0400*/ 	.word	0x00000000
.L_244:


//--------------------- .nv.info._ZN7cutlass13device_kernelIN5flash19enable_sm80_to_sm89INS1_16FlashAttnFwdSm80INS1_25CollectiveMainloopFwdSm80ILi8ELi1ELb1EN4cute5tupleIJNS5_1CILi128EEENS7_ILi64EEENS7_ILi256EEEEEELi256ENS_6half_tEfNS_4arch4Sm80ELb1ELb0ELb1ELb0ELb1ELb0ELb1ELb0EEENS1_21CollectiveEpilogueFwdINS6_IJS8_SA_S9_EEENS6_IJNS7_ILi1EEESI_SI_EEESC_SE_Li256ELb0ELb1ELb0ELb0EEENS1_30DynamicPersistentTileSchedulerILi256ELi256ELb0ELb1ELb0EEEEEEEEEvNT_6ParamsE --------------------------
	.section	.nv.info._ZN7cutlass13device_kernelIN5flash19enable_sm80_to_sm89INS1_16FlashAttnFwdSm80INS1_25CollectiveMainloopFwdSm80ILi8ELi1ELb1EN4cute5tupleIJNS5_1CILi128EEENS7_ILi64EEENS7_ILi256EEEEEELi256ENS_6half_tEfNS_4arch4Sm80ELb1ELb0ELb1ELb0ELb1ELb0ELb1ELb0EEENS1_21CollectiveEpilogueFwdINS6_IJS8_SA_S9_EEENS6_IJNS7_ILi1EEESI_SI_EEESC_SE_Li256ELb0ELb1ELb0ELb0EEENS1_30DynamicPersistentTileSchedulerILi256ELi256ELb0ELb1ELb0EEEEEEEEEvNT_6ParamsE,"",@"SHT_CUDA_INFO"
	.sectionflags	@""
	.align	4


	//----- nvinfo : EIATTR_CUDA_API_VERSION
	.align		4
        /*0000*/ 	.byte	0x04, 0x37
        /*0002*/ 	.short	(.L_246 - .L_245)
.L_245:
        /*0004*/ 	.word	0x00000082


	//----- nvinfo : EIATTR_SW2861232_WAR
	.align		4
.L_246:
        /*0008*/ 	.byte	0x01, 0x35
	.zero		2


	//----- nvinfo : EIATTR_PARAM_CBANK
	.align		4
        /*000c*/ 	.byte	0x04, 0x0a
        /*000e*/ 	.short	(.L_248 - .L_247)
	.align		4
.L_247:
        /*0010*/ 	.word	index@(.nv.constant0._ZN7cutlass13device_kernelIN5flash19enable_sm80_to_sm89INS1_16FlashAttnFwdSm80INS1_25CollectiveMainloopFwdSm80ILi8ELi1ELb1EN4cute5tupleIJNS5_1CILi128EEENS7_ILi64EEENS7_ILi256EEEEEELi256ENS_6half_tEfNS_4arch4Sm80ELb1ELb0ELb1ELb0ELb1ELb0ELb1ELb0EEENS1_21CollectiveEpilogueFwdINS6_IJS8_SA_S9_EEENS6_IJNS7_ILi1EEESI_SI_EEESC_SE_Li256ELb0ELb1ELb0ELb0EEENS1_30DynamicPersistentTileSchedulerILi256ELi256ELb0ELb1ELb0EEEEEEEEEvNT_6ParamsE)
        /*0014*/ 	.short	0x0160
        /*0016*/ 	.short	0x0428


	//----- nvinfo : EIATTR_CBANK_PARAM_SIZE
	.align		4
.L_248:
        /*0018*/ 	.byte	0x03, 0x19
        /*001a*/ 	.short	0x0428


	//----- nvinfo : EIATTR_KPARAM_INFO
	.align		4
        /*001c*/ 	.byte	0x04, 0x17
        /*001e*/ 	.short	(.L_250 - .L_249)
.L_249:
        /*0020*/ 	.word	0x00000000
        /*0024*/ 	.short	0x0000
        /*0026*/ 	.short	0x0000
        /*0028*/ 	.byte	0x00, 0xf0, 0xa1, 0x10


	//----- nvinfo : EIATTR_MAXREG_COUNT
	.align		4
.L_250:
        /*002c*/ 	.byte	0x03, 0x1b
        /*002e*/ 	.short	0x00ff


	//----- nvinfo : EIATTR_NUM_BARRIERS
	.align		4
        /*0030*/ 	.byte	0x02, 0x4c
        /*0032*/ 	.byte	0x06
	.zero		1


	//----- nvinfo : EIATTR_ANNOTATIONS
	.align		4
        /*0034*/ 	.byte	0x04, 0x55
        /*0036*/ 	.short	(.L_252 - .L_251)


	//   ....[0]....
.L_251:
        /* <DEDUP_REMOVED lines=185> */


	//----- nvinfo : EIATTR_MERCURY_ISA_VERSION
	.align		4
.L_252:
        /*0bb0*/ 	.byte	0x03, 0x5f
        /*0bb2*/ 	.short	0x0000


	//----- nvinfo : EIATTR_INT_WARP_WIDE_INSTR_OFFSETS
	.align		4
        /*0bb4*/ 	.byte	0x04, 0x31
        /*0bb6*/ 	.short	(.L_254 - .L_253)


	//   ....[0]....
.L_253:
        /*0bb8*/ 	.word	0x0000ed60


	//   ....[1]....
        /*0bbc*/ 	.word	0x0000ede0


	//----- nvinfo : EIATTR_COOP_GROUP_MASK_REGIDS
	.align		4
.L_254:
        /*0bc0*/ 	.byte	0x04, 0x29
        /*0bc2*/ 	.short	(.L_256 - .L_255)


	//   ....[0]....
.L_255:
        /*0bc4*/ 	.word	0xffffffff


	//   ....[1]....
        /*0bc8*/ 	.word	0xffffffff


	//   ....[2]....
        /*0bcc*/ 	.word	0xffffffff


	//   ....[3]....
        /*0bd0*/ 	.word	0xffffffff


	//   ....[4]....
        /*0bd4*/ 	.word	0xffffffff


	//   ....[5]....
        /*0bd8*/ 	.word	0xffffffff


	//   ....[6]....
        /*0bdc*/ 	.word	0xffffffff


	//   ....[7]....
        /*0be0*/ 	.word	0xffffffff


	//   ....[8]....
        /*0be4*/ 	.word	0xffffffff


	//   ....[9]....
        /*0be8*/ 	.word	0xffffffff


	//   ....[10]....
        /*0bec*/ 	.word	0xffffffff


	//   ....[11]....
        /*0bf0*/ 	.word	0xffffffff


	//   ....[12]....
        /*0bf4*/ 	.word	0xffffffff


	//   ....[13]....
        /*0bf8*/ 	.word	0xffffffff


	//   ....[14]....
        /*0bfc*/ 	.word	0xffffffff


	//   ....[15]....
        /*0c00*/ 	.word	0xffffffff


	//   ....[16]....
        /*0c04*/ 	.word	0xffffffff


	//   ....[17]....
        /*0c08*/ 	.word	0xffffffff


	//   ....[18]....
        /*0c0c*/ 	.word	0xffffffff


	//   ....[19]....
        /*0c10*/ 	.word	0xffffffff


	//   ....[20]....
        /*0c14*/ 	.word	0xffffffff


	//   ....[21]....
        /*0c18*/ 	.word	0xffffffff


	//   ....[22]....
        /*0c1c*/ 	.word	0xffffffff


	//   ....[23]....
        /*0c20*/ 	.word	0xffffffff


	//   ....[24]....
        /*0c24*/ 	.word	0xffffffff


	//   ....[25]....
        /*0c28*/ 	.word	0xffffffff


	//   ....[26]....
        /*0c2c*/ 	.word	0xffffffff


	//   ....[27]....
        /*0c30*/ 	.word	0xffffffff


	//   ....[28]....
        /*0c34*/ 	.word	0xffffffff


	//   ....[29]....
        /*0c38*/ 	.word	0xffffffff


	//   ....[30]....
        /*0c3c*/ 	.word	0xffffffff


	//   ....[31]....
        /*0c40*/ 	.word	0xffffffff


	//   ....[32]....
        /*0c44*/ 	.word	0xffffffff


	//   ....[33]....
        /*0c48*/ 	.word	0xffffffff


	//   ....[34]....
        /*0c4c*/ 	.word	0xffffffff


	//   ....[35]....
        /*0c50*/ 	.word	0xffffffff


	//   ....[36]....
        /*0c54*/ 	.word	0xffffffff


	//   ....[37]....
        /*0c58*/ 	.word	0xffffffff


	//   ....[38]....
        /*0c5c*/ 	.word	0xffffffff


	//   ....[39]....
        /*0c60*/ 	.word	0xffffffff


	//   ....[40]....
        /*0c64*/ 	.word	0xffffffff


	//   ....[41]....
        /*0c68*/ 	.word	0xffffffff


	//   ....[42]....
        /*0c6c*/ 	.word	0xffffffff


	//   ....[43]....
        /*0c70*/ 	.word	0xffffffff


	//   ....[44]....
        /*0c74*/ 	.word	0xffffffff


	//   ....[45]....
        /*0c78*/ 	.word	0xffffffff


	//   ....[46]....
        /*0c7c*/ 	.word	0xffffffff


	//   ....[47]....
        /*0c80*/ 	.word	0xffffffff


	//   ....[48]....
        /*0c84*/ 	.word	0xffffffff


	//   ....[49]....
        /*0c88*/ 	.word	0xffffffff


	//   ....[50]....
        /*0c8c*/ 	.word	0xffffffff


	//   ....[51]....
        /*0c90*/ 	.word	0xffffffff


	//   ....[52]....
        /*0c94*/ 	.word	0xffffffff


	//   ....[53]....
        /*0c98*/ 	.word	0xffffffff


	//   ....[54]....
        /*0c9c*/ 	.word	0xffffffff


	//   ....[55]....
        /*0ca0*/ 	.word	0xffffffff


	//   ....[56]....
        /*0ca4*/ 	.word	0xffffffff


	//   ....[57]....
        /*0ca8*/ 	.word	0xffffffff


	//   ....[58]....
        /*0cac*/ 	.word	0xffffffff


	//   ....[59]....
        /*0cb0*/ 	.word	0xffffffff


	//   ....[60]....
        /*0cb4*/ 	.word	0xffffffff


	//   ....[61]....
        /*0cb8*/ 	.word	0xffffffff


	//   ....[62]....
        /*0cbc*/ 	.word	0xffffffff


	//   ....[63]....
        /*0cc0*/ 	.word	0xffffffff


	//   ....[64]....
        /*0cc4*/ 	.word	0xffffffff


	//   ....[65]....
        /*0cc8*/ 	.word	0xffffffff


	//   ....[66]....
        /*0ccc*/ 	.word	0xffffffff


	//   ....[67]....
        /*0cd0*/ 	.word	0xffffffff


	//   ....[68]....
        /*0cd4*/ 	.word	0xffffffff


	//   ....[69]....
        /*0cd8*/ 	.word	0xffffffff


	//   ....[70]....
        /*0cdc*/ 	.word	0xffffffff


	//   ....[71]....
        /*0ce0*/ 	.word	0xffffffff


	//   ....[72]....
        /*0ce4*/ 	.word	0xffffffff


	//   ....[73]....
        /*0ce8*/ 	.word	0xffffffff


	//   ....[74]....
        /*0cec*/ 	.word	0xffffffff


	//   ....[75]....
        /*0cf0*/ 	.word	0xffffffff


	//   ....[76]....
        /*0cf4*/ 	.word	0xffffffff


	//   ....[77]....
        /*0cf8*/ 	.word	0xffffffff


	//   ....[78]....
        /*0cfc*/ 	.word	0xffffffff


	//   ....[79]....
        /*0d00*/ 	.word	0xffffffff


	//   ....[80]....
        /*0d04*/ 	.word	0xffffffff


	//   ....[81]....
        /*0d08*/ 	.word	0xffffffff


	//   ....[82]....
        /*0d0c*/ 	.word	0xffffffff


	//   ....[83]....
        /*0d10*/ 	.word	0xffffffff


	//   ....[84]....
        /*0d14*/ 	.word	0xffffffff


	//   ....[85]....
        /*0d18*/ 	.word	0xffffffff


	//   ....[86]....
        /*0d1c*/ 	.word	0xffffffff


	//   ....[87]....
        /*0d20*/ 	.word	0xffffffff


	//   ....[88]....
        /*0d24*/ 	.word	0xffffffff


	//   ....[89]....
        /*0d28*/ 	.word	0xffffffff


	//   ....[90]....
        /*0d2c*/ 	.word	0xffffffff


	//   ....[91]....
        /*0d30*/ 	.word	0xffffffff


	//   ....[92]....
        /*0d34*/ 	.word	0xffffffff


	//   ....[93]....
        /*0d38*/ 	.word	0xffffffff


	//   ....[94]....
        /*0d3c*/ 	.word	0xffffffff


	//   ....[95]....
        /*0d40*/ 	.word	0xffffffff


	//   ....[96]....
        /*0d44*/ 	.word	0xffffffff


	//   ....[97]....
        /*0d48*/ 	.word	0xffffffff


	//   ....[98]....
        /*0d4c*/ 	.word	0xffffffff


	//   ....[99]....
        /*0d50*/ 	.word	0xffffffff


	//   ....[100]....
        /*0d54*/ 	.word	0xffffffff


	//   ....[101]....
        /*0d58*/ 	.word	0xffffffff


	//   ....[102]....
        /*0d5c*/ 	.word	0xffffffff


	//   ....[103]....
        /*0d60*/ 	.word	0xffffffff


	//   ....[104]....
        /*0d64*/ 	.word	0xffffffff


	//   ....[105]....
        /*0d68*/ 	.word	0xffffffff


	//   ....[106]....
        /*0d6c*/ 	.word	0xffffffff


	//   ....[107]....
        /*0d70*/ 	.word	0xffffffff


	//   ....[108]....
        /*0d74*/ 	.word	0xffffffff


	//   ....[109]....
        /*0d78*/ 	.word	0xffffffff


	//   ....[110]....
        /*0d7c*/ 	.word	0xffffffff


	//   ....[111]....
        /*0d80*/ 	.word	0xffffffff


	//   ....[112]....
        /*0d84*/ 	.word	0xffffffff


	//   ....[113]....
        /*0d88*/ 	.word	0xffffffff


	//   ....[114]....
        /*0d8c*/ 	.word	0xffffffff


	//   ....[115]....
        /*0d90*/ 	.word	0xffffffff


	//   ....[116]....
        /*0d94*/ 	.word	0xffffffff


	//   ....[117]....
        /*0d98*/ 	.word	0xffffffff


	//   ....[118]....
        /*0d9c*/ 	.word	0xffffffff


	//   ....[119]....
        /*0da0*/ 	.word	0xffffffff


	//   ....[120]....
        /*0da4*/ 	.word	0xffffffff


	//   ....[121]....
        /*0da8*/ 	.word	0xffffffff


	//   ....[122]....
        /*0dac*/ 	.word	0xffffffff


	//   ....[123]....
        /*0db0*/ 	.word	0xffffffff


	//   ....[124]....
        /*0db4*/ 	.word	0xffffffff


	//----- nvinfo : EIATTR_COOP_GROUP_INSTR_OFFSETS
	.align		4
.L_256:
        /*0db8*/ 	.byte	0x04, 0x28
        /*0dba*/ 	.short	(.L_258 - .L_257)


	//   ....[0]....
.L_257:
        /*0dbc*/ 	.word	0x00000050


	//   ....[1]....
        /*0dc0*/ 	.word	0x000017d0


	//   ....[2]....
        /*0dc4*/ 	.word	0x00001800


	//   ....[3]....
        /*0dc8*/ 	.word	0x00001830


	//   ....[4]....
        /*0dcc*/ 	.word	0x00001850


	//   ....[5]....
        /*0dd0*/ 	.word	0x00001a20


	//   ....[6]....
        /*0dd4*/ 	.word	0x00001a40


	//   ....[7]....
        /*0dd8*/ 	.word	0x00001b70


	//   ....[8]....
        /*0ddc*/ 	.word	0x00001b90


	//   ....[9]....
        /*0de0*/ 	.word	0x00001da0


	//   ....[10]....
        /*0de4*/ 	.word	0x00001dc0


	//   ....[11]....
        /*0de8*/ 	.word	0x00001e10


	//   ....[12]....
        /*0dec*/ 	.word	0x00001e70


	//   ....[13]....
        /*0df0*/ 	.word	0x00002430


	//   ....[14]....
        /*0df4*/ 	.word	0x00002440


	//   ....[15]....
        /*0df8*/ 	.word	0x00002450


	//   ....[16]....
        /*0dfc*/ 	.word	0x00002460


	//   ....[17]....
        /*0e00*/ 	.word	0x00003950


	//   ....[18]....
        /*0e04*/ 	.word	0x000039c0


	//   ....[19]....
        /*0e08*/ 	.word	0x00003ae0


	//   ....[20]....
        /*0e0c*/ 	.word	0x00003b20


	//   ....[21]....
        /*0e10*/ 	.word	0x00003e30


	//   ....[22]....
        /*0e14*/ 	.word	0x00004070


	//   ....[23]....
        /*0e18*/ 	.word	0x00004470


	//   ....[24]....
        /*0e1c*/ 	.word	0x00004490


	//   ....[25]....
        /*0e20*/ 	.word	0x000044b0


	//   ....[26]....
        /*0e24*/ 	.word	0x000044d0


	//   ....[27]....
        /*0e28*/ 	.word	0x000060a0


	//   ....[28]....
        /*0e2c*/ 	.word	0x00006110


	//   ....[29]....
        /*0e30*/ 	.word	0x00006210


	//   ....[30]....
        /*0e34*/ 	.word	0x00006240


	//   ....[31]....
        /*0e38*/ 	.word	0x00007840


	//   ....[32]....
        /*0e3c*/ 	.word	0x000078b0


	//   ....[33]....
        /*0e40*/ 	.word	0x000079b0


	//   ....[34]....
        /*0e44*/ 	.word	0x000079e0


	//   ....[35]....
        /*0e48*/ 	.word	0x00007d30


	//   ....[36]....
        /*0e4c*/ 	.word	0x00007fa0


	//   ....[37]....
        /*0e50*/ 	.word	0x000082c0


	//   ....[38]....
        /*0e54*/ 	.word	0x000082e0


	//   ....[39]....
        /*0e58*/ 	.word	0x00008400


	//   ....[40]....
        /*0e5c*/ 	.word	0x00008420


	//   ....[41]....
        /*0e60*/ 	.word	0x0000a700


	//   ....[42]....
        /*0e64*/ 	.word	0x0000a770


	//   ....[43]....
        /*0e68*/ 	.word	0x0000a780


	//   ....[44]....
        /*0e6c*/ 	.word	0x0000a840


	//   ....[45]....
        /*0e70*/ 	.word	0x0000bf90


	//   ....[46]....
        /*0e74*/ 	.word	0x0000bfd0


	//   ....[47]....
        /*0e78*/ 	.word	0x0000c0e0


	//   ....[48]....
        /*0e7c*/ 	.word	0x0000c100


	//   ....[49]....
        /*0e80*/ 	.word	0x0000c490


	//   ....[50]....
        /*0e84*/ 	.word	0x0000c4b0


	//   ....[51]....
        /*0e88*/ 	.word	0x0000c4d0


	//   ....[52]....
        /*0e8c*/ 	.word	0x0000c4f0


	//   ....[53]....
        /*0e90*/ 	.word	0x0000e310


	//   ....[54]....
        /*0e94*/ 	.word	0x0000e360


	//   ....[55]....
        /*0e98*/ 	.word	0x0000e380


	//   ....[56]....
        /*0e9c*/ 	.word	0x0000e3a0


	//   ....[57]....
        /*0ea0*/ 	.word	0x0000f7c0


	//   ....[58]....
        /*0ea4*/ 	.word	0x0000fb70


	//   ....[59]....
        /*0ea8*/ 	.word	0x0000fb90


	//   ....[60]....
        /*0eac*/ 	.word	0x0000fbb0


	//   ....[61]....
        /*0eb0*/ 	.word	0x0000fbd0


	//   ....[62]....
        /*0eb4*/ 	.word	0x0000fe70


	//   ....[63]....
        /*0eb8*/ 	.word	0x0000fe90


	//   ....[64]....
        /*0ebc*/ 	.word	0x00010010


	//   ....[65]....
        /*0ec0*/ 	.word	0x00010040


	//   ....[66]....
        /*0ec4*/ 	.word	0x00010180


	//   ....[67]....
        /*0ec8*/ 	.word	0x000101b0


	//   ....[68]....
        /*0ecc*/ 	.word	0x000102f0


	//   ....[69]....
        /*0ed0*/ 	.word	0x00010310


	//   ....[70]....
        /*0ed4*/ 	.word	0x000108e0


	//   ....[71]....
        /*0ed8*/ 	.word	0x00010900


	//   ....[72]....
        /*0edc*/ 	.word	0x00010b60


	//   ....[73]....
        /*0ee0*/ 	.word	0x00010b70


	//   ....[74]....
        /*0ee4*/ 	.word	0x00010d60


	//   ....[75]....
        /*0ee8*/ 	.word	0x00010d80


	//   ....[76]....
        /*0eec*/ 	.word	0x00010f70


	//   ....[77]....
        /*0ef0*/ 	.word	0x00010f80


	//   ....[78]....
        /*0ef4*/ 	.word	0x000111e0


	//   ....[79]....
        /*0ef8*/ 	.word	0x000112f0


	//   ....[80]....
        /*0efc*/ 	.word	0x00011360


	//   ....[81]....
        /*0f00*/ 	.word	0x00011580


	//   ....[82]....
        /*0f04*/ 	.word	0x000115f0


	//   ....[83]....
        /*0f08*/ 	.word	0x00011660


	//   ....[84]....
        /*0f0c*/ 	.word	0x000116d0


	//   ....[85]....
        /*0f10*/ 	.word	0x00011b10


	//   ....[86]....
        /*0f14*/ 	.word	0x00011b60


	//   ....[87]....
        /*0f18*/ 	.word	0x00011bb0


	//   ....[88]....
        /*0f1c*/ 	.word	0x00011c00


	//   ....[89]....
        /*0f20*/ 	.word	0x00011c70


	//   ....[90]....
        /*0f24*/ 	.word	0x00011ce0


	//   ....[91]....
        /*0f28*/ 	.word	0x00011f00


	//   ....[92]....
        /*0f2c*/ 	.word	0x00011f70


	//   ....[93]....
        /*0f30*/ 	.word	0x00011fe0


	//   ....[94]....
        /*0f34*/ 	.word	0x00012050


	//   ....[95]....
        /*0f38*/ 	.word	0x00012270


	//   ....[96]....
        /*0f3c*/ 	.word	0x000122e0


	//   ....[97]....
        /*0f40*/ 	.word	0x00012350


	//   ....[98]....
        /*0f44*/ 	.word	0x000123d0


	//   ....[99]....
        /*0f48*/ 	.word	0x00012850


	//   ....[100]....
        /*0f4c*/ 	.word	0x00012890


	//   ....[101]....
        /*0f50*/ 	.word	0x000128e0


	//   ....[102]....
        /*0f54*/ 	.word	0x00012920


	//   ....[103]....
        /*0f58*/ 	.word	0x00012980


	//   ....[104]....
        /*0f5c*/ 	.word	0x000129f0


	//   ....[105]....
        /*0f60*/ 	.word	0x00012a60


	//   ....[106]....
        /*0f64*/ 	.word	0x00012c10


	//   ....[107]....
        /*0f68*/ 	.word	0x00012c80


	//   ....[108]....
        /*0f6c*/ 	.word	0x00012cd0


	//   ....[109]....
        /*0f70*/ 	.word	0x00012d10


	//   ....[110]....
        /*0f74*/ 	.word	0x00012d60


	//   ....[111]....
        /*0f78*/ 	.word	0x00012da0


	//   ....[112]....
        /*0f7c*/ 	.word	0x00012df0


	//   ....[113]....
        /*0f80*/ 	.word	0x00012e50


	//   ....[114]....
        /*0f84*/ 	.word	0x00012ea0


	//   ....[115]....
        /*0f88*/ 	.word	0x00012ef0


	//   ....[116]....
        /*0f8c*/ 	.word	0x00012f60


	//   ....[117]....
        /*0f90*/ 	.word	0x00012fd0


	//   ....[118]....
        /*0f94*/ 	.word	0x00013050


	//   ....[119]....
        /*0f98*/ 	.word	0x000130c0


	//   ....[120]....
        /*0f9c*/ 	.word	0x00013140


	//   ....[121]....
        /*0fa0*/ 	.word	0x000131c0


	//   ....[122]....
        /*0fa4*/ 	.word	0x00013240


	//   ....[123]....
        /*0fa8*/ 	.word	0x000132b0


	//   ....[124]....
        /*0fac*/ 	.word	0x00013320


	//----- nvinfo : EIATTR_EXIT_INSTR_OFFSETS
	.align		4
.L_258:
        /*0fb0*/ 	.byte	0x04, 0x1c
        /*0fb2*/ 	.short	(.L_260 - .L_259)


	//   ....[0]....
.L_259:
        /*0fb4*/ 	.word	0x000000a0


	//   ....[1]....
        /*0fb8*/ 	.word	0x000112a0


	//----- nvinfo : EIATTR_MAX_THREADS
	.align		4
.L_260:
        /*0fbc*/ 	.byte	0x04, 0x05
        /*0fbe*/ 	.short	(.L_262 - .L_261)
.L_261:
        /*0fc0*/ 	.word	0x00000100
        /*0fc4*/ 	.word	0x00000001
        /*0fc8*/ 	.word	0x00000001


	//----- nvinfo : EIATTR_CRS_STACK_SIZE
	.align		4
.L_262:
        /*0fcc*/ 	.byte	0x04, 0x1e
        /*0fce*/ 	.short	(.L_264 - .L_263)
.L_263:
        /*0fd0*/ 	.word	0x00000000
.L_264:


//--------------------- .nv.info._ZN7cutlass13device_kernelIN5flash19enable_sm80_to_sm89INS1_16FlashAttnFwdSm80INS1_25CollectiveMainloopFwdSm80ILi8ELi1ELb1EN4cute5tupleIJNS5_1CILi128EEENS7_ILi64EEENS7_ILi256EEEEEELi256ENS_6half_tEfNS_4arch4Sm80ELb1ELb0ELb1ELb1ELb1ELb0ELb1ELb0EEENS1_21CollectiveEpilogueFwdINS6_IJS8_SA_S9_EEENS6_IJNS7_ILi1EEESI_SI_EEESC_SE_Li256ELb1ELb1ELb0ELb0EEENS1_19SingleTileSchedulerILb1ELb0ELb1ELi128EEEEEEEEEvNT_6ParamsE --------------------------
	.section	.nv.info._ZN7cutlass13device_kernelIN5flash19enable_sm80_to_sm89INS1_16FlashAttnFwdSm80INS1_25CollectiveMainloopFwdSm80ILi8ELi1ELb1EN4cute5tupleIJNS5_1CILi128EEENS7_ILi64EEENS7_ILi256EEEEEELi256ENS_6half_tEfNS_4arch4Sm80ELb1ELb0ELb1ELb1ELb1ELb0ELb1ELb0EEENS1_21CollectiveEpilogueFwdINS6_IJS8_SA_S9_EEENS6_IJNS7_ILi1EEESI_SI_EEESC_SE_Li256ELb1ELb1ELb0ELb0EEENS1_19SingleTileSchedulerILb1ELb0ELb1ELi128EEEEEEEEEvNT_6ParamsE,"",@"SHT_CUDA_INFO"
	.sectionflags	@""
	.align	4


	//----- nvinfo : EIATTR_CUDA_API_VERSION
	.align		4
        /*0000*/ 	.byte	0x04, 0x37
        /*0002*/ 	.short	(.L_266 - .L_265)
.L_265:
        /*0004*/ 	.word	0x00000082


	//----- nvinfo : EIATTR_SW2861232_WAR
	.align		4
.L_266:
        /*0008*/ 	.byte	0x01, 0x35
	.zero		2


	//----- nvinfo : EIATTR_PARAM_CBANK
	.align		4
        /*000c*/ 	.byte	0x04, 0x0a
        /*000e*/ 	.short	(.L_268 - .L_267)
	.align		4
.L_267:
        /*0010*/ 	.word	index@(.nv.constant0._ZN7cutlass13device_kernelIN5flash19enable_sm80_to_sm89INS1_16FlashAttnFwdSm80INS1_25CollectiveMainloopFwdSm80ILi8ELi1ELb1EN4cute5tupleIJNS5_1CILi128EEENS7_ILi64EEENS7_ILi256EEEEEELi256ENS_6half_tEfNS_4arch4Sm80ELb1ELb0ELb1ELb1ELb1ELb0ELb1ELb0EEENS1_21CollectiveEpilogueFwdINS6_IJS8_SA_S9_EEENS6_IJNS7_ILi1EEESI_SI_EEESC_SE_Li256ELb1ELb1ELb0ELb0EEENS1_19SingleTileSchedulerILb1ELb0ELb1ELi128EEEEEEEEEvNT_6ParamsE)
        /*0014*/ 	.short	0x0160
        /*0016*/ 	.short	0x0418


	//----- nvinfo : EIATTR_CBANK_PARAM_SIZE
	.align		4
.L_268:
        /*0018*/ 	.byte	0x03, 0x19
        /*001a*/ 	.short	0x0418


	//----- nvinfo : EIATTR_KPARAM_INFO
	.align		4
        /*001c*/ 	.byte	0x04, 0x17
        /*001e*/ 	.short	(.L_270 - .L_269)
.L_269:
        /*0020*/ 	.word	0x00000000
        /*0024*/ 	.short	0x0000
        /*0026*/ 	.short	0x0000
        /*0028*/ 	.byte	0x00, 0xf0, 0x61, 0x10


	//----- nvinfo : EIATTR_MAXREG_COUNT
	.align		4
.L_270:
        /*002c*/ 	.byte	0x03, 0x1b
        /*002e*/ 	.short	0x00ff


	//----- nvinfo : EIATTR_NUM_BARRIERS
	.align		4
        /*0030*/ 	.byte	0x02, 0x4c
        /*0032*/ 	.byte	0x02
	.zero		1


	//----- nvinfo : EIATTR_ANNOTATIONS
	.align		4
        /*0034*/ 	.byte	0x04, 0x55
        /*0036*/ 	.short	(.L_272 - .L_271)


	//   ....[0]....
.L_271:
        /* <DEDUP_REMOVED lines=103> */


	//----- nvinfo : EIATTR_MERCURY_ISA_VERSION
	.align		4
.L_272:
        /*0698*/ 	.byte	0x03, 0x5f
        /*069a*/ 	.short	0x0000


	//----- nvinfo : EIATTR_COOP_GROUP_MASK_REGIDS
	.align		4
        /*069c*/ 	.byte	0x04, 0x29
        /*069e*/ 	.short	(.L_274 - .L_273)


	//   ....[0]....
.L_273:
        /*06a0*/ 	.word	0xffffffff


	//   ....[1]....
        /*06a4*/ 	.word	0xffffffff


	//   ....[2]....
        /*06a8*/ 	.word	0xffffffff


	//   ....[3]....
        /*06ac*/ 	.word	0xffffffff


	//   ....[4]....
        /*06b0*/ 	.word	0xffffffff


	//   ....[5]....
        /*06b4*/ 	.word	0xffffffff


	//   ....[6]....
        /*06b8*/ 	.word	0xffffffff


	//   ....[7]....
        /*06bc*/ 	.word	0xffffffff


	//   ....[8]....
        /*06c0*/ 	.word	0xffffffff


	//   ....[9]....
        /*06c4*/ 	.word	0xffffffff


	//   ....[10]....
        /*06c8*/ 	.word	0xffffffff


	//   ....[11]....
        /*06cc*/ 	.word	0xffffffff


	//   ....[12]....
        /*06d0*/ 	.word	0xffffffff


	//   ....[13]....
        /*06d4*/ 	.word	0xffffffff


	//   ....[14]....
        /*06d8*/ 	.word	0xffffffff


	//   ....[15]....
        /*06dc*/ 	.word	0xffffffff


	//   ....[16]....
        /*06e0*/ 	.word	0xffffffff


	//   ....[17]....
        /*06e4*/ 	.word	0xffffffff


	//   ....[18]....
        /*06e8*/ 	.word	0xffffffff


	//   ....[19]....
        /*06ec*/ 	.word	0xffffffff


	//   ....[20]....
        /*06f0*/ 	.word	0xffffffff


	//   ....[21]....
        /*06f4*/ 	.word	0xffffffff


	//   ....[22]....
        /*06f8*/ 	.word	0xffffffff


	//   ....[23]....
        /*06fc*/ 	.word	0xffffffff


	//   ....[24]....
        /*0700*/ 	.word	0xffffffff


	//   ....[25]....
        /*0704*/ 	.word	0xffffffff


	//   ....[26]....
        /*0708*/ 	.word	0xffffffff


	//   ....[27]....
        /*070c*/ 	.word	0xffffffff


	//   ....[28]....
        /*0710*/ 	.word	0xffffffff


	//   ....[29]....
        /*0714*/ 	.word	0xffffffff


	//   ....[30]....
        /*0718*/ 	.word	0xffffffff


	//   ....[31]....
        /*071c*/ 	.word	0xffffffff


	//   ....[32]....
        /*0720*/ 	.word	0xffffffff


	//   ....[33]....
        /*0724*/ 	.word	0xffffffff


	//   ....[34]....
        /*0728*/ 	.word	0xffffffff


	//   ....[35]....
        /*072c*/ 	.word	0xffffffff


	//   ....[36]....
        /*0730*/ 	.word	0xffffffff


	//   ....[37]....
        /*0734*/ 	.word	0xffffffff


	//   ....[38]....
        /*0738*/ 	.word	0xffffffff


	//   ....[39]....
        /*073c*/ 	.word	0xffffffff


	//   ....[40]....
        /*0740*/ 	.word	0xffffffff


	//   ....[41]....
        /*0744*/ 	.word	0xffffffff


	//   ....[42]....
        /*0748*/ 	.word	0xffffffff


	//   ....[43]....
        /*074c*/ 	.word	0xffffffff


	//   ....[44]....
        /*0750*/ 	.word	0xffffffff


	//   ....[45]....
        /*0754*/ 	.word	0xffffffff


	//   ....[46]....
        /*0758*/ 	.word	0xffffffff


	//   ....[47]....
        /*075c*/ 	.word	0xffffffff


	//   ....[48]....
        /*0760*/ 	.word	0xffffffff


	//   ....[49]....
        /*0764*/ 	.word	0xffffffff


	//   ....[50]....
        /*0768*/ 	.word	0xffffffff


	//   ....[51]....
        /*076c*/ 	.word	0xffffffff


	//   ....[52]....
        /*0770*/ 	.word	0xffffffff


	//   ....[53]....
        /*0774*/ 	.word	0xffffffff


	//   ....[54]....
        /*0778*/ 	.word	0xffffffff


	//   ....[55]....
        /*077c*/ 	.word	0xffffffff


	//   ....[56]....
        /*0780*/ 	.word	0xffffffff


	//   ....[57]....
        /*0784*/ 	.word	0xffffffff


	//   ....[58]....
        /*0788*/ 	.word	0xffffffff


	//   ....[59]....
        /*078c*/ 	.word	0xffffffff


	//   ....[60]....
        /*0790*/ 	.word	0xffffffff


	//   ....[61]....
        /*0794*/ 	.word	0xffffffff


	//   ....[62]....
        /*0798*/ 	.word	0xffffffff


	//   ....[63]....
        /*079c*/ 	.word	0xffffffff


	//   ....[64]....
        /*07a0*/ 	.word	0xffffffff


	//   ....[65]....
        /*07a4*/ 	.word	0xffffffff


	//   ....[66]....
        /*07a8*/ 	.word	0xffffffff


	//   ....[67]....
        /*07ac*/ 	.word	0xffffffff


	//   ....[68]....
        /*07b0*/ 	.word	0xffffffff


	//   ....[69]....
        /*07b4*/ 	.word	0xffffffff


	//   ....[70]....
        /*07b8*/ 	.word	0xffffffff


	//   ....[71]....
        /*07bc*/ 	.word	0xffffffff


	//   ....[72]....
        /*07c0*/ 	.word	0xffffffff


	//   ....[73]....
        /*07c4*/ 	.word	0xffffffff


	//   ....[74]....
        /*07c8*/ 	.word	0xffffffff


	//   ....[75]....
        /*07cc*/ 	.word	0xffffffff


	//   ....[76]....
        /*07d0*/ 	.word	0xffffffff


	//----- nvinfo : EIATTR_COOP_GROUP_INSTR_OFFSETS
	.align		4
.L_274:
        /*07d4*/ 	.byte	0x04, 0x28
        /*07d6*/ 	.short	(.L_276 - .L_275)


	//   ....[0]....
.L_275:
        /*07d8*/ 	.word	0x000000a0


	//   ....[1]....
        /*07dc*/ 	.word	0x000015e0


	//   ....[2]....
        /*07e0*/ 	.word	0x00001640


	//   ....[3]....
        /*07e4*/ 	.word	0x00001700


	//   ....[4]....
        /*07e8*/ 	.word	0x00001730


	//   ....[5]....
        /*07ec*/ 	.word	0x00001860


	//   ....[6]....
        /*07f0*/ 	.word	0x00001870


	//   ....[7]....
        /*07f4*/ 	.word	0x000019b0


	//   ....[8]....
        /*07f8*/ 	.word	0x000019c0


	//   ....[9]....
        /*07fc*/ 	.word	0x00001b30


	//   ....[10]....
        /*0800*/ 	.word	0x00001b50


	//   ....[11]....
        /*0804*/ 	.word	0x00001c50


	//   ....[12]....
        /*0808*/ 	.word	0x00001c90


	//   ....[13]....
        /*080c*/ 	.word	0x00001cb0


	//   ....[14]....
        /*0810*/ 	.word	0x00001cf0


	//   ....[15]....
        /*0814*/ 	.word	0x00001e00


	//   ....[16]....
        /*0818*/ 	.word	0x00001e30


	//   ....[17]....
        /*081c*/ 	.word	0x00003780


	//   ....[18]....
        /*0820*/ 	.word	0x00003790


	//   ....[19]....
        /*0824*/ 	.word	0x00003870


	//   ....[20]....
        /*0828*/ 	.word	0x00003890


	//   ....[21]....
        /*082c*/ 	.word	0x00003da0


	//   ....[22]....
        /*0830*/ 	.word	0x00004210


	//   ....[23]....
        /*0834*/ 	.word	0x00004780


	//   ....[24]....
        /*0838*/ 	.word	0x000047a0


	//   ....[25]....
        /*083c*/ 	.word	0x000047c0


	//   ....[26]....
        /*0840*/ 	.word	0x000047e0


	//   ....[27]....
        /*0844*/ 	.word	0x000063a0


	//   ....[28]....
        /*0848*/ 	.word	0x000063b0


	//   ....[29]....
        /*084c*/ 	.word	0x000063c0


	//   ....[30]....
        /*0850*/ 	.word	0x000063d0


	//   ....[31]....
        /*0854*/ 	.word	0x00007a80


	//   ....[32]....
        /*0858*/ 	.word	0x00007a90


	//   ....[33]....
        /*085c*/ 	.word	0x00007aa0


	//   ....[34]....
        /*0860*/ 	.word	0x00007ab0


	//   ....[35]....
        /*0864*/ 	.word	0x00007e80


	//   ....[36]....
        /*0868*/ 	.word	0x00007e90


	//   ....[37]....
        /*086c*/ 	.word	0x00008380


	//   ....[38]....
        /*0870*/ 	.word	0x00008420


	//   ....[39]....
        /*0874*/ 	.word	0x00008af0


	//   ....[40]....
        /*0878*/ 	.word	0x00008b10


	//   ....[41]....
        /*087c*/ 	.word	0x0000a780


	//   ....[42]....
        /*0880*/ 	.word	0x0000a790


	//   ....[43]....
        /*0884*/ 	.word	0x0000a7a0


	//   ....[44]....
        /*0888*/ 	.word	0x0000a7b0


	//   ....[45]....
        /*088c*/ 	.word	0x0000abf0


	//   ....[46]....
        /*0890*/ 	.word	0x0000ac00


	//   ....[47]....
        /*0894*/ 	.word	0x0000ac20


	//   ....[48]....
        /*0898*/ 	.word	0x0000ace0


	//   ....[49]....
        /*089c*/ 	.word	0x0000c0f0


	//   ....[50]....
        /*08a0*/ 	.word	0x0000c110


	//   ....[51]....
        /*08a4*/ 	.word	0x0000c7f0


	//   ....[52]....
        /*08a8*/ 	.word	0x0000c810


	//   ....[53]....
        /*08ac*/ 	.word	0x0000df90


	//   ....[54]....
        /*08b0*/ 	.word	0x0000dfa0


	//   ....[55]....
        /*08b4*/ 	.word	0x0000dfd0


	//   ....[56]....
        /*08b8*/ 	.word	0x0000dfe0


	//   ....[57]....
        /*08bc*/ 	.word	0x0000fa50


	//   ....[58]....
        /*08c0*/ 	.word	0x0000fa90


	//   ....[59]....
        /*08c4*/ 	.word	0x0000faf0


	//   ....[60]....
        /*08c8*/ 	.word	0x0000fb20


	//   ....[61]....
        /*08cc*/ 	.word	0x0000fd50


	//   ....[62]....
        /*08d0*/ 	.word	0x0000fd60


	//   ....[63]....
        /*08d4*/ 	.word	0x0000ff60


	//   ....[64]....
        /*08d8*/ 	.word	0x0000ff90


	//   ....[65]....
        /*08dc*/ 	.word	0x00010150


	//   ....[66]....
        /*08e0*/ 	.word	0x00010180


	//   ....[67]....
        /*08e4*/ 	.word	0x00010340


	//   ....[68]....
        /*08e8*/ 	.word	0x00010360


	//   ....[69]....
        /*08ec*/ 	.word	0x00010ce0


	//   ....[70]....
        /*08f0*/ 	.word	0x00010d00


	//   ....[71]....
        /*08f4*/ 	.word	0x00010ec0


	//   ....[72]....
        /*08f8*/ 	.word	0x00010ef0


	//   ....[73]....
        /*08fc*/ 	.word	0x00011080


	//   ....[74]....
        /*0900*/ 	.word	0x000110b0


	//   ....[75]....
        /*0904*/ 	.word	0x00011240


	//   ....[76]....
        /*0908*/ 	.word	0x00011260


	//----- nvinfo : EIATTR_EXIT_INSTR_OFFSETS
	.align		4
.L_276:
        /*090c*/ 	.byte	0x04, 0x1c
        /*090e*/ 	.short	(.L_278 - .L_277)


	//   ....[0]....
.L_277:
        /*0910*/ 	.word	0x00000450


	//   ....[1]....
        /*0914*/ 	.word	0x00010370


	//   ....[2]....
        /*0918*/ 	.word	0x000104b0


	//   ....[3]....
        /*091c*/ 	.word	0x00010510


	//   ....[4]....
        /*0920*/ 	.word	0x00011270


	//   ....[5]....
        /*0924*/ 	.word	0x00011380


	//   ....[6]....
        /*0928*/ 	.word	0x000113e0


	//----- nvinfo : EIATTR_CTAIDZ_USED
	.align		4
.L_278:
        /*092c*/ 	.byte	0x01, 0x04
	.zero		2


	//----- nvinfo : EIATTR_MAX_THREADS
	.align		4
        /*0930*/ 	.byte	0x04, 0x05
        /*0932*/ 	.short	(.L_280 - .L_279)
.L_279:
        /*0934*/ 	.word	0x00000100
        /*0938*/ 	.word	0x00000001
        /*093c*/ 	.word	0x00000001


	//----- nvinfo : EIATTR_CRS_STACK_SIZE
	.align		4
.L_280:
        /*0940*/ 	.byte	0x04, 0x1e
        /*0942*/ 	.short	(.L_282 - .L_281)
.L_281:
        /*0944*/ 	.word	0x00000000
.L_282:


//--------------------- .nv.info._ZN7cutlass13device_kernelIN5flash19enable_sm80_to_sm89INS1_16FlashAttnFwdSm80INS1_25CollectiveMainloopFwdSm80ILi8ELi1ELb0EN4cute5tupleIJNS5_1CILi128EEENS7_ILi32EEENS7_ILi256EEEEEELi256ENS_6half_tEfNS_4arch4Sm80ELb1ELb0ELb1ELb1ELb1ELb1ELb1ELb0EEENS1_21CollectiveEpilogueFwdINS6_IJS8_SA_S9_EEENS6_IJNS7_ILi1EEESI_SI_EEESC_SE_Li256ELb1ELb1ELb0ELb0EEENS1_19SingleTileSchedulerILb1ELb0ELb1ELi128EEEEEEEEEvNT_6ParamsE --------------------------
	.section	.nv.info._ZN7cutlass13device_kernelIN5flash19enable_sm80_to_sm89INS1_16FlashAttnFwdSm80INS1_25CollectiveMainloopFwdSm80ILi8ELi1ELb0EN4cute5tupleIJNS5_1CILi128EEENS7_ILi32EEENS7_ILi256EEEEEELi256ENS_6half_tEfNS_4arch4Sm80ELb1ELb0ELb1ELb1ELb1ELb1ELb1ELb0EEENS1_21CollectiveEpilogueFwdINS6_IJS8_SA_S9_EEENS6_IJNS7_ILi1EEESI_SI_EEESC_SE_Li256ELb1ELb1ELb0ELb0EEENS1_19SingleTileSchedulerILb1ELb0ELb1ELi128EEEEEEEEEvNT_6ParamsE,"",@"SHT_CUDA_INFO"
	.sectionflags	@""
	.align	4


	//----- nvinfo : EIATTR_CUDA_API_VERSION
	.align		4
        /*0000*/ 	.byte	0x04, 0x37
        /*0002*/ 	.short	(.L_284 - .L_283)
.L_283:
        /*0004*/ 	.word	0x00000082


	//----- nvinfo : EIATTR_SW2861232_WAR
	.align		4
.L_284:
        /*0008*/ 	.byte	0x01, 0x35
	.zero		2


	//----- nvinfo : EIATTR_PARAM_CBANK
	.align		4
        /*000c*/ 	.byte	0x04, 0x0a
        /*000e*/ 	.short	(.L_286 - .L_285)
	.align		4
.L_285:
        /*0010*/ 	.word	index@(.nv.constant0._ZN7cutlass13device_kernelIN5flash19enable_sm80_to_sm89INS1_16FlashAttnFwdSm80INS1_25CollectiveMainloopFwdSm80ILi8ELi1ELb0EN4cute5tupleIJNS5_1CILi128EEENS7_ILi32EEENS7_ILi256EEEEEELi256ENS_6half_tEfNS_4arch4Sm80ELb1ELb0ELb1ELb1ELb1ELb1ELb1ELb0EEENS1_21CollectiveEpilogueFwdINS6_IJS8_SA_S9_EEENS6_IJNS7_ILi1EEESI_SI_EEESC_SE_Li256ELb1ELb1ELb0ELb0EEENS1_19SingleTileSchedulerILb1ELb0ELb1ELi128EEEEEEEEEvNT_6ParamsE)
        /*0014*/ 	.short	0x0160
        /*0016*/ 	.short	0x0418


	//----- nvinfo : EIATTR_CBANK_PARAM_SIZE
	.align		4
.L_286:
        /*0018*/ 	.byte	0x03, 0x19
        /*001a*/ 	.short	0x0418


	//----- nvinfo : EIATTR_KPARAM_INFO
	.align		4
        /*001c*/ 	.byte	0x04, 0x17
        /*001e*/ 	.short	(.L_288 - .L_287)
.L_287:
        /*0020*/ 	.word	0x00000000
        /*0024*/ 	.short	0x0000
        /*0026*/ 	.short	0x0000
        /*0028*/ 	.byte	0x00, 0xf0, 0x61, 0x10


	//----- nvinfo : EIATTR_MAXREG_COUNT
	.align		4
.L_288:
        /*002c*/ 	.byte	0x03, 0x1b
        /*002e*/ 	.short	0x00ff


	//----- nvinfo : EIATTR_NUM_BARRIERS
	.align		4
        /*0030*/ 	.byte	0x02, 0x4c
        /*0032*/ 	.byte	0x02
	.zero		1


	//----- nvinfo : EIATTR_MERCURY_ISA_VERSION
	.align		4
        /*0034*/ 	.byte	0x03, 0x5f
        /*0036*/ 	.short	0x0000


	//----- nvinfo : EIATTR_COOP_GROUP_MASK_REGIDS
	.align		4
        /*0038*/ 	.byte	0x04, 0x29
        /*003a*/ 	.short	(.L_290 - .L_289)


	//   ....[0]....
.L_289:
        /*003c*/ 	.word	0xffffffff


	//   ....[1]....
        /*0040*/ 	.word	0xffffffff


	//   ....[2]....
        /*0044*/ 	.word	0xffffffff


	//   ....[3]....
        /*0048*/ 	.word	0xffffffff


	//   ....[4]....
        /*004c*/ 	.word	0xffffffff


	//   ....[5]....
        /*0050*/ 	.word	0xffffffff


	//   ....[6]....
        /*0054*/ 	.word	0xffffffff


	//   ....[7]....
        /*0058*/ 	.word	0xffffffff


	//   ....[8]....
        /*005c*/ 	.word	0xffffffff


	//   ....[9]....
        /*0060*/ 	.word	0xffffffff


	//   ....[10]....
        /*0064*/ 	.word	0xffffffff


	//   ....[11]....
        /*0068*/ 	.word	0xffffffff


	//   ....[12]....
        /*006c*/ 	.word	0xffffffff


	//   ....[13]....
        /*0070*/ 	.word	0xffffffff


	//   ....[14]....
        /*0074*/ 	.word	0xffffffff


	//   ....[15]....
        /*0078*/ 	.word	0xffffffff


	//   ....[16]....
        /*007c*/ 	.word	0xffffffff


	//   ....[17]....
        /*0080*/ 	.word	0xffffffff


	//   ....[18]....
        /*0084*/ 	.word	0xffffffff


	//   ....[19]....
        /*0088*/ 	.word	0xffffffff


	//   ....[20]....
        /*008c*/ 	.word	0xffffffff


	//   ....[21]....
        /*0090*/ 	.word	0xffffffff


	//   ....[22]....
        /*0094*/ 	.word	0xffffffff


	//   ....[23]....
        /*0098*/ 	.word	0xffffffff


	//   ....[24]....
        /*009c*/ 	.word	0xffffffff


	//   ....[25]....
        /*00a0*/ 	.word	0xffffffff


	//   ....[26]....
        /*00a4*/ 	.word	0xffffffff


	//   ....[27]....
        /*00a8*/ 	.word	0xffffffff


	//   ....[28]....
        /*00ac*/ 	.word	0xffffffff


	//   ....[29]....
        /*00b0*/ 	.word	0xffffffff


	//   ....[30]....
        /*00b4*/ 	.word	0xffffffff


	//   ....[31]....
        /*00b8*/ 	.word	0xffffffff


	//   ....[32]....
        /*00bc*/ 	.word	0xffffffff


	//   ....[33]....
        /*00c0*/ 	.word	0xffffffff


	//   ....[34]....
        /*00c4*/ 	.word	0xffffffff


	//   ....[35]....
        /*00c8*/ 	.word	0xffffffff


	//   ....[36]....
        /*00cc*/ 	.word	0xffffffff


	//   ....[37]....
        /*00d0*/ 	.word	0xffffffff


	//   ....[38]....
        /*00d4*/ 	.word	0xffffffff


	//   ....[39]....
        /*00d8*/ 	.word	0xffffffff


	//   ....[40]....
        /*00dc*/ 	.word	0xffffffff


	//   ....[41]....
        /*00e0*/ 	.word	0xffffffff


	//   ....[42]....
        /*00e4*/ 	.word	0xffffffff


	//   ....[43]....
        /*00e8*/ 	.word	0xffffffff


	//   ....[44]....
        /*00ec*/ 	.word	0xffffffff


	//   ....[45]....
        /*00f0*/ 	.word	0xffffffff


	//   ....[46]....
        /*00f4*/ 	.word	0xffffffff


	//   ....[47]....
        /*00f8*/ 	.word	0xffffffff


	//   ....[48]....
        /*00fc*/ 	.word	0xffffffff


	//   ....[49]....
        /*0100*/ 	.word	0xffffffff


	//   ....[50]....
        /*0104*/ 	.word	0xffffffff


	//   ....[51]....
        /*0108*/ 	.word	0xffffffff


	//   ....[52]....
        /*010c*/ 	.word	0xffffffff


	//   ....[53]....
        /*0110*/ 	.word	0xffffffff


	//   ....[54]....
        /*0114*/ 	.word	0xffffffff


	//   ....[55]....
        /*0118*/ 	.word	0xffffffff


	//   ....[56]....
        /*011c*/ 	.word	0xffffffff


	//   ....[57]....
        /*0120*/ 	.word	0xffffffff


	//   ....[58]....
        /*0124*/ 	.word	0xffffffff


	//   ....[59]....
        /*0128*/ 	.word	0xffffffff


	//   ....[60]....
        /*012c*/ 	.word	0xffffffff


	//   ....[61]....
        /*0130*/ 	.word	0xffffffff


	//   ....[62]....
        /*0134*/ 	.word	0xffffffff


	//   ....[63]....
        /*0138*/ 	.word	0xffffffff


	//   ....[64]....
        /*013c*/ 	.word	0xffffffff


	//   ....[65]....
        /*0140*/ 	.word	0xffffffff


	//   ....[66]....
        /*0144*/ 	.word	0xffffffff


	//   ....[67]....
        /*0148*/ 	.word	0xffffffff


	//   ....[68]....
        /*014c*/ 	.word	0xffffffff


	//   ....[69]....
        /*0150*/ 	.word	0xffffffff


	//   ....[70]....
        /*0154*/ 	.word	0xffffffff


	//   ....[71]....
        /*0158*/ 	.word	0xffffffff


	//   ....[72]....
        /*015c*/ 	.word	0xffffffff


	//   ....[73]....
        /*0160*/ 	.word	0xffffffff


	//   ....[74]....
        /*0164*/ 	.word	0xffffffff


	//   ....[75]....
        /*0168*/ 	.word	0xffffffff


	//   ....[76]....
        /*016c*/ 	.word	0xffffffff


	//   ....[77]....
        /*0170*/ 	.word	0xffffffff


	//   ....[78]....
        /*0174*/ 	.word	0xffffffff


	//   ....[79]....
        /*0178*/ 	.word	0xffffffff


	//   ....[80]....
        /*017c*/ 	.word	0xffffffff


	//   ....[81]....
        /*0180*/ 	.word	0xffffffff


	//   ....[82]....
        /*0184*/ 	.word	0xffffffff


	//   ....[83]....
        /*0188*/ 	.word	0xffffffff


	//   ....[84]....
        /*018c*/ 	.word	0xffffffff


	//   ....[85]....
        /*0190*/ 	.word	0xffffffff


	//   ....[86]....
        /*0194*/ 	.word	0xffffffff


	//   ....[87]....
        /*0198*/ 	.word	0xffffffff


	//   ....[88]....
        /*019c*/ 	.word	0xffffffff


	//   ....[89]....
        /*01a0*/ 	.word	0xffffffff


	//   ....[90]....
        /*01a4*/ 	.word	0xffffffff


	//   ....[91]....
        /*01a8*/ 	.word	0xffffffff


	//   ....[92]....
        /*01ac*/ 	.word	0xffffffff


	//   ....[93]....
        /*01b0*/ 	.word	0xffffffff


	//   ....[94]....
        /*01b4*/ 	.word	0xffffffff


	//   ....[95]....
        /*01b8*/ 	.word	0xffffffff


	//   ....[96]....
        /*01bc*/ 	.word	0xffffffff


	//   ....[97]....
        /*01c0*/ 	.word	0xffffffff


	//   ....[98]....
        /*01c4*/ 	.word	0xffffffff


	//   ....[99]....
        /*01c8*/ 	.word	0xffffffff


	//   ....[100]....
        /*01cc*/ 	.word	0xffffffff


	//   ....[101]....
        /*01d0*/ 	.word	0xffffffff


	//   ....[102]....
        /*01d4*/ 	.word	0xffffffff


	//----- nvinfo : EIATTR_COOP_GROUP_INSTR_OFFSETS
	.align		4
.L_290:
        /*01d8*/ 	.byte	0x04, 0x28
        /*01da*/ 	.short	(.L_292 - .L_291)


	//   ....[0]....
.L_291:
        /*01dc*/ 	.word	0x00000090


	//   ....[1]....
        /*01e0*/ 	.word	0x00002040


	//   ....[2]....
        /*01e4*/ 	.word	0x00002050


	//   ....[3]....
        /*01e8*/ 	.word	0x00003210


	//   ....[4]....
        /*01ec*/ 	.word	0x00003220


	//   ....[5]....
        /*01f0*/ 	.word	0x000042f0


	//   ....[6]....
        /*01f4*/ 	.word	0x00004310


	//   ....[7]....
        /*01f8*/ 	.word	0x000046e0


	//   ....[8]....
        /*01fc*/ 	.word	0x00004700


	//   ....[9]....
        /*0200*/ 	.word	0x00005490


	//   ....[10]....
        /*0204*/ 	.word	0x000054e0


	//   ....[11]....
        /*0208*/ 	.word	0x000056d0


	//   ....[12]....
        /*020c*/ 	.word	0x00005700


	//   ....[13]....
        /*0210*/ 	.word	0x00005880


	//   ....[14]....
        /*0214*/ 	.word	0x000058b0


	//   ....[15]....
        /*0218*/ 	.word	0x00005a30


	//   ....[16]....
        /*021c*/ 	.word	0x00005a80


	//   ....[17]....
        /*0220*/ 	.word	0x00005f80


	//   ....[18]....
        /*0224*/ 	.word	0x00005fd0


	//   ....[19]....
        /*0228*/ 	.word	0x00006400


	//   ....[20]....
        /*022c*/ 	.word	0x00006430


	//   ....[21]....
        /*0230*/ 	.word	0x00006460


	//   ....[22]....
        /*0234*/ 	.word	0x00006470


	//   ....[23]....
        /*0238*/ 	.word	0x00006760


	//   ....[24]....
        /*023c*/ 	.word	0x00006800


	//   ....[25]....
        /*0240*/ 	.word	0x00006880


	//   ....[26]....
        /*0244*/ 	.word	0x000068f0


	//   ....[27]....
        /*0248*/ 	.word	0x00006d30


	//   ....[28]....
        /*024c*/ 	.word	0x00006d80


	//   ....[29]....
        /*0250*/ 	.word	0x00006dc0


	//   ....[30]....
        /*0254*/ 	.word	0x00006e00


	//   ....[31]....
        /*0258*/ 	.word	0x00007150


	//   ....[32]....
        /*025c*/ 	.word	0x000071f0


	//   ....[33]....
        /*0260*/ 	.word	0x00007270


	//   ....[34]....
        /*0264*/ 	.word	0x000072e0


	//   ....[35]....
        /*0268*/ 	.word	0x0000a910


	//   ....[36]....
        /*026c*/ 	.word	0x0000a930


	//   ....[37]....
        /*0270*/ 	.word	0x0000a950


	//   ....[38]....
        /*0274*/ 	.word	0x0000a960


	//   ....[39]....
        /*0278*/ 	.word	0x0000ac50


	//   ....[40]....
        /*027c*/ 	.word	0x0000ac90


	//   ....[41]....
        /*0280*/ 	.word	0x0000acd0


	//   ....[42]....
        /*0284*/ 	.word	0x0000ad10


	//   ....[43]....
        /*0288*/ 	.word	0x0000aee0


	//   ....[44]....
        /*028c*/ 	.word	0x0000af80


	//   ....[45]....
        /*0290*/ 	.word	0x0000b000


	//   ....[46]....
        /*0294*/ 	.word	0x0000b070


	//   ....[47]....
        /*0298*/ 	.word	0x0000b2b0


	//   ....[48]....
        /*029c*/ 	.word	0x0000b300


	//   ....[49]....
        /*02a0*/ 	.word	0x0000b350


	//   ....[50]....
        /*02a4*/ 	.word	0x0000b3c0


	//   ....[51]....
        /*02a8*/ 	.word	0x0000f120


	//   ....[52]....
        /*02ac*/ 	.word	0x0000f150


	//   ....[53]....
        /*02b0*/ 	.word	0x0000fe40


	//   ....[54]....
        /*02b4*/ 	.word	0x0000fe50


	//   ....[55]....
        /*02b8*/ 	.word	0x00010260


	//   ....[56]....
        /*02bc*/ 	.word	0x000103d0


	//   ....[57]....
        /*02c0*/ 	.word	0x000107c0


	//   ....[58]....
        /*02c4*/ 	.word	0x000107e0


	//   ....[59]....
        /*02c8*/ 	.word	0x00010800


	//   ....[60]....
        /*02cc*/ 	.word	0x00010820


	//   ....[61]....
        /*02d0*/ 	.word	0x00011380


	//   ....[62]....
        /*02d4*/ 	.word	0x00011390


	//   ....[63]....
        /*02d8*/ 	.word	0x00011f40


	//   ....[64]....
        /*02dc*/ 	.word	0x00011f50


	//   ....[65]....
        /*02e0*/ 	.word	0x000120c0


	//   ....[66]....
        /*02e4*/ 	.word	0x000120d0


	//   ....[67]....
        /*02e8*/ 	.word	0x00012400


	//   ....[68]....
        /*02ec*/ 	.word	0x00012460


	//   ....[69]....
        /*02f0*/ 	.word	0x00012480


	//   ....[70]....
        /*02f4*/ 	.word	0x000124a0


	//   ....[71]....
        /*02f8*/ 	.word	0x00013a40


	//   ....[72]....
        /*02fc*/ 	.word	0x00013a50


	//   ....[73]....
        /*0300*/ 	.word	0x00013c70


	//   ....[74]....
        /*0304*/ 	.word	0x00013c80


	//   ....[75]....
        /*0308*/ 	.word	0x00014800


	//   ....[76]....
        /*030c*/ 	.word	0x00014820


	//   ....[77]....
        /*0310*/ 	.word	0x00014890


	//   ....[78]....
        /*0314*/ 	.word	0x000148a0


	//   ....[79]....
        /*0318*/ 	.word	0x00015a90


	//   ....[80]....
        /*031c*/ 	.word	0x00015ac0


	//   ....[81]....
        /*0320*/ 	.word	0x00015b10


	//   ....[82]....
        /*0324*/ 	.word	0x00015b20


	//   ....[83]....
        /*0328*/ 	.word	0x00017590


	//   ....[84]....
        /*032c*/ 	.word	0x000175d0


	//   ....[85]....
        /*0330*/ 	.word	0x00017600


	//   ....[86]....
        /*0334*/ 	.word	0x00017630


	//   ....[87]....
        /*0338*/ 	.word	0x00017870


	//   ....[88]....
        /*033c*/ 	.word	0x00017880


	//   ....[89]....
        /*0340*/ 	.word	0x00017a80


	//   ....[90]....
        /*0344*/ 	.word	0x00017ab0


	//   ....[91]....
        /*0348*/ 	.word	0x00017c70


	//   ....[92]....
        /*034c*/ 	.word	0x00017ca0


	//   ....[93]....
        /*0350*/ 	.word	0x00017e60


	//   ....[94]....
        /*0354*/ 	.word	0x00017e80


	//   ....[95]....
        /*0358*/ 	.word	0x00018830


	//   ....[96]....
        /*035c*/ 	.word	0x00018850


	//   ....[97]....
        /*0360*/ 	.word	0x000189e0


	//   ....[98]....
        /*0364*/ 	.word	0x00018a10


	//   ....[99]....
        /*0368*/ 	.word	0x00018ba0


	//   ....[100]....
        /*036c*/ 	.word	0x00018bd0


	//   ....[101]....
        /*0370*/ 	.word	0x00018d60


	//   ....[102]....
        /*0374*/ 	.word	0x00018d80


	//----- nvinfo : EIATTR_EXIT_INSTR_OFFSETS
	.align		4
.L_292:
        /*0378*/ 	.byte	0x04, 0x1c
        /*037a*/ 	.short	(.L_294 - .L_293)


	//   ....[0]....
.L_293:
        /*037c*/ 	.word	0x00000440


	//   ....[1]....
        /*0380*/ 	.word	0x00017e90


	//   ....[2]....
        /*0384*/ 	.word	0x00017fd0


	//   ....[3]....
        /*0388*/ 	.word	0x00018030


	//   ....[4]....
        /*038c*/ 	.word	0x00018d90


	//   ....[5]....
        /*0390*/ 	.word	0x00018ea0


	//   ....[6]....
        /*0394*/ 	.word	0x00018f00


	//----- nvinfo : EIATTR_CTAIDZ_USED
	.align		4
.L_294:
        /*0398*/ 	.byte	0x01, 0x04
	.zero		2


	//----- nvinfo : EIATTR_MAX_THREADS
	.align		4
        /*039c*/ 	.byte	0x04, 0x05
        /*039e*/ 	.short	(.L_296 - .L_295)
.L_295:
        /*03a0*/ 	.word	0x00000100
        /*03a4*/ 	.word	0x00000001
        /*03a8*/ 	.word	0x00000001


	//----- nvinfo : EIATTR_CRS_STACK_SIZE
	.align		4
.L_296:
        /*03ac*/ 	.byte	0x04, 0x1e
        /*03ae*/ 	.short	(.L_298 - .L_297)
.L_297:
        /*03b0*/ 	.word	0x00000000
.L_298:


//--------------------- .nv.info._ZN7cutlass13device_kernelIN5flash19enable_sm80_to_sm89INS1_16FlashAttnFwdSm80INS1_25CollectiveMainloopFwdSm80ILi8ELi1ELb0EN4cute5tupleIJNS5_1CILi128EEENS7_ILi96EEENS7_ILi256EEEEEELi256ENS_6half_tEfNS_4arch4Sm80ELb0ELb0ELb1ELb0ELb1ELb0ELb1ELb0EEENS1_21CollectiveEpilogueFwdINS6_IJS8_SA_S9_EEENS6_IJNS7_ILi1EEESI_SI_EEESC_SE_Li256ELb0ELb1ELb0ELb0EEENS1_19SingleTileSchedulerILb0ELb0ELb1ELi128EEEEEEEEEvNT_6ParamsE --------------------------
	.section	.nv.info._ZN7cutlass13device_kernelIN5flash19enable_sm80_to_sm89INS1_16FlashAttnFwdSm80INS1_25CollectiveMainloopFwdSm80ILi8ELi1ELb0EN4cute5tupleIJNS5_1CILi128EEENS7_ILi96EEENS7_ILi256EEEEEELi256ENS_6half_tEfNS_4arch4Sm80ELb0ELb0ELb1ELb0ELb1ELb0ELb1ELb0EEENS1_21CollectiveEpilogueFwdINS6_IJS8_SA_S9_EEENS6_IJNS7_ILi1EEESI_SI_EEESC_SE_Li256ELb0ELb1ELb0ELb0EEENS1_19SingleTileSchedulerILb0ELb0ELb1ELi128EEEEEEEEEvNT_6ParamsE,"",@"SHT_CUDA_INFO"
	.sectionflags	@""
	.align	4


	//----- nvinfo : EIATTR_CUDA_API_VERSION
	.align		4
        /*0000*/ 	.byte	0x04, 0x37
        /*0002*/ 	.short	(.L_300 - .L_299)
.L_299:
        /*0004*/ 	.word	0x00000082


	//----- nvinfo : EIATTR_SW2861232_WAR
	.align		4
.L_300:
        /*0008*/ 	.byte	0x01, 0x35
	.zero		2


	//----- nvinfo : EIATTR_PARAM_CBANK
	.align		4
        /*000c*/ 	.byte	0x04, 0x0a
        /*000e*/ 	.short	(.L_302 - .L_301)
	.align		4
.L_301:
        /*0010*/ 	.word	index@(.nv.constant0._ZN7cutlass13device_kernelIN5flash19enable_sm80_to_sm89INS1_16FlashAttnFwdSm80INS1_25CollectiveMainloopFwdSm80ILi8ELi1ELb0EN4cute5tupleIJNS5_1CILi128EEENS7_ILi96EEENS7_ILi256EEEEEELi256ENS_6half_tEfNS_4arch4Sm80ELb0ELb0ELb1ELb0ELb1ELb0ELb1ELb0EEENS1_21CollectiveEpilogueFwdINS6_IJS8_SA_S9_EEENS6_IJNS7_ILi1EEESI_SI_EEESC_SE_Li256ELb0ELb1ELb0ELb0EEENS1_19SingleTileSchedulerILb0ELb0ELb1ELi128EEEEEEEEEvNT_6ParamsE)
        /*0014*/ 	.short	0x0160
        /*0016*/ 	.short	0x0418


	//----- nvinfo : EIATTR_CBANK_PARAM_SIZE
	.align		4
.L_302:
        /*0018*/ 	.byte	0x03, 0x19
        /*001a*/ 	.short	0x0418


	//----- nvinfo : EIATTR_KPARAM_INFO
	.align		4
        /*001c*/ 	.byte	0x04, 0x17
        /*001e*/ 	.short	(.L_304 - .L_303)
.L_303:
        /*0020*/ 	.word	0x00000000
        /*0024*/ 	.short	0x0000
        /*0026*/ 	.short	0x0000
        /*0028*/ 	.byte	0x00, 0xf0, 0x61, 0x10


	//----- nvinfo : EIATTR_MAXREG_COUNT
	.align		4
.L_304:
        /*002c*/ 	.byte	0x03, 0x1b
        /*002e*/ 	.short	0x00ff


	//----- nvinfo : EIATTR_NUM_BARRIERS
	.align		4
        /*0030*/ 	.byte	0x02, 0x4c
        /*0032*/ 	.byte	0x02
	.zero		1


	//----- nvinfo : EIATTR_ANNOTATIONS
	.align		4
        /*0034*/ 	.byte	0x04, 0x55
        /*0036*/ 	.short	(.L_306 - .L_305)


	//   ....[0]....
.L_305:
        /* <DEDUP_REMOVED lines=43> */


	//----- nvinfo : EIATTR_MERCURY_ISA_VERSION
	.align		4
.L_306:
        /*02d0*/ 	.byte	0x03, 0x5f
        /*02d2*/ 	.short	0x0000


	//----- nvinfo : EIATTR_COOP_GROUP_MASK_REGIDS
	.align		4
        /*02d4*/ 	.byte	0x04, 0x29
        /*02d6*/ 	.short	(.L_308 - .L_307)


	//   ....[0]....
.L_307:
        /*02d8*/ 	.word	0xffffffff


	//   ....[1]....
        /*02dc*/ 	.word	0xffffffff


	//   ....[2]....
        /*02e0*/ 	.word	0xffffffff


	//   ....[3]....
        /*02e4*/ 	.word	0xffffffff


	//   ....[4]....
        /*02e8*/ 	.word	0xffffffff


	//   ....[5]....
        /*02ec*/ 	.word	0xffffffff


	//   ....[6]....
        /*02f0*/ 	.word	0xffffffff


	//   ....[7]....
        /*02f4*/ 	.word	0xffffffff


	//   ....[8]....
        /*02f8*/ 	.word	0xffffffff


	//   ....[9]....
        /*02fc*/ 	.word	0xffffffff


	//   ....[10]....
        /*0300*/ 	.word	0xffffffff


	//   ....[11]....
        /*0304*/ 	.word	0xffffffff


	//   ....[12]....
        /*0308*/ 	.word	0xffffffff


	//   ....[13]....
        /*030c*/ 	.word	0xffffffff


	//   ....[14]....
        /*0310*/ 	.word	0xffffffff


	//   ....[15]....
        /*0314*/ 	.word	0xffffffff


	//   ....[16]....
        /*0318*/ 	.word	0xffffffff


	//   ....[17]....
        /*031c*/ 	.word	0xffffffff


	//   ....[18]....
        /*0320*/ 	.word	0xffffffff


	//   ....[19]....
        /*0324*/ 	.word	0xffffffff


	//   ....[20]....
        /*0328*/ 	.word	0xffffffff


	//   ....[21]....
        /*032c*/ 	.word	0xffffffff


	//   ....[22]....
        /*0330*/ 	.word	0xffffffff


	//   ....[23]....
        /*0334*/ 	.word	0xffffffff


	//   ....[24]....
        /*0338*/ 	.word	0xffffffff


	//   ....[25]....
        /*033c*/ 	.word	0xffffffff


	//   ....[26]....
        /*0340*/ 	.word	0xffffffff


	//   ....[27]....
        /*0344*/ 	.word	0xffffffff


	//   ....[28]....
        /*0348*/ 	.word	0xffffffff


	//   ....[29]....
        /*034c*/ 	.word	0xffffffff


	//   ....[30]....
        /*0350*/ 	.word	0xffffffff


	//   ....[31]....
        /*0354*/ 	.word	0xffffffff


	//   ....[32]....
        /*0358*/ 	.word	0xffffffff


	//   ....[33]....
        /*035c*/ 	.word	0xffffffff


	//   ....[34]....
        /*0360*/ 	.word	0xffffffff


	//   ....[35]....
        /*0364*/ 	.word	0xffffffff


	//   ....[36]....
        /*0368*/ 	.word	0xffffffff


	//   ....[37]....
        /*036c*/ 	.word	0xffffffff


	//   ....[38]....
        /*0370*/ 	.word	0xffffffff


	//   ....[39]....
        /*0374*/ 	.word	0xffffffff


	//   ....[40]....
        /*0378*/ 	.word	0xffffffff


	//   ....[41]....
        /*037c*/ 	.word	0xffffffff


	//   ....[42]....
        /*0380*/ 	.word	0xffffffff


	//   ....[43]....
        /*0384*/ 	.word	0xffffffff


	//   ....[44]....
        /*0388*/ 	.word	0xffffffff


	//   ....[45]....
        /*038c*/ 	.word	0xffffffff


	//   ....[46]....
        /*0390*/ 	.word	0xffffffff


	//   ....[47]....
        /*0394*/ 	.word	0xffffffff


	//   ....[48]....
        /*0398*/ 	.word	0xffffffff


	//   ....[49]....
        /*039c*/ 	.word	0xffffffff


	//   ....[50]....
        /*03a0*/ 	.word	0xffffffff


	//   ....[51]....
        /*03a4*/ 	.word	0xffffffff


	//   ....[52]....
        /*03a8*/ 	.word	0xffffffff


	//   ....[53]....
        /*03ac*/ 	.word	0xffffffff


	//   ....[54]....
        /*03b0*/ 	.word	0xffffffff


	//   ....[55]....
        /*03b4*/ 	.word	0xffffffff


	//   ....[56]....
        /*03b8*/ 	.word	0xffffffff


	//   ....[57]....
        /*03bc*/ 	.word	0xffffffff


	//   ....[58]....
        /*03c0*/ 	.word	0xffffffff


	//   ....[59]....
        /*03c4*/ 	.word	0xffffffff


	//   ....[60]....
        /*03c8*/ 	.word	0xffffffff


	//   ....[61]....
        /*03cc*/ 	.word	0xffffffff


	//----- nvinfo : EIATTR_COOP_GROUP_INSTR_OFFSETS
	.align		4
.L_308:
        /*03d0*/ 	.byte	0x04, 0x28
        /*03d2*/ 	.short	(.L_310 - .L_309)


	//   ....[0]....
.L_309:
        /*03d4*/ 	.word	0x00000670


	//   ....[1]....
        /*03d8*/ 	.word	0x000006a0


	//   ....[2]....
        /*03dc*/ 	.word	0x000006d0


	//   ....[3]....
        /*03e0*/ 	.word	0x000006f0


	//   ....[4]....
        /*03e4*/ 	.word	0x000009c0


	//   ....[5]....
        /*03e8*/ 	.word	0x000009e0


	//   ....[6]....
        /*03ec*/ 	.word	0x00000ae0


	//   ....[7]....
        /*03f0*/ 	.word	0x00000b70


	//   ....[8]....
        /*03f4*/ 	.word	0x000010c0


	//   ....[9]....
        /*03f8*/ 	.word	0x000010e0


	//   ....[10]....
        /*03fc*/ 	.word	0x000011a0


	//   ....[11]....
        /*0400*/ 	.word	0x000011d0


	//   ....[12]....
        /*0404*/ 	.word	0x00001260


	//   ....[13]....
        /*0408*/ 	.word	0x00001290


	//   ....[14]....
        /*040c*/ 	.word	0x00001a90


	//   ....[15]....
        /*0410*/ 	.word	0x00001ab0


	//   ....[16]....
        /*0414*/ 	.word	0x00001ad0


	//   ....[17]....
        /*0418*/ 	.word	0x00001af0


	//   ....[18]....
        /*041c*/ 	.word	0x00001b20


	//   ....[19]....
        /*0420*/ 	.word	0x00001b40


	//   ....[20]....
        /*0424*/ 	.word	0x00003b70


	//   ....[21]....
        /*0428*/ 	.word	0x00003b90


	//   ....[22]....
        /*042c*/ 	.word	0x00003bb0


	//   ....[23]....
        /*0430*/ 	.word	0x00003bd0


	//   ....[24]....
        /*0434*/ 	.word	0x00003bf0


	//   ....[25]....
        /*0438*/ 	.word	0x00003c00


	//   ....[26]....
        /*043c*/ 	.word	0x00004790


	//   ....[27]....
        /*0440*/ 	.word	0x00004830


	//   ....[28]....
        /*0444*/ 	.word	0x00004840


	//   ....[29]....
        /*0448*/ 	.word	0x00004870


	//   ....[30]....
        /*044c*/ 	.word	0x00006aa0


	//   ....[31]....
        /*0450*/ 	.word	0x00006ab0


	//   ....[32]....
        /*0454*/ 	.word	0x00006ac0


	//   ....[33]....
        /*0458*/ 	.word	0x00006ad0


	//   ....[34]....
        /*045c*/ 	.word	0x00006b90


	//   ....[35]....
        /*0460*/ 	.word	0x00006ba0


	//   ....[36]....
        /*0464*/ 	.word	0x00006f20


	//   ....[37]....
        /*0468*/ 	.word	0x00006f30


	//   ....[38]....
        /*046c*/ 	.word	0x00006f40


	//   ....[39]....
        /*0470*/ 	.word	0x00006f50


	//   ....[40]....
        /*0474*/ 	.word	0x000070d0


	//   ....[41]....
        /*0478*/ 	.word	0x000070f0


	//   ....[42]....
        /*047c*/ 	.word	0x00009120


	//   ....[43]....
        /*0480*/ 	.word	0x00009170


	//   ....[44]....
        /*0484*/ 	.word	0x00009190


	//   ....[45]....
        /*0488*/ 	.word	0x000091b0


	//   ....[46]....
        /*048c*/ 	.word	0x0000b820


	//   ....[47]....
        /*0490*/ 	.word	0x0000b8d0


	//   ....[48]....
        /*0494*/ 	.word	0x0000b950


	//   ....[49]....
        /*0498*/ 	.word	0x0000b9c0


	//   ....[50]....
        /*049c*/ 	.word	0x0000d120


	//   ....[51]....
        /*04a0*/ 	.word	0x0000d130


	//   ....[52]....
        /*04a4*/ 	.word	0x0000d150


	//   ....[53]....
        /*04a8*/ 	.word	0x0000d160


	//   ....[54]....
        /*04ac*/ 	.word	0x0000d2a0


	//   ....[55]....
        /*04b0*/ 	.word	0x0000d2c0


	//   ....[56]....
        /*04b4*/ 	.word	0x0000d4c0


	//   ....[57]....
        /*04b8*/ 	.word	0x0000d4f0


	//   ....[58]....
        /*04bc*/ 	.word	0x0000d6b0


	//   ....[59]....
        /*04c0*/ 	.word	0x0000d6e0


	//   ....[60]....
        /*04c4*/ 	.word	0x0000d890


	//   ....[61]....
        /*04c8*/ 	.word	0x0000d8a0


	//----- nvinfo : EIATTR_EXIT_INSTR_OFFSETS
	.align		4
.L_310:
        /*04cc*/ 	.byte	0x04, 0x1c
        /*04ce*/ 	.short	(.L_312 - .L_311)


	//   ....[0]....
.L_311:
        /*04d0*/ 	.word	0x00000040


	//   ....[1]....
        /*04d4*/ 	.word	0x0000d8d0


	//   ....[2]....
        /*04d8*/ 	.word	0x0000da10


	//   ....[3]....
        /*04dc*/ 	.word	0x0000da70


	//----- nvinfo : EIATTR_CTAIDZ_USED
	.align		4
.L_312:
        /*04e0*/ 	.byte	0x01, 0x04
	.zero		2


	//----- nvinfo : EIATTR_MAX_THREADS
	.align		4
        /*04e4*/ 	.byte	0x04, 0x05
        /*04e6*/ 	.short	(.L_314 - .L_313)
.L_313:
        /*04e8*/ 	.word	0x00000100
        /*04ec*/ 	.word	0x00000001
        /*04f0*/ 	.word	0x00000001


	//----- nvinfo : EIATTR_CRS_STACK_SIZE
	.align		4
.L_314:
        /*04f4*/ 	.byte	0x04, 0x1e
        /*04f6*/ 	.short	(.L_316 - .L_315)
.L_315:
        /*04f8*/ 	.word	0x00000000
.L_316:


//--------------------- .nv.info._ZN7cutlass13device_kernelIN5flash19enable_sm80_to_sm89INS1_16FlashAttnFwdSm80INS1_25CollectiveMainloopFwdSm80ILi8ELi1ELb0EN4cute5tupleIJNS5_1CILi128EEENS7_ILi96EEENS7_ILi256EEEEEELi256ENS_6half_tEfNS_4arch4Sm80ELb0ELb0ELb1ELb1ELb1ELb0ELb1ELb0EEENS1_21CollectiveEpilogueFwdINS6_IJS8_SA_S9_EEENS6_IJNS7_ILi1EEESI_SI_EEESC_SE_Li256ELb1ELb1ELb0ELb0EEENS1_19SingleTileSchedulerILb1ELb0ELb1ELi128EEEEEEEEEvNT_6ParamsE --------------------------
	.section	.nv.info._ZN7cutlass13device_kernelIN5flash19enable_sm80_to_sm89INS1_16FlashAttnFwdSm80INS1_25CollectiveMainloopFwdSm80ILi8ELi1ELb0EN4cute5tupleIJNS5_1CILi128EEENS7_ILi96EEENS7_ILi256EEEEEELi256ENS_6half_tEfNS_4arch4Sm80ELb0ELb0ELb1ELb1ELb1ELb0ELb1ELb0EEENS1_21CollectiveEpilogueFwdINS6_IJS8_SA_S9_EEENS6_IJNS7_ILi1EEESI_SI_EEESC_SE_Li256ELb1ELb1ELb0ELb0EEENS1_19SingleTileSchedulerILb1ELb0ELb1ELi128EEEEEEEEEvNT_6ParamsE,"",@"SHT_CUDA_INFO"
	.sectionflags	@""
	.align	4


	//----- nvinfo : EIATTR_CUDA_API_VERSION
	.align		4
        /*0000*/ 	.byte	0x04, 0x37
        /*0002*/ 	.short	(.L_318 - .L_317)
.L_317:
        /*0004*/ 	.word	0x00000082


	//----- nvinfo : EIATTR_SW2861232_WAR
	.align		4
.L_318:
        /*0008*/ 	.byte	0x01, 0x35
	.zero		2


	//----- nvinfo : EIATTR_PARAM_CBANK
	.align		4
        /*000c*/ 	.byte	0x04, 0x0a
        /*000e*/ 	.short	(.L_320 - .L_319)
	.align		4
.L_319:
        /*0010*/ 	.word	index@(.nv.constant0._ZN7cutlass13device_kernelIN5flash19enable_sm80_to_sm89INS1_16FlashAttnFwdSm80INS1_25CollectiveMainloopFwdSm80ILi8ELi1ELb0EN4cute5tupleIJNS5_1CILi128EEENS7_ILi96EEENS7_ILi256EEEEEELi256ENS_6half_tEfNS_4arch4Sm80ELb0ELb0ELb1ELb1ELb1ELb0ELb1ELb0EEENS1_21CollectiveEpilogueFwdINS6_IJS8_SA_S9_EEENS6_IJNS7_ILi1EEESI_SI_EEESC_SE_Li256ELb1ELb1ELb0ELb0EEENS1_19SingleTileSchedulerILb1ELb0ELb1ELi128EEEEEEEEEvNT_6ParamsE)
        /*0014*/ 	.short	0x0160
        /*0016*/ 	.short	0x0418


	//----- nvinfo : EIATTR_CBANK_PARAM_SIZE
	.align		4
.L_320:
        /*0018*/ 	.byte	0x03, 0x19
        /*001a*/ 	.short	0x0418


	//----- nvinfo : EIATTR_KPARAM_INFO
	.align		4
        /*001c*/ 	.byte	0x04, 0x17
        /*001e*/ 	.short	(.L_322 - .L_321)
.L_321:
        /*0020*/ 	.word	0x00000000
        /*0024*/ 	.short	0x0000
        /*0026*/ 	.short	0x0000
        /*0028*/ 	.byte	0x00, 0xf0, 0x61, 0x10


	//----- nvinfo : EIATTR_MAXREG_COUNT
	.align		4
.L_322:
        /*002c*/ 	.byte	0x03, 0x1b
        /*002e*/ 	.short	0x00ff


	//----- nvinfo : EIATTR_NUM_BARRIERS
	.align		4
        /*0030*/ 	.byte	0x02, 0x4c
        /*0032*/ 	.byte	0x02
	.zero		1


	//----- nvinfo : EIATTR_ANNOTATIONS
	.align		4
        /*0034*/ 	.byte	0x04, 0x55
        /*0036*/ 	.short	(.L_324 - .L_323)


	//   ....[0]....
.L_323:
        /* <DEDUP_REMOVED lines=31> */


	//----- nvinfo : EIATTR_MERCURY_ISA_VERSION
	.align		4
.L_324:
        /*0218*/ 	.byte	0x03, 0x5f
        /*021a*/ 	.short	0x0000


	//----- nvinfo : EIATTR_COOP_GROUP_MASK_REGIDS
	.align		4
        /*021c*/ 	.byte	0x04, 0x29
        /*021e*/ 	.short	(.L_326 - .L_325)


	//   ....[0]....
.L_325:
        /*0220*/ 	.word	0xffffffff


	//   ....[1]....
        /*0224*/ 	.word	0xffffffff


	//   ....[2]....
        /*0228*/ 	.word	0xffffffff


	//   ....[3]....
        /*022c*/ 	.word	0xffffffff


	//   ....[4]....
        /*0230*/ 	.word	0xffffffff


	//   ....[5]....
        /*0234*/ 	.word	0xffffffff


	//   ....[6]....
        /*0238*/ 	.word	0xffffffff


	//   ....[7]....
        /*023c*/ 	.word	0xffffffff


	//   ....[8]....
        /*0240*/ 	.word	0xffffffff


	//   ....[9]....
        /*0244*/ 	.word	0xffffffff


	//   ....[10]....
        /*0248*/ 	.word	0xffffffff


	//   ....[11]....
        /*024c*/ 	.word	0xffffffff


	//   ....[12]....
        /*0250*/ 	.word	0xffffffff


	//   ....[13]....
        /*0254*/ 	.word	0xffffffff


	//   ....[14]....
        /*0258*/ 	.word	0xffffffff


	//   ....[15]....
        /*025c*/ 	.word	0xffffffff


	//   ....[16]....
        /*0260*/ 	.word	0xffffffff


	//   ....[17]....
        /*0264*/ 	.word	0xffffffff


	//   ....[18]....
        /*0268*/ 	.word	0xffffffff


	//   ....[19]....
        /*026c*/ 	.word	0xffffffff


	//   ....[20]....
        /*0270*/ 	.word	0xffffffff


	//   ....[21]....
        /*0274*/ 	.word	0xffffffff


	//   ....[22]....
        /*0278*/ 	.word	0xffffffff


	//   ....[23]....
        /*027c*/ 	.word	0xffffffff


	//   ....[24]....
        /*0280*/ 	.word	0xffffffff


	//   ....[25]....
        /*0284*/ 	.word	0xffffffff


	//   ....[26]....
        /*0288*/ 	.word	0xffffffff


	//   ....[27]....
        /*028c*/ 	.word	0xffffffff


	//   ....[28]....
        /*0290*/ 	.word	0xffffffff


	//   ....[29]....
        /*0294*/ 	.word	0xffffffff


	//   ....[30]....
        /*0298*/ 	.word	0xffffffff


	//   ....[31]....
        /*029c*/ 	.word	0xffffffff


	//   ....[32]....
        /*02a0*/ 	.word	0xffffffff


	//   ....[33]....
        /*02a4*/ 	.word	0xffffffff


	//   ....[34]....
        /*02a8*/ 	.word	0xffffffff


	//   ....[35]....
        /*02ac*/ 	.word	0xffffffff


	//   ....[36]....
        /*02b0*/ 	.word	0xffffffff


	//   ....[37]....
        /*02b4*/ 	.word	0xffffffff


	//   ....[38]....
        /*02b8*/ 	.word	0xffffffff


	//   ....[39]....
        /*02bc*/ 	.word	0xffffffff


	//   ....[40]....
        /*02c0*/ 	.word	0xffffffff


	//   ....[41]....
        /*02c4*/ 	.word	0xffffffff


	//   ....[42]....
        /*02c8*/ 	.word	0xffffffff


	//   ....[43]....
        /*02cc*/ 	.word	0xffffffff


	//   ....[44]....
        /*02d0*/ 	.word	0xffffffff


	//   ....[45]....
        /*02d4*/ 	.word	0xffffffff


	//   ....[46]....
        /*02d8*/ 	.word	0xffffffff


	//   ....[47]....
        /*02dc*/ 	.word	0xffffffff


	//   ....[48]....
        /*02e0*/ 	.word	0xffffffff


	//   ....[49]....
        /*02e4*/ 	.word	0xffffffff


	//   ....[50]....
        /*02e8*/ 	.word	0xffffffff


	//   ....[51]....
        /*02ec*/ 	.word	0xffffffff


	//   ....[52]....
        /*02f0*/ 	.word	0xffffffff


	//   ....[53]....
        /*02f4*/ 	.word	0xffffffff


	//   ....[54]....
        /*02f8*/ 	.word	0xffffffff


	//   ....[55]....
        /*02fc*/ 	.word	0xffffffff


	//   ....[56]....
        /*0300*/ 	.word	0xffffffff


	//   ....[57]....
        /*0304*/ 	.word	0xffffffff


	//   ....[58]....
        /*0308*/ 	.word	0xffffffff


	//   ....[59]....
        /*030c*/ 	.word	0xffffffff


	//   ....[60]....
        /*0310*/ 	.word	0xffffffff


	//   ....[61]....
        /*0314*/ 	.word	0xffffffff


	//   ....[62]....
        /*0318*/ 	.word	0xffffffff


	//   ....[63]....
        /*031c*/ 	.word	0xffffffff


	//   ....[64]....
        /*0320*/ 	.word	0xffffffff


	//   ....[65]....
        /*0324*/ 	.word	0xffffffff


	//   ....[66]....
        /*0328*/ 	.word	0xffffffff


	//   ....[67]....
        /*032c*/ 	.word	0xffffffff


	//   ....[68]....
        /*0330*/ 	.word	0xffffffff


	//   ....[69]....
        /*0334*/ 	.word	0xffffffff


	//   ....[70]....
        /*0338*/ 	.word	0xffffffff


	//----- nvinfo : EIATTR_COOP_GROUP_INSTR_OFFSETS
	.align		4
.L_326:
        /*033c*/ 	.byte	0x04, 0x28
        /*033e*/ 	.short	(.L_328 - .L_327)


	//   ....[0]....
.L_327:
        /*0340*/ 	.word	0x000000a0


	//   ....[1]....
        /*0344*/ 	.word	0x000011e0


	//   ....[2]....
        /*0348*/ 	.word	0x00001210


	//   ....[3]....
        /*034c*/ 	.word	0x00001470


	//   ....[4]....
        /*0350*/ 	.word	0x000014a0


	//   ....[5]....
        /*0354*/ 	.word	0x00001610


	//   ....[6]....
        /*0358*/ 	.word	0x00001640


	//   ....[7]....
        /*035c*/ 	.word	0x000017a0


	//   ....[8]....
        /*0360*/ 	.word	0x000017e0


	//   ....[9]....
        /*0364*/ 	.word	0x00001f60


	//   ....[10]....
        /*0368*/ 	.word	0x00001fa0


	//   ....[11]....
        /*036c*/ 	.word	0x00001fe0


	//   ....[12]....
        /*0370*/ 	.word	0x00002010


	//   ....[13]....
        /*0374*/ 	.word	0x00002040


	//   ....[14]....
        /*0378*/ 	.word	0x00002070


	//   ....[15]....
        /*037c*/ 	.word	0x000020a0


	//   ....[16]....
        /*0380*/ 	.word	0x000020d0


	//   ....[17]....
        /*0384*/ 	.word	0x00002100


	//   ....[18]....
        /*0388*/ 	.word	0x00002130


	//   ....[19]....
        /*038c*/ 	.word	0x00002160


	//   ....[20]....
        /*0390*/ 	.word	0x00002270


	//   ....[21]....
        /*0394*/ 	.word	0x000044b0


	//   ....[22]....
        /*0398*/ 	.word	0x000044e0


	//   ....[23]....
        /*039c*/ 	.word	0x00004510


	//   ....[24]....
        /*03a0*/ 	.word	0x00004540


	//   ....[25]....
        /*03a4*/ 	.word	0x000045e0


	//   ....[26]....
        /*03a8*/ 	.word	0x000045f0


	//   ....[27]....
        /*03ac*/ 	.word	0x000050b0


	//   ....[28]....
        /*03b0*/ 	.word	0x00005140


	//   ....[29]....
        /*03b4*/ 	.word	0x00005170


	//   ....[30]....
        /*03b8*/ 	.word	0x000051f0


	//   ....[31]....
        /*03bc*/ 	.word	0x00007150


	//   ....[32]....
        /*03c0*/ 	.word	0x00007160


	//   ....[33]....
        /*03c4*/ 	.word	0x00007170


	//   ....[34]....
        /*03c8*/ 	.word	0x00007180


	//   ....[35]....
        /*03cc*/ 	.word	0x00007190


	//   ....[36]....
        /*03d0*/ 	.word	0x000071a0


	//   ....[37]....
        /*03d4*/ 	.word	0x000076e0


	//   ....[38]....
        /*03d8*/ 	.word	0x00007700


	//   ....[39]....
        /*03dc*/ 	.word	0x00007720


	//   ....[40]....
        /*03e0*/ 	.word	0x00007730


	//   ....[41]....
        /*03e4*/ 	.word	0x00007750


	//   ....[42]....
        /*03e8*/ 	.word	0x00007780


	//   ....[43]....
        /*03ec*/ 	.word	0x00009740


	//   ....[44]....
        /*03f0*/ 	.word	0x00009750


	//   ....[45]....
        /*03f4*/ 	.word	0x00009770


	//   ....[46]....
        /*03f8*/ 	.word	0x00009790


	//   ....[47]....
        /*03fc*/ 	.word	0x0000bfb0


	//   ....[48]....
        /*0400*/ 	.word	0x0000bfe0


	//   ....[49]....
        /*0404*/ 	.word	0x0000c030


	//   ....[50]....
        /*0408*/ 	.word	0x0000c050


	//   ....[51]....
        /*040c*/ 	.word	0x0000dac0


	//   ....[52]....
        /*0410*/ 	.word	0x0000db00


	//   ....[53]....
        /*0414*/ 	.word	0x0000db40


	//   ....[54]....
        /*0418*/ 	.word	0x0000db80


	//   ....[55]....
        /*041c*/ 	.word	0x0000dd60


	//   ....[56]....
        /*0420*/ 	.word	0x0000dd70


	//   ....[57]....
        /*0424*/ 	.word	0x0000df70


	//   ....[58]....
        /*0428*/ 	.word	0x0000dfa0


	//   ....[59]....
        /*042c*/ 	.word	0x0000e160


	//   ....[60]....
        /*0430*/ 	.word	0x0000e190


	//   ....[61]....
        /*0434*/ 	.word	0x0000e350


	//   ....[62]....
        /*0438*/ 	.word	0x0000e370


	//   ....[63]....
        /*043c*/ 	.word	0x0000ed20


	//   ....[64]....
        /*0440*/ 	.word	0x0000ed40


	//   ....[65]....
        /*0444*/ 	.word	0x0000eed0


	//   ....[66]....
        /*0448*/ 	.word	0x0000ef00


	//   ....[67]....
        /*044c*/ 	.word	0x0000f090


	//   ....[68]....
        /*0450*/ 	.word	0x0000f0c0


	//   ....[69]....
        /*0454*/ 	.word	0x0000f250


	//   ....[70]....
        /*0458*/ 	.word	0x0000f270


	//----- nvinfo : EIATTR_EXIT_INSTR_OFFSETS
	.align		4
.L_328:
        /*045c*/ 	.byte	0x04, 0x1c
        /*045e*/ 	.short	(.L_330 - .L_329)


	//   ....[0]....
.L_329:
        /*0460*/ 	.word	0x00000450


	//   ....[1]....
        /*0464*/ 	.word	0x0000e380


	//   ....[2]....
        /*0468*/ 	.word	0x0000e4c0


	//   ....[3]....
        /*046c*/ 	.word	0x0000e520


	//   ....[4]....
        /*0470*/ 	.word	0x0000f280


	//   ....[5]....
        /*0474*/ 	.word	0x0000f390


	//   ....[6]....
        /*0478*/ 	.word	0x0000f3f0


	//----- nvinfo : EIATTR_CTAIDZ_USED
	.align		4
.L_330:
        /*047c*/ 	.byte	0x01, 0x04
	.zero		2


	//----- nvinfo : EIATTR_MAX_THREADS
	.align		4
        /*0480*/ 	.byte	0x04, 0x05
        /*0482*/ 	.short	(.L_332 - .L_331)
.L_331:
        /*0484*/ 	.word	0x00000100
        /*0488*/ 	.word	0x00000001
        /*048c*/ 	.word	0x00000001


	//----- nvinfo : EIATTR_CRS_STACK_SIZE
	.align		4
.L_332:
        /*0490*/ 	.byte	0x04, 0x1e
        /*0492*/ 	.short	(.L_334 - .L_333)
.L_333:
        /*0494*/ 	.word	0x00000000
.L_334:


//--------------------- .nv.info._ZN7cutlass13device_kernelIN5flash19enable_sm80_to_sm89INS1_16FlashAttnFwdSm80INS1_25CollectiveMainloopFwdSm80ILi8ELi1ELb0EN4cute5tupleIJNS5_1CILi128EEENS7_ILi48EEENS7_ILi256EEEEEELi256ENS_6half_tEfNS_4arch4Sm80ELb0ELb0ELb1ELb1ELb1ELb1ELb1ELb0EEENS1_21CollectiveEpilogueFwdINS6_IJS8_SA_S9_EEENS6_IJNS7_ILi1EEESI_SI_EEESC_SE_Li256ELb1ELb1ELb0ELb0EEENS1_19SingleTileSchedulerILb1ELb0ELb1ELi128EEEEEEEEEvNT_6ParamsE --------------------------
	.section	.nv.info._ZN7cutlass13device_kernelIN5flash19enable_sm80_to_sm89INS1_16FlashAttnFwdSm80INS1_25CollectiveMainloopFwdSm80ILi8ELi1ELb0EN4cute5tupleIJNS5_1CILi128EEENS7_ILi48EEENS7_ILi256EEEEEELi256ENS_6half_tEfNS_4arch4Sm80ELb0ELb0ELb1ELb1ELb1ELb1ELb1ELb0EEENS1_21CollectiveEpilogueFwdINS6_IJS8_SA_S9_EEENS6_IJNS7_ILi1EEESI_SI_EEESC_SE_Li256ELb1ELb1ELb0ELb0EEENS1_19SingleTileSchedulerILb1ELb0ELb1ELi128EEEEEEEEEvNT_6ParamsE,"",@"SHT_CUDA_INFO"
	.sectionflags	@""
	.align	4


	//----- nvinfo : EIATTR_CUDA_API_VERSION
	.align		4
        /*0000*/ 	.byte	0x04, 0x37
        /*0002*/ 	.short	(.L_336 - .L_335)
.L_335:
        /*0004*/ 	.word	0x00000082


	//----- nvinfo : EIATTR_SW2861232_WAR
	.align		4
.L_336:
        /*0008*/ 	.byte	0x01, 0x35
	.zero		2


	//----- nvinfo : EIATTR_PARAM_CBANK
	.align		4
        /*000c*/ 	.byte	0x04, 0x0a
        /*000e*/ 	.short	(.L_338 - .L_337)
	.align		4
.L_337:
        /*0010*/ 	.word	index@(.nv.constant0._ZN7cutlass13device_kernelIN5flash19enable_sm80_to_sm89INS1_16FlashAttnFwdSm80INS1_25CollectiveMainloopFwdSm80ILi8ELi1ELb0EN4cute5tupleIJNS5_1CILi128EEENS7_ILi48EEENS7_ILi256EEEEEELi256ENS_6half_tEfNS_4arch4Sm80ELb0ELb0ELb1ELb1ELb1ELb1ELb1ELb0EEENS1_21CollectiveEpilogueFwdINS6_IJS8_SA_S9_EEENS6_IJNS7_ILi1EEESI_SI_EEESC_SE_Li256ELb1ELb1ELb0ELb0EEENS1_19SingleTileSchedulerILb1ELb0ELb1ELi128EEEEEEEEEvNT_6ParamsE)
        /*0014*/ 	.short	0x0160
        /*0016*/ 	.short	0x0418


	//----- nvinfo : EIATTR_CBANK_PARAM_SIZE
	.align		4
.L_338:
        /*0018*/ 	.byte	0x03, 0x19
        /*001a*/ 	.short	0x0418


	//----- nvinfo : EIATTR_KPARAM_INFO
	.align		4
        /*001c*/ 	.byte	0x04, 0x17
        /*001e*/ 	.short	(.L_340 - .L_339)
.L_339:
        /*0020*/ 	.word	0x00000000
        /*0024*/ 	.short	0x0000
        /*0026*/ 	.short	0x0000
        /*0028*/ 	.byte	0x00, 0xf0, 0x61, 0x10


	//----- nvinfo : EIATTR_MAXREG_COUNT
	.align		4
.L_340:
        /*002c*/ 	.byte	0x03, 0x1b
        /*002e*/ 	.short	0x00ff


	//----- nvinfo : EIATTR_NUM_BARRIERS
	.align		4
        /*0030*/ 	.byte	0x02, 0x4c
        /*0032*/ 	.byte	0x02
	.zero		1


	//----- nvinfo : EIATTR_MERCURY_ISA_VERSION
	.align		4
        /*0034*/ 	.byte	0x03, 0x5f
        /*0036*/ 	.short	0x0000


	//----- nvinfo : EIATTR_COOP_GROUP_MASK_REGIDS
	.align		4
        /*0038*/ 	.byte	0x04, 0x29
        /*003a*/ 	.short	(.L_342 - .L_341)


	//   ....[0]....
.L_341:
        /*003c*/ 	.word	0xffffffff


	//   ....[1]....
        /*0040*/ 	.word	0xffffffff


	//   ....[2]....
        /*0044*/ 	.word	0xffffffff


	//   ....[3]....
        /*0048*/ 	.word	0xffffffff


	//   ....[4]....
        /*004c*/ 	.word	0xffffffff


	//   ....[5]....
        /*0050*/ 	.word	0xffffffff


	//   ....[6]....
        /*0054*/ 	.word	0xffffffff


	//   ....[7]....
        /*0058*/ 	.word	0xffffffff


	//   ....[8]....
        /*005c*/ 	.word	0xffffffff


	//   ....[9]....
        /*0060*/ 	.word	0xffffffff


	//   ....[10]....
        /*0064*/ 	.word	0xffffffff


	//   ....[11]....
        /*0068*/ 	.word	0xffffffff


	//   ....[12]....
        /*006c*/ 	.word	0xffffffff


	//   ....[13]....
        /*0070*/ 	.word	0xffffffff


	//   ....[14]....
        /*0074*/ 	.word	0xffffffff


	//   ....[15]....
        /*0078*/ 	.word	0xffffffff


	//   ....[16]....
        /*007c*/ 	.word	0xffffffff


	//   ....[17]....
        /*0080*/ 	.word	0xffffffff


	//   ....[18]....
        /*0084*/ 	.word	0xffffffff


	//   ....[19]....
        /*0088*/ 	.word	0xffffffff


	//   ....[20]....
        /*008c*/ 	.word	0xffffffff


	//   ....[21]....
        /*0090*/ 	.word	0xffffffff


	//   ....[22]....
        /*0094*/ 	.word	0xffffffff


	//   ....[23]....
        /*0098*/ 	.word	0xffffffff


	//   ....[24]....
        /*009c*/ 	.word	0xffffffff


	//   ....[25]....
        /*00a0*/ 	.word	0xffffffff


	//   ....[26]....
        /*00a4*/ 	.word	0xffffffff


	//   ....[27]....
        /*00a8*/ 	.word	0xffffffff


	//   ....[28]....
        /*00ac*/ 	.word	0xffffffff


	//   ....[29]....
        /*00b0*/ 	.word	0xffffffff


	//   ....[30]....
        /*00b4*/ 	.word	0xffffffff


	//   ....[31]....
        /*00b8*/ 	.word	0xffffffff


	//   ....[32]....
        /*00bc*/ 	.word	0xffffffff


	//   ....[33]....
        /*00c0*/ 	.word	0xffffffff


	//   ....[34]....
        /*00c4*/ 	.word	0xffffffff


	//   ....[35]....
        /*00c8*/ 	.word	0xffffffff


	//   ....[36]....
        /*00cc*/ 	.word	0xffffffff


	//   ....[37]....
        /*00d0*/ 	.word	0xffffffff


	//   ....[38]....
        /*00d4*/ 	.word	0xffffffff


	//   ....[39]....
        /*00d8*/ 	.word	0xffffffff


	//   ....[40]....
        /*00dc*/ 	.word	0xffffffff


	//   ....[41]....
        /*00e0*/ 	.word	0xffffffff


	//   ....[42]....
        /*00e4*/ 	.word	0xffffffff


	//   ....[43]....
        /*00e8*/ 	.word	0xffffffff


	//   ....[44]....
        /*00ec*/ 	.word	0xffffffff


	//   ....[45]....
        /*00f0*/ 	.word	0xffffffff


	//   ....[46]....
        /*00f4*/ 	.word	0xffffffff


	//   ....[47]....
        /*00f8*/ 	.word	0xffffffff


	//   ....[48]....
        /*00fc*/ 	.word	0xffffffff


	//   ....[49]....
        /*0100*/ 	.word	0xffffffff


	//   ....[50]....
        /*0104*/ 	.word	0xffffffff


	//   ....[51]....
        /*0108*/ 	.word	0xffffffff


	//   ....[52]....
        /*010c*/ 	.word	0xffffffff


	//   ....[53]....
        /*0110*/ 	.word	0xffffffff


	//   ....[54]....
        /*0114*/ 	.word	0xffffffff


	//   ....[55]....
        /*0118*/ 	.word	0xffffffff


	//   ....[56]....
        /*011c*/ 	.word	0xffffffff


	//   ....[57]....
        /*0120*/ 	.word	0xffffffff


	//   ....[58]....
        /*0124*/ 	.word	0xffffffff


	//   ....[59]....
        /*0128*/ 	.word	0xffffffff


	//   ....[60]....
        /*012c*/ 	.word	0xffffffff


	//   ....[61]....
        /*0130*/ 	.word	0xffffffff


	//   ....[62]....
        /*0134*/ 	.word	0xffffffff


	//   ....[63]....
        /*0138*/ 	.word	0xffffffff


	//   ....[64]....
        /*013c*/ 	.word	0xffffffff


	//   ....[65]....
        /*0140*/ 	.word	0xffffffff


	//   ....[66]....
        /*0144*/ 	.word	0xffffffff


	//   ....[67]....
        /*0148*/ 	.word	0xffffffff


	//   ....[68]....
        /*014c*/ 	.word	0xffffffff


	//   ....[69]....
        /*0150*/ 	.word	0xffffffff


	//   ....[70]....
        /*0154*/ 	.word	0xffffffff


	//   ....[71]....
        /*0158*/ 	.word	0xffffffff


	//   ....[72]....
        /*015c*/ 	.word	0xffffffff


	//   ....[73]....
        /*0160*/ 	.word	0xffffffff


	//   ....[74]....
        /*0164*/ 	.word	0xffffffff


	//   ....[75]....
        /*0168*/ 	.word	0xffffffff


	//   ....[76]....
        /*016c*/ 	.word	0xffffffff


	//   ....[77]....
        /*0170*/ 	.word	0xffffffff


	//   ....[78]....
        /*0174*/ 	.word	0xffffffff


	//   ....[79]....
        /*0178*/ 	.word	0xffffffff


	//   ....[80]....
        /*017c*/ 	.word	0xffffffff


	//----- nvinfo : EIATTR_COOP_GROUP_INSTR_OFFSETS
	.align		4
.L_342:
        /*0180*/ 	.byte	0x04, 0x28
        /*0182*/ 	.short	(.L_344 - .L_343)


	//   ....[0]....
.L_343:
        /*0184*/ 	.word	0x00000080


	//   ....[1]....
        /*0188*/ 	.word	0x00002040


	//   ....[2]....
        /*018c*/ 	.word	0x000020b0


	//   ....[3]....
        /*0190*/ 	.word	0x000030a0


	//   ....[4]....
        /*0194*/ 	.word	0x000030b0


	//   ....[5]....
        /*0198*/ 	.word	0x000045b0


	//   ....[6]....
        /*019c*/ 	.word	0x00004620


	//   ....[7]....
        /*01a0*/ 	.word	0x000056c0


	//   ....[8]....
        /*01a4*/ 	.word	0x000056d0


	//   ....[9]....
        /*01a8*/ 	.word	0x00006670


	//   ....[10]....
        /*01ac*/ 	.word	0x000066a0


	//   ....[11]....
        /*01b0*/ 	.word	0x00006860


	//   ....[12]....
        /*01b4*/ 	.word	0x00006880


	//   ....[13]....
        /*01b8*/ 	.word	0x00006ca0


	//   ....[14]....
        /*01bc*/ 	.word	0x00006d40


	//   ....[15]....
        /*01c0*/ 	.word	0x00006ee0


	//   ....[16]....
        /*01c4*/ 	.word	0x00006f00


	//   ....[17]....
        /*01c8*/ 	.word	0x00007c00


	//   ....[18]....
        /*01cc*/ 	.word	0x00007c40


	//   ....[19]....
        /*01d0*/ 	.word	0x00007ea0


	//   ....[20]....
        /*01d4*/ 	.word	0x00007ed0


	//   ....[21]....
        /*01d8*/ 	.word	0x00008040


	//   ....[22]....
        /*01dc*/ 	.word	0x00008070


	//   ....[23]....
        /*01e0*/ 	.word	0x000081d0


	//   ....[24]....
        /*01e4*/ 	.word	0x00008210


	//   ....[25]....
        /*01e8*/ 	.word	0x000086d0


	//   ....[26]....
        /*01ec*/ 	.word	0x000086f0


	//   ....[27]....
        /*01f0*/ 	.word	0x00008840


	//   ....[28]....
        /*01f4*/ 	.word	0x00008850


	//   ....[29]....
        /*01f8*/ 	.word	0x0000f6e0


	//   ....[30]....
        /*01fc*/ 	.word	0x0000f740


	//   ....[31]....
        /*0200*/ 	.word	0x0000fb30


	//   ....[32]....
        /*0204*/ 	.word	0x0000fb40


	//   ....[33]....
        /*0208*/ 	.word	0x00010c60


	//   ....[34]....
        /*020c*/ 	.word	0x00010c80


	//   ....[35]....
        /*0210*/ 	.word	0x00010d90


	//   ....[36]....
        /*0214*/ 	.word	0x00010db0


	//   ....[37]....
        /*0218*/ 	.word	0x000113b0


	//   ....[38]....
        /*021c*/ 	.word	0x00011440


	//   ....[39]....
        /*0220*/ 	.word	0x000114b0


	//   ....[40]....
        /*0224*/ 	.word	0x000115d0


	//   ....[41]....
        /*0228*/ 	.word	0x000125a0


	//   ....[42]....
        /*022c*/ 	.word	0x000125c0


	//   ....[43]....
        /*0230*/ 	.word	0x00012720


	//   ....[44]....
        /*0234*/ 	.word	0x00012730


	//   ....[45]....
        /*0238*/ 	.word	0x00013760


	//   ....[46]....
        /*023c*/ 	.word	0x00013770


	//   ....[47]....
        /*0240*/ 	.word	0x00013780


	//   ....[48]....
        /*0244*/ 	.word	0x00013820


	//   ....[49]....
        /*0248*/ 	.word	0x00013b40


	//   ....[50]....
        /*024c*/ 	.word	0x00013b50


	//   ....[51]....
        /*0250*/ 	.word	0x00013b80


	//   ....[52]....
        /*0254*/ 	.word	0x00013b90


	//   ....[53]....
        /*0258*/ 	.word	0x00015280


	//   ....[54]....
        /*025c*/ 	.word	0x000152b0


	//   ....[55]....
        /*0260*/ 	.word	0x00015300


	//   ....[56]....
        /*0264*/ 	.word	0x00015310


	//   ....[57]....
        /*0268*/ 	.word	0x00016c20


	//   ....[58]....
        /*026c*/ 	.word	0x00016c60


	//   ....[59]....
        /*0270*/ 	.word	0x00016ca0


	//   ....[60]....
        /*0274*/ 	.word	0x00016cd0


	//   ....[61]....
        /*0278*/ 	.word	0x00016f10


	//   ....[62]....
        /*027c*/ 	.word	0x00016f20


	//   ....[63]....
        /*0280*/ 	.word	0x00017120


	//   ....[64]....
        /*0284*/ 	.word	0x00017150


	//   ....[65]....
        /*0288*/ 	.word	0x00017310


	//   ....[66]....
        /*028c*/ 	.word	0x00017340


	//   ....[67]....
        /*0290*/ 	.word	0x00017500


	//   ....[68]....
        /*0294*/ 	.word	0x00017520


	//   ....[69]....
        /*0298*/ 	.word	0x00017d90


	//   ....[70]....
        /*029c*/ 	.word	0x00017db0


	//   ....[71]....
        /*02a0*/ 	.word	0x00017f40


	//   ....[72]....
        /*02a4*/ 	.word	0x00017f70


	//   ....[73]....
        /*02a8*/ 	.word	0x00018100


	//   ....[74]....
        /*02ac*/ 	.word	0x00018130


	//   ....[75]....
        /*02b0*/ 	.word	0x000182c0


	//   ....[76]....
        /*02b4*/ 	.word	0x000182e0


	//   ....[77]....
        /*02b8*/ 	.word	0x00018490


	//   ....[78]....
        /*02bc*/ 	.word	0x000184e0


	//   ....[79]....
        /*02c0*/ 	.word	0x00018520


	//   ....[80]....
        /*02c4*/ 	.word	0x00018570


	//----- nvinfo : EIATTR_EXIT_INSTR_OFFSETS
	.align		4
.L_344:
        /*02c8*/ 	.byte	0x04, 0x1c
        /*02ca*/ 	.short	(.L_346 - .L_345)


	//   ....[0]....
.L_345:
        /*02cc*/ 	.word	0x00000310


	//   ....[1]....
        /*02d0*/ 	.word	0x00017530


	//   ....[2]....
        /*02d4*/ 	.word	0x00017670


	//   ....[3]....
        /*02d8*/ 	.word	0x000176d0


	//   ....[4]....
        /*02dc*/ 	.word	0x000182f0


	//   ....[5]....
        /*02e0*/ 	.word	0x00018400


	//   ....[6]....
        /*02e4*/ 	.word	0x00018460


	//----- nvinfo : EIATTR_CTAIDZ_USED
	.align		4
.L_346:
        /*02e8*/ 	.byte	0x01, 0x04
	.zero		2


	//----- nvinfo : EIATTR_MAX_THREADS
	.align		4
        /*02ec*/ 	.byte	0x04, 0x05
        /*02ee*/ 	.short	(.L_348 - .L_347)
.L_347:
        /*02f0*/ 	.word	0x00000100
        /*02f4*/ 	.word	0x00000001
        /*02f8*/ 	.word	0x00000001


	//----- nvinfo : EIATTR_CRS_STACK_SIZE
	.align		4
.L_348:
        /*02fc*/ 	.byte	0x04, 0x1e
        /*02fe*/ 	.short	(.L_350 - .L_349)
.L_349:
        /*0300*/ 	.word	0x00000000
.L_350:


//--------------------- .nv.info._ZN7cutlass13device_kernelIN5flash19enable_sm80_to_sm89INS1_16FlashAttnFwdSm80INS1_25CollectiveMainloopFwdSm80ILi8ELi1ELb0EN4cute5tupleIJNS5_1CILi128EEENS7_ILi64EEENS7_ILi256EEEEEELi256ENS_6half_tEfNS_4arch4Sm80ELb0ELb1ELb1ELb0ELb1ELb0ELb1ELb0EEENS1_21CollectiveEpilogueFwdINS6_IJS8_SA_S9_EEENS6_IJNS7_ILi1EEESI_SI_EEESC_SE_Li256ELb0ELb1ELb0ELb0EEENS1_19SingleTileSchedulerILb0ELb0ELb1ELi128EEEEEEEEEvNT_6ParamsE --------------------------
	.section	.nv.info._ZN7cutlass13device_kernelIN5flash19enable_sm80_to_sm89INS1_16FlashAttnFwdSm80INS1_25CollectiveMainloopFwdSm80ILi8ELi1ELb0EN4cute5tupleIJNS5_1CILi128EEENS7_ILi64EEENS7_ILi256EEEEEELi256ENS_6half_tEfNS_4arch4Sm80ELb0ELb1ELb1ELb0ELb1ELb0ELb1ELb0EEENS1_21CollectiveEpilogueFwdINS6_IJS8_SA_S9_EEENS6_IJNS7_ILi1EEESI_SI_EEESC_SE_Li256ELb0ELb1ELb0ELb0EEENS1_19SingleTileSchedulerILb0ELb0ELb1ELi128EEEEEEEEEvNT_6ParamsE,"",@"SHT_CUDA_INFO"
	.sectionflags	@""
	.align	4


	//----- nvinfo : EIATTR_CUDA_API_VERSION
	.align		4
        /*0000*/ 	.byte	0x04, 0x37
        /*0002*/ 	.short	(.L_352 - .L_351)
.L_351:
        /*0004*/ 	.word	0x00000082


	//----- nvinfo : EIATTR_SW2861232_WAR
	.align		4
.L_352:
        /*0008*/ 	.byte	0x01, 0x35
	.zero		2


	//----- nvinfo : EIATTR_PARAM_CBANK
	.align		4
        /*000c*/ 	.byte	0x04, 0x0a
        /*000e*/ 	.short	(.L_354 - .L_353)
	.align		4
.L_353:
        /*0010*/ 	.word	index@(.nv.constant0._ZN7cutlass13device_kernelIN5flash19enable_sm80_to_sm89INS1_16FlashAttnFwdSm80INS1_25CollectiveMainloopFwdSm80ILi8ELi1ELb0EN4cute5tupleIJNS5_1CILi128EEENS7_ILi64EEENS7_ILi256EEEEEELi256ENS_6half_tEfNS_4arch4Sm80ELb0ELb1ELb1ELb0ELb1ELb0ELb1ELb0EEENS1_21CollectiveEpilogueFwdINS6_IJS8_SA_S9_EEENS6_IJNS7_ILi1EEESI_SI_EEESC_SE_Li256ELb0ELb1ELb0ELb0EEENS1_19SingleTileSchedulerILb0ELb0ELb1ELi128EEEEEEEEEvNT_6ParamsE)
        /*0014*/ 	.short	0x0160
        /*0016*/ 	.short	0x0418


	//----- nvinfo : EIATTR_CBANK_PARAM_SIZE
	.align		4
.L_354:
        /*0018*/ 	.byte	0x03, 0x19
        /*001a*/ 	.short	0x0418


	//----- nvinfo : EIATTR_KPARAM_INFO
	.align		4
        /*001c*/ 	.byte	0x04, 0x17
        /*001e*/ 	.short	(.L_356 - .L_355)
.L_355:
        /*0020*/ 	.word	0x00000000
        /*0024*/ 	.short	0x0000
        /*0026*/ 	.short	0x0000
        /*0028*/ 	.byte	0x00, 0xf0, 0x61, 0x10


	//----- nvinfo : EIATTR_MAXREG_COUNT
	.align		4
.L_356:
        /*002c*/ 	.byte	0x03, 0x1b
        /*002e*/ 	.short	0x00ff


	//----- nvinfo : EIATTR_NUM_BARRIERS
	.align		4
        /*0030*/ 	.byte	0x02, 0x4c
        /*0032*/ 	.byte	0x02
	.zero		1


	//----- nvinfo : EIATTR_ANNOTATIONS
	.align		4
        /*0034*/ 	.byte	0x04, 0x55
        /*0036*/ 	.short	(.L_358 - .L_357)


	//   ....[0]....
.L_357:
        /* <DEDUP_REMOVED lines=21> */


	//----- nvinfo : EIATTR_MERCURY_ISA_VERSION
	.align		4
.L_358:
        /*0178*/ 	.byte	0x03, 0x5f
        /*017a*/ 	.short	0x0000


	//----- nvinfo : EIATTR_COOP_GROUP_MASK_REGIDS
	.align		4
        /*017c*/ 	.byte	0x04, 0x29
        /*017e*/ 	.short	(.L_360 - .L_359)


	//   ....[0]....
.L_359:
        /*0180*/ 	.word	0xffffffff


	//   ....[1]....
        /*0184*/ 	.word	0xffffffff


	//   ....[2]....
        /*0188*/ 	.word	0xffffffff


	//   ....[3]....
        /*018c*/ 	.word	0xffffffff


	//   ....[4]....
        /*0190*/ 	.word	0xffffffff


	//   ....[5]....
        /*0194*/ 	.word	0xffffffff


	//   ....[6]....
        /*0198*/ 	.word	0xffffffff


	//   ....[7]....
        /*019c*/ 	.word	0xffffffff


	//   ....[8]....
        /*01a0*/ 	.word	0xffffffff


	//   ....[9]....
        /*01a4*/ 	.word	0xffffffff


	//   ....[10]....
        /*01a8*/ 	.word	0xffffffff


	//   ....[11]....
        /*01ac*/ 	.word	0xffffffff


	//   ....[12]....
        /*01b0*/ 	.word	0xffffffff


	//   ....[13]....
        /*01b4*/ 	.word	0xffffffff


	//   ....[14]....
        /*01b8*/ 	.word	0xffffffff


	//   ....[15]....
        /*01bc*/ 	.word	0xffffffff


	//   ....[16]....
        /*01c0*/ 	.word	0xffffffff


	//   ....[17]....
        /*01c4*/ 	.word	0xffffffff


	//   ....[18]....
        /*01c8*/ 	.word	0xffffffff


	//   ....[19]....
        /*01cc*/ 	.word	0xffffffff


	//   ....[20]....
        /*01d0*/ 	.word	0xffffffff


	//   ....[21]....
        /*01d4*/ 	.word	0xffffffff


	//   ....[22]....
        /*01d8*/ 	.word	0xffffffff


	//   ....[23]....
        /*01dc*/ 	.word	0xffffffff


	//   ....[24]....
        /*01e0*/ 	.word	0xffffffff


	//   ....[25]....
        /*01e4*/ 	.word	0xffffffff


	//   ....[26]....
        /*01e8*/ 	.word	0xffffffff


	//   ....[27]....
        /*01ec*/ 	.word	0xffffffff


	//   ....[28]....
        /*01f0*/ 	.word	0xffffffff


	//   ....[29]....
        /*01f4*/ 	.word	0xffffffff


	//   ....[30]....
        /*01f8*/ 	.word	0xffffffff


	//   ....[31]....
        /*01fc*/ 	.word	0xffffffff


	//   ....[32]....
        /*0200*/ 	.word	0xffffffff


	//   ....[33]....
        /*0204*/ 	.word	0xffffffff


	//   ....[34]....
        /*0208*/ 	.word	0xffffffff


	//   ....[35]....
        /*020c*/ 	.word	0xffffffff


	//   ....[36]....
        /*0210*/ 	.word	0xffffffff


	//   ....[37]....
        /*0214*/ 	.word	0xffffffff


	//   ....[38]....
        /*0218*/ 	.word	0xffffffff


	//   ....[39]....
        /*021c*/ 	.word	0xffffffff


	//   ....[40]....
        /*0220*/ 	.word	0xffffffff


	//   ....[41]....
        /*0224*/ 	.word	0xffffffff


	//   ....[42]....
        /*0228*/ 	.word	0xffffffff


	//   ....[43]....
        /*022c*/ 	.word	0xffffffff


	//   ....[44]....
        /*0230*/ 	.word	0xffffffff


	//   ....[45]....
        /*0234*/ 	.word	0xffffffff


	//   ....[46]....
        /*0238*/ 	.word	0xffffffff


	//   ....[47]....
        /*023c*/ 	.word	0xffffffff


	//   ....[48]....
        /*0240*/ 	.word	0xffffffff


	//   ....[49]....
        /*0244*/ 	.word	0xffffffff


	//   ....[50]....
        /*0248*/ 	.word	0xffffffff


	//   ....[51]....
        /*024c*/ 	.word	0xffffffff


	//   ....[52]....
        /*0250*/ 	.word	0xffffffff


	//   ....[53]....
        /*0254*/ 	.word	0xffffffff


	//   ....[54]....
        /*0258*/ 	.word	0xffffffff


	//   ....[55]....
        /*025c*/ 	.word	0xffffffff


	//   ....[56]....
        /*0260*/ 	.word	0xffffffff


	//   ....[57]....
        /*0264*/ 	.word	0xffffffff


	//   ....[58]....
        /*0268*/ 	.word	0xffffffff


	//   ....[59]....
        /*026c*/ 	.word	0xffffffff


	//   ....[60]....
        /*0270*/ 	.word	0xffffffff


	//   ....[61]....
        /*0274*/ 	.word	0xffffffff


	//   ....[62]....
        /*0278*/ 	.word	0xffffffff


	//   ....[63]....
        /*027c*/ 	.word	0xffffffff


	//   ....[64]....
        /*0280*/ 	.word	0xffffffff


	//   ....[65]....
        /*0284*/ 	.word	0xffffffff


	//   ....[66]....
        /*0288*/ 	.word	0xffffffff


	//   ....[67]....
        /*028c*/ 	.word	0xffffffff


	//   ....[68]....
        /*0290*/ 	.word	0xffffffff


	//   ....[69]....
        /*0294*/ 	.word	0xffffffff


	//   ....[70]....
        /*0298*/ 	.word	0xffffffff


	//   ....[71]....
        /*029c*/ 	.word	0xffffffff


	//   ....[72]....
        /*02a0*/ 	.word	0xffffffff


	//   ....[73]....
        /*02a4*/ 	.word	0xffffffff


	//   ....[74]....
        /*02a8*/ 	.word	0xffffffff


	//   ....[75]....
        /*02ac*/ 	.word	0xffffffff


	//   ....[76]....
        /*02b0*/ 	.word	0xffffffff


	//   ....[77]....
        /*02b4*/ 	.word	0xffffffff


	//   ....[78]....
        /*02b8*/ 	.word	0xffffffff


	//   ....[79]....
        /*02bc*/ 	.word	0xffffffff


	//   ....[80]....
        /*02c0*/ 	.word	0xffffffff


	//   ....[81]....
        /*02c4*/ 	.word	0xffffffff


	//   ....[82]....
        /*02c8*/ 	.word	0xffffffff


	//   ....[83]....
        /*02cc*/ 	.word	0xffffffff


	//   ....[84]....
        /*02d0*/ 	.word	0xffffffff


	//   ....[85]....
        /*02d4*/ 	.word	0xffffffff


	//   ....[86]....
        /*02d8*/ 	.word	0xffffffff


	//   ....[87]....
        /*02dc*/ 	.word	0xffffffff


	//   ....[88]....
        /*02e0*/ 	.word	0xffffffff


	//   ....[89]....
        /*02e4*/ 	.word	0xffffffff


	//----- nvinfo : EIATTR_COOP_GROUP_INSTR_OFFSETS
	.align		4
.L_360:
        /*02e8*/ 	.byte	0x04, 0x28
        /*02ea*/ 	.short	(.L_362 - .L_361)


	//   ....[0]....
.L_361:
        /*02ec*/ 	.word	0x00001090


	//   ....[1]....
        /*02f0*/ 	.word	0x000010c0


	//   ....[2]....
        /*02f4*/ 	.word	0x00001100


	//   ....[3]....
        /*02f8*/ 	.word	0x00001130


	//   ....[4]....
        /*02fc*/ 	.word	0x00001170


	//   ....[5]....
        /*0300*/ 	.word	0x000011a0


	//   ....[6]....
        /*0304*/ 	.word	0x000013b0


	//   ....[7]....
        /*0308*/ 	.word	0x000013d0


	//   ....[8]....
        /*030c*/ 	.word	0x00001890


	//   ....[9]....
        /*0310*/ 	.word	0x000018c0


	//   ....[10]....
        /*0314*/ 	.word	0x000018e0


	//   ....[11]....
        /*0318*/ 	.word	0x00001910


	//   ....[12]....
        /*031c*/ 	.word	0x00001930


	//   ....[13]....
        /*0320*/ 	.word	0x00001940


	//   ....[14]....
        /*0324*/ 	.word	0x00001a80


	//   ....[15]....
        /*0328*/ 	.word	0x00001aa0


	//   ....[16]....
        /*032c*/ 	.word	0x000031d0


	//   ....[17]....
        /*0330*/ 	.word	0x000031e0


	//   ....[18]....
        /*0334*/ 	.word	0x000032b0


	//   ....[19]....
        /*0338*/ 	.word	0x000032d0


	//   ....[20]....
        /*033c*/ 	.word	0x00003720


	//   ....[21]....
        /*0340*/ 	.word	0x00003a30


	//   ....[22]....
        /*0344*/ 	.word	0x000046c0


	//   ....[23]....
        /*0348*/ 	.word	0x000046f0


	//   ....[24]....
        /*034c*/ 	.word	0x00004710


	//   ....[25]....
        /*0350*/ 	.word	0x00004730


	//   ....[26]....
        /*0354*/ 	.word	0x00006fe0


	//   ....[27]....
        /*0358*/ 	.word	0x00006ff0


	//   ....[28]....
        /*035c*/ 	.word	0x00007000


	//   ....[29]....
        /*0360*/ 	.word	0x00007010


	//   ....[30]....
        /*0364*/ 	.word	0x00008500


	//   ....[31]....
        /*0368*/ 	.word	0x00008510


	//   ....[32]....
        /*036c*/ 	.word	0x00008520


	//   ....[33]....
        /*0370*/ 	.word	0x00008530


	//   ....[34]....
        /*0374*/ 	.word	0x000087f0


	//   ....[35]....
        /*0378*/ 	.word	0x00008a20


	//   ....[36]....
        /*037c*/ 	.word	0x00009390


	//   ....[37]....
        /*0380*/ 	.word	0x00009450


	//   ....[38]....
        /*0384*/ 	.word	0x000096e0


	//   ....[39]....
        /*0388*/ 	.word	0x00009780


	//   ....[40]....
        /*038c*/ 	.word	0x0000ba50


	//   ....[41]....
        /*0390*/ 	.word	0x0000ba60


	//   ....[42]....
        /*0394*/ 	.word	0x0000ba70


	//   ....[43]....
        /*0398*/ 	.word	0x0000ba80


	//   ....[44]....
        /*039c*/ 	.word	0x0000cf70


	//   ....[45]....
        /*03a0*/ 	.word	0x0000cf80


	//   ....[46]....
        /*03a4*/ 	.word	0x0000cf90


	//   ....[47]....
        /*03a8*/ 	.word	0x0000cfa0


	//   ....[48]....
        /*03ac*/ 	.word	0x0000d3f0


	//   ....[49]....
        /*03b0*/ 	.word	0x0000d410


	//   ....[50]....
        /*03b4*/ 	.word	0x0000d440


	//   ....[51]....
        /*03b8*/ 	.word	0x0000d450


	//   ....[52]....
        /*03bc*/ 	.word	0x0000f3b0


	//   ....[53]....
        /*03c0*/ 	.word	0x0000f3c0


	//   ....[54]....
        /*03c4*/ 	.word	0x0000f3e0


	//   ....[55]....
        /*03c8*/ 	.word	0x0000f4e0


	//   ....[56]....
        /*03cc*/ 	.word	0x00010880


	//   ....[57]....
        /*03d0*/ 	.word	0x00010890


	//   ....[58]....
        /*03d4*/ 	.word	0x000108a0


	//   ....[59]....
        /*03d8*/ 	.word	0x000108b0


	//   ....[60]....
        /*03dc*/ 	.word	0x00010b10


	//   ....[61]....
        /*03e0*/ 	.word	0x00010d30


	//   ....[62]....
        /*03e4*/ 	.word	0x000116a0


	//   ....[63]....
        /*03e8*/ 	.word	0x00011760


	//   ....[64]....
        /*03ec*/ 	.word	0x000119f0


	//   ....[65]....
        /*03f0*/ 	.word	0x00011a90


	//   ....[66]....
        /*03f4*/ 	.word	0x000136a0


	//   ....[67]....
        /*03f8*/ 	.word	0x000136b0


	//   ....[68]....
        /*03fc*/ 	.word	0x000136e0


	//   ....[69]....
        /*0400*/ 	.word	0x000136f0


	//   ....[70]....
        /*0404*/ 	.word	0x000150e0


	//   ....[71]....
        /*0408*/ 	.word	0x000150f0


	//   ....[72]....
        /*040c*/ 	.word	0x00015110


	//   ....[73]....
        /*0410*/ 	.word	0x00015120


	//   ....[74]....
        /*0414*/ 	.word	0x00015130


	//   ....[75]....
        /*0418*/ 	.word	0x00015140


	//   ....[76]....
        /*041c*/ 	.word	0x00015440


	//   ....[77]....
        /*0420*/ 	.word	0x00015470


	//   ....[78]....
        /*0424*/ 	.word	0x00015630


	//   ....[79]....
        /*0428*/ 	.word	0x00015660


	//   ....[80]....
        /*042c*/ 	.word	0x00015820


	//   ....[81]....
        /*0430*/ 	.word	0x00015840


	//   ....[82]....
        /*0434*/ 	.word	0x00015f60


	//   ....[83]....
        /*0438*/ 	.word	0x00015f80


	//   ....[84]....
        /*043c*/ 	.word	0x00016130


	//   ....[85]....
        /*0440*/ 	.word	0x00016160


	//   ....[86]....
        /*0444*/ 	.word	0x000162f0


	//   ....[87]....
        /*0448*/ 	.word	0x00016320


	//   ....[88]....
        /*044c*/ 	.word	0x000164b0


	//   ....[89]....
        /*0450*/ 	.word	0x000164d0


	//----- nvinfo : EIATTR_EXIT_INSTR_OFFSETS
	.align		4
.L_362:
        /*0454*/ 	.byte	0x04, 0x1c
        /*0456*/ 	.short	(.L_364 - .L_363)


	//   ....[0]....
.L_363:
        /*0458*/ 	.word	0x00000040


	//   ....[1]....
        /*045c*/ 	.word	0x00015850


	//   ....[2]....
        /*0460*/ 	.word	0x00015990


	//   ....[3]....
        /*0464*/ 	.word	0x000159f0


	//   ....[4]....
        /*0468*/ 	.word	0x000164e0


	//   ....[5]....
        /*046c*/ 	.word	0x000165f0


	//   ....[6]....
        /*0470*/ 	.word	0x00016650


	//----- nvinfo : EIATTR_CTAIDZ_USED
	.align		4
.L_364:
        /*0474*/ 	.byte	0x01, 0x04
	.zero		2


	//----- nvinfo : EIATTR_MAX_THREADS
	.align		4
        /*0478*/ 	.byte	0x04, 0x05
        /*047a*/ 	.short	(.L_366 - .L_365)
.L_365:
        /*047c*/ 	.word	0x00000100
        /*0480*/ 	.word	0x00000001
        /*0484*/ 	.word	0x00000001


	//----- nvinfo : EIATTR_CRS_STACK_SIZE
	.align		4
.L_366:
        /*0488*/ 	.byte	0x04, 0x1e
        /*048a*/ 	.short	(.L_368 - .L_367)
.L_367:
        /*048c*/ 	.word	0x00000000
.L_368:


//--------------------- .nv.info._ZN7cutlass13device_kernelIN5flash19enable_sm80_to_sm89INS1_16FlashAttnFwdSm80INS1_25CollectiveMainloopFwdSm80ILi8ELi1ELb0EN4cute5tupleIJNS5_1CILi128EEENS7_ILi64EEENS7_ILi256EEEEEELi256ENS_6half_tEfNS_4arch4Sm80ELb0ELb1ELb1ELb1ELb1ELb0ELb1ELb0EEENS1_21CollectiveEpilogueFwdINS6_IJS8_SA_S9_EEENS6_IJNS7_ILi1EEESI_SI_EEESC_SE_Li256ELb1ELb1ELb0ELb0EEENS1_19SingleTileSchedulerILb1ELb0ELb1ELi128EEEEEEEEEvNT_6ParamsE --------------------------
	.section	.nv.info._ZN7cutlass13device_kernelIN5flash19enable_sm80_to_sm89INS1_16FlashAttnFwdSm80INS1_25CollectiveMainloopFwdSm80ILi8ELi1ELb0EN4cute5tupleIJNS5_1CILi128EEENS7_ILi64EEENS7_ILi256EEEEEELi256ENS_6half_tEfNS_4arch4Sm80ELb0ELb1ELb1ELb1ELb1ELb0ELb1ELb0EEENS1_21CollectiveEpilogueFwdINS6_IJS8_SA_S9_EEENS6_IJNS7_ILi1EEESI_SI_EEESC_SE_Li256ELb1ELb1ELb0ELb0EEENS1_19SingleTileSchedulerILb1ELb0ELb1ELi128EEEEEEEEEvNT_6ParamsE,"",@"SHT_CUDA_INFO"
	.sectionflags	@""
	.align	4


	//----- nvinfo : EIATTR_CUDA_API_VERSION
	.align		4
        /*0000*/ 	.byte	0x04, 0x37
        /*0002*/ 	.short	(.L_370 - .L_369)
.L_369:
        /*0004*/ 	.word	0x00000082


	//----- nvinfo : EIATTR_SW2861232_WAR
	.align		4
.L_370:
        /*0008*/ 	.byte	0x01, 0x35
	.zero		2


	//----- nvinfo : EIATTR_PARAM_CBANK
	.align		4
        /*000c*/ 	.byte	0x04, 0x0a
        /*000e*/ 	.short	(.L_372 - .L_371)
	.align		4
.L_371:
        /*0010*/ 	.word	index@(.nv.constant0._ZN7cutlass13device_kernelIN5flash19enable_sm80_to_sm89INS1_16FlashAttnFwdSm80INS1_25CollectiveMainloopFwdSm80ILi8ELi1ELb0EN4cute5tupleIJNS5_1CILi128EEENS7_ILi64EEENS7_ILi256EEEEEELi256ENS_6half_tEfNS_4arch4Sm80ELb0ELb1ELb1ELb1ELb1ELb0ELb1ELb0EEENS1_21CollectiveEpilogueFwdINS6_IJS8_SA_S9_EEENS6_IJNS7_ILi1EEESI_SI_EEESC_SE_Li256ELb1ELb1ELb0ELb0EEENS1_19SingleTileSchedulerILb1ELb0ELb1ELi128EEEEEEEEEvNT_6ParamsE)
        /*0014*/ 	.short	0x0160
        /*0016*/ 	.short	0x0418


	//----- nvinfo : EIATTR_CBANK_PARAM_SIZE
	.align		4
.L_372:
        /*0018*/ 	.byte	0x03, 0x19
        /*001a*/ 	.short	0x0418


	//----- nvinfo : EIATTR_KPARAM_INFO
	.align		4
        /*001c*/ 	.byte	0x04, 0x17
        /*001e*/ 	.short	(.L_374 - .L_373)
.L_373:
        /*0020*/ 	.word	0x00000000
        /*0024*/ 	.short	0x0000
        /*0026*/ 	.short	0x0000
        /*0028*/ 	.byte	0x00, 0xf0, 0x61, 0x10


	//----- nvinfo : EIATTR_MAXREG_COUNT
	.align		4
.L_374:
        /*002c*/ 	.byte	0x03, 0x1b
        /*002e*/ 	.short	0x00ff


	//----- nvinfo : EIATTR_NUM_BARRIERS
	.align		4
        /*0030*/ 	.byte	0x02, 0x4c
        /*0032*/ 	.byte	0x02
	.zero		1


	//----- nvinfo : EIATTR_ANNOTATIONS
	.align		4
        /*0034*/ 	.byte	0x04, 0x55
        /*0036*/ 	.short	(.L_376 - .L_375)


	//   ....[0]....
.L_375:
        /* <DEDUP_REMOVED lines=23> */


	//----- nvinfo : EIATTR_MERCURY_ISA_VERSION
	.align		4
.L_376:
        /*0198*/ 	.byte	0x03, 0x5f
        /*019a*/ 	.short	0x0000


	//----- nvinfo : EIATTR_COOP_GROUP_MASK_REGIDS
	.align		4
        /*019c*/ 	.byte	0x04, 0x29
        /*019e*/ 	.short	(.L_378 - .L_377)


	//   ....[0]....
.L_377:
        /*01a0*/ 	.word	0xffffffff


	//   ....[1]....
        /*01a4*/ 	.word	0xffffffff


	//   ....[2]....
        /*01a8*/ 	.word	0xffffffff


	//   ....[3]....
        /*01ac*/ 	.word	0xffffffff


	//   ....[4]....
        /*01b0*/ 	.word	0xffffffff


	//   ....[5]....
        /*01b4*/ 	.word	0xffffffff


	//   ....[6]....
        /*01b8*/ 	.word	0xffffffff


	//   ....[7]....
        /*01bc*/ 	.word	0xffffffff


	//   ....[8]....
        /*01c0*/ 	.word	0xffffffff


	//   ....[9]....
        /*01c4*/ 	.word	0xffffffff


	//   ....[10]....
        /*01c8*/ 	.word	0xffffffff


	//   ....[11]....
        /*01cc*/ 	.word	0xffffffff


	//   ....[12]....
        /*01d0*/ 	.word	0xffffffff


	//   ....[13]....
        /*01d4*/ 	.word	0xffffffff


	//   ....[14]....
        /*01d8*/ 	.word	0xffffffff


	//   ....[15]....
        /*01dc*/ 	.word	0xffffffff


	//   ....[16]....
        /*01e0*/ 	.word	0xffffffff


	//   ....[17]....
        /*01e4*/ 	.word	0xffffffff


	//   ....[18]....
        /*01e8*/ 	.word	0xffffffff


	//   ....[19]....
        /*01ec*/ 	.word	0xffffffff


	//   ....[20]....
        /*01f0*/ 	.word	0xffffffff


	//   ....[21]....
        /*01f4*/ 	.word	0xffffffff


	//   ....[22]....
        /*01f8*/ 	.word	0xffffffff


	//   ....[23]....
        /*01fc*/ 	.word	0xffffffff


	//   ....[24]....
        /*0200*/ 	.word	0xffffffff


	//   ....[25]....
        /*0204*/ 	.word	0xffffffff


	//   ....[26]....
        /*0208*/ 	.word	0xffffffff


	//   ....[27]....
        /*020c*/ 	.word	0xffffffff


	//   ....[28]....
        /*0210*/ 	.word	0xffffffff


	//   ....[29]....
        /*0214*/ 	.word	0xffffffff


	//   ....[30]....
        /*0218*/ 	.word	0xffffffff


	//   ....[31]....
        /*021c*/ 	.word	0xffffffff


	//   ....[32]....
        /*0220*/ 	.word	0xffffffff


	//   ....[33]....
        /*0224*/ 	.word	0xffffffff


	//   ....[34]....
        /*0228*/ 	.word	0xffffffff


	//   ....[35]....
        /*022c*/ 	.word	0xffffffff


	//   ....[36]....
        /*0230*/ 	.word	0xffffffff


	//   ....[37]....
        /*0234*/ 	.word	0xffffffff


	//   ....[38]....
        /*0238*/ 	.word	0xffffffff


	//   ....[39]....
        /*023c*/ 	.word	0xffffffff


	//   ....[40]....
        /*0240*/ 	.word	0xffffffff


	//   ....[41]....
        /*0244*/ 	.word	0xffffffff


	//   ....[42]....
        /*0248*/ 	.word	0xffffffff


	//   ....[43]....
        /*024c*/ 	.word	0xffffffff


	//   ....[44]....
        /*0250*/ 	.word	0xffffffff


	//   ....[45]....
        /*0254*/ 	.word	0xffffffff


	//   ....[46]....
        /*0258*/ 	.word	0xffffffff


	//   ....[47]....
        /*025c*/ 	.word	0xffffffff


	//   ....[48]....
        /*0260*/ 	.word	0xffffffff


	//   ....[49]....
        /*0264*/ 	.word	0xffffffff


	//   ....[50]....
        /*0268*/ 	.word	0xffffffff


	//   ....[51]....
        /*026c*/ 	.word	0xffffffff


	//   ....[52]....
        /*0270*/ 	.word	0xffffffff


	//   ....[53]....
        /*0274*/ 	.word	0xffffffff


	//   ....[54]....
        /*0278*/ 	.word	0xffffffff


	//   ....[55]....
        /*027c*/ 	.word	0xffffffff


	//   ....[56]....
        /*0280*/ 	.word	0xffffffff


	//   ....[57]....
        /*0284*/ 	.word	0xffffffff


	//   ....[58]....
        /*0288*/ 	.word	0xffffffff


	//   ....[59]....
        /*028c*/ 	.word	0xffffffff


	//   ....[60]....
        /*0290*/ 	.word	0xffffffff


	//   ....[61]....
        /*0294*/ 	.word	0xffffffff


	//   ....[62]....
        /*0298*/ 	.word	0xffffffff


	//   ....[63]....
        /*029c*/ 	.word	0xffffffff


	//   ....[64]....
        /*02a0*/ 	.word	0xffffffff


	//   ....[65]....
        /*02a4*/ 	.word	0xffffffff


	//   ....[66]....
        /*02a8*/ 	.word	0xffffffff


	//   ....[67]....
        /*02ac*/ 	.word	0xffffffff


	//   ....[68]....
        /*02b0*/ 	.word	0xffffffff


	//   ....[69]....
        /*02b4*/ 	.word	0xffffffff


	//   ....[70]....
        /*02b8*/ 	.word	0xffffffff


	//   ....[71]....
        /*02bc*/ 	.word	0xffffffff


	//   ....[72]....
        /*02c0*/ 	.word	0xffffffff


	//   ....[73]....
        /*02c4*/ 	.word	0xffffffff


	//   ....[74]....
        /*02c8*/ 	.word	0xffffffff


	//   ....[75]....
        /*02cc*/ 	.word	0xffffffff


	//   ....[76]....
        /*02d0*/ 	.word	0xffffffff


	//   ....[77]....
        /*02d4*/ 	.word	0xffffffff


	//   ....[78]....
        /*02d8*/ 	.word	0xffffffff


	//   ....[79]....
        /*02dc*/ 	.word	0xffffffff


	//   ....[80]....
        /*02e0*/ 	.word	0xffffffff


	//   ....[81]....
        /*02e4*/ 	.word	0xffffffff


	//   ....[82]....
        /*02e8*/ 	.word	0xffffffff


	//   ....[83]....
        /*02ec*/ 	.word	0xffffffff


	//   ....[84]....
        /*02f0*/ 	.word	0xffffffff


	//   ....[85]....
        /*02f4*/ 	.word	0xffffffff


	//   ....[86]....
        /*02f8*/ 	.word	0xffffffff


	//   ....[87]....
        /*02fc*/ 	.word	0xffffffff


	//   ....[88]....
        /*0300*/ 	.word	0xffffffff


	//   ....[89]....
        /*0304*/ 	.word	0xffffffff


	//   ....[90]....
        /*0308*/ 	.word	0xffffffff


	//----- nvinfo : EIATTR_COOP_GROUP_INSTR_OFFSETS
	.align		4
.L_378:
        /*030c*/ 	.byte	0x04, 0x28
        /*030e*/ 	.short	(.L_380 - .L_379)


	//   ....[0]....
.L_379:
        /*0310*/ 	.word	0x000000a0


	//   ....[1]....
        /*0314*/ 	.word	0x00001710


	//   ....[2]....
        /*0318*/ 	.word	0x00001840


	//   ....[3]....
        /*031c*/ 	.word	0x000019b0


	//   ....[4]....
        /*0320*/ 	.word	0x000019e0


	//   ....[5]....
        /*0324*/ 	.word	0x00001b50


	//   ....[6]....
        /*0328*/ 	.word	0x00001b80


	//   ....[7]....
        /*032c*/ 	.word	0x00001d00


	//   ....[8]....
        /*0330*/ 	.word	0x00001d40


	//   ....[9]....
        /*0334*/ 	.word	0x00002360


	//   ....[10]....
        /*0338*/ 	.word	0x000023a0


	//   ....[11]....
        /*033c*/ 	.word	0x000023d0


	//   ....[12]....
        /*0340*/ 	.word	0x00002420


	//   ....[13]....
        /*0344*/ 	.word	0x00002460


	//   ....[14]....
        /*0348*/ 	.word	0x00002490


	//   ....[15]....
        /*034c*/ 	.word	0x000024b0


	//   ....[16]....
        /*0350*/ 	.word	0x000024e0


	//   ....[17]....
        /*0354*/ 	.word	0x00003b90


	//   ....[18]....
        /*0358*/ 	.word	0x00003bb0


	//   ....[19]....
        /*035c*/ 	.word	0x00003c70


	//   ....[20]....
        /*0360*/ 	.word	0x00003c90


	//   ....[21]....
        /*0364*/ 	.word	0x000040a0


	//   ....[22]....
        /*0368*/ 	.word	0x000043c0


	//   ....[23]....
        /*036c*/ 	.word	0x00005060


	//   ....[24]....
        /*0370*/ 	.word	0x00005090


	//   ....[25]....
        /*0374*/ 	.word	0x000050b0


	//   ....[26]....
        /*0378*/ 	.word	0x000050d0


	//   ....[27]....
        /*037c*/ 	.word	0x000079c0


	//   ....[28]....
        /*0380*/ 	.word	0x000079d0


	//   ....[29]....
        /*0384*/ 	.word	0x000079e0


	//   ....[30]....
        /*0388*/ 	.word	0x000079f0


	//   ....[31]....
        /*038c*/ 	.word	0x00008ef0


	//   ....[32]....
        /*0390*/ 	.word	0x00008f00


	//   ....[33]....
        /*0394*/ 	.word	0x00008f10


	//   ....[34]....
        /*0398*/ 	.word	0x00008f20


	//   ....[35]....
        /*039c*/ 	.word	0x000091d0


	//   ....[36]....
        /*03a0*/ 	.word	0x000093e0


	//   ....[37]....
        /*03a4*/ 	.word	0x00009d40


	//   ....[38]....
        /*03a8*/ 	.word	0x00009e00


	//   ....[39]....
        /*03ac*/ 	.word	0x0000a090


	//   ....[40]....
        /*03b0*/ 	.word	0x0000a130


	//   ....[41]....
        /*03b4*/ 	.word	0x0000c410


	//   ....[42]....
        /*03b8*/ 	.word	0x0000c420


	//   ....[43]....
        /*03bc*/ 	.word	0x0000c430


	//   ....[44]....
        /*03c0*/ 	.word	0x0000c440


	//   ....[45]....
        /*03c4*/ 	.word	0x0000d940


	//   ....[46]....
        /*03c8*/ 	.word	0x0000d950


	//   ....[47]....
        /*03cc*/ 	.word	0x0000d960


	//   ....[48]....
        /*03d0*/ 	.word	0x0000d970


	//   ....[49]....
        /*03d4*/ 	.word	0x0000ddb0


	//   ....[50]....
        /*03d8*/ 	.word	0x0000ddd0


	//   ....[51]....
        /*03dc*/ 	.word	0x0000de00


	//   ....[52]....
        /*03e0*/ 	.word	0x0000de10


	//   ....[53]....
        /*03e4*/ 	.word	0x0000fcd0


	//   ....[54]....
        /*03e8*/ 	.word	0x0000fce0


	//   ....[55]....
        /*03ec*/ 	.word	0x0000fd00


	//   ....[56]....
        /*03f0*/ 	.word	0x0000fe00


	//   ....[57]....
        /*03f4*/ 	.word	0x000111c0


	//   ....[58]....
        /*03f8*/ 	.word	0x000111d0


	//   ....[59]....
        /*03fc*/ 	.word	0x000111e0


	//   ....[60]....
        /*0400*/ 	.word	0x000111f0


	//   ....[61]....
        /*0404*/ 	.word	0x00011450


	//   ....[62]....
        /*0408*/ 	.word	0x00011660


	//   ....[63]....
        /*040c*/ 	.word	0x00011fc0


	//   ....[64]....
        /*0410*/ 	.word	0x00012080


	//   ....[65]....
        /*0414*/ 	.word	0x00012310


	//   ....[66]....
        /*0418*/ 	.word	0x000123b0


	//   ....[67]....
        /*041c*/ 	.word	0x00013fc0


	//   ....[68]....
        /*0420*/ 	.word	0x00013fd0


	//   ....[69]....
        /*0424*/ 	.word	0x00014000


	//   ....[70]....
        /*0428*/ 	.word	0x00014020


	//   ....[71]....
        /*042c*/ 	.word	0x00015aa0


	//   ....[72]....
        /*0430*/ 	.word	0x00015ae0


	//   ....[73]....
        /*0434*/ 	.word	0x00015b20


	//   ....[74]....
        /*0438*/ 	.word	0x00015b50


	//   ....[75]....
        /*043c*/ 	.word	0x00015d90


	//   ....[76]....
        /*0440*/ 	.word	0x00015da0


	//   ....[77]....
        /*0444*/ 	.word	0x00015fa0


	//   ....[78]....
        /*0448*/ 	.word	0x00015fd0


	//   ....[79]....
        /*044c*/ 	.word	0x00016190


	//   ....[80]....
        /*0450*/ 	.word	0x000161c0


	//   ....[81]....
        /*0454*/ 	.word	0x00016380


	//   ....[82]....
        /*0458*/ 	.word	0x000163a0


	//   ....[83]....
        /*045c*/ 	.word	0x00016d20


	//   ....[84]....
        /*0460*/ 	.word	0x00016d40


	//   ....[85]....
        /*0464*/ 	.word	0x00016f00


	//   ....[86]....
        /*0468*/ 	.word	0x00016f30


	//   ....[87]....
        /*046c*/ 	.word	0x000170c0


	//   ....[88]....
        /*0470*/ 	.word	0x000170f0


	//   ....[89]....
        /*0474*/ 	.word	0x00017280


	//   ....[90]....
        /*0478*/ 	.word	0x000172a0


	//----- nvinfo : EIATTR_EXIT_INSTR_OFFSETS
	.align		4
.L_380:
        /*047c*/ 	.byte	0x04, 0x1c
        /*047e*/ 	.short	(.L_382 - .L_381)


	//   ....[0]....
.L_381:
        /*0480*/ 	.word	0x00000450


	//   ....[1]....
        /*0484*/ 	.word	0x000163b0


	//   ....[2]....
        /*0488*/ 	.word	0x000164f0


	//   ....[3]....
        /*048c*/ 	.word	0x00016550


	//   ....[4]....
        /*0490*/ 	.word	0x000172b0


	//   ....[5]....
        /*0494*/ 	.word	0x000173c0


	//   ....[6]....
        /*0498*/ 	.word	0x00017420


	//----- nvinfo : EIATTR_CTAIDZ_USED
	.align		4
.L_382:
        /*049c*/ 	.byte	0x01, 0x04
	.zero		2


	//----- nvinfo : EIATTR_MAX_THREADS
	.align		4
        /*04a0*/ 	.byte	0x04, 0x05
        /*04a2*/ 	.short	(.L_384 - .L_383)
.L_383:
        /*04a4*/ 	.word	0x00000100
        /*04a8*/ 	.word	0x00000001
        /*04ac*/ 	.word	0x00000001


	//----- nvinfo : EIATTR_CRS_STACK_SIZE
	.align		4
.L_384:
        /*04b0*/ 	.byte	0x04, 0x1e
        /*04b2*/ 	.short	(.L_386 - .L_385)
.L_385:
        /*04b4*/ 	.word	0x00000000
.L_386:


//--------------------- .nv.info._ZN7cutlass13device_kernelIN5flash19enable_sm80_to_sm89INS1_16FlashAttnFwdSm80INS1_25CollectiveMainloopFwdSm80ILi8ELi1ELb0EN4cute5tupleIJNS5_1CILi128EEENS7_ILi48EEENS7_ILi256EEEEEELi256ENS_6half_tEfNS_4arch4Sm80ELb0ELb1ELb1ELb1ELb1ELb1ELb1ELb0EEENS1_21CollectiveEpilogueFwdINS6_IJS8_SA_S9_EEENS6_IJNS7_ILi1EEESI_SI_EEESC_SE_Li256ELb1ELb1ELb0ELb0EEENS1_19SingleTileSchedulerILb1ELb0ELb1ELi128EEEEEEEEEvNT_6ParamsE --------------------------
	.section	.nv.info._ZN7cutlass13device_kernelIN5flash19enable_sm80_to_sm89INS1_16FlashAttnFwdSm80INS1_25CollectiveMainloopFwdSm80ILi8ELi1ELb0EN4cute5tupleIJNS5_1CILi128EEENS7_ILi48EEENS7_ILi256EEEEEELi256ENS_6half_tEfNS_4arch4Sm80ELb0ELb1ELb1ELb1ELb1ELb1ELb1ELb0EEENS1_21CollectiveEpilogueFwdINS6_IJS8_SA_S9_EEENS6_IJNS7_ILi1EEESI_SI_EEESC_SE_Li256ELb1ELb1ELb0ELb0EEENS1_19SingleTileSchedulerILb1ELb0ELb1ELi128EEEEEEEEEvNT_6ParamsE,"",@"SHT_CUDA_INFO"
	.sectionflags	@""
	.align	4


	//----- nvinfo : EIATTR_CUDA_API_VERSION
	.align		4
        /*0000*/ 	.byte	0x04, 0x37
        /*0002*/ 	.short	(.L_388 - .L_387)
.L_387:
        /*0004*/ 	.word	0x00000082


	//----- nvinfo : EIATTR_SW2861232_WAR
	.align		4
.L_388:
        /*0008*/ 	.byte	0x01, 0x35
	.zero		2


	//----- nvinfo : EIATTR_PARAM_CBANK
	.align		4
        /*000c*/ 	.byte	0x04, 0x0a
        /*000e*/ 	.short	(.L_390 - .L_389)
	.align		4
.L_389:
        /*0010*/ 	.word	index@(.nv.constant0._ZN7cutlass13device_kernelIN5flash19enable_sm80_to_sm89INS1_16FlashAttnFwdSm80INS1_25CollectiveMainloopFwdSm80ILi8ELi1ELb0EN4cute5tupleIJNS5_1CILi128EEENS7_ILi48EEENS7_ILi256EEEEEELi256ENS_6half_tEfNS_4arch4Sm80ELb0ELb1ELb1ELb1ELb1ELb1ELb1ELb0EEENS1_21CollectiveEpilogueFwdINS6_IJS8_SA_S9_EEENS6_IJNS7_ILi1EEESI_SI_EEESC_SE_Li256ELb1ELb1ELb0ELb0EEENS1_19SingleTileSchedulerILb1ELb0ELb1ELi128EEEEEEEEEvNT_6ParamsE)
        /*0014*/ 	.short	0x0160
        /*0016*/ 	.short	0x0418


	//----- nvinfo : EIATTR_CBANK_PARAM_SIZE
	.align		4
.L_390:
        /*0018*/ 	.byte	0x03, 0x19
        /*001a*/ 	.short	0x0418


	//----- nvinfo : EIATTR_KPARAM_INFO
	.align		4
        /*001c*/ 	.byte	0x04, 0x17
        /*001e*/ 	.short	(.L_392 - .L_391)
.L_391:
        /*0020*/ 	.word	0x00000000
        /*0024*/ 	.short	0x0000
        /*0026*/ 	.short	0x0000
        /*0028*/ 	.byte	0x00, 0xf0, 0x61, 0x10


	//----- nvinfo : EIATTR_MAXREG_COUNT
	.align		4
.L_392:
        /*002c*/ 	.byte	0x03, 0x1b
        /*002e*/ 	.short	0x00ff


	//----- nvinfo : EIATTR_NUM_BARRIERS
	.align		4
        /*0030*/ 	.byte	0x02, 0x4c
        /*0032*/ 	.byte	0x02
	.zero		1


	//----- nvinfo : EIATTR_ANNOTATIONS
	.align		4
        /*0034*/ 	.byte	0x04, 0x55
        /*0036*/ 	.short	(.L_394 - .L_393)


	//   ....[0]....
.L_393:
        /*0038*/ 	.word	0x00000001
        /*003c*/ 	.byte	0xe0, 0x01, 0x00, 0x00, 0x01, 0x00, 0x00, 0x00, 0x20, 0x03, 0x00, 0x00, 0x01, 0x00, 0x00, 0x00
        /*004c*/ 	.byte	0x30, 0x03, 0x00, 0x00, 0x01, 0x00, 0x00, 0x00, 0xc0, 0x80, 0x00, 0x00, 0x01, 0x00, 0x00, 0x00
        /*005c*/ 	.byte	0x60, 0x8b, 0x01, 0x00, 0x01, 0x00, 0x00, 0x00, 0x10, 0xa6, 0x01, 0x00


	//----- nvinfo : EIATTR_MERCURY_ISA_VERSION
	.align		4
.L_394:
        /*0068*/ 	.byte	0x03, 0x5f
        /*006a*/ 	.short	0x0000


	//----- nvinfo : EIATTR_COOP_GROUP_MASK_REGIDS
	.align		4
        /*006c*/ 	.byte	0x04, 0x29
        /*006e*/ 	.short	(.L_396 - .L_395)


	//   ....[0]....
.L_395:
        /*0070*/ 	.word	0xffffffff


	//   ....[1]....
        /*0074*/ 	.word	0xffffffff


	//   ....[2]....
        /*0078*/ 	.word	0xffffffff


	//   ....[3]....
        /*007c*/ 	.word	0xffffffff


	//   ....[4]....
        /*0080*/ 	.word	0xffffffff


	//   ....[5]....
        /*0084*/ 	.word	0xffffffff


	//   ....[6]....
        /*0088*/ 	.word	0xffffffff


	//   ....[7]....
        /*008c*/ 	.word	0xffffffff


	//   ....[8]....
        /*0090*/ 	.word	0xffffffff


	//   ....[9]....
        /*0094*/ 	.word	0xffffffff


	//   ....[10]....
        /*0098*/ 	.word	0xffffffff


	//   ....[11]....
        /*009c*/ 	.word	0xffffffff


	//   ....[12]....
        /*00a0*/ 	.word	0xffffffff


	//   ....[13]....
        /*00a4*/ 	.word	0xffffffff


	//   ....[14]....
        /*00a8*/ 	.word	0xffffffff


	//   ....[15]....
        /*00ac*/ 	.word	0xffffffff


	//   ....[16]....
        /*00b0*/ 	.word	0xffffffff


	//   ....[17]....
        /*00b4*/ 	.word	0xffffffff


	//   ....[18]....
        /*00b8*/ 	.word	0xffffffff


	//   ....[19]....
        /*00bc*/ 	.word	0xffffffff


	//   ....[20]....
        /*00c0*/ 	.word	0xffffffff


	//   ....[21]....
        /*00c4*/ 	.word	0xffffffff


	//   ....[22]....
        /*00c8*/ 	.word	0xffffffff


	//   ....[23]....
        /*00cc*/ 	.word	0xffffffff


	//   ....[24]....
        /*00d0*/ 	.word	0xffffffff


	//   ....[25]....
        /*00d4*/ 	.word	0xffffffff


	//   ....[26]....
        /*00d8*/ 	.word	0xffffffff


	//   ....[27]....
        /*00dc*/ 	.word	0xffffffff


	//   ....[28]....
        /*00e0*/ 	.word	0xffffffff


	//   ....[29]....
        /*00e4*/ 	.word	0xffffffff


	//   ....[30]....
        /*00e8*/ 	.word	0xffffffff


	//   ....[31]....
        /*00ec*/ 	.word	0xffffffff


	//   ....[32]....
        /*00f0*/ 	.word	0xffffffff


	//   ....[33]....
        /*00f4*/ 	.word	0xffffffff


	//   ....[34]....
        /*00f8*/ 	.word	0xffffffff


	//   ....[35]....
        /*00fc*/ 	.word	0xffffffff


	//   ....[36]....
        /*0100*/ 	.word	0xffffffff


	//   ....[37]....
        /*0104*/ 	.word	0xffffffff


	//   ....[38]....
        /*0108*/ 	.word	0xffffffff


	//   ....[39]....
        /*010c*/ 	.word	0xffffffff


	//   ....[40]....
        /*0110*/ 	.word	0xffffffff


	//   ....[41]....
        /*0114*/ 	.word	0xffffffff


	//   ....[42]....
        /*0118*/ 	.word	0xffffffff


	//   ....[43]....
        /*011c*/ 	.word	0xffffffff


	//   ....[44]....
        /*0120*/ 	.word	0xffffffff


	//   ....[45]....
        /*0124*/ 	.word	0xffffffff


	//   ....[46]....
        /*0128*/ 	.word	0xffffffff


	//   ....[47]....
        /*012c*/ 	.word	0xffffffff


	//   ....[48]....
        /*0130*/ 	.word	0xffffffff


	//   ....[49]....
        /*0134*/ 	.word	0xffffffff


	//   ....[50]....
        /*0138*/ 	.word	0xffffffff


	//   ....[51]....
        /*013c*/ 	.word	0xffffffff


	//   ....[52]....
        /*0140*/ 	.word	0xffffffff


	//   ....[53]....
        /*0144*/ 	.word	0xffffffff


	//   ....[54]....
        /*0148*/ 	.word	0xffffffff


	//   ....[55]....
        /*014c*/ 	.word	0xffffffff


	//   ....[56]....
        /*0150*/ 	.word	0xffffffff


	//   ....[57]....
        /*0154*/ 	.word	0xffffffff


	//   ....[58]....
        /*0158*/ 	.word	0xffffffff


	//   ....[59]....
        /*015c*/ 	.word	0xffffffff


	//   ....[60]....
        /*0160*/ 	.word	0xffffffff


	//   ....[61]....
        /*0164*/ 	.word	0xffffffff


	//   ....[62]....
        /*0168*/ 	.word	0xffffffff


	//   ....[63]....
        /*016c*/ 	.word	0xffffffff


	//   ....[64]....
        /*0170*/ 	.word	0xffffffff


	//   ....[65]....
        /*0174*/ 	.word	0xffffffff


	//   ....[66]....
        /*0178*/ 	.word	0xffffffff


	//   ....[67]....
        /*017c*/ 	.word	0xffffffff


	//   ....[68]....
        /*0180*/ 	.word	0xffffffff


	//   ....[69]....
        /*0184*/ 	.word	0xffffffff


	//   ....[70]....
        /*0188*/ 	.word	0xffffffff


	//   ....[71]....
        /*018c*/ 	.word	0xffffffff


	//   ....[72]....
        /*0190*/ 	.word	0xffffffff


	//   ....[73]....
        /*0194*/ 	.word	0xffffffff


	//   ....[74]....
        /*0198*/ 	.word	0xffffffff


	//   ....[75]....
        /*019c*/ 	.word	0xffffffff


	//   ....[76]....
        /*01a0*/ 	.word	0xffffffff


	//   ....[77]....
        /*01a4*/ 	.word	0xffffffff


	//   ....[78]....
        /*01a8*/ 	.word	0xffffffff


	//   ....[79]....
        /*01ac*/ 	.word	0xffffffff


	//   ....[80]....
        /*01b0*/ 	.word	0xffffffff


	//   ....[81]....
        /*01b4*/ 	.word	0xffffffff


	//   ....[82]....
        /*01b8*/ 	.word	0xffffffff


	//   ....[83]....
        /*01bc*/ 	.word	0xffffffff


	//   ....[84]....
        /*01c0*/ 	.word	0xffffffff


	//   ....[85]....
        /*01c4*/ 	.word	0xffffffff


	//   ....[86]....
        /*01c8*/ 	.word	0xffffffff


	//   ....[87]....
        /*01cc*/ 	.word	0xffffffff


	//   ....[88]....
        /*01d0*/ 	.word	0xffffffff


	//   ....[89]....
        /*01d4*/ 	.word	0xffffffff


	//   ....[90]....
        /*01d8*/ 	.word	0xffffffff


	//   ....[91]....
        /*01dc*/ 	.word	0xffffffff


	//   ....[92]....
        /*01e0*/ 	.word	0xffffffff


	//   ....[93]....
        /*01e4*/ 	.word	0xffffffff


	//   ....[94]....
        /*01e8*/ 	.word	0xffffffff


	//   ....[95]....
        /*01ec*/ 	.word	0xffffffff


	//   ....[96]....
        /*01f0*/ 	.word	0xffffffff


	//   ....[97]....
        /*01f4*/ 	.word	0xffffffff


	//   ....[98]....
        /*01f8*/ 	.word	0xffffffff


	//   ....[99]....
        /*01fc*/ 	.word	0xffffffff


	//   ....[100]....
        /*0200*/ 	.word	0xffffffff


	//   ....[101]....
        /*0204*/ 	.word	0xffffffff


	//   ....[102]....
        /*0208*/ 	.word	0xffffffff


	//   ....[103]....
        /*020c*/ 	.word	0xffffffff


	//   ....[104]....
        /*0210*/ 	.word	0xffffffff


	//   ....[105]....
        /*0214*/ 	.word	0xffffffff


	//   ....[106]....
        /*0218*/ 	.word	0xffffffff


	//   ....[107]....
        /*021c*/ 	.word	0xffffffff


	//   ....[108]....
        /*0220*/ 	.word	0xffffffff


	//   ....[109]....
        /*0224*/ 	.word	0xffffffff


	//   ....[110]....
        /*0228*/ 	.word	0xffffffff


	//   ....[111]....
        /*022c*/ 	.word	0xffffffff


	//   ....[112]....
        /*0230*/ 	.word	0xffffffff


	//   ....[113]....
        /*0234*/ 	.word	0xffffffff


	//   ....[114]....
        /*0238*/ 	.word	0xffffffff


	//   ....[115]....
        /*023c*/ 	.word	0xffffffff


	//   ....[116]....
        /*0240*/ 	.word	0xffffffff


	//   ....[117]....
        /*0244*/ 	.word	0xffffffff


	//   ....[118]....
        /*0248*/ 	.word	0xffffffff


	//   ....[119]....
        /*024c*/ 	.word	0xffffffff


	//   ....[120]....
        /*0250*/ 	.word	0xffffffff


	//   ....[121]....
        /*0254*/ 	.word	0xffffffff


	//   ....[122]....
        /*0258*/ 	.word	0xffffffff


	//   ....[123]....
        /*025c*/ 	.word	0xffffffff


	//   ....[124]....
        /*0260*/ 	.word	0xffffffff


	//   ....[125]....
        /*0264*/ 	.word	0xffffffff


	//   ....[126]....
        /*0268*/ 	.word	0xffffffff


	//   ....[127]....
        /*026c*/ 	.word	0xffffffff


	//   ....[128]....
        /*0270*/ 	.word	0xffffffff


	//   ....[129]....
        /*0274*/ 	.word	0xffffffff


	//   ....[130]....
        /*0278*/ 	.word	0xffffffff


	//   ....[131]....
        /*027c*/ 	.word	0xffffffff


	//   ....[132]....
        /*0280*/ 	.word	0xffffffff


	//   ....[133]....
        /*0284*/ 	.word	0xffffffff


	//   ....[134]....
        /*0288*/ 	.word	0xffffffff


	//   ....[135]....
        /*028c*/ 	.word	0xffffffff


	//   ....[136]....
        /*0290*/ 	.word	0xffffffff


	//   ....[137]....
        /*0294*/ 	.word	0xffffffff


	//   ....[138]....
        /*0298*/ 	.word	0xffffffff


	//   ....[139]....
        /*029c*/ 	.word	0xffffffff


	//   ....[140]....
        /*02a0*/ 	.word	0xffffffff


	//   ....[141]....
        /*02a4*/ 	.word	0xffffffff


	//   ....[142]....
        /*02a8*/ 	.word	0xffffffff


	//   ....[143]....
        /*02ac*/ 	.word	0xffffffff


	//   ....[144]....
        /*02b0*/ 	.word	0xffffffff


	//   ....[145]....
        /*02b4*/ 	.word	0xffffffff


	//   ....[146]....
        /*02b8*/ 	.word	0xffffffff


	//   ....[147]....
        /*02bc*/ 	.word	0xffffffff


	//   ....[148]....
        /*02c0*/ 	.word	0xffffffff


	//   ....[149]....
        /*02c4*/ 	.word	0xffffffff


	//   ....[150]....
        /*02c8*/ 	.word	0xffffffff


	//   ....[151]....
        /*02cc*/ 	.word	0xffffffff


	//   ....[152]....
        /*02d0*/ 	.word	0xffffffff


	//   ....[153]....
        /*02d4*/ 	.word	0xffffffff


	//   ....[154]....
        /*02d8*/ 	.word	0xffffffff


	//   ....[155]....
        /*02dc*/ 	.word	0xffffffff


	//   ....[156]....
        /*02e0*/ 	.word	0xffffffff


	//   ....[157]....
        /*02e4*/ 	.word	0xffffffff


	//   ....[158]....
        /*02e8*/ 	.word	0xffffffff


	//   ....[159]....
        /*02ec*/ 	.word	0xffffffff


	//   ....[160]....
        /*02f0*/ 	.word	0xffffffff


	//   ....[161]....
        /*02f4*/ 	.word	0xffffffff


	//   ....[162]....
        /*02f8*/ 	.word	0xffffffff


	//   ....[163]....
        /*02fc*/ 	.word	0xffffffff


	//   ....[164]....
        /*0300*/ 	.word	0xffffffff


	//   ....[165]....
        /*0304*/ 	.word	0xffffffff


	//   ....[166]....
        /*0308*/ 	.word	0xffffffff


	//   ....[167]....
        /*030c*/ 	.word	0xffffffff


	//   ....[168]....
        /*0310*/ 	.word	0xffffffff


	//   ....[169]....
        /*0314*/ 	.word	0xffffffff


	//   ....[170]....
        /*0318*/ 	.word	0xffffffff


	//   ....[171]....
        /*031c*/ 	.word	0xffffffff


	//   ....[172]....
        /*0320*/ 	.word	0xffffffff


	//   ....[173]....
        /*0324*/ 	.word	0xffffffff


	//   ....[174]....
        /*0328*/ 	.word	0xffffffff


	//   ....[175]....
        /*032c*/ 	.word	0xffffffff


	//   ....[176]....
        /*0330*/ 	.word	0xffffffff


	//   ....[177]....
        /*0334*/ 	.word	0xffffffff


	//   ....[178]....
        /*0338*/ 	.word	0xffffffff


	//   ....[179]....
        /*033c*/ 	.word	0xffffffff


	//   ....[180]....
        /*0340*/ 	.word	0xffffffff


	//   ....[181]....
        /*0344*/ 	.word	0xffffffff


	//   ....[182]....
        /*0348*/ 	.word	0xffffffff


	//   ....[183]....
        /*034c*/ 	.word	0xffffffff


	//   ....[184]....
        /*0350*/ 	.word	0xffffffff


	//   ....[185]....
        /*0354*/ 	.word	0xffffffff


	//   ....[186]....
        /*0358*/ 	.word	0xffffffff


	//   ....[187]....
        /*035c*/ 	.word	0xffffffff


	//   ....[188]....
        /*0360*/ 	.word	0xffffffff


	//   ....[189]....
        /*0364*/ 	.word	0xffffffff


	//   ....[190]....
        /*0368*/ 	.word	0xffffffff


	//   ....[191]....
        /*036c*/ 	.word	0xffffffff


	//   ....[192]....
        /*0370*/ 	.word	0xffffffff


	//   ....[193]....
        /*0374*/ 	.word	0xffffffff


	//   ....[194]....
        /*0378*/ 	.word	0xffffffff


	//   ....[195]....
        /*037c*/ 	.word	0xffffffff


	//   ....[196]....
        /*0380*/ 	.word	0xffffffff


	//   ....[197]....
        /*0384*/ 	.word	0xffffffff


	//   ....[198]....
        /*0388*/ 	.word	0xffffffff


	//   ....[199]....
        /*038c*/ 	.word	0xffffffff


	//   ....[200]....
        /*0390*/ 	.word	0xffffffff


	//   ....[201]....
        /*0394*/ 	.word	0xffffffff


	//   ....[202]....
        /*0398*/ 	.word	0xffffffff


	//   ....[203]....
        /*039c*/ 	.word	0xffffffff


	//   ....[204]....
        /*03a0*/ 	.word	0xffffffff


	//   ....[205]....
        /*03a4*/ 	.word	0xffffffff


	//   ....[206]....
        /*03a8*/ 	.word	0xffffffff


	//   ....[207]....
        /*03ac*/ 	.word	0xffffffff


	//   ....[208]....
        /*03b0*/ 	.word	0xffffffff


	//   ....[209]....
        /*03b4*/ 	.word	0xffffffff


	//   ....[210]....
        /*03b8*/ 	.word	0xffffffff


	//   ....[211]....
        /*03bc*/ 	.word	0xffffffff


	//   ....[212]....
        /*03c0*/ 	.word	0xffffffff


	//   ....[213]....
        /*03c4*/ 	.word	0xffffffff


	//   ....[214]....
        /*03c8*/ 	.word	0xffffffff


	//   ....[215]....
        /*03cc*/ 	.word	0xffffffff


	//   ....[216]....
        /*03d0*/ 	.word	0xffffffff


	//   ....[217]....
        /*03d4*/ 	.word	0xffffffff


	//   ....[218]....
        /*03d8*/ 	.word	0xffffffff


	//   ....[219]....
        /*03dc*/ 	.word	0xffffffff


	//   ....[220]....
        /*03e0*/ 	.word	0xffffffff


	//   ....[221]....
        /*03e4*/ 	.word	0xffffffff


	//   ....[222]....
        /*03e8*/ 	.word	0xffffffff


	//   ....[223]....
        /*03ec*/ 	.word	0xffffffff


	//   ....[224]....
        /*03f0*/ 	.word	0xffffffff


	//   ....[225]....
        /*03f4*/ 	.word	0xffffffff


	//   ....[226]....
        /*03f8*/ 	.word	0xffffffff


	//   ....[227]....
        /*03fc*/ 	.word	0xffffffff


	//   ....[228]....
        /*0400*/ 	.word	0xffffffff


	//   ....[229]....
        /*0404*/ 	.word	0xffffffff


	//   ....[230]....
        /*0408*/ 	.word	0xffffffff


	//   ....[231]....
        /*040c*/ 	.word	0xffffffff


	//   ....[232]....
        /*0410*/ 	.word	0xffffffff


	//   ....[233]....
        /*0414*/ 	.word	0xffffffff


	//   ....[234]....
        /*0418*/ 	.word	0xffffffff


	//   ....[235]....
        /*041c*/ 	.word	0xffffffff


	//   ....[236]....
        /*0420*/ 	.word	0xffffffff


	//   ....[237]....
        /*0424*/ 	.word	0xffffffff


	//   ....[238]....
        /*0428*/ 	.word	0xffffffff


	//   ....[239]....
        /*042c*/ 	.word	0xffffffff


	//   ....[240]....
        /*0430*/ 	.word	0xffffffff


	//   ....[241]....
        /*0434*/ 	.word	0xffffffff


	//   ....[242]....
        /*0438*/ 	.word	0xffffffff


	//----- nvinfo : EIATTR_COOP_GROUP_INSTR_OFFSETS
	.align		4
.L_396:
        /*043c*/ 	.byte	0x04, 0x28
        /*043e*/ 	.short	(.L_398 - .L_397)


	//   ....[0]....
.L_397:
        /*0440*/ 	.word	0x00000090


	//   ....[1]....
        /*0444*/ 	.word	0x00002460


	//   ....[2]....
        /*0448*/ 	.word	0x000024d0


	//   ....[3]....
        /*044c*/ 	.word	0x000034d0


	//   ....[4]....
        /*0450*/ 	.word	0x000034e0


	//   ....[5]....
        /*0454*/ 	.word	0x000049f0


	//   ....[6]....
        /*0458*/ 	.word	0x00004a70


	//   ....[7]....
        /*045c*/ 	.word	0x00005b10


	//   ....[8]....
        /*0460*/ 	.word	0x00005b20


	//   ....[9]....
        /*0464*/ 	.word	0x00006ac0


	//   ....[10]....
        /*0468*/ 	.word	0x00006af0


	//   ....[11]....
        /*046c*/ 	.word	0x00006cb0


	//   ....[12]....
        /*0470*/ 	.word	0x00006cd0


	//   ....[13]....
        /*0474*/ 	.word	0x000071b0


	//   ....[14]....
        /*0478*/ 	.word	0x000071d0


	//   ....[15]....
        /*047c*/ 	.word	0x00007360


	//   ....[16]....
        /*0480*/ 	.word	0x00007380


	//   ....[17]....
        /*0484*/ 	.word	0x00008680


	//   ....[18]....
        /*0488*/ 	.word	0x000086a0


	//   ....[19]....
        /*048c*/ 	.word	0x00008880


	//   ....[20]....
        /*0490*/ 	.word	0x00008890


	//   ....[21]....
        /*0494*/ 	.word	0x00008a60


	//   ....[22]....
        /*0498*/ 	.word	0x00008a80


	//   ....[23]....
        /*049c*/ 	.word	0x00008c50


	//   ....[24]....
        /*04a0*/ 	.word	0x00008c60


	//   ....[25]....
        /*04a4*/ 	.word	0x00009580


	//   ....[26]....
        /*04a8*/ 	.word	0x000095b0


	//   ....[27]....
        /*04ac*/ 	.word	0x000095f0


	//   ....[28]....
        /*04b0*/ 	.word	0x00009620


	//   ....[29]....
        /*04b4*/ 	.word	0x00009b90


	//   ....[30]....
        /*04b8*/ 	.word	0x00009ba0


	//   ....[31]....
        /*04bc*/ 	.word	0x00009d80


	//   ....[32]....
        /*04c0*/ 	.word	0x00009d90


	//   ....[33]....
        /*04c4*/ 	.word	0x0000ac00


	//   ....[34]....
        /*04c8*/ 	.word	0x0000ac20


	//   ....[35]....
        /*04cc*/ 	.word	0x0000ade0


	//   ....[36]....
        /*04d0*/ 	.word	0x0000adf0


	//   ....[37]....
        /*04d4*/ 	.word	0x0000b220


	//   ....[38]....
        /*04d8*/ 	.word	0x0000b8a0


	//   ....[39]....
        /*04dc*/ 	.word	0x0000bf90


	//   ....[40]....
        /*04e0*/ 	.word	0x0000bfc0


	//   ....[41]....
        /*04e4*/ 	.word	0x0000bfd0


	//   ....[42]....
        /*04e8*/ 	.word	0x0000c000


	//   ....[43]....
        /*04ec*/ 	.word	0x0000d670


	//   ....[44]....
        /*04f0*/ 	.word	0x0000d690


	//   ....[45]....
        /*04f4*/ 	.word	0x0000d830


	//   ....[46]....
        /*04f8*/ 	.word	0x0000d840


	//   ....[47]....
        /*04fc*/ 	.word	0x0000e8d0


	//   ....[48]....
        /*0500*/ 	.word	0x0000e8f0


	//   ....[49]....
        /*0504*/ 	.word	0x0000ea80


	//   ....[50]....
        /*0508*/ 	.word	0x0000ea90


	//   ....[51]....
        /*050c*/ 	.word	0x0000ed00


	//   ....[52]....
        /*0510*/ 	.word	0x0000f2a0


	//   ....[53]....
        /*0514*/ 	.word	0x0000f890


	//   ....[54]....
        /*0518*/ 	.word	0x0000f8c0


	//   ....[55]....
        /*051c*/ 	.word	0x0000f8d0


	//   ....[56]....
        /*0520*/ 	.word	0x0000f900


	//   ....[57]....
        /*0524*/ 	.word	0x00011640


	//   ....[58]....
        /*0528*/ 	.word	0x00011660


	//   ....[59]....
        /*052c*/ 	.word	0x000117c0


	//   ....[60]....
        /*0530*/ 	.word	0x000117d0


	//   ....[61]....
        /*0534*/ 	.word	0x00012820


	//   ....[62]....
        /*0538*/ 	.word	0x00012840


	//   ....[63]....
        /*053c*/ 	.word	0x00012990


	//   ....[64]....
        /*0540*/ 	.word	0x000129a0


	//   ....[65]....
        /*0544*/ 	.word	0x00012c80


	//   ....[66]....
        /*0548*/ 	.word	0x00012cb0


	//   ....[67]....
        /*054c*/ 	.word	0x00012cc0


	//   ....[68]....
        /*0550*/ 	.word	0x00012cf0


	//   ....[69]....
        /*0554*/ 	.word	0x000146e0


	//   ....[70]....
        /*0558*/ 	.word	0x00014700


	//   ....[71]....
        /*055c*/ 	.word	0x00014900


	//   ....[72]....
        /*0560*/ 	.word	0x00014910


	//   ....[73]....
        /*0564*/ 	.word	0x00015960


	//   ....[74]....
        /*0568*/ 	.word	0x00015980


	//   ....[75]....
        /*056c*/ 	.word	0x00015af0


	//   ....[76]....
        /*0570*/ 	.word	0x00015b00


	//   ....[77]....
        /*0574*/ 	.word	0x00015d70


	//   ....[78]....
        /*0578*/ 	.word	0x00016330


	//   ....[79]....
        /*057c*/ 	.word	0x00016940


	//   ....[80]....
        /*0580*/ 	.word	0x00016970


	//   ....[81]....
        /*0584*/ 	.word	0x00016980


	//   ....[82]....
        /*0588*/ 	.word	0x000169b0


	//   ....[83]....
        /*058c*/ 	.word	0x00018190


	//   ....[84]....
        /*0590*/ 	.word	0x000181c0


	//   ....[85]....
        /*0594*/ 	.word	0x000181d0


	//   ....[86]....
        /*0598*/ 	.word	0x00018200


	//   ....[87]....
        /*059c*/ 	.word	0x00019bc0


	//   ....[88]....
        /*05a0*/ 	.word	0x00019bf0


	//   ....[89]....
        /*05a4*/ 	.word	0x00019c10


	//   ....[90]....
        /*05a8*/ 	.word	0x00019c20


	//   ....[91]....
        /*05ac*/ 	.word	0x00019e40


	//   ....[92]....
        /*05b0*/ 	.word	0x00019e50


	//   ....[93]....
        /*05b4*/ 	.word	0x0001a050


	//   ....[94]....
        /*05b8*/ 	.word	0x0001a080


	//   ....[95]....
        /*05bc*/ 	.word	0x0001a240


	//   ....[96]....
        /*05c0*/ 	.word	0x0001a270


	//   ....[97]....
        /*05c4*/ 	.word	0x0001a430


	//   ....[98]....
        /*05c8*/ 	.word	0x0001a450


	//   ....[99]....
        /*05cc*/ 	.word	0x0001acd0


	//   ....[100]....
        /*05d0*/ 	.word	0x0001acf0


	//   ....[101]....
        /*05d4*/ 	.word	0x0001aec0


	//   ....[102]....
        /*05d8*/ 	.word	0x0001aed0


	//   ....[103]....
        /*05dc*/ 	.word	0x0001b0a0


	//   ....[104]....
        /*05e0*/ 	.word	0x0001b0c0


	//   ....[105]....
        /*05e4*/ 	.word	0x0001b290


	//   ....[106]....
        /*05e8*/ 	.word	0x0001b2a0


	//   ....[107]....
        /*05ec*/ 	.word	0x0001b4b0


	//   ....[108]....
        /*05f0*/ 	.word	0x0001b530


	//   ....[109]....
        /*05f4*/ 	.word	0x0001b5b0


	//   ....[110]....
        /*05f8*/ 	.word	0x0001b620


	//   ....[111]....
        /*05fc*/ 	.word	0x0001b6a0


	//   ....[112]....
        /*0600*/ 	.word	0x0001b720


	//   ....[113]....
        /*0604*/ 	.word	0x0001b7a0


	//   ....[114]....
        /*0608*/ 	.word	0x0001b810


	//   ....[115]....
        /*060c*/ 	.word	0x0001b890


	//   ....[116]....
        /*0610*/ 	.word	0x0001b910


	//   ....[117]....
        /*0614*/ 	.word	0x0001b980


	//   ....[118]....
        /*0618*/ 	.word	0x0001ba00


	//   ....[119]....
        /*061c*/ 	.word	0x0001ba80


	//   ....[120]....
        /*0620*/ 	.word	0x0001bb00


	//   ....[121]....
        /*0624*/ 	.word	0x0001bb70


	//   ....[122]....
        /*0628*/ 	.word	0x0001bbf0


	//   ....[123]....
        /*062c*/ 	.word	0x0001bc70


	//   ....[124]....
        /*0630*/ 	.word	0x0001bcd0


	//   ....[125]....
        /*0634*/ 	.word	0x0001bd20


	//   ....[126]....
        /*0638*/ 	.word	0x0001bd70


	//   ....[127]....
        /*063c*/ 	.word	0x0001bdc0


	//   ....[128]....
        /*0640*/ 	.word	0x0001be40


	//   ....[129]....
        /*0644*/ 	.word	0x0001bec0


	//   ....[130]....
        /*0648*/ 	.word	0x0001bf40


	//   ....[131]....
        /*064c*/ 	.word	0x0001bfb0


	//   ....[132]....
        /*0650*/ 	.word	0x0001c030


	//   ....[133]....
        /*0654*/ 	.word	0x0001c0b0


	//   ....[134]....
        /*0658*/ 	.word	0x0001c130


	//   ....[135]....
        /*065c*/ 	.word	0x0001c1a0


	//   ....[136]....
        /*0660*/ 	.word	0x0001c220


	//   ....[137]....
        /*0664*/ 	.word	0x0001c2a0


	//   ....[138]....
        /*0668*/ 	.word	0x0001c2f0


	//   ....[139]....
        /*066c*/ 	.word	0x0001c340


	//   ....[140]....
        /*0670*/ 	.word	0x0001c390


	//   ....[141]....
        /*0674*/ 	.word	0x0001c3d0


	//   ....[142]....
        /*0678*/ 	.word	0x0001c440


	//   ....[143]....
        /*067c*/ 	.word	0x0001c4c0


	//   ....[144]....
        /*0680*/ 	.word	0x0001c540


	//   ....[145]....
        /*0684*/ 	.word	0x0001c5b0


	//   ....[146]....
        /*0688*/ 	.word	0x0001c630


	//   ....[147]....
        /*068c*/ 	.word	0x0001c6b0


	//   ....[148]....
        /*0690*/ 	.word	0x0001c730


	//   ....[149]....
        /*0694*/ 	.word	0x0001c7a0


	//   ....[150]....
        /*0698*/ 	.word	0x0001c7f0


	//   ....[151]....
        /*069c*/ 	.word	0x0001c840


	//   ....[152]....
        /*06a0*/ 	.word	0x0001c890


	//   ....[153]....
        /*06a4*/ 	.word	0x0001c8d0


	//   ....[154]....
        /*06a8*/ 	.word	0x0001c940


	//   ....[155]....
        /*06ac*/ 	.word	0x0001c9c0


	//   ....[156]....
        /*06b0*/ 	.word	0x0001ca30


	//   ....[157]....
        /*06b4*/ 	.word	0x0001cab0


	//   ....[158]....
        /*06b8*/ 	.word	0x0001cb30


	//   ....[159]....
        /*06bc*/ 	.word	0x0001cbb0


	//   ....[160]....
        /*06c0*/ 	.word	0x0001cc20


	//   ....[161]....
        /*06c4*/ 	.word	0x0001cca0


	//   ....[162]....
        /*06c8*/ 	.word	0x0001cd20


	//   ....[163]....
        /*06cc*/ 	.word	0x0001cd70


	//   ....[164]....
        /*06d0*/ 	.word	0x0001cdc0


	//   ....[165]....
        /*06d4*/ 	.word	0x0001ce10


	//   ....[166]....
        /*06d8*/ 	.word	0x0001ce50


	//   ....[167]....
        /*06dc*/ 	.word	0x0001cea0


	//   ....[168]....
        /*06e0*/ 	.word	0x0001cf00


	//   ....[169]....
        /*06e4*/ 	.word	0x0001cf50


	//   ....[170]....
        /*06e8*/ 	.word	0x0001cf90


	//   ....[171]....
        /*06ec*/ 	.word	0x0001d000


	//   ....[172]....
        /*06f0*/ 	.word	0x0001d080


	//   ....[173]....
        /*06f4*/ 	.word	0x0001d100


	//   ....[174]....
        /*06f8*/ 	.word	0x0001d170


	//   ....[175]....
        /*06fc*/ 	.word	0x0001d1f0


	//   ....[176]....
        /*0700*/ 	.word	0x0001d270


	//   ....[177]....
        /*0704*/ 	.word	0x0001d2f0


	//   ....[178]....
        /*0708*/ 	.word	0x0001d360


	//   ....[179]....
        /*070c*/ 	.word	0x0001d760


	//   ....[180]....
        /*0710*/ 	.word	0x0001d780


	//   ....[181]....
        /*0714*/ 	.word	0x0001d7a0


	//   ....[182]....
        /*0718*/ 	.word	0x0001d7b0


	//   ....[183]....
        /*071c*/ 	.word	0x0001dd90


	//   ....[184]....
        /*0720*/ 	.word	0x0001dda0


	//   ....[185]....
        /*0724*/ 	.word	0x0001ddb0


	//   ....[186]....
        /*0728*/ 	.word	0x0001ddc0


	//   ....[187]....
        /*072c*/ 	.word	0x0001e330


	//   ....[188]....
        /*0730*/ 	.word	0x0001e350


	//   ....[189]....
        /*0734*/ 	.word	0x0001e360


	//   ....[190]....
        /*0738*/ 	.word	0x0001e370


	//   ....[191]....
        /*073c*/ 	.word	0x0001e900


	//   ....[192]....
        /*0740*/ 	.word	0x0001e960


	//   ....[193]....
        /*0744*/ 	.word	0x0001e970


	//   ....[194]....
        /*0748*/ 	.word	0x0001e980


	//   ....[195]....
        /*074c*/ 	.word	0x000221b0


	//   ....[196]....
        /*0750*/ 	.word	0x000221d0


	//   ....[197]....
        /*0754*/ 	.word	0x000221f0


	//   ....[198]....
        /*0758*/ 	.word	0x00022200


	//   ....[199]....
        /*075c*/ 	.word	0x00022690


	//   ....[200]....
        /*0760*/ 	.word	0x000226a0


	//   ....[201]....
        /*0764*/ 	.word	0x000226b0


	//   ....[202]....
        /*0768*/ 	.word	0x000226c0


	//   ....[203]....
        /*076c*/ 	.word	0x00022ad0


	//   ....[204]....
        /*0770*/ 	.word	0x00022af0


	//   ....[205]....
        /*0774*/ 	.word	0x00022b10


	//   ....[206]....
        /*0778*/ 	.word	0x00022b20


	//   ....[207]....
        /*077c*/ 	.word	0x00022f50


	//   ....[208]....
        /*0780*/ 	.word	0x00022fb0


	//   ....[209]....
        /*0784*/ 	.word	0x00022fc0


	//   ....[210]....
        /*0788*/ 	.word	0x00022fd0


	//   ....[211]....
        /*078c*/ 	.word	0x00026c50


	//   ....[212]....
        /*0790*/ 	.word	0x00026cd0


	//   ....[213]....
        /*0794*/ 	.word	0x00026d50


	//   ....[214]....
        /*0798*/ 	.word	0x00026dc0


	//   ....[215]....
        /*079c*/ 	.word	0x00026e40


	//   ....[216]....
        /*07a0*/ 	.word	0x00026eb0


	//   ....[217]....
        /*07a4*/ 	.word	0x00026f30


	//   ....[218]....
        /*07a8*/ 	.word	0x00026fa0


	//   ....[219]....
        /*07ac*/ 	.word	0x00027020


	//   ....[220]....
        /*07b0*/ 	.word	0x000270a0


	//   ....[221]....
        /*07b4*/ 	.word	0x00027110


	//   ....[222]....
        /*07b8*/ 	.word	0x00027180


	//   ....[223]....
        /*07bc*/ 	.word	0x00027200


	//   ....[224]....
        /*07c0*/ 	.word	0x00027280


	//   ....[225]....
        /*07c4*/ 	.word	0x000272f0


	//   ....[226]....
        /*07c8*/ 	.word	0x00027360


	//   ....[227]....
        /*07cc*/ 	.word	0x000273e0


	//   ....[228]....
        /*07d0*/ 	.word	0x00027460


	//   ....[229]....
        /*07d4*/ 	.word	0x000274e0


	//   ....[230]....
        /*07d8*/ 	.word	0x00027550


	//   ....[231]....
        /*07dc*/ 	.word	0x000275d0


	//   ....[232]....
        /*07e0*/ 	.word	0x00027640


	//   ....[233]....
        /*07e4*/ 	.word	0x000276b0


	//   ....[234]....
        /*07e8*/ 	.word	0x00027720


	//   ....[235]....
        /*07ec*/ 	.word	0x000277a0


	//   ....[236]....
        /*07f0*/ 	.word	0x00027820


	//   ....[237]....
        /*07f4*/ 	.word	0x000278a0


	//   ....[238]....
        /*07f8*/ 	.word	0x00027910


	//   ....[239]....
        /*07fc*/ 	.word	0x00027990


	//   ....[240]....
        /*0800*/ 	.word	0x00027a10


	//   ....[241]....
        /*0804*/ 	.word	0x00027a80


	//   ....[242]....
        /*0808*/ 	.word	0x00027af0


	//----- nvinfo : EIATTR_EXIT_INSTR_OFFSETS
	.align		4
.L_398:
        /*080c*/ 	.byte	0x04, 0x1c
        /*080e*/ 	.short	(.L_400 - .L_399)


	//   ....[0]....
.L_399:
        /*0810*/ 	.word	0x00000350


	//   ....[1]....
        /*0814*/ 	.word	0x0001a460


	//   ....[2]....
        /*0818*/ 	.word	0x0001a5a0


	//   ....[3]....
        /*081c*/ 	.word	0x0001a600


	//   ....[4]....
        /*0820*/ 	.word	0x0001b2e0


	//   ....[5]....
        /*0824*/ 	.word	0x0001b3f0


	//   ....[6]....
        /*0828*/ 	.word	0x0001b450


	//----- nvinfo : EIATTR_CTAIDZ_USED
	.align		4
.L_400:
        /*082c*/ 	.byte	0x01, 0x04
	.zero		2


	//----- nvinfo : EIATTR_MAX_THREADS
	.align		4
        /*0830*/ 	.byte	0x04, 0x05
        /*0832*/ 	.short	(.L_402 - .L_401)
.L_401:
        /*0834*/ 	.word	0x00000100
        /*0838*/ 	.word	0x00000001
        /*083c*/ 	.word	0x00000001


	//----- nvinfo : EIATTR_CRS_STACK_SIZE
	.align		4
.L_402:
        /*0840*/ 	.byte	0x04, 0x1e
        /*0842*/ 	.short	(.L_404 - .L_403)
.L_403:
        /*0844*/ 	.word	0x00000000
.L_404:


//--------------------- .nv.info._ZN7cutlass13device_kernelIN5flash19enable_sm80_to_sm89INS1_16FlashAttnFwdSm80INS1_25CollectiveMainloopFwdSm80ILi8ELi1ELb0EN4cute5tupleIJNS5_1CILi128EEENS7_ILi96EEENS7_ILi256EEEEEELi256ENS_6half_tEfNS_4arch4Sm80ELb1ELb0ELb1ELb0ELb1ELb0ELb1ELb0EEENS1_21CollectiveEpilogueFwdINS6_IJS8_SA_S9_EEENS6_IJNS7_ILi1EEESI_SI_EEESC_SE_Li256ELb0ELb1ELb0ELb0EEENS1_30DynamicPersistentTileSchedulerILi256ELi256ELb0ELb1ELb0EEEEEEEEEvNT_6ParamsE --------------------------
	.section	.nv.info._ZN7cutlass13device_kernelIN5flash19enable_sm80_to_sm89INS1_16FlashAttnFwdSm80INS1_25CollectiveMainloopFwdSm80ILi8ELi1ELb0EN4cute5tupleIJNS5_1CILi128EEENS7_ILi96EEENS7_ILi256EEEEEELi256ENS_6half_tEfNS_4arch4Sm80ELb1ELb0ELb1ELb0ELb1ELb0ELb1ELb0EEENS1_21CollectiveEpilogueFwdINS6_IJS8_SA_S9_EEENS6_IJNS7_ILi1EEESI_SI_EEESC_SE_Li256ELb0ELb1ELb0ELb0EEENS1_30DynamicPersistentTileSchedulerILi256ELi256ELb0ELb1ELb0EEEEEEEEEvNT_6ParamsE,"",@"SHT_CUDA_INFO"
	.sectionflags	@""
	.align	4


	//----- nvinfo : EIATTR_CUDA_API_VERSION
	.align		4
        /*0000*/ 	.byte	0x04, 0x37
        /*0002*/ 	.short	(.L_406 - .L_405)
.L_405:
        /*0004*/ 	.word	0x00000082


	//----- nvinfo : EIATTR_SW2861232_WAR
	.align		4
.L_406:
        /*0008*/ 	.byte	0x01, 0x35
	.zero		2


	//----- nvinfo : EIATTR_PARAM_CBANK
	.align		4
        /*000c*/ 	.byte	0x04, 0x0a
        /*000e*/ 	.short	(.L_408 - .L_407)
	.align		4
.L_407:
        /*0010*/ 	.word	index@(.nv.constant0._ZN7cutlass13device_kernelIN5flash19enable_sm80_to_sm89INS1_16FlashAttnFwdSm80INS1_25CollectiveMainloopFwdSm80ILi8ELi1ELb0EN4cute5tupleIJNS5_1CILi128EEENS7_ILi96EEENS7_ILi256EEEEEELi256ENS_6half_tEfNS_4arch4Sm80ELb1ELb0ELb1ELb0ELb1ELb0ELb1ELb0EEENS1_21CollectiveEpilogueFwdINS6_IJS8_SA_S9_EEENS6_IJNS7_ILi1EEESI_SI_EEESC_SE_Li256ELb0ELb1ELb0ELb0EEENS1_30DynamicPersistentTileSchedulerILi256ELi256ELb0ELb1ELb0EEEEEEEEEvNT_6ParamsE)
        /*0014*/ 	.short	0x0160
        /*0016*/ 	.short	0x0428


	//----- nvinfo : EIATTR_CBANK_PARAM_SIZE
	.align		4
.L_408:
        /*0018*/ 	.byte	0x03, 0x19
        /*001a*/ 	.short	0x0428


	//----- nvinfo : EIATTR_KPARAM_INFO
	.align		4
        /*001c*/ 	.byte	0x04, 0x17
        /*001e*/ 	.short	(.L_410 - .L_409)
.L_409:
        /*0020*/ 	.word	0x00000000
        /*0024*/ 	.short	0x0000
        /*0026*/ 	.short	0x0000
        /*0028*/ 	.byte	0x00, 0xf0, 0xa1, 0x10


	//----- nvinfo : EIATTR_MAXREG_COUNT
	.align		4
.L_410:
        /*002c*/ 	.byte	0x03, 0x1b
        /*002e*/ 	.short	0x00ff


	//----- nvinfo : EIATTR_NUM_BARRIERS
	.align		4
        /*0030*/ 	.byte	0x02, 0x4c
        /*0032*/ 	.byte	0x06
	.zero		1


	//----- nvinfo : EIATTR_ANNOTATIONS
	.align		4
        /*0034*/ 	.byte	0x04, 0x55
        /*0036*/ 	.short	(.L_412 - .L_411)


	//   ....[0]....
.L_411:
        /* <DEDUP_REMOVED lines=77> */


	//----- nvinfo : EIATTR_MERCURY_ISA_VERSION
	.align		4
.L_412:
        /*04f0*/ 	.byte	0x03, 0x5f
        /*04f2*/ 	.short	0x0000


	//----- nvinfo : EIATTR_INT_WARP_WIDE_INSTR_OFFSETS
	.align		4
        /*04f4*/ 	.byte	0x04, 0x31
        /*04f6*/ 	.short	(.L_414 - .L_413)


	//   ....[0]....
.L_413:
        /*04f8*/ 	.word	0x000130d0


	//   ....[1]....
        /*04fc*/ 	.word	0x00013150


	//----- nvinfo : EIATTR_COOP_GROUP_MASK_REGIDS
	.align		4
.L_414:
        /*0500*/ 	.byte	0x04, 0x29
        /*0502*/ 	.short	(.L_416 - .L_415)


	//   ....[0]....
.L_415:
        /*0504*/ 	.word	0xffffffff


	//   ....[1]....
        /*0508*/ 	.word	0xffffffff


	//   ....[2]....
        /*050c*/ 	.word	0xffffffff


	//   ....[3]....
        /*0510*/ 	.word	0xffffffff


	//   ....[4]....
        /*0514*/ 	.word	0xffffffff


	//   ....[5]....
        /*0518*/ 	.word	0xffffffff


	//   ....[6]....
        /*051c*/ 	.word	0xffffffff


	//   ....[7]....
        /*0520*/ 	.word	0xffffffff


	//   ....[8]....
        /*0524*/ 	.word	0xffffffff


	//   ....[9]....
        /*0528*/ 	.word	0xffffffff


	//   ....[10]....
        /*052c*/ 	.word	0xffffffff


	//   ....[11]....
        /*0530*/ 	.word	0xffffffff


	//   ....[12]....
        /*0534*/ 	.word	0xffffffff


	//   ....[13]....
        /*0538*/ 	.word	0xffffffff


	//   ....[14]....
        /*053c*/ 	.word	0xffffffff


	//   ....[15]....
        /*0540*/ 	.word	0xffffffff


	//   ....[16]....
        /*0544*/ 	.word	0xffffffff


	//   ....[17]....
        /*0548*/ 	.word	0xffffffff


	//   ....[18]....
        /*054c*/ 	.word	0xffffffff


	//   ....[19]....
        /*0550*/ 	.word	0xffffffff


	//   ....[20]....
        /*0554*/ 	.word	0xffffffff


	//   ....[21]....
        /*0558*/ 	.word	0xffffffff


	//   ....[22]....
        /*055c*/ 	.word	0xffffffff


	//   ....[23]....
        /*0560*/ 	.word	0xffffffff


	//   ....[24]....
        /*0564*/ 	.word	0xffffffff


	//   ....[25]....
        /*0568*/ 	.word	0xffffffff


	//   ....[26]....
        /*056c*/ 	.word	0xffffffff


	//   ....[27]....
        /*0570*/ 	.word	0xffffffff


	//   ....[28]....
        /*0574*/ 	.word	0xffffffff


	//   ....[29]....
        /*0578*/ 	.word	0xffffffff


	//   ....[30]....
        /*057c*/ 	.word	0xffffffff


	//   ....[31]....
        /*0580*/ 	.word	0xffffffff


	//   ....[32]....
        /*0584*/ 	.word	0xffffffff


	//   ....[33]....
        /*0588*/ 	.word	0xffffffff


	//   ....[34]....
        /*058c*/ 	.word	0xffffffff


	//   ....[35]....
        /*0590*/ 	.word	0xffffffff


	//   ....[36]....
        /*0594*/ 	.word	0xffffffff


	//   ....[37]....
        /*0598*/ 	.word	0xffffffff


	//   ....[38]....
        /*059c*/ 	.word	0xffffffff


	//   ....[39]....
        /*05a0*/ 	.word	0xffffffff


	//   ....[40]....
        /*05a4*/ 	.word	0xffffffff


	//   ....[41]....
        /*05a8*/ 	.word	0xffffffff


	//   ....[42]....
        /*05ac*/ 	.word	0xffffffff


	//   ....[43]....
        /*05b0*/ 	.word	0xffffffff


	//   ....[44]....
        /*05b4*/ 	.word	0xffffffff


	//   ....[45]....
        /*05b8*/ 	.word	0xffffffff


	//   ....[46]....
        /*05bc*/ 	.word	0xffffffff


	//   ....[47]....
        /*05c0*/ 	.word	0xffffffff


	//   ....[48]....
        /*05c4*/ 	.word	0xffffffff


	//   ....[49]....
        /*05c8*/ 	.word	0xffffffff


	//   ....[50]....
        /*05cc*/ 	.word	0xffffffff


	//   ....[51]....
        /*05d0*/ 	.word	0xffffffff


	//   ....[52]....
        /*05d4*/ 	.word	0xffffffff


	//   ....[53]....
        /*05d8*/ 	.word	0xffffffff


	//   ....[54]....
        /*05dc*/ 	.word	0xffffffff


	//   ....[55]....
        /*05e0*/ 	.word	0xffffffff


	//   ....[56]....
        /*05e4*/ 	.word	0xffffffff


	//   ....[57]....
        /*05e8*/ 	.word	0xffffffff


	//   ....[58]....
        /*05ec*/ 	.word	0xffffffff


	//   ....[59]....
        /*05f0*/ 	.word	0xffffffff


	//   ....[60]....
        /*05f4*/ 	.word	0xffffffff


	//   ....[61]....
        /*05f8*/ 	.word	0xffffffff


	//   ....[62]....
        /*05fc*/ 	.word	0xffffffff


	//   ....[63]....
        /*0600*/ 	.word	0xffffffff


	//   ....[64]....
        /*0604*/ 	.word	0xffffffff


	//   ....[65]....
        /*0608*/ 	.word	0xffffffff


	//   ....[66]....
        /*060c*/ 	.word	0xffffffff


	//   ....[67]....
        /*0610*/ 	.word	0xffffffff


	//   ....[68]....
        /*0614*/ 	.word	0xffffffff


	//   ....[69]....
        /*0618*/ 	.word	0xffffffff


	//   ....[70]....
        /*061c*/ 	.word	0xffffffff


	//   ....[71]....
        /*0620*/ 	.word	0xffffffff


	//   ....[72]....
        /*0624*/ 	.word	0xffffffff


	//   ....[73]....
        /*0628*/ 	.word	0xffffffff


	//   ....[74]....
        /*062c*/ 	.word	0xffffffff


	//   ....[75]....
        /*0630*/ 	.word	0xffffffff


	//   ....[76]....
        /*0634*/ 	.word	0xffffffff


	//   ....[77]....
        /*0638*/ 	.word	0xffffffff


	//   ....[78]....
        /*063c*/ 	.word	0xffffffff


	//   ....[79]....
        /*0640*/ 	.word	0xffffffff


	//   ....[80]....
        /*0644*/ 	.word	0xffffffff


	//   ....[81]....
        /*0648*/ 	.word	0xffffffff


	//   ....[82]....
        /*064c*/ 	.word	0xffffffff


	//   ....[83]....
        /*0650*/ 	.word	0xffffffff


	//   ....[84]....
        /*0654*/ 	.word	0xffffffff


	//   ....[85]....
        /*0658*/ 	.word	0xffffffff


	//   ....[86]....
        /*065c*/ 	.word	0xffffffff


	//   ....[87]....
        /*0660*/ 	.word	0xffffffff


	//   ....[88]....
        /*0664*/ 	.word	0xffffffff


	//   ....[89]....
        /*0668*/ 	.word	0xffffffff


	//   ....[90]....
        /*066c*/ 	.word	0xffffffff


	//   ....[91]....
        /*0670*/ 	.word	0xffffffff


	//   ....[92]....
        /*0674*/ 	.word	0xffffffff


	//   ....[93]....
        /*0678*/ 	.word	0xffffffff


	//   ....[94]....
        /*067c*/ 	.word	0xffffffff


	//   ....[95]....
        /*0680*/ 	.word	0xffffffff


	//   ....[96]....
        /*0684*/ 	.word	0xffffffff


	//   ....[97]....
        /*0688*/ 	.word	0xffffffff


	//   ....[98]....
        /*068c*/ 	.word	0xffffffff


	//   ....[99]....
        /*0690*/ 	.word	0xffffffff


	//   ....[100]....
        /*0694*/ 	.word	0xffffffff


	//   ....[101]....
        /*0698*/ 	.word	0xffffffff


	//   ....[102]....
        /*069c*/ 	.word	0xffffffff


	//   ....[103]....
        /*06a0*/ 	.word	0xffffffff


	//   ....[104]....
        /*06a4*/ 	.word	0xffffffff


	//   ....[105]....
        /*06a8*/ 	.word	0xffffffff


	//   ....[106]....
        /*06ac*/ 	.word	0xffffffff


	//   ....[107]....
        /*06b0*/ 	.word	0xffffffff


	//   ....[108]....
        /*06b4*/ 	.word	0xffffffff


	//   ....[109]....
        /*06b8*/ 	.word	0xffffffff


	//   ....[110]....
        /*06bc*/ 	.word	0xffffffff


	//   ....[111]....
        /*06c0*/ 	.word	0xffffffff


	//   ....[112]....
        /*06c4*/ 	.word	0xffffffff


	//   ....[113]....
        /*06c8*/ 	.word	0xffffffff


	//   ....[114]....
        /*06cc*/ 	.word	0xffffffff


	//   ....[115]....
        /*06d0*/ 	.word	0xffffffff


	//   ....[116]....
        /*06d4*/ 	.word	0xffffffff


	//   ....[117]....
        /*06d8*/ 	.word	0xffffffff


	//   ....[118]....
        /*06dc*/ 	.word	0xffffffff


	//   ....[119]....
        /*06e0*/ 	.word	0xffffffff


	//   ....[120]....
        /*06e4*/ 	.word	0xffffffff


	//   ....[121]....
        /*06e8*/ 	.word	0xffffffff


	//   ....[122]....
        /*06ec*/ 	.word	0xffffffff


	//   ....[123]....
        /*06f0*/ 	.word	0xffffffff


	//   ....[124]....
        /*06f4*/ 	.word	0xffffffff


	//   ....[125]....
        /*06f8*/ 	.word	0xffffffff


	//   ....[126]....
        /*06fc*/ 	.word	0xffffffff


	//   ....[127]....
        /*0700*/ 	.word	0xffffffff


	//   ....[128]....
        /*0704*/ 	.word	0xffffffff


	//   ....[129]....
        /*0708*/ 	.word	0xffffffff


	//   ....[130]....
        /*070c*/ 	.word	0xffffffff


	//   ....[131]....
        /*0710*/ 	.word	0xffffffff


	//   ....[132]....
        /*0714*/ 	.word	0xffffffff


	//   ....[133]....
        /*0718*/ 	.word	0xffffffff


	//   ....[134]....
        /*071c*/ 	.word	0xffffffff


	//   ....[135]....
        /*0720*/ 	.word	0xffffffff


	//   ....[136]....
        /*0724*/ 	.word	0xffffffff


	//   ....[137]....
        /*0728*/ 	.word	0xffffffff


	//   ....[138]....
        /*072c*/ 	.word	0xffffffff


	//   ....[139]....
        /*0730*/ 	.word	0xffffffff


	//   ....[140]....
        /*0734*/ 	.word	0xffffffff


	//   ....[141]....
        /*0738*/ 	.word	0xffffffff


	//   ....[142]....
        /*073c*/ 	.word	0xffffffff


	//   ....[143]....
        /*0740*/ 	.word	0xffffffff


	//   ....[144]....
        /*0744*/ 	.word	0xffffffff


	//   ....[145]....
        /*0748*/ 	.word	0xffffffff


	//   ....[146]....
        /*074c*/ 	.word	0xffffffff


	//   ....[147]....
        /*0750*/ 	.word	0xffffffff


	//   ....[148]....
        /*0754*/ 	.word	0xffffffff


	//   ....[149]....
        /*0758*/ 	.word	0xffffffff


	//   ....[150]....
        /*075c*/ 	.word	0xffffffff


	//   ....[151]....
        /*0760*/ 	.word	0xffffffff


	//   ....[152]....
        /*0764*/ 	.word	0xffffffff


	//   ....[153]....
        /*0768*/ 	.word	0xffffffff


	//   ....[154]....
        /*076c*/ 	.word	0xffffffff


	//----- nvinfo : EIATTR_COOP_GROUP_INSTR_OFFSETS
	.align		4
.L_416:
        /*0770*/ 	.byte	0x04, 0x28
        /*0772*/ 	.short	(.L_418 - .L_417)


	//   ....[0]....
.L_417:
        /*0774*/ 	.word	0x00000050


	//   ....[1]....
        /*0778*/ 	.word	0x00001550


	//   ....[2]....
        /*077c*/ 	.word	0x00001570


	//   ....[3]....
        /*0780*/ 	.word	0x000017e0


	//   ....[4]....
        /*0784*/ 	.word	0x000017f0


	//   ....[5]....
        /*0788*/ 	.word	0x000019f0


	//   ....[6]....
        /*078c*/ 	.word	0x00001a10


	//   ....[7]....
        /*0790*/ 	.word	0x00001c10


	//   ....[8]....
        /*0794*/ 	.word	0x00001c20


	//   ....[9]....
        /*0798*/ 	.word	0x00002270


	//   ....[10]....
        /*079c*/ 	.word	0x00002290


	//   ....[11]....
        /*07a0*/ 	.word	0x000022a0


	//   ....[12]....
        /*07a4*/ 	.word	0x000022d0


	//   ....[13]....
        /*07a8*/ 	.word	0x00002410


	//   ....[14]....
        /*07ac*/ 	.word	0x00002450


	//   ....[15]....
        /*07b0*/ 	.word	0x00002730


	//   ....[16]....
        /*07b4*/ 	.word	0x00002750


	//   ....[17]....
        /*07b8*/ 	.word	0x00002760


	//   ....[18]....
        /*07bc*/ 	.word	0x00002780


	//   ....[19]....
        /*07c0*/ 	.word	0x00002a70


	//   ....[20]....
        /*07c4*/ 	.word	0x00002ab0


	//   ....[21]....
        /*07c8*/ 	.word	0x00004700


	//   ....[22]....
        /*07cc*/ 	.word	0x00004720


	//   ....[23]....
        /*07d0*/ 	.word	0x00004750


	//   ....[24]....
        /*07d4*/ 	.word	0x00004770


	//   ....[25]....
        /*07d8*/ 	.word	0x000048d0


	//   ....[26]....
        /*07dc*/ 	.word	0x00004950


	//   ....[27]....
        /*07e0*/ 	.word	0x00004c30


	//   ....[28]....
        /*07e4*/ 	.word	0x00004f70


	//   ....[29]....
        /*07e8*/ 	.word	0x00005570


	//   ....[30]....
        /*07ec*/ 	.word	0x00005590


	//   ....[31]....
        /*07f0*/ 	.word	0x000055b0


	//   ....[32]....
        /*07f4*/ 	.word	0x000055d0


	//   ....[33]....
        /*07f8*/ 	.word	0x00007f10


	//   ....[34]....
        /*07fc*/ 	.word	0x00007f30


	//   ....[35]....
        /*0800*/ 	.word	0x00007f60


	//   ....[36]....
        /*0804*/ 	.word	0x00007fc0


	//   ....[37]....
        /*0808*/ 	.word	0x00008090


	//   ....[38]....
        /*080c*/ 	.word	0x00008150


	//   ....[39]....
        /*0810*/ 	.word	0x00009f60


	//   ....[40]....
        /*0814*/ 	.word	0x00009f80


	//   ....[41]....
        /*0818*/ 	.word	0x00009fb0


	//   ....[42]....
        /*081c*/ 	.word	0x0000a010


	//   ....[43]....
        /*0820*/ 	.word	0x0000a0e0


	//   ....[44]....
        /*0824*/ 	.word	0x0000a1a0


	//   ....[45]....
        /*0828*/ 	.word	0x0000a4c0


	//   ....[46]....
        /*082c*/ 	.word	0x0000a800


	//   ....[47]....
        /*0830*/ 	.word	0x0000ae00


	//   ....[48]....
        /*0834*/ 	.word	0x0000ae20


	//   ....[49]....
        /*0838*/ 	.word	0x0000ae40


	//   ....[50]....
        /*083c*/ 	.word	0x0000ae60


	//   ....[51]....
        /*0840*/ 	.word	0x0000d970


	//   ....[52]....
        /*0844*/ 	.word	0x0000d980


	//   ....[53]....
        /*0848*/ 	.word	0x0000d9e0


	//   ....[54]....
        /*084c*/ 	.word	0x0000da30


	//   ....[55]....
        /*0850*/ 	.word	0x0000da80


	//   ....[56]....
        /*0854*/ 	.word	0x0000db90


	//   ....[57]....
        /*0858*/ 	.word	0x0000f950


	//   ....[58]....
        /*085c*/ 	.word	0x0000f970


	//   ....[59]....
        /*0860*/ 	.word	0x0000fa70


	//   ....[60]....
        /*0864*/ 	.word	0x0000fa90


	//   ....[61]....
        /*0868*/ 	.word	0x0000fac0


	//   ....[62]....
        /*086c*/ 	.word	0x0000fb50


	//   ....[63]....
        /*0870*/ 	.word	0x0000ffe0


	//   ....[64]....
        /*0874*/ 	.word	0x0000fff0


	//   ....[65]....
        /*0878*/ 	.word	0x00010020


	//   ....[66]....
        /*087c*/ 	.word	0x00010030


	//   ....[67]....
        /*0880*/ 	.word	0x00012680


	//   ....[68]....
        /*0884*/ 	.word	0x000126d0


	//   ....[69]....
        /*0888*/ 	.word	0x000126f0


	//   ....[70]....
        /*088c*/ 	.word	0x00012710


	//   ....[71]....
        /*0890*/ 	.word	0x00013b30


	//   ....[72]....
        /*0894*/ 	.word	0x00013f10


	//   ....[73]....
        /*0898*/ 	.word	0x00013f30


	//   ....[74]....
        /*089c*/ 	.word	0x00013f50


	//   ....[75]....
        /*08a0*/ 	.word	0x00013f60


	//   ....[76]....
        /*08a4*/ 	.word	0x000141e0


	//   ....[77]....
        /*08a8*/ 	.word	0x00014200


	//   ....[78]....
        /*08ac*/ 	.word	0x00014380


	//   ....[79]....
        /*08b0*/ 	.word	0x000143b0


	//   ....[80]....
        /*08b4*/ 	.word	0x000144f0


	//   ....[81]....
        /*08b8*/ 	.word	0x00014520


	//   ....[82]....
        /*08bc*/ 	.word	0x00014660


	//   ....[83]....
        /*08c0*/ 	.word	0x00014680


	//   ....[84]....
        /*08c4*/ 	.word	0x00014c50


	//   ....[85]....
        /*08c8*/ 	.word	0x00014c70


	//   ....[86]....
        /*08cc*/ 	.word	0x00014ef0


	//   ....[87]....
        /*08d0*/ 	.word	0x00014f00


	//   ....[88]....
        /*08d4*/ 	.word	0x00015110


	//   ....[89]....
        /*08d8*/ 	.word	0x00015130


	//   ....[90]....
        /*08dc*/ 	.word	0x00015340


	//   ....[91]....
        /*08e0*/ 	.word	0x00015350


	//   ....[92]....
        /*08e4*/ 	.word	0x000155d0


	//   ....[93]....
        /*08e8*/ 	.word	0x000156e0


	//   ....[94]....
        /*08ec*/ 	.word	0x00015750


	//   ....[95]....
        /*08f0*/ 	.word	0x000157d0


	//   ....[96]....
        /*08f4*/ 	.word	0x00015840


	//   ....[97]....
        /*08f8*/ 	.word	0x000158c0


	//   ....[98]....
        /*08fc*/ 	.word	0x00015940


	//   ....[99]....
        /*0900*/ 	.word	0x000159c0


	//   ....[100]....
        /*0904*/ 	.word	0x00015a30


	//   ....[101]....
        /*0908*/ 	.word	0x00015aa0


	//   ....[102]....
        /*090c*/ 	.word	0x00015b10


	//   ....[103]....
        /*0910*/ 	.word	0x00015d10


	//   ....[104]....
        /*0914*/ 	.word	0x00015d80


	//   ....[105]....
        /*0918*/ 	.word	0x00015f90


	//   ....[106]....
        /*091c*/ 	.word	0x00016000


	//   ....[107]....
        /*0920*/ 	.word	0x00016070


	//   ....[108]....
        /*0924*/ 	.word	0x000160f0


	//   ....[109]....
        /*0928*/ 	.word	0x00016730


	//   ....[110]....
        /*092c*/ 	.word	0x00016780


	//   ....[111]....
        /*0930*/ 	.word	0x000167d0


	//   ....[112]....
        /*0934*/ 	.word	0x00016810


	//   ....[113]....
        /*0938*/ 	.word	0x00016880


	//   ....[114]....
        /*093c*/ 	.word	0x000168f0


	//   ....[115]....
        /*0940*/ 	.word	0x00016af0


	//   ....[116]....
        /*0944*/ 	.word	0x00016b60


	//   ....[117]....
        /*0948*/ 	.word	0x00016d70


	//   ....[118]....
        /*094c*/ 	.word	0x00016de0


	//   ....[119]....
        /*0950*/ 	.word	0x00016e50


	//   ....[120]....
        /*0954*/ 	.word	0x00016ec0


	//   ....[121]....
        /*0958*/ 	.word	0x000170c0


	//   ....[122]....
        /*095c*/ 	.word	0x00017130


	//   ....[123]....
        /*0960*/ 	.word	0x00017340


	//   ....[124]....
        /*0964*/ 	.word	0x000173b0


	//   ....[125]....
        /*0968*/ 	.word	0x00017420


	//   ....[126]....
        /*096c*/ 	.word	0x000174a0


	//   ....[127]....
        /*0970*/ 	.word	0x00017ae0


	//   ....[128]....
        /*0974*/ 	.word	0x00017b20


	//   ....[129]....
        /*0978*/ 	.word	0x00017b70


	//   ....[130]....
        /*097c*/ 	.word	0x00017bb0


	//   ....[131]....
        /*0980*/ 	.word	0x00017c10


	//   ....[132]....
        /*0984*/ 	.word	0x00017c80


	//   ....[133]....
        /*0988*/ 	.word	0x00017cf0


	//   ....[134]....
        /*098c*/ 	.word	0x00017e80


	//   ....[135]....
        /*0990*/ 	.word	0x00017ef0


	//   ....[136]....
        /*0994*/ 	.word	0x00018080


	//   ....[137]....
        /*0998*/ 	.word	0x000180f0


	//   ....[138]....
        /*099c*/ 	.word	0x00018140


	//   ....[139]....
        /*09a0*/ 	.word	0x00018180


	//   ....[140]....
        /*09a4*/ 	.word	0x000181d0


	//   ....[141]....
        /*09a8*/ 	.word	0x00018210


	//   ....[142]....
        /*09ac*/ 	.word	0x00018260


	//   ....[143]....
        /*09b0*/ 	.word	0x000182c0


	//   ....[144]....
        /*09b4*/ 	.word	0x00018310


	//   ....[145]....
        /*09b8*/ 	.word	0x00018360


	//   ....[146]....
        /*09bc*/ 	.word	0x000183d0


	//   ....[147]....
        /*09c0*/ 	.word	0x00018440


	//   ....[148]....
        /*09c4*/ 	.word	0x000184c0


	//   ....[149]....
        /*09c8*/ 	.word	0x00018530


	//   ....[150]....
        /*09cc*/ 	.word	0x000185b0


	//   ....[151]....
        /*09d0*/ 	.word	0x00018630


	//   ....[152]....
        /*09d4*/ 	.word	0x000186b0


	//   ....[153]....
        /*09d8*/ 	.word	0x00018720


	//   ....[154]....
        /*09dc*/ 	.word	0x00018790


	//----- nvinfo : EIATTR_EXIT_INSTR_OFFSETS
	.align		4
.L_418:
        /*09e0*/ 	.byte	0x04, 0x1c
        /*09e2*/ 	.short	(.L_420 - .L_419)


	//   ....[0]....
.L_419:
        /*09e4*/ 	.word	0x000000a0


	//   ....[1]....
        /*09e8*/ 	.word	0x00015690


	//----- nvinfo : EIATTR_MAX_THREADS
	.align		4
.L_420:
        /*09ec*/ 	.byte	0x04, 0x05
        /*09ee*/ 	.short	(.L_422 - .L_421)
.L_421:
        /*09f0*/ 	.word	0x00000100
        /*09f4*/ 	.word	0x00000001
        /*09f8*/ 	.word	0x00000001


	//----- nvinfo : EIATTR_CRS_STACK_SIZE
	.align		4
.L_422:
        /*09fc*/ 	.byte	0x04, 0x1e
        /*09fe*/ 	.short	(.L_424 - .L_423)
.L_423:
        /*0a00*/ 	.word	0x00000000
.L_424:


//--------------------- .nv.info._ZN7cutlass13device_kernelIN5flash19enable_sm80_to_sm89INS1_16FlashAttnFwdSm80INS1_25CollectiveMainloopFwdSm80ILi8ELi1ELb0EN4cute5tupleIJNS5_1CILi128EEENS7_ILi96EEENS7_ILi256EEEEEELi256ENS_6half_tEfNS_4arch4Sm80ELb1ELb0ELb1ELb1ELb1ELb0ELb1ELb0EEENS1_21CollectiveEpilogueFwdINS6_IJS8_SA_S9_EEENS6_IJNS7_ILi1EEESI_SI_EEESC_SE_Li256ELb1ELb1ELb0ELb0EEENS1_19SingleTileSchedulerILb1ELb0ELb1ELi128EEEEEEEEEvNT_6ParamsE --------------------------
	.section	.nv.info._ZN7cutlass13device_kernelIN5flash19enable_sm80_to_sm89INS1_16FlashAttnFwdSm80INS1_25CollectiveMainloopFwdSm80ILi8ELi1ELb0EN4cute5tupleIJNS5_1CILi128EEENS7_ILi96EEENS7_ILi256EEEEEELi256ENS_6half_tEfNS_4arch4Sm80ELb1ELb0ELb1ELb1ELb1ELb0ELb1ELb0EEENS1_21CollectiveEpilogueFwdINS6_IJS8_SA_S9_EEENS6_IJNS7_ILi1EEESI_SI_EEESC_SE_Li256ELb1ELb1ELb0ELb0EEENS1_19SingleTileSchedulerILb1ELb0ELb1ELi128EEEEEEEEEvNT_6ParamsE,"",@"SHT_CUDA_INFO"
	.sectionflags	@""
	.align	4


	//----- nvinfo : EIATTR_CUDA_API_VERSION
	.align		4
        /*0000*/ 	.byte	0x04, 0x37
        /*0002*/ 	.short	(.L_426 - .L_425)
.L_425:
        /*0004*/ 	.word	0x00000082


	//----- nvinfo : EIATTR_SW2861232_WAR
	.align		4
.L_426:
        /*0008*/ 	.byte	0x01, 0x35
	.zero		2


	//----- nvinfo : EIATTR_PARAM_CBANK
	.align		4
        /*000c*/ 	.byte	0x04, 0x0a
        /*000e*/ 	.short	(.L_428 - .L_427)
	.align		4
.L_427:
        /*0010*/ 	.word	index@(.nv.constant0._ZN7cutlass13device_kernelIN5flash19enable_sm80_to_sm89INS1_16FlashAttnFwdSm80INS1_25CollectiveMainloopFwdSm80ILi8ELi1ELb0EN4cute5tupleIJNS5_1CILi128EEENS7_ILi96EEENS7_ILi256EEEEEELi256ENS_6half_tEfNS_4arch4Sm80ELb1ELb0ELb1ELb1ELb1ELb0ELb1ELb0EEENS1_21CollectiveEpilogueFwdINS6_IJS8_SA_S9_EEENS6_IJNS7_ILi1EEESI_SI_EEESC_SE_Li256ELb1ELb1ELb0ELb0EEENS1_19SingleTileSchedulerILb1ELb0ELb1ELi128EEEEEEEEEvNT_6ParamsE)
        /*0014*/ 	.short	0x0160
        /*0016*/ 	.short	0x0418


	//----- nvinfo : EIATTR_CBANK_PARAM_SIZE
	.align		4
.L_428:
        /*0018*/ 	.byte	0x03, 0x19
        /*001a*/ 	.short	0x0418


	//----- nvinfo : EIATTR_KPARAM_INFO
	.align		4
        /*001c*/ 	.byte	0x04, 0x17
        /*001e*/ 	.short	(.L_430 - .L_429)
.L_429:
        /*0020*/ 	.word	0x00000000
        /*0024*/ 	.short	0x0000
        /*0026*/ 	.short	0x0000
        /*0028*/ 	.byte	0x00, 0xf0, 0x61, 0x10


	//----- nvinfo : EIATTR_MAXREG_COUNT
	.align		4
.L_430:
        /*002c*/ 	.byte	0x03, 0x1b
        /*002e*/ 	.short	0x00ff


	//----- nvinfo : EIATTR_NUM_BARRIERS
	.align		4
        /*0030*/ 	.byte	0x02, 0x4c
        /*0032*/ 	.byte	0x02
	.zero		1


	//----- nvinfo : EIATTR_ANNOTATIONS
	.align		4
        /*0034*/ 	.byte	0x04, 0x55
        /*0036*/ 	.short	(.L_432 - .L_431)


	//   ....[0]....
.L_431:
        /* <DEDUP_REMOVED lines=56> */


	//----- nvinfo : EIATTR_MERCURY_ISA_VERSION
	.align		4
.L_432:
        /*03a0*/ 	.byte	0x03, 0x5f
        /*03a2*/ 	.short	0x0000


	//----- nvinfo : EIATTR_COOP_GROUP_MASK_REGIDS
	.align		4
        /*03a4*/ 	.byte	0x04, 0x29
        /*03a6*/ 	.short	(.L_434 - .L_433)


	//   ....[0]....
.L_433:
        /*03a8*/ 	.word	0xffffffff


	//   ....[1]....
        /*03ac*/ 	.word	0xffffffff


	//   ....[2]....
        /*03b0*/ 	.word	0xffffffff


	//   ....[3]....
        /*03b4*/ 	.word	0xffffffff


	//   ....[4]....
        /*03b8*/ 	.word	0xffffffff


	//   ....[5]....
        /*03bc*/ 	.word	0xffffffff


	//   ....[6]....
        /*03c0*/ 	.word	0xffffffff


	//   ....[7]....
        /*03c4*/ 	.word	0xffffffff


	//   ....[8]....
        /*03c8*/ 	.word	0xffffffff


	//   ....[9]....
        /*03cc*/ 	.word	0xffffffff


	//   ....[10]....
        /*03d0*/ 	.word	0xffffffff


	//   ....[11]....
        /*03d4*/ 	.word	0xffffffff


	//   ....[12]....
        /*03d8*/ 	.word	0xffffffff


	//   ....[13]....
        /*03dc*/ 	.word	0xffffffff


	//   ....[14]....
        /*03e0*/ 	.word	0xffffffff


	//   ....[15]....
        /*03e4*/ 	.word	0xffffffff


	//   ....[16]....
        /*03e8*/ 	.word	0xffffffff


	//   ....[17]....
        /*03ec*/ 	.word	0xffffffff


	//   ....[18]....
        /*03f0*/ 	.word	0xffffffff


	//   ....[19]....
        /*03f4*/ 	.word	0xffffffff


	//   ....[20]....
        /*03f8*/ 	.word	0xffffffff


	//   ....[21]....
        /*03fc*/ 	.word	0xffffffff


	//   ....[22]....
        /*0400*/ 	.word	0xffffffff


	//   ....[23]....
        /*0404*/ 	.word	0xffffffff


	//   ....[24]....
        /*0408*/ 	.word	0xffffffff


	//   ....[25]....
        /*040c*/ 	.word	0xffffffff


	//   ....[26]....
        /*0410*/ 	.word	0xffffffff


	//   ....[27]....
        /*0414*/ 	.word	0xffffffff


	//   ....[28]....
        /*0418*/ 	.word	0xffffffff


	//   ....[29]....
        /*041c*/ 	.word	0xffffffff


	//   ....[30]....
        /*0420*/ 	.word	0xffffffff


	//   ....[31]....
        /*0424*/ 	.word	0xffffffff


	//   ....[32]....
        /*0428*/ 	.word	0xffffffff


	//   ....[33]....
        /*042c*/ 	.word	0xffffffff


	//   ....[34]....
        /*0430*/ 	.word	0xffffffff


	//   ....[35]....
        /*0434*/ 	.word	0xffffffff


	//   ....[36]....
        /*0438*/ 	.word	0xffffffff


	//   ....[37]....
        /*043c*/ 	.word	0xffffffff


	//   ....[38]....
        /*0440*/ 	.word	0xffffffff


	//   ....[39]....
        /*0444*/ 	.word	0xffffffff


	//   ....[40]....
        /*0448*/ 	.word	0xffffffff


	//   ....[41]....
        /*044c*/ 	.word	0xffffffff


	//   ....[42]....
        /*0450*/ 	.word	0xffffffff


	//   ....[43]....
        /*0454*/ 	.word	0xffffffff


	//   ....[44]....
        /*0458*/ 	.word	0xffffffff


	//   ....[45]....
        /*045c*/ 	.word	0xffffffff


	//   ....[46]....
        /*0460*/ 	.word	0xffffffff


	//   ....[47]....
        /*0464*/ 	.word	0xffffffff


	//   ....[48]....
        /*0468*/ 	.word	0xffffffff


	//   ....[49]....
        /*046c*/ 	.word	0xffffffff


	//   ....[50]....
        /*0470*/ 	.word	0xffffffff


	//   ....[51]....
        /*0474*/ 	.word	0xffffffff


	//   ....[52]....
        /*0478*/ 	.word	0xffffffff


	//   ....[53]....
        /*047c*/ 	.word	0xffffffff


	//   ....[54]....
        /*0480*/ 	.word	0xffffffff


	//   ....[55]....
        /*0484*/ 	.word	0xffffffff


	//   ....[56]....
        /*0488*/ 	.word	0xffffffff


	//   ....[57]....
        /*048c*/ 	.word	0xffffffff


	//   ....[58]....
        /*0490*/ 	.word	0xffffffff


	//   ....[59]....
        /*0494*/ 	.word	0xffffffff


	//   ....[60]....
        /*0498*/ 	.word	0xffffffff


	//   ....[61]....
        /*049c*/ 	.word	0xffffffff


	//   ....[62]....
        /*04a0*/ 	.word	0xffffffff


	//   ....[63]....
        /*04a4*/ 	.word	0xffffffff


	//   ....[64]....
        /*04a8*/ 	.word	0xffffffff


	//   ....[65]....
        /*04ac*/ 	.word	0xffffffff


	//   ....[66]....
        /*04b0*/ 	.word	0xffffffff


	//   ....[67]....
        /*04b4*/ 	.word	0xffffffff


	//   ....[68]....
        /*04b8*/ 	.word	0xffffffff


	//   ....[69]....
        /*04bc*/ 	.word	0xffffffff


	//   ....[70]....
        /*04c0*/ 	.word	0xffffffff


	//   ....[71]....
        /*04c4*/ 	.word	0xffffffff


	//   ....[72]....
        /*04c8*/ 	.word	0xffffffff


	//   ....[73]....
        /*04cc*/ 	.word	0xffffffff


	//   ....[74]....
        /*04d0*/ 	.word	0xffffffff


	//   ....[75]....
        /*04d4*/ 	.word	0xffffffff


	//   ....[76]....
        /*04d8*/ 	.word	0xffffffff


	//   ....[77]....
        /*04dc*/ 	.word	0xffffffff


	//   ....[78]....
        /*04e0*/ 	.word	0xffffffff


	//   ....[79]....
        /*04e4*/ 	.word	0xffffffff


	//   ....[80]....
        /*04e8*/ 	.word	0xffffffff


	//   ....[81]....
        /*04ec*/ 	.word	0xffffffff


	//   ....[82]....
        /*04f0*/ 	.word	0xffffffff


	//   ....[83]....
        /*04f4*/ 	.word	0xffffffff


	//   ....[84]....
        /*04f8*/ 	.word	0xffffffff


	//   ....[85]....
        /*04fc*/ 	.word	0xffffffff


	//   ....[86]....
        /*0500*/ 	.word	0xffffffff


	//   ....[87]....
        /*0504*/ 	.word	0xffffffff


	//   ....[88]....
        /*0508*/ 	.word	0xffffffff


	//   ....[89]....
        /*050c*/ 	.word	0xffffffff


	//   ....[90]....
        /*0510*/ 	.word	0xffffffff


	//----- nvinfo : EIATTR_COOP_GROUP_INSTR_OFFSETS
	.align		4
.L_434:
        /*0514*/ 	.byte	0x04, 0x28
        /*0516*/ 	.short	(.L_436 - .L_435)


	//   ....[0]....
.L_435:
        /*0518*/ 	.word	0x000000a0


	//   ....[1]....
        /*051c*/ 	.word	0x00001330


	//   ....[2]....
        /*0520*/ 	.word	0x00001350


	//   ....[3]....
        /*0524*/ 	.word	0x000015b0


	//   ....[4]....
        /*0528*/ 	.word	0x000015e0


	//   ....[5]....
        /*052c*/ 	.word	0x00001750


	//   ....[6]....
        /*0530*/ 	.word	0x00001780


	//   ....[7]....
        /*0534*/ 	.word	0x00001900


	//   ....[8]....
        /*0538*/ 	.word	0x00001950


	//   ....[9]....
        /*053c*/ 	.word	0x000020e0


	//   ....[10]....
        /*0540*/ 	.word	0x00002110


	//   ....[11]....
        /*0544*/ 	.word	0x00002140


	//   ....[12]....
        /*0548*/ 	.word	0x00002180


	//   ....[13]....
        /*054c*/ 	.word	0x000021c0


	//   ....[14]....
        /*0550*/ 	.word	0x00002200


	//   ....[15]....
        /*0554*/ 	.word	0x00002230


	//   ....[16]....
        /*0558*/ 	.word	0x00002270


	//   ....[17]....
        /*055c*/ 	.word	0x00002360


	//   ....[18]....
        /*0560*/ 	.word	0x00002390


	//   ....[19]....
        /*0564*/ 	.word	0x000023d0


	//   ....[20]....
        /*0568*/ 	.word	0x00002410


	//   ....[21]....
        /*056c*/ 	.word	0x00004060


	//   ....[22]....
        /*0570*/ 	.word	0x00004080


	//   ....[23]....
        /*0574*/ 	.word	0x000040a0


	//   ....[24]....
        /*0578*/ 	.word	0x000040d0


	//   ....[25]....
        /*057c*/ 	.word	0x00004170


	//   ....[26]....
        /*0580*/ 	.word	0x00004180


	//   ....[27]....
        /*0584*/ 	.word	0x000048c0


	//   ....[28]....
        /*0588*/ 	.word	0x00004ca0


	//   ....[29]....
        /*058c*/ 	.word	0x00005610


	//   ....[30]....
        /*0590*/ 	.word	0x00005740


	//   ....[31]....
        /*0594*/ 	.word	0x00005750


	//   ....[32]....
        /*0598*/ 	.word	0x000057a0


	//   ....[33]....
        /*059c*/ 	.word	0x00007760


	//   ....[34]....
        /*05a0*/ 	.word	0x00007790


	//   ....[35]....
        /*05a4*/ 	.word	0x000077a0


	//   ....[36]....
        /*05a8*/ 	.word	0x000077b0


	//   ....[37]....
        /*05ac*/ 	.word	0x00007870


	//   ....[38]....
        /*05b0*/ 	.word	0x00007890


	//   ....[39]....
        /*05b4*/ 	.word	0x00009650


	//   ....[40]....
        /*05b8*/ 	.word	0x00009660


	//   ....[41]....
        /*05bc*/ 	.word	0x00009670


	//   ....[42]....
        /*05c0*/ 	.word	0x00009680


	//   ....[43]....
        /*05c4*/ 	.word	0x00009690


	//   ....[44]....
        /*05c8*/ 	.word	0x000097e0


	//   ....[45]....
        /*05cc*/ 	.word	0x00009a40


	//   ....[46]....
        /*05d0*/ 	.word	0x00009a70


	//   ....[47]....
        /*05d4*/ 	.word	0x0000a300


	//   ....[48]....
        /*05d8*/ 	.word	0x0000a3f0


	//   ....[49]....
        /*05dc*/ 	.word	0x0000a400


	//   ....[50]....
        /*05e0*/ 	.word	0x0000a430


	//   ....[51]....
        /*05e4*/ 	.word	0x0000cf60


	//   ....[52]....
        /*05e8*/ 	.word	0x0000cf70


	//   ....[53]....
        /*05ec*/ 	.word	0x0000cf80


	//   ....[54]....
        /*05f0*/ 	.word	0x0000cf90


	//   ....[55]....
        /*05f4*/ 	.word	0x0000cfa0


	//   ....[56]....
        /*05f8*/ 	.word	0x0000cfb0


	//   ....[57]....
        /*05fc*/ 	.word	0x0000d4f0


	//   ....[58]....
        /*0600*/ 	.word	0x0000d510


	//   ....[59]....
        /*0604*/ 	.word	0x0000d530


	//   ....[60]....
        /*0608*/ 	.word	0x0000d540


	//   ....[61]....
        /*060c*/ 	.word	0x0000d560


	//   ....[62]....
        /*0610*/ 	.word	0x0000d590


	//   ....[63]....
        /*0614*/ 	.word	0x0000f550


	//   ....[64]....
        /*0618*/ 	.word	0x0000f560


	//   ....[65]....
        /*061c*/ 	.word	0x0000f580


	//   ....[66]....
        /*0620*/ 	.word	0x0000f5a0


	//   ....[67]....
        /*0624*/ 	.word	0x00011dc0


	//   ....[68]....
        /*0628*/ 	.word	0x00011df0


	//   ....[69]....
        /*062c*/ 	.word	0x00011e40


	//   ....[70]....
        /*0630*/ 	.word	0x00011e60


	//   ....[71]....
        /*0634*/ 	.word	0x000138b0


	//   ....[72]....
        /*0638*/ 	.word	0x000138e0


	//   ....[73]....
        /*063c*/ 	.word	0x00013920


	//   ....[74]....
        /*0640*/ 	.word	0x00013960


	//   ....[75]....
        /*0644*/ 	.word	0x00013b80


	//   ....[76]....
        /*0648*/ 	.word	0x00013b90


	//   ....[77]....
        /*064c*/ 	.word	0x00013d90


	//   ....[78]....
        /*0650*/ 	.word	0x00013dc0


	//   ....[79]....
        /*0654*/ 	.word	0x00013f80


	//   ....[80]....
        /*0658*/ 	.word	0x00013fb0


	//   ....[81]....
        /*065c*/ 	.word	0x00014170


	//   ....[82]....
        /*0660*/ 	.word	0x00014190


	//   ....[83]....
        /*0664*/ 	.word	0x00014b40


	//   ....[84]....
        /*0668*/ 	.word	0x00014b60


	//   ....[85]....
        /*066c*/ 	.word	0x00014cf0


	//   ....[86]....
        /*0670*/ 	.word	0x00014d20


	//   ....[87]....
        /*0674*/ 	.word	0x00014eb0


	//   ....[88]....
        /*0678*/ 	.word	0x00014ee0


	//   ....[89]....
        /*067c*/ 	.word	0x00015070


	//   ....[90]....
        /*0680*/ 	.word	0x00015090


	//----- nvinfo : EIATTR_EXIT_INSTR_OFFSETS
	.align		4
.L_436:
        /*0684*/ 	.byte	0x04, 0x1c
        /*0686*/ 	.short	(.L_438 - .L_437)


	//   ....[0]....
.L_437:
        /*0688*/ 	.word	0x00000450


	//   ....[1]....
        /*068c*/ 	.word	0x000141a0


	//   ....[2]....
        /*0690*/ 	.word	0x000142e0


	//   ....[3]....
        /*0694*/ 	.word	0x00014340


	//   ....[4]....
        /*0698*/ 	.word	0x000150a0


	//   ....[5]....
        /*069c*/ 	.word	0x000151b0


	//   ....[6]....
        /*06a0*/ 	.word	0x00015210


	//----- nvinfo : EIATTR_CTAIDZ_USED
	.align		4
.L_438:
        /*06a4*/ 	.byte	0x01, 0x04
	.zero		2


	//----- nvinfo : EIATTR_MAX_THREADS
	.align		4
        /*06a8*/ 	.byte	0x04, 0x05
        /*06aa*/ 	.short	(.L_440 - .L_439)
.L_439:
        /*06ac*/ 	.word	0x00000100
        /*06b0*/ 	.word	0x00000001
        /*06b4*/ 	.word	0x00000001


	//----- nvinfo : EIATTR_CRS_STACK_SIZE
	.align		4
.L_440:
        /*06b8*/ 	.byte	0x04, 0x1e
        /*06ba*/ 	.short	(.L_442 - .L_441)
.L_441:
        /*06bc*/ 	.word	0x00000000
.L_442:


//--------------------- .nv.info._ZN7cutlass13device_kernelIN5flash19enable_sm80_to_sm89INS1_16FlashAttnFwdSm80INS1_25CollectiveMainloopFwdSm80ILi8ELi1ELb0EN4cute5tupleIJNS5_1CILi128EEENS7_ILi48EEENS7_ILi256EEEEEELi256ENS_6half_tEfNS_4arch4Sm80ELb1ELb0ELb1ELb1ELb1ELb1ELb1ELb0EEENS1_21CollectiveEpilogueFwdINS6_IJS8_SA_S9_EEENS6_IJNS7_ILi1EEESI_SI_EEESC_SE_Li256ELb1ELb1ELb0ELb0EEENS1_19SingleTileSchedulerILb1ELb0ELb1ELi128EEEEEEEEEvNT_6ParamsE --------------------------
	.section	.nv.info._ZN7cutlass13device_kernelIN5flash19enable_sm80_to_sm89INS1_16FlashAttnFwdSm80INS1_25CollectiveMainloopFwdSm80ILi8ELi1ELb0EN4cute5tupleIJNS5_1CILi128EEENS7_ILi48EEENS7_ILi256EEEEEELi256ENS_6half_tEfNS_4arch4Sm80ELb1ELb0ELb1ELb1ELb1ELb1ELb1ELb0EEENS1_21CollectiveEpilogueFwdINS6_IJS8_SA_S9_EEENS6_IJNS7_ILi1EEESI_SI_EEESC_SE_Li256ELb1ELb1ELb0ELb0EEENS1_19SingleTileSchedulerILb1ELb0ELb1ELi128EEEEEEEEEvNT_6ParamsE,"",@"SHT_CUDA_INFO"
	.sectionflags	@""
	.align	4


	//----- nvinfo : EIATTR_CUDA_API_VERSION
	.align		4
        /*0000*/ 	.byte	0x04, 0x37
        /*0002*/ 	.short	(.L_444 - .L_443)
.L_443:
        /*0004*/ 	.word	0x00000082


	//----- nvinfo : EIATTR_SW2861232_WAR
	.align		4
.L_444:
        /*0008*/ 	.byte	0x01, 0x35
	.zero		2


	//----- nvinfo : EIATTR_PARAM_CBANK
	.align		4
        /*000c*/ 	.byte	0x04, 0x0a
        /*000e*/ 	.short	(.L_446 - .L_445)
	.align		4
.L_445:
        /*0010*/ 	.word	index@(.nv.constant0._ZN7cutlass13device_kernelIN5flash19enable_sm80_to_sm89INS1_16FlashAttnFwdSm80INS1_25CollectiveMainloopFwdSm80ILi8ELi1ELb0EN4cute5tupleIJNS5_1CILi128EEENS7_ILi48EEENS7_ILi256EEEEEELi256ENS_6half_tEfNS_4arch4Sm80ELb1ELb0ELb1ELb1ELb1ELb1ELb1ELb0EEENS1_21CollectiveEpilogueFwdINS6_IJS8_SA_S9_EEENS6_IJNS7_ILi1EEESI_SI_EEESC_SE_Li256ELb1ELb1ELb0ELb0EEENS1_19SingleTileSchedulerILb1ELb0ELb1ELi128EEEEEEEEEvNT_6ParamsE)
        /*0014*/ 	.short	0x0160
        /*0016*/ 	.short	0x0418


	//----- nvinfo : EIATTR_CBANK_PARAM_SIZE
	.align		4
.L_446:
        /*0018*/ 	.byte	0x03, 0x19
        /*001a*/ 	.short	0x0418


	//----- nvinfo : EIATTR_KPARAM_INFO
	.align		4
        /*001c*/ 	.byte	0x04, 0x17
        /*001e*/ 	.short	(.L_448 - .L_447)
.L_447:
        /*0020*/ 	.word	0x00000000
        /*0024*/ 	.short	0x0000
        /*0026*/ 	.short	0x0000
        /*0028*/ 	.byte	0x00, 0xf0, 0x61, 0x10


	//----- nvinfo : EIATTR_MAXREG_COUNT
	.align		4
.L_448:
        /*002c*/ 	.byte	0x03, 0x1b
        /*002e*/ 	.short	0x00ff


	//----- nvinfo : EIATTR_NUM_BARRIERS
	.align		4
        /*0030*/ 	.byte	0x02, 0x4c
        /*0032*/ 	.byte	0x02
	.zero		1


	//----- nvinfo : EIATTR_MERCURY_ISA_VERSION
	.align		4
        /*0034*/ 	.byte	0x03, 0x5f
        /*0036*/ 	.short	0x0000


	//----- nvinfo : EIATTR_COOP_GROUP_MASK_REGIDS
	.align		4
        /*0038*/ 	.byte	0x04, 0x29
        /*003a*/ 	.short	(.L_450 - .L_449)


	//   ....[0]....
.L_449:
        /*003c*/ 	.word	0xffffffff


	//   ....[1]....
        /*0040*/ 	.word	0xffffffff


	//   ....[2]....
        /*0044*/ 	.word	0xffffffff


	//   ....[3]....
        /*0048*/ 	.word	0xffffffff


	//   ....[4]....
        /*004c*/ 	.word	0xffffffff


	//   ....[5]....
        /*0050*/ 	.word	0xffffffff


	//   ....[6]....
        /*0054*/ 	.word	0xffffffff


	//   ....[7]....
        /*0058*/ 	.word	0xffffffff


	//   ....[8]....
        /*005c*/ 	.word	0xffffffff


	//   ....[9]....
        /*0060*/ 	.word	0xffffffff


	//   ....[10]....
        /*0064*/ 	.word	0xffffffff


	//   ....[11]....
        /*0068*/ 	.word	0xffffffff


	//   ....[12]....
        /*006c*/ 	.word	0xffffffff


	//   ....[13]....
        /*0070*/ 	.word	0xffffffff


	//   ....[14]....
        /*0074*/ 	.word	0xffffffff


	//   ....[15]....
        /*0078*/ 	.word	0xffffffff


	//   ....[16]....
        /*007c*/ 	.word	0xffffffff


	//   ....[17]....
        /*0080*/ 	.word	0xffffffff


	//   ....[18]....
        /*0084*/ 	.word	0xffffffff


	//   ....[19]....
        /*0088*/ 	.word	0xffffffff


	//   ....[20]....
        /*008c*/ 	.word	0xffffffff


	//   ....[21]....
        /*0090*/ 	.word	0xffffffff


	//   ....[22]....
        /*0094*/ 	.word	0xffffffff


	//   ....[23]....
        /*0098*/ 	.word	0xffffffff


	//   ....[24]....
        /*009c*/ 	.word	0xffffffff


	//   ....[25]....
        /*00a0*/ 	.word	0xffffffff


	//   ....[26]....
        /*00a4*/ 	.word	0xffffffff


	//   ....[27]....
        /*00a8*/ 	.word	0xffffffff


	//   ....[28]....
        /*00ac*/ 	.word	0xffffffff


	//   ....[29]....
        /*00b0*/ 	.word	0xffffffff


	//   ....[30]....
        /*00b4*/ 	.word	0xffffffff


	//   ....[31]....
        /*00b8*/ 	.word	0xffffffff


	//   ....[32]....
        /*00bc*/ 	.word	0xffffffff


	//   ....[33]....
        /*00c0*/ 	.word	0xffffffff


	//   ....[34]....
        /*00c4*/ 	.word	0xffffffff


	//   ....[35]....
        /*00c8*/ 	.word	0xffffffff


	//   ....[36]....
        /*00cc*/ 	.word	0xffffffff


	//   ....[37]....
        /*00d0*/ 	.word	0xffffffff


	//   ....[38]....
        /*00d4*/ 	.word	0xffffffff


	//   ....[39]....
        /*00d8*/ 	.word	0xffffffff


	//   ....[40]....
        /*00dc*/ 	.word	0xffffffff


	//   ....[41]....
        /*00e0*/ 	.word	0xffffffff


	//   ....[42]....
        /*00e4*/ 	.word	0xffffffff


	//   ....[43]....
        /*00e8*/ 	.word	0xffffffff


	//   ....[44]....
        /*00ec*/ 	.word	0xffffffff


	//   ....[45]....
        /*00f0*/ 	.word	0xffffffff


	//   ....[46]....
        /*00f4*/ 	.word	0xffffffff


	//   ....[47]....
        /*00f8*/ 	.word	0xffffffff


	//   ....[48]....
        /*00fc*/ 	.word	0xffffffff


	//   ....[49]....
        /*0100*/ 	.word	0xffffffff


	//   ....[50]....
        /*0104*/ 	.word	0xffffffff


	//   ....[51]....
        /*0108*/ 	.word	0xffffffff


	//   ....[52]....
        /*010c*/ 	.word	0xffffffff


	//   ....[53]....
        /*0110*/ 	.word	0xffffffff


	//   ....[54]....
        /*0114*/ 	.word	0xffffffff


	//   ....[55]....
        /*0118*/ 	.word	0xffffffff


	//   ....[56]....
        /*011c*/ 	.word	0xffffffff


	//   ....[57]....
        /*0120*/ 	.word	0xffffffff


	//   ....[58]....
        /*0124*/ 	.word	0xffffffff


	//   ....[59]....
        /*0128*/ 	.word	0xffffffff


	//   ....[60]....
        /*012c*/ 	.word	0xffffffff


	//   ....[61]....
        /*0130*/ 	.word	0xffffffff


	//   ....[62]....
        /*0134*/ 	.word	0xffffffff


	//   ....[63]....
        /*0138*/ 	.word	0xffffffff


	//   ....[64]....
        /*013c*/ 	.word	0xffffffff


	//   ....[65]....
        /*0140*/ 	.word	0xffffffff


	//   ....[66]....
        /*0144*/ 	.word	0xffffffff


	//   ....[67]....
        /*0148*/ 	.word	0xffffffff


	//   ....[68]....
        /*014c*/ 	.word	0xffffffff


	//   ....[69]....
        /*0150*/ 	.word	0xffffffff


	//   ....[70]....
        /*0154*/ 	.word	0xffffffff


	//   ....[71]....
        /*0158*/ 	.word	0xffffffff


	//   ....[72]....
        /*015c*/ 	.word	0xffffffff


	//   ....[73]....
        /*0160*/ 	.word	0xffffffff


	//   ....[74]....
        /*0164*/ 	.word	0xffffffff


	//   ....[75]....
        /*0168*/ 	.word	0xffffffff


	//   ....[76]....
        /*016c*/ 	.word	0xffffffff


	//   ....[77]....
        /*0170*/ 	.word	0xffffffff


	//   ....[78]....
        /*0174*/ 	.word	0xffffffff


	//   ....[79]....
        /*0178*/ 	.word	0xffffffff


	//   ....[80]....
        /*017c*/ 	.word	0xffffffff


	//   ....[81]....
        /*0180*/ 	.word	0xffffffff


	//   ....[82]....
        /*0184*/ 	.word	0xffffffff


	//   ....[83]....
        /*0188*/ 	.word	0xffffffff


	//   ....[84]....
        /*018c*/ 	.word	0xffffffff


	//   ....[85]....
        /*0190*/ 	.word	0xffffffff


	//   ....[86]....
        /*0194*/ 	.word	0xffffffff


	//   ....[87]....
        /*0198*/ 	.word	0xffffffff


	//   ....[88]....
        /*019c*/ 	.word	0xffffffff


	//   ....[89]....
        /*01a0*/ 	.word	0xffffffff


	//   ....[90]....
        /*01a4*/ 	.word	0xffffffff


	//   ....[91]....
        /*01a8*/ 	.word	0xffffffff


	//   ....[92]....
        /*01ac*/ 	.word	0xffffffff


	//   ....[93]....
        /*01b0*/ 	.word	0xffffffff


	//   ....[94]....
        /*01b4*/ 	.word	0xffffffff


	//   ....[95]....
        /*01b8*/ 	.word	0xffffffff


	//   ....[96]....
        /*01bc*/ 	.word	0xffffffff


	//   ....[97]....
        /*01c0*/ 	.word	0xffffffff


	//   ....[98]....
        /*01c4*/ 	.word	0xffffffff


	//   ....[99]....
        /*01c8*/ 	.word	0xffffffff


	//   ....[100]....
        /*01cc*/ 	.word	0xffffffff


	//   ....[101]....
        /*01d0*/ 	.word	0xffffffff


	//   ....[102]....
        /*01d4*/ 	.word	0xffffffff


	//   ....[103]....
        /*01d8*/ 	.word	0xffffffff


	//   ....[104]....
        /*01dc*/ 	.word	0xffffffff


	//   ....[105]....
        /*01e0*/ 	.word	0xffffffff


	//   ....[106]....
        /*01e4*/ 	.word	0xffffffff


	//   ....[107]....
        /*01e8*/ 	.word	0xffffffff


	//   ....[108]....
        /*01ec*/ 	.word	0xffffffff


	//   ....[109]....
        /*01f0*/ 	.word	0xffffffff


	//   ....[110]....
        /*01f4*/ 	.word	0xffffffff


	//   ....[111]....
        /*01f8*/ 	.word	0xffffffff


	//   ....[112]....
        /*01fc*/ 	.word	0xffffffff


	//   ....[113]....
        /*0200*/ 	.word	0xffffffff


	//   ....[114]....
        /*0204*/ 	.word	0xffffffff


	//   ....[115]....
        /*0208*/ 	.word	0xffffffff


	//   ....[116]....
        /*020c*/ 	.word	0xffffffff


	//   ....[117]....
        /*0210*/ 	.word	0xffffffff


	//   ....[118]....
        /*0214*/ 	.word	0xffffffff


	//   ....[119]....
        /*0218*/ 	.word	0xffffffff


	//   ....[120]....
        /*021c*/ 	.word	0xffffffff


	//   ....[121]....
        /*0220*/ 	.word	0xffffffff


	//   ....[122]....
        /*0224*/ 	.word	0xffffffff


	//   ....[123]....
        /*0228*/ 	.word	0xffffffff


	//   ....[124]....
        /*022c*/ 	.word	0xffffffff


	//   ....[125]....
        /*0230*/ 	.word	0xffffffff


	//   ....[126]....
        /*0234*/ 	.word	0xffffffff


	//   ....[127]....
        /*0238*/ 	.word	0xffffffff


	//   ....[128]....
        /*023c*/ 	.word	0xffffffff


	//   ....[129]....
        /*0240*/ 	.word	0xffffffff


	//   ....[130]....
        /*0244*/ 	.word	0xffffffff


	//----- nvinfo : EIATTR_COOP_GROUP_INSTR_OFFSETS
	.align		4
.L_450:
        /*0248*/ 	.byte	0x04, 0x28
        /*024a*/ 	.short	(.L_452 - .L_451)


	//   ....[0]....
.L_451:
        /*024c*/ 	.word	0x00000090


	//   ....[1]....
        /*0250*/ 	.word	0x000026c0


	//   ....[2]....
        /*0254*/ 	.word	0x00002730


	//   ....[3]....
        /*0258*/ 	.word	0x00003720


	//   ....[4]....
        /*025c*/ 	.word	0x00003730


	//   ....[5]....
        /*0260*/ 	.word	0x00004c60


	//   ....[6]....
        /*0264*/ 	.word	0x00004cd0


	//   ....[7]....
        /*0268*/ 	.word	0x00005d70


	//   ....[8]....
        /*026c*/ 	.word	0x00005d80


	//   ....[9]....
        /*0270*/ 	.word	0x00006d20


	//   ....[10]....
        /*0274*/ 	.word	0x00006d50


	//   ....[11]....
        /*0278*/ 	.word	0x00006f20


	//   ....[12]....
        /*027c*/ 	.word	0x00006f40


	//   ....[13]....
        /*0280*/ 	.word	0x00007370


	//   ....[14]....
        /*0284*/ 	.word	0x00007390


	//   ....[15]....
        /*0288*/ 	.word	0x000075c0


	//   ....[16]....
        /*028c*/ 	.word	0x000075e0


	//   ....[17]....
        /*0290*/ 	.word	0x00008500


	//   ....[18]....
        /*0294*/ 	.word	0x00008520


	//   ....[19]....
        /*0298*/ 	.word	0x00008710


	//   ....[20]....
        /*029c*/ 	.word	0x00008740


	//   ....[21]....
        /*02a0*/ 	.word	0x000088c0


	//   ....[22]....
        /*02a4*/ 	.word	0x000088f0


	//   ....[23]....
        /*02a8*/ 	.word	0x00008a70


	//   ....[24]....
        /*02ac*/ 	.word	0x00008ab0


	//   ....[25]....
        /*02b0*/ 	.word	0x00008fc0


	//   ....[26]....
        /*02b4*/ 	.word	0x00008fe0


	//   ....[27]....
        /*02b8*/ 	.word	0x00009130


	//   ....[28]....
        /*02bc*/ 	.word	0x00009140


	//   ....[29]....
        /*02c0*/ 	.word	0x00009540


	//   ....[30]....
        /*02c4*/ 	.word	0x000095b0


	//   ....[31]....
        /*02c8*/ 	.word	0x000095d0


	//   ....[32]....
        /*02cc*/ 	.word	0x00009600


	//   ....[33]....
        /*02d0*/ 	.word	0x000098f0


	//   ....[34]....
        /*02d4*/ 	.word	0x00009990


	//   ....[35]....
        /*02d8*/ 	.word	0x00009a10


	//   ....[36]....
        /*02dc*/ 	.word	0x00009a80


	//   ....[37]....
        /*02e0*/ 	.word	0x00009ec0


	//   ....[38]....
        /*02e4*/ 	.word	0x00009f10


	//   ....[39]....
        /*02e8*/ 	.word	0x00009f50


	//   ....[40]....
        /*02ec*/ 	.word	0x00009f90


	//   ....[41]....
        /*02f0*/ 	.word	0x0000a2e0


	//   ....[42]....
        /*02f4*/ 	.word	0x0000a380


	//   ....[43]....
        /*02f8*/ 	.word	0x0000a400


	//   ....[44]....
        /*02fc*/ 	.word	0x0000a470


	//   ....[45]....
        /*0300*/ 	.word	0x0000da40


	//   ....[46]....
        /*0304*/ 	.word	0x0000daa0


	//   ....[47]....
        /*0308*/ 	.word	0x0000dae0


	//   ....[48]....
        /*030c*/ 	.word	0x0000db00


	//   ....[49]....
        /*0310*/ 	.word	0x0000dcc0


	//   ....[50]....
        /*0314*/ 	.word	0x0000dd60


	//   ....[51]....
        /*0318*/ 	.word	0x0000ddb0


	//   ....[52]....
        /*031c*/ 	.word	0x0000de30


	//   ....[53]....
        /*0320*/ 	.word	0x0000e080


	//   ....[54]....
        /*0324*/ 	.word	0x0000e120


	//   ....[55]....
        /*0328*/ 	.word	0x0000e1a0


	//   ....[56]....
        /*032c*/ 	.word	0x0000e210


	//   ....[57]....
        /*0330*/ 	.word	0x0000e450


	//   ....[58]....
        /*0334*/ 	.word	0x0000e4a0


	//   ....[59]....
        /*0338*/ 	.word	0x0000e4f0


	//   ....[60]....
        /*033c*/ 	.word	0x0000e560


	//   ....[61]....
        /*0340*/ 	.word	0x00012280


	//   ....[62]....
        /*0344*/ 	.word	0x000122b0


	//   ....[63]....
        /*0348*/ 	.word	0x00012650


	//   ....[64]....
        /*034c*/ 	.word	0x00012660


	//   ....[65]....
        /*0350*/ 	.word	0x00013570


	//   ....[66]....
        /*0354*/ 	.word	0x00013590


	//   ....[67]....
        /*0358*/ 	.word	0x000136b0


	//   ....[68]....
        /*035c*/ 	.word	0x000136d0


	//   ....[69]....
        /*0360*/ 	.word	0x00013b50


	//   ....[70]....
        /*0364*/ 	.word	0x00013d30


	//   ....[71]....
        /*0368*/ 	.word	0x000142b0


	//   ....[72]....
        /*036c*/ 	.word	0x000142f0


	//   ....[73]....
        /*0370*/ 	.word	0x00014340


	//   ....[74]....
        /*0374*/ 	.word	0x00014430


	//   ....[75]....
        /*0378*/ 	.word	0x00015310


	//   ....[76]....
        /*037c*/ 	.word	0x00015330


	//   ....[77]....
        /*0380*/ 	.word	0x00015440


	//   ....[78]....
        /*0384*/ 	.word	0x00015450


	//   ....[79]....
        /*0388*/ 	.word	0x00016420


	//   ....[80]....
        /*038c*/ 	.word	0x00016440


	//   ....[81]....
        /*0390*/ 	.word	0x00016460


	//   ....[82]....
        /*0394*/ 	.word	0x00016470


	//   ....[83]....
        /*0398*/ 	.word	0x00016700


	//   ....[84]....
        /*039c*/ 	.word	0x00016720


	//   ....[85]....
        /*03a0*/ 	.word	0x00016a80


	//   ....[86]....
        /*03a4*/ 	.word	0x00016b80


	//   ....[87]....
        /*03a8*/ 	.word	0x00016c10


	//   ....[88]....
        /*03ac*/ 	.word	0x00016d50


	//   ....[89]....
        /*03b0*/ 	.word	0x000185b0


	//   ....[90]....
        /*03b4*/ 	.word	0x000185d0


	//   ....[91]....
        /*03b8*/ 	.word	0x00018760


	//   ....[92]....
        /*03bc*/ 	.word	0x00018770


	//   ....[93]....
        /*03c0*/ 	.word	0x00019750


	//   ....[94]....
        /*03c4*/ 	.word	0x00019760


	//   ....[95]....
        /*03c8*/ 	.word	0x00019770


	//   ....[96]....
        /*03cc*/ 	.word	0x00019780


	//   ....[97]....
        /*03d0*/ 	.word	0x00019b20


	//   ....[98]....
        /*03d4*/ 	.word	0x00019b40


	//   ....[99]....
        /*03d8*/ 	.word	0x00019b80


	//   ....[100]....
        /*03dc*/ 	.word	0x00019b90


	//   ....[101]....
        /*03e0*/ 	.word	0x0001b270


	//   ....[102]....
        /*03e4*/ 	.word	0x0001b2a0


	//   ....[103]....
        /*03e8*/ 	.word	0x0001b2e0


	//   ....[104]....
        /*03ec*/ 	.word	0x0001b2f0


	//   ....[105]....
        /*03f0*/ 	.word	0x0001cd80


	//   ....[106]....
        /*03f4*/ 	.word	0x0001cdc0


	//   ....[107]....
        /*03f8*/ 	.word	0x0001cdf0


	//   ....[108]....
        /*03fc*/ 	.word	0x0001ce20


	//   ....[109]....
        /*0400*/ 	.word	0x0001d040


	//   ....[110]....
        /*0404*/ 	.word	0x0001d050


	//   ....[111]....
        /*0408*/ 	.word	0x0001d250


	//   ....[112]....
        /*040c*/ 	.word	0x0001d280


	//   ....[113]....
        /*0410*/ 	.word	0x0001d440


	//   ....[114]....
        /*0414*/ 	.word	0x0001d470


	//   ....[115]....
        /*0418*/ 	.word	0x0001d630


	//   ....[116]....
        /*041c*/ 	.word	0x0001d650


	//   ....[117]....
        /*0420*/ 	.word	0x0001e000


	//   ....[118]....
        /*0424*/ 	.word	0x0001e020


	//   ....[119]....
        /*0428*/ 	.word	0x0001e1b0


	//   ....[120]....
        /*042c*/ 	.word	0x0001e1e0


	//   ....[121]....
        /*0430*/ 	.word	0x0001e370


	//   ....[122]....
        /*0434*/ 	.word	0x0001e3a0


	//   ....[123]....
        /*0438*/ 	.word	0x0001e530


	//   ....[124]....
        /*043c*/ 	.word	0x0001e550


	//   ....[125]....
        /*0440*/ 	.word	0x0001e710


	//   ....[126]....
        /*0444*/ 	.word	0x0001e770


	//   ....[127]....
        /*0448*/ 	.word	0x0001e7c0


	//   ....[128]....
        /*044c*/ 	.word	0x0001e820


	//   ....[129]....
        /*0450*/ 	.word	0x0001e870


	//   ....[130]....
        /*0454*/ 	.word	0x0001e8d0


	//----- nvinfo : EIATTR_EXIT_INSTR_OFFSETS
	.align		4
.L_452:
        /*0458*/ 	.byte	0x04, 0x1c
        /*045a*/ 	.short	(.L_454 - .L_453)


	//   ....[0]....
.L_453:
        /*045c*/ 	.word	0x00000440


	//   ....[1]....
        /*0460*/ 	.word	0x0001d660


	//   ....[2]....
        /*0464*/ 	.word	0x0001d7a0


	//   ....[3]....
        /*0468*/ 	.word	0x0001d800


	//   ....[4]....
        /*046c*/ 	.word	0x0001e560


	//   ....[5]....
        /*0470*/ 	.word	0x0001e670


	//   ....[6]....
        /*0474*/ 	.word	0x0001e6d0


	//----- nvinfo : EIATTR_CTAIDZ_USED
	.align		4
.L_454:
        /*0478*/ 	.byte	0x01, 0x04
	.zero		2


	//----- nvinfo : EIATTR_MAX_THREADS
	.align		4
        /*047c*/ 	.byte	0x04, 0x05
        /*047e*/ 	.short	(.L_456 - .L_455)
.L_455:
        /*0480*/ 	.word	0x00000100
        /*0484*/ 	.word	0x00000001
        /*0488*/ 	.word	0x00000001


	//----- nvinfo : EIATTR_CRS_STACK_SIZE
	.align		4
.L_456:
        /*048c*/ 	.byte	0x04, 0x1e
        /*048e*/ 	.short	(.L_458 - .L_457)
.L_457:
        /*0490*/ 	.word	0x00000000
.L_458:


//--------------------- .nv.callgraph             --------------------------
	.section	.nv.callgraph,"",@"SHT_CUDA_CALLGRAPH"
	.align	4
	.sectionentsize	8
	.align		4
        /*0000*/ 	.word	0x00000000
	.align		4
        /*0004*/ 	.word	0xffffffff
	.align		4
        /*0008*/ 	.word	0x00000000
	.align		4
        /*000c*/ 	.word	0xfffffffe
	.align		4
        /*0010*/ 	.word	0x00000000
	.align		4
        /*0014*/ 	.word	0xfffffffd
	.align		4
        /*0018*/ 	.word	0x00000000
	.align		4
        /*001c*/ 	.word	0xfffffffc


//--------------------- .nv.rel.action            --------------------------
	.section	.nv.rel.action,"",@"SHT_CUDA_RELOCINFO"
	.align	8
	.sectionentsize	8
        /*0000*/ 	.byte	0x73, 0x00, 0x00, 0x00, 0x00, 0x00, 0x00, 0x00, 0x00, 0x00, 0x00, 0x11, 0x25, 0x00, 0x05, 0x36


//--------------------- .nv.constant4             --------------------------
	.section	.nv.constant4,"a",@progbits
	.align	8
	.align		8
.nv.constant4:
        /*0000*/ 	.dword	_ZN80_INTERNAL_c93eee38_44_flash_fwd_hdim256_fp16_paged_softcap_sm80_cu_d53ad458_32014cuda3std3__45__cpo5beginE
	.align		8
        /*0008*/ 	.dword	_ZN80_INTERNAL_c93eee38_44_flash_fwd_hdim256_fp16_paged_softcap_sm80_cu_d53ad458_32014cuda3std3__45__cpo3endE
	.align		8
        /*0010*/ 	.dword	_ZN80_INTERNAL_c93eee38_44_flash_fwd_hdim256_fp16_paged_softcap_sm80_cu_d53ad458_32014cuda3std3__45__cpo6cbeginE
	.align		8
        /*0018*/ 	.dword	_ZN80_INTERNAL_c93eee38_44_flash_fwd_hdim256_fp16_paged_softcap_sm80_cu_d53ad458_32014cuda3std3__45__cpo4cendE
	.align		8
        /*0020*/ 	.dword	_ZN80_INTERNAL_c93eee38_44_flash_fwd_hdim256_fp16_paged_softcap_sm80_cu_d53ad458_32014cuda3std3__482_GLOBAL__N__c93eee38_44_flash_fwd_hdim256_fp16_paged_softcap_sm80_cu_d53ad458_32016ignoreE
	.align		8
        /*0028*/ 	.dword	_ZN80_INTERNAL_c93eee38_44_flash_fwd_hdim256_fp16_paged_softcap_sm80_cu_d53ad458_32014cuda3std3__419piecewise_constructE
	.align		8
        /*0030*/ 	.dword	_ZN80_INTERNAL_c93eee38_44_flash_fwd_hdim256_fp16_paged_softcap_sm80_cu_d53ad458_32014cuda3std3__48in_placeE
	.align		8
        /*0038*/ 	.dword	_ZN80_INTERNAL_c93eee38_44_flash_fwd_hdim256_fp16_paged_softcap_sm80_cu_d53ad458_32014cuda3std6ranges3__45__cpo4swapE
	.align		8
        /*0040*/ 	.dword	_ZN80_INTERNAL_c93eee38_44_flash_fwd_hdim256_fp16_paged_softcap_sm80_cu_d53ad458_32014cuda3std6ranges3__45__cpo9iter_moveE
	.align		8
        /*0048*/ 	.dword	_ZN80_INTERNAL_c93eee38_44_flash_fwd_hdim256_fp16_paged_softcap_sm80_cu_d53ad458_32014cute7productE
	.align		8
        /*0050*/ 	.dword	_ZN80_INTERNAL_c93eee38_44_flash_fwd_hdim256_fp16_paged_softcap_sm80_cu_d53ad458_32014cute1_E


//--------------------- .nv.constant0._ZN7cutlass13device_kernelIN5flash19enable_sm80_to_sm89INS1_16FlashAttnFwdSm80INS1_25CollectiveMainloopFwdSm80ILi8ELi1ELb1EN4cute5tupleIJNS5_1CILi128EEENS7_ILi64EEENS7_ILi256EEEEEELi256ENS_6half_tEfNS_4arch4Sm80ELb0ELb0ELb1ELb0ELb1ELb0ELb1ELb0EEENS1_21CollectiveEpilogueFwdINS6_IJS8_SA_S9_EEENS6_IJNS7_ILi1EEESI_SI_EEESC_SE_Li256ELb0ELb1ELb0ELb0EEENS1_19SingleTileSchedulerILb0ELb0ELb1ELi128EEEEEEEEEvNT_6ParamsE --------------------------
	.section	.nv.constant0._ZN7cutlass13device_kernelIN5flash19enable_sm80_to_sm89INS1_16FlashAttnFwdSm80INS1_25CollectiveMainloopFwdSm80ILi8ELi1ELb1EN4cute5tupleIJNS5_1CILi128EEENS7_ILi64EEENS7_ILi256EEEEEELi256ENS_6half_tEfNS_4arch4Sm80ELb0ELb0ELb1ELb0ELb1ELb0ELb1ELb0EEENS1_21CollectiveEpilogueFwdINS6_IJS8_SA_S9_EEENS6_IJNS7_ILi1EEESI_SI_EEESC_SE_Li256ELb0ELb1ELb0ELb0EEENS1_19SingleTileSchedulerILb0ELb0ELb1ELi128EEEEEEEEEvNT_6ParamsE,"a",@progbits
	.sectionflags	@""
	.align	4
.nv.constant0._ZN7cutlass13device_kernelIN5flash19enable_sm80_to_sm89INS1_16FlashAttnFwdSm80INS1_25CollectiveMainloopFwdSm80ILi8ELi1ELb1EN4cute5tupleIJNS5_1CILi128EEENS7_ILi64EEENS7_ILi256EEEEEELi256ENS_6half_tEfNS_4arch4Sm80ELb0ELb0ELb1ELb0ELb1ELb0ELb1ELb0EEENS1_21CollectiveEpilogueFwdINS6_IJS8_SA_S9_EEENS6_IJNS7_ILi1EEESI_SI_EEESC_SE_Li256ELb0ELb1ELb0ELb0EEENS1_19SingleTileSchedulerILb0ELb0ELb1ELi128EEEEEEEEEvNT_6ParamsE:
	.zero		1400


//--------------------- .nv.constant0._ZN7cutlass13device_kernelIN5flash19enable_sm80_to_sm89INS1_16FlashAttnFwdSm80INS1_25CollectiveMainloopFwdSm80ILi8ELi1ELb1EN4cute5tupleIJNS5_1CILi128EEENS7_ILi64EEENS7_ILi256EEEEEELi256ENS_6half_tEfNS_4arch4Sm80ELb0ELb0ELb1ELb1ELb1ELb0ELb1ELb0EEENS1_21CollectiveEpilogueFwdINS6_IJS8_SA_S9_EEENS6_IJNS7_ILi1EEESI_SI_EEESC_SE_Li256ELb1ELb1ELb0ELb0EEENS1_19SingleTileSchedulerILb1ELb0ELb1ELi128EEEEEEEEEvNT_6ParamsE --------------------------
	.section	.nv.constant0._ZN7cutlass13device_kernelIN5flash19enable_sm80_to_sm89INS1_16FlashAttnFwdSm80INS1_25CollectiveMainloopFwdSm80ILi8ELi1ELb1EN4cute5tupleIJNS5_1CILi128EEENS7_ILi64EEENS7_ILi256EEEEEELi256ENS_6half_tEfNS_4arch4Sm80ELb0ELb0ELb1ELb1ELb1ELb0ELb1ELb0EEENS1_21CollectiveEpilogueFwdINS6_IJS8_SA_S9_EEENS6_IJNS7_ILi1EEESI_SI_EEESC_SE_Li256ELb1ELb1ELb0ELb0EEENS1_19SingleTileSchedulerILb1ELb0ELb1ELi128EEEEEEEEEvNT_6ParamsE,"a",@progbits
	.sectionflags	@""
	.align	4
.nv.constant0._ZN7cutlass13device_kernelIN5flash19enable_sm80_to_sm89INS1_16FlashAttnFwdSm80INS1_25CollectiveMainloopFwdSm80ILi8ELi1ELb1EN4cute5tupleIJNS5_1CILi128EEENS7_ILi64EEENS7_ILi256EEEEEELi256ENS_6half_tEfNS_4arch4Sm80ELb0ELb0ELb1ELb1ELb1ELb0ELb1ELb0EEENS1_21CollectiveEpilogueFwdINS6_IJS8_SA_S9_EEENS6_IJNS7_ILi1EEESI_SI_EEESC_SE_Li256ELb1ELb1ELb0ELb0EEENS1_19SingleTileSchedulerILb1ELb0ELb1ELi128EEEEEEEEEvNT_6ParamsE:
	.zero		1400


//--------------------- .nv.constant0._ZN7cutlass13device_kernelIN5flash19enable_sm80_to_sm89INS1_16FlashAttnFwdSm80INS1_25CollectiveMainloopFwdSm80ILi8ELi1ELb0EN4cute5tupleIJNS5_1CILi128EEENS7_ILi32EEENS7_ILi256EEEEEELi256ENS_6half_tEfNS_4arch4Sm80ELb0ELb0ELb1ELb1ELb1ELb1ELb1ELb0EEENS1_21CollectiveEpilogueFwdINS6_IJS8_SA_S9_EEENS6_IJNS7_ILi1EEESI_SI_EEESC_SE_Li256ELb1ELb1ELb0ELb0EEENS1_19SingleTileSchedulerILb1ELb0ELb1ELi128EEEEEEEEEvNT_6ParamsE --------------------------
	.section	.nv.constant0._ZN7cutlass13device_kernelIN5flash19enable_sm80_to_sm89INS1_16FlashAttnFwdSm80INS1_25CollectiveMainloopFwdSm80ILi8ELi1ELb0EN4cute5tupleIJNS5_1CILi128EEENS7_ILi32EEENS7_ILi256EEEEEELi256ENS_6half_tEfNS_4arch4Sm80ELb0ELb0ELb1ELb1ELb1ELb1ELb1ELb0EEENS1_21CollectiveEpilogueFwdINS6_IJS8_SA_S9_EEENS6_IJNS7_ILi1EEESI_SI_EEESC_SE_Li256ELb1ELb1ELb0ELb0EEENS1_19SingleTileSchedulerILb1ELb0ELb1ELi128EEEEEEEEEvNT_6ParamsE,"a",@progbits
	.sectionflags	@""
	.align	4
.nv.constant0._ZN7cutlass13device_kernelIN5flash19enable_sm80_to_sm89INS1_16FlashAttnFwdSm80INS1_25CollectiveMainloopFwdSm80ILi8ELi1ELb0EN4cute5tupleIJNS5_1CILi128EEENS7_ILi32EEENS7_ILi256EEEEEELi256ENS_6half_tEfNS_4arch4Sm80ELb0ELb0ELb1ELb1ELb1ELb1ELb1ELb0EEENS1_21CollectiveEpilogueFwdINS6_IJS8_SA_S9_EEENS6_IJNS7_ILi1EEESI_SI_EEESC_SE_Li256ELb1ELb1ELb0ELb0EEENS1_19SingleTileSchedulerILb1ELb0ELb1ELi128EEEEEEEEEvNT_6ParamsE:
	.zero		1400


//--------------------- .nv.constant0._ZN7cutlass13device_kernelIN5flash19enable_sm80_to_sm89INS1_16FlashAttnFwdSm80INS1_25CollectiveMainloopFwdSm80ILi8ELi1ELb1EN4cute5tupleIJNS5_1CILi128EEENS7_ILi48EEENS7_ILi256EEEEEELi256ENS_6half_tEfNS_4arch4Sm80ELb0ELb1ELb1ELb0ELb1ELb0ELb1ELb0EEENS1_21CollectiveEpilogueFwdINS6_IJS8_SA_S9_EEENS6_IJNS7_ILi1EEESI_SI_EEESC_SE_Li256ELb0ELb1ELb0ELb0EEENS1_19SingleTileSchedulerILb0ELb0ELb1ELi128EEEEEEEEEvNT_6ParamsE --------------------------
	.section	.nv.constant0._ZN7cutlass13device_kernelIN5flash19enable_sm80_to_sm89INS1_16FlashAttnFwdSm80INS1_25CollectiveMainloopFwdSm80ILi8ELi1ELb1EN4cute5tupleIJNS5_1CILi128EEENS7_ILi48EEENS7_ILi256EEEEEELi256ENS_6half_tEfNS_4arch4Sm80ELb0ELb1ELb1ELb0ELb1ELb0ELb1ELb0EEENS1_21CollectiveEpilogueFwdINS6_IJS8_SA_S9_EEENS6_IJNS7_ILi1EEESI_SI_EEESC_SE_Li256ELb0ELb1ELb0ELb0EEENS1_19SingleTileSchedulerILb0ELb0ELb1ELi128EEEEEEEEEvNT_6ParamsE,"a",@progbits
	.sectionflags	@""
	.align	4
.nv.constant0._ZN7cutlass13device_kernelIN5flash19enable_sm80_to_sm89INS1_16FlashAttnFwdSm80INS1_25CollectiveMainloopFwdSm80ILi8ELi1ELb1EN4cute5tupleIJNS5_1CILi128EEENS7_ILi48EEENS7_ILi256EEEEEELi256ENS_6half_tEfNS_4arch4Sm80ELb0ELb1ELb1ELb0ELb1ELb0ELb1ELb0EEENS1_21CollectiveEpilogueFwdINS6_IJS8_SA_S9_EEENS6_IJNS7_ILi1EEESI_SI_EEESC_SE_Li256ELb0ELb1ELb0ELb0EEENS1_19SingleTileSchedulerILb0ELb0ELb1ELi128EEEEEEEEEvNT_6ParamsE:
	.zero		1400


//--------------------- .nv.constant0._ZN7cutlass13device_kernelIN5flash19enable_sm80_to_sm89INS1_16FlashAttnFwdSm80INS1_25CollectiveMainloopFwdSm80ILi8ELi1ELb1EN4cute5tupleIJNS5_1CILi128EEENS7_ILi48EEENS7_ILi256EEEEEELi256ENS_6half_tEfNS_4arch4Sm80ELb0ELb1ELb1ELb1ELb1ELb0ELb1ELb0EEENS1_21CollectiveEpilogueFwdINS6_IJS8_SA_S9_EEENS6_IJNS7_ILi1EEESI_SI_EEESC_SE_Li256ELb1ELb1ELb0ELb0EEENS1_19SingleTileSchedulerILb1ELb0ELb1ELi128EEEEEEEEEvNT_6ParamsE --------------------------
	.section	.nv.constant0._ZN7cutlass13device_kernelIN5flash19enable_sm80_to_sm89INS1_16FlashAttnFwdSm80INS1_25CollectiveMainloopFwdSm80ILi8ELi1ELb1EN4cute5tupleIJNS5_1CILi128EEENS7_ILi48EEENS7_ILi256EEEEEELi256ENS_6half_tEfNS_4arch4Sm80ELb0ELb1ELb1ELb1ELb1ELb0ELb1ELb0EEENS1_21CollectiveEpilogueFwdINS6_IJS8_SA_S9_EEENS6_IJNS7_ILi1EEESI_SI_EEESC_SE_Li256ELb1ELb1ELb0ELb0EEENS1_19SingleTileSchedulerILb1ELb0ELb1ELi128EEEEEEEEEvNT_6ParamsE,"a",@progbits
	.sectionflags	@""
	.align	4
.nv.constant0._ZN7cutlass13device_kernelIN5flash19enable_sm80_to_sm89INS1_16FlashAttnFwdSm80INS1_25CollectiveMainloopFwdSm80ILi8ELi1ELb1EN4cute5tupleIJNS5_1CILi128EEENS7_ILi48EEENS7_ILi256EEEEEELi256ENS_6half_tEfNS_4arch4Sm80ELb0ELb1ELb1ELb1ELb1ELb0ELb1ELb0EEENS1_21CollectiveEpilogueFwdINS6_IJS8_SA_S9_EEENS6_IJNS7_ILi1EEESI_SI_EEESC_SE_Li256ELb1ELb1ELb0ELb0EEENS1_19SingleTileSchedulerILb1ELb0ELb1ELi128EEEEEEEEEvNT_6ParamsE:
	.zero		1400


//--------------------- .nv.constant0._ZN7cutlass13device_kernelIN5flash19enable_sm80_to_sm89INS1_16FlashAttnFwdSm80INS1_25CollectiveMainloopFwdSm80ILi8ELi1ELb0EN4cute5tupleIJNS5_1CILi128EEENS7_ILi32EEENS7_ILi256EEEEEELi256ENS_6half_tEfNS_4arch4Sm80ELb0ELb1ELb1ELb1ELb1ELb1ELb1ELb0EEENS1_21CollectiveEpilogueFwdINS6_IJS8_SA_S9_EEENS6_IJNS7_ILi1EEESI_SI_EEESC_SE_Li256ELb1ELb1ELb0ELb0EEENS1_19SingleTileSchedulerILb1ELb0ELb1ELi128EEEEEEEEEvNT_6ParamsE --------------------------
	.section	.nv.constant0._ZN7cutlass13device_kernelIN5flash19enable_sm80_to_sm89INS1_16FlashAttnFwdSm80INS1_25CollectiveMainloopFwdSm80ILi8ELi1ELb0EN4cute5tupleIJNS5_1CILi128EEENS7_ILi32EEENS7_ILi256EEEEEELi256ENS_6half_tEfNS_4arch4Sm80ELb0ELb1ELb1ELb1ELb1ELb1ELb1ELb0EEENS1_21CollectiveEpilogueFwdINS6_IJS8_SA_S9_EEENS6_IJNS7_ILi1EEESI_SI_EEESC_SE_Li256ELb1ELb1ELb0ELb0EEENS1_19SingleTileSchedulerILb1ELb0ELb1ELi128EEEEEEEEEvNT_6ParamsE,"a",@progbits
	.sectionflags	@""
	.align	4
.nv.constant0._ZN7cutlass13device_kernelIN5flash19enable_sm80_to_sm89INS1_16FlashAttnFwdSm80INS1_25CollectiveMainloopFwdSm80ILi8ELi1ELb0EN4cute5tupleIJNS5_1CILi128EEENS7_ILi32EEENS7_ILi256EEEEEELi256ENS_6half_tEfNS_4arch4Sm80ELb0ELb1ELb1ELb1ELb1ELb1ELb1ELb0EEENS1_21CollectiveEpilogueFwdINS6_IJS8_SA_S9_EEENS6_IJNS7_ILi1EEESI_SI_EEESC_SE_Li256ELb1ELb1ELb0ELb0EEENS1_19SingleTileSchedulerILb1ELb0ELb1ELi128EEEEEEEEEvNT_6ParamsE:
	.zero		1400


//--------------------- .nv.constant0._ZN7cutlass13device_kernelIN5flash19enable_sm80_to_sm89INS1_16FlashAttnFwdSm80INS1_25CollectiveMainloopFwdSm80ILi8ELi1ELb1EN4cute5tupleIJNS5_1CILi128EEENS7_ILi64EEENS7_ILi256EEEEEELi256ENS_6half_tEfNS_4arch4Sm80ELb1ELb0ELb1ELb0ELb1ELb0ELb1ELb0EEENS1_21CollectiveEpilogueFwdINS6_IJS8_SA_S9_EEENS6_IJNS7_ILi1EEESI_SI_EEESC_SE_Li256ELb0ELb1ELb0ELb0EEENS1_30DynamicPersistentTileSchedulerILi256ELi256ELb0ELb1ELb0EEEEEEEEEvNT_6ParamsE --------------------------
	.section	.nv.constant0._ZN7cutlass13device_kernelIN5flash19enable_sm80_to_sm89INS1_16FlashAttnFwdSm80INS1_25CollectiveMainloopFwdSm80ILi8ELi1ELb1EN4cute5tupleIJNS5_1CILi128EEENS7_ILi64EEENS7_ILi256EEEEEELi256ENS_6half_tEfNS_4arch4Sm80ELb1ELb0ELb1ELb0ELb1ELb0ELb1ELb0EEENS1_21CollectiveEpilogueFwdINS6_IJS8_SA_S9_EEENS6_IJNS7_ILi1EEESI_SI_EEESC_SE_Li256ELb0ELb1ELb0ELb0EEENS1_30DynamicPersistentTileSchedulerILi256ELi256ELb0ELb1ELb0EEEEEEEEEvNT_6ParamsE,"a",@progbits
	.sectionflags	@""
	.align	4
.nv.constant0._ZN7cutlass13device_kernelIN5flash19enable_sm80_to_sm89INS1_16FlashAttnFwdSm80INS1_25CollectiveMainloopFwdSm80ILi8ELi1ELb1EN4cute5tupleIJNS5_1CILi128EEENS7_ILi64EEENS7_ILi256EEEEEELi256ENS_6half_tEfNS_4arch4Sm80ELb1ELb0ELb1ELb0ELb1ELb0ELb1ELb0EEENS1_21CollectiveEpilogueFwdINS6_IJS8_SA_S9_EEENS6_IJNS7_ILi1EEESI_SI_EEESC_SE_Li256ELb0ELb1ELb0ELb0EEENS1_30DynamicPersistentTileSchedulerILi256ELi256ELb0ELb1ELb0EEEEEEEEEvNT_6ParamsE:
	.zero		1416


//--------------------- .nv.constant0._ZN7cutlass13device_kernelIN5flash19enable_sm80_to_sm89INS1_16FlashAttnFwdSm80INS1_25CollectiveMainloopFwdSm80ILi8ELi1ELb1EN4cute5tupleIJNS5_1CILi128EEENS7_ILi64EEENS7_ILi256EEEEEELi256ENS_6half_tEfNS_4arch4Sm80ELb1ELb0ELb1ELb1ELb1ELb0ELb1ELb0EEENS1_21CollectiveEpilogueFwdINS6_IJS8_SA_S9_EEENS6_IJNS7_ILi1EEESI_SI_EEESC_SE_Li256ELb1ELb1ELb0ELb0EEENS1_19SingleTileSchedulerILb1ELb0ELb1ELi128EEEEEEEEEvNT_6ParamsE --------------------------
	.section	.nv.constant0._ZN7cutlass13device_kernelIN5flash19enable_sm80_to_sm89INS1_16FlashAttnFwdSm80INS1_25CollectiveMainloopFwdSm80ILi8ELi1ELb1EN4cute5tupleIJNS5_1CILi128EEENS7_ILi64EEENS7_ILi256EEEEEELi256ENS_6half_tEfNS_4arch4Sm80ELb1ELb0ELb1ELb1ELb1ELb0ELb1ELb0EEENS1_21CollectiveEpilogueFwdINS6_IJS8_SA_S9_EEENS6_IJNS7_ILi1EEESI_SI_EEESC_SE_Li256ELb1ELb1ELb0ELb0EEENS1_19SingleTileSchedulerILb1ELb0ELb1ELi128EEEEEEEEEvNT_6ParamsE,"a",@progbits
	.sectionflags	@""
	.align	4
.nv.constant0._ZN7cutlass13device_kernelIN5flash19enable_sm80_to_sm89INS1_16FlashAttnFwdSm80INS1_25CollectiveMainloopFwdSm80ILi8ELi1ELb1EN4cute5tupleIJNS5_1CILi128EEENS7_ILi64EEENS7_ILi256EEEEEELi256ENS_6half_tEfNS_4arch4Sm80ELb1ELb0ELb1ELb1ELb1ELb0ELb1ELb0EEENS1_21CollectiveEpilogueFwdINS6_IJS8_SA_S9_EEENS6_IJNS7_ILi1EEESI_SI_EEESC_SE_Li256ELb1ELb1ELb0ELb0EEENS1_19SingleTileSchedulerILb1ELb0ELb1ELi128EEEEEEEEEvNT_6ParamsE:
	.zero		1400


//--------------------- .nv.constant0._ZN7cutlass13device_kernelIN5flash19enable_sm80_to_sm89INS1_16FlashAttnFwdSm80INS1_25CollectiveMainloopFwdSm80ILi8ELi1ELb0EN4cute5tupleIJNS5_1CILi128EEENS7_ILi32EEENS7_ILi256EEEEEELi256ENS_6half_tEfNS_4arch4Sm80ELb1ELb0ELb1ELb1ELb1ELb1ELb1ELb0EEENS1_21CollectiveEpilogueFwdINS6_IJS8_SA_S9_EEENS6_IJNS7_ILi1EEESI_SI_EEESC_SE_Li256ELb1ELb1ELb0ELb0EEENS1_19SingleTileSchedulerILb1ELb0ELb1ELi128EEEEEEEEEvNT_6ParamsE --------------------------
	.section	.nv.constant0._ZN7cutlass13device_kernelIN5flash19enable_sm80_to_sm89INS1_16FlashAttnFwdSm80INS1_25CollectiveMainloopFwdSm80ILi8ELi1ELb0EN4cute5tupleIJNS5_1CILi128EEENS7_ILi32EEENS7_ILi256EEEEEELi256ENS_6half_tEfNS_4arch4Sm80ELb1ELb0ELb1ELb1ELb1ELb1ELb1ELb0EEENS1_21CollectiveEpilogueFwdINS6_IJS8_SA_S9_EEENS6_IJNS7_ILi1EEESI_SI_EEESC_SE_Li256ELb1ELb1ELb0ELb0EEENS1_19SingleTileSchedulerILb1ELb0ELb1ELi128EEEEEEEEEvNT_6ParamsE,"a",@progbits
	.sectionflags	@""
	.align	4
.nv.constant0._ZN7cutlass13device_kernelIN5flash19enable_sm80_to_sm89INS1_16FlashAttnFwdSm80INS1_25CollectiveMainloopFwdSm80ILi8ELi1ELb0EN4cute5tupleIJNS5_1CILi128EEENS7_ILi32EEENS7_ILi256EEEEEELi256ENS_6half_tEfNS_4arch4Sm80ELb1ELb0ELb1ELb1ELb1ELb1ELb1ELb0EEENS1_21CollectiveEpilogueFwdINS6_IJS8_SA_S9_EEENS6_IJNS7_ILi1EEESI_SI_EEESC_SE_Li256ELb1ELb1ELb0ELb0EEENS1_19SingleTileSchedulerILb1ELb0ELb1ELi128EEEEEEEEEvNT_6ParamsE:
	.zero		1400


//--------------------- .nv.constant0._ZN7cutlass13device_kernelIN5flash19enable_sm80_to_sm89INS1_16FlashAttnFwdSm80INS1_25CollectiveMainloopFwdSm80ILi8ELi1ELb0EN4cute5tupleIJNS5_1CILi128EEENS7_ILi96EEENS7_ILi256EEEEEELi256ENS_6half_tEfNS_4arch4Sm80ELb0ELb0ELb1ELb0ELb1ELb0ELb1ELb0EEENS1_21CollectiveEpilogueFwdINS6_IJS8_SA_S9_EEENS6_IJNS7_ILi1EEESI_SI_EEESC_SE_Li256ELb0ELb1ELb0ELb0EEENS1_19SingleTileSchedulerILb0ELb0ELb1ELi128EEEEEEEEEvNT_6ParamsE --------------------------
	.section	.nv.constant0._ZN7cutlass13device_kernelIN5flash19enable_sm80_to_sm89INS1_16FlashAttnFwdSm80INS1_25CollectiveMainloopFwdSm80ILi8ELi1ELb0EN4cute5tupleIJNS5_1CILi128EEENS7_ILi96EEENS7_ILi256EEEEEELi256ENS_6half_tEfNS_4arch4Sm80ELb0ELb0ELb1ELb0ELb1ELb0ELb1ELb0EEENS1_21CollectiveEpilogueFwdINS6_IJS8_SA_S9_EEENS6_IJNS7_ILi1EEESI_SI_EEESC_SE_Li256ELb0ELb1ELb0ELb0EEENS1_19SingleTileSchedulerILb0ELb0ELb1ELi128EEEEEEEEEvNT_6ParamsE,"a",@progbits
	.sectionflags	@""
	.align	4
.nv.constant0._ZN7cutlass13device_kernelIN5flash19enable_sm80_to_sm89INS1_16FlashAttnFwdSm80INS1_25CollectiveMainloopFwdSm80ILi8ELi1ELb0EN4cute5tupleIJNS5_1CILi128EEENS7_ILi96EEENS7_ILi256EEEEEELi256ENS_6half_tEfNS_4arch4Sm80ELb0ELb0ELb1ELb0ELb1ELb0ELb1ELb0EEENS1_21CollectiveEpilogueFwdINS6_IJS8_SA_S9_EEENS6_IJNS7_ILi1EEESI_SI_EEESC_SE_Li256ELb0ELb1ELb0ELb0EEENS1_19SingleTileSchedulerILb0ELb0ELb1ELi128EEEEEEEEEvNT_6ParamsE:
	.zero		1400


//--------------------- .nv.constant0._ZN7cutlass13device_kernelIN5flash19enable_sm80_to_sm89INS1_16FlashAttnFwdSm80INS1_25CollectiveMainloopFwdSm80ILi8ELi1ELb0EN4cute5tupleIJNS5_1CILi128EEENS7_ILi96EEENS7_ILi256EEEEEELi256ENS_6half_tEfNS_4arch4Sm80ELb0ELb0ELb1ELb1ELb1ELb0ELb1ELb0EEENS1_21CollectiveEpilogueFwdINS6_IJS8_SA_S9_EEENS6_IJNS7_ILi1EEESI_SI_EEESC_SE_Li256ELb1ELb1ELb0ELb0EEENS1_19SingleTileSchedulerILb1ELb0ELb1ELi128EEEEEEEEEvNT_6ParamsE --------------------------
	.section	.nv.constant0._ZN7cutlass13device_kernelIN5flash19enable_sm80_to_sm89INS1_16FlashAttnFwdSm80INS1_25CollectiveMainloopFwdSm80ILi8ELi1ELb0EN4cute5tupleIJNS5_1CILi128EEENS7_ILi96EEENS7_ILi256EEEEEELi256ENS_6half_tEfNS_4arch4Sm80ELb0ELb0ELb1ELb1ELb1ELb0ELb1ELb0EEENS1_21CollectiveEpilogueFwdINS6_IJS8_SA_S9_EEENS6_IJNS7_ILi1EEESI_SI_EEESC_SE_Li256ELb1ELb1ELb0ELb0EEENS1_19SingleTileSchedulerILb1ELb0ELb1ELi128EEEEEEEEEvNT_6ParamsE,"a",@progbits
	.sectionflags	@""
	.align	4
.nv.constant0._ZN7cutlass13device_kernelIN5flash19enable_sm80_to_sm89INS1_16FlashAttnFwdSm80INS1_25CollectiveMainloopFwdSm80ILi8ELi1ELb0EN4cute5tupleIJNS5_1CILi128EEENS7_ILi96EEENS7_ILi256EEEEEELi256ENS_6half_tEfNS_4arch4Sm80ELb0ELb0ELb1ELb1ELb1ELb0ELb1ELb0EEENS1_21CollectiveEpilogueFwdINS6_IJS8_SA_S9_EEENS6_IJNS7_ILi1EEESI_SI_EEESC_SE_Li256ELb1ELb1ELb0ELb0EEENS1_19SingleTileSchedulerILb1ELb0ELb1ELi128EEEEEEEEEvNT_6ParamsE:
	.zero		1400


//--------------------- .nv.constant0._ZN7cutlass13device_kernelIN5flash19enable_sm80_to_sm89INS1_16FlashAttnFwdSm80INS1_25CollectiveMainloopFwdSm80ILi8ELi1ELb0EN4cute5tupleIJNS5_1CILi128EEENS7_ILi48EEENS7_ILi256EEEEEELi256ENS_6half_tEfNS_4arch4Sm80ELb0ELb0ELb1ELb1ELb1ELb1ELb1ELb0EEENS1_21CollectiveEpilogueFwdINS6_IJS8_SA_S9_EEENS6_IJNS7_ILi1EEESI_SI_EEESC_SE_Li256ELb1ELb1ELb0ELb0EEENS1_19SingleTileSchedulerILb1ELb0ELb1ELi128EEEEEEEEEvNT_6ParamsE --------------------------
	.section	.nv.constant0._ZN7cutlass13device_kernelIN5flash19enable_sm80_to_sm89INS1_16FlashAttnFwdSm80INS1_25CollectiveMainloopFwdSm80ILi8ELi1ELb0EN4cute5tupleIJNS5_1CILi128EEENS7_ILi48EEENS7_ILi256EEEEEELi256ENS_6half_tEfNS_4arch4Sm80ELb0ELb0ELb1ELb1ELb1ELb1ELb1ELb0EEENS1_21CollectiveEpilogueFwdINS6_IJS8_SA_S9_EEENS6_IJNS7_ILi1EEESI_SI_EEESC_SE_Li256ELb1ELb1ELb0ELb0EEENS1_19SingleTileSchedulerILb1ELb0ELb1ELi128EEEEEEEEEvNT_6ParamsE,"a",@progbits
	.sectionflags	@""
	.align	4
.nv.constant0._ZN7cutlass13device_kernelIN5flash19enable_sm80_to_sm89INS1_16FlashAttnFwdSm80INS1_25CollectiveMainloopFwdSm80ILi8ELi1ELb0EN4cute5tupleIJNS5_1CILi128EEENS7_ILi48EEENS7_ILi256EEEEEELi256ENS_6half_tEfNS_4arch4Sm80ELb0ELb0ELb1ELb1ELb1ELb1ELb1ELb0EEENS1_21CollectiveEpilogueFwdINS6_IJS8_SA_S9_EEENS6_IJNS7_ILi1EEESI_SI_EEESC_SE_Li256ELb1ELb1ELb0ELb0EEENS1_19SingleTileSchedulerILb1ELb0ELb1ELi128EEEEEEEEEvNT_6ParamsE:
	.zero		1400


//--------------------- .nv.constant0._ZN7cutlass13device_kernelIN5flash19enable_sm80_to_sm89INS1_16FlashAttnFwdSm80INS1_25CollectiveMainloopFwdSm80ILi8ELi1ELb0EN4cute5tupleIJNS5_1CILi128EEENS7_ILi64EEENS7_ILi256EEEEEELi256ENS_6half_tEfNS_4arch4Sm80ELb0ELb1ELb1ELb0ELb1ELb0ELb1ELb0EEENS1_21CollectiveEpilogueFwdINS6_IJS8_SA_S9_EEENS6_IJNS7_ILi1EEESI_SI_EEESC_SE_Li256ELb0ELb1ELb0ELb0EEENS1_19SingleTileSchedulerILb0ELb0ELb1ELi128EEEEEEEEEvNT_6ParamsE --------------------------
	.section	.nv.constant0._ZN7cutlass13device_kernelIN5flash19enable_sm80_to_sm89INS1_16FlashAttnFwdSm80INS1_25CollectiveMainloopFwdSm80ILi8ELi1ELb0EN4cute5tupleIJNS5_1CILi128EEENS7_ILi64EEENS7_ILi256EEEEEELi256ENS_6half_tEfNS_4arch4Sm80ELb0ELb1ELb1ELb0ELb1ELb0ELb1ELb0EEENS1_21CollectiveEpilogueFwdINS6_IJS8_SA_S9_EEENS6_IJNS7_ILi1EEESI_SI_EEESC_SE_Li256ELb0ELb1ELb0ELb0EEENS1_19SingleTileSchedulerILb0ELb0ELb1ELi128EEEEEEEEEvNT_6ParamsE,"a",@progbits
	.sectionflags	@""
	.align	4
.nv.constant0._ZN7cutlass13device_kernelIN5flash19enable_sm80_to_sm89INS1_16FlashAttnFwdSm80INS1_25CollectiveMainloopFwdSm80ILi8ELi1ELb0EN4cute5tupleIJNS5_1CILi128EEENS7_ILi64EEENS7_ILi256EEEEEELi256ENS_6half_tEfNS_4arch4Sm80ELb0ELb1ELb1ELb0ELb1ELb0ELb1ELb0EEENS1_21CollectiveEpilogueFwdINS6_IJS8_SA_S9_EEENS6_IJNS7_ILi1EEESI_SI_EEESC_SE_Li256ELb0ELb1ELb0ELb0EEENS1_19SingleTileSchedulerILb0ELb0ELb1ELi128EEEEEEEEEvNT_6ParamsE:
	.zero		1400


//--------------------- .nv.constant0._ZN7cutlass13device_kernelIN5flash19enable_sm80_to_sm89INS1_16FlashAttnFwdSm80INS1_25CollectiveMainloopFwdSm80ILi8ELi1ELb0EN4cute5tupleIJNS5_1CILi128EEENS7_ILi64EEENS7_ILi256EEEEEELi256ENS_6half_tEfNS_4arch4Sm80ELb0ELb1ELb1ELb1ELb1ELb0ELb1ELb0EEENS1_21CollectiveEpilogueFwdINS6_IJS8_SA_S9_EEENS6_IJNS7_ILi1EEESI_SI_EEESC_SE_Li256ELb1ELb1ELb0ELb0EEENS1_19SingleTileSchedulerILb1ELb0ELb1ELi128EEEEEEEEEvNT_6ParamsE --------------------------
	.section	.nv.constant0._ZN7cutlass13device_kernelIN5flash19enable_sm80_to_sm89INS1_16FlashAttnFwdSm80INS1_25CollectiveMainloopFwdSm80ILi8ELi1ELb0EN4cute5tupleIJNS5_1CILi128EEENS7_ILi64EEENS7_ILi256EEEEEELi256ENS_6half_tEfNS_4arch4Sm80ELb0ELb1ELb1ELb1ELb1ELb0ELb1ELb0EEENS1_21CollectiveEpilogueFwdINS6_IJS8_SA_S9_EEENS6_IJNS7_ILi1EEESI_SI_EEESC_SE_Li256ELb1ELb1ELb0ELb0EEENS1_19SingleTileSchedulerILb1ELb0ELb1ELi128EEEEEEEEEvNT_6ParamsE,"a",@progbits
	.sectionflags	@""
	.align	4
.nv.constant0._ZN7cutlass13device_kernelIN5flash19enable_sm80_to_sm89INS1_16FlashAttnFwdSm80INS1_25CollectiveMainloopFwdSm80ILi8ELi1ELb0EN4cute5tupleIJNS5_1CILi128EEENS7_ILi64EEENS7_ILi256EEEEEELi256ENS_6half_tEfNS_4arch4Sm80ELb0ELb1ELb1ELb1ELb1ELb0ELb1ELb0EEENS1_21CollectiveEpilogueFwdINS6_IJS8_SA_S9_EEENS6_IJNS7_ILi1EEESI_SI_EEESC_SE_Li256ELb1ELb1ELb0ELb0EEENS1_19SingleTileSchedulerILb1ELb0ELb1ELi128EEEEEEEEEvNT_6ParamsE:
	.zero		1400


//--------------------- .nv.constant0._ZN7cutlass13device_kernelIN5flash19enable_sm80_to_sm89INS1_16FlashAttnFwdSm80INS1_25CollectiveMainloopFwdSm80ILi8ELi1ELb0EN4cute5tupleIJNS5_1CILi128EEENS7_ILi48EEENS7_ILi256EEEEEELi256ENS_6half_tEfNS_4arch4Sm80ELb0ELb1ELb1ELb1ELb1ELb1ELb1ELb0EEENS1_21CollectiveEpilogueFwdINS6_IJS8_SA_S9_EEENS6_IJNS7_ILi1EEESI_SI_EEESC_SE_Li256ELb1ELb1ELb0ELb0EEENS1_19SingleTileSchedulerILb1ELb0ELb1ELi128EEEEEEEEEvNT_6ParamsE --------------------------
	.section	.nv.constant0._ZN7cutlass13device_kernelIN5flash19enable_sm80_to_sm89INS1_16FlashAttnFwdSm80INS1_25CollectiveMainloopFwdSm80ILi8ELi1ELb0EN4cute5tupleIJNS5_1CILi128EEENS7_ILi48EEENS7_ILi256EEEEEELi256ENS_6half_tEfNS_4arch4Sm80ELb0ELb1ELb1ELb1ELb1ELb1ELb1ELb0EEENS1_21CollectiveEpilogueFwdINS6_IJS8_SA_S9_EEENS6_IJNS7_ILi1EEESI_SI_EEESC_SE_Li256ELb1ELb1ELb0ELb0EEENS1_19SingleTileSchedulerILb1ELb0ELb1ELi128EEEEEEEEEvNT_6ParamsE,"a",@progbits
	.sectionflags	@""
	.align	4
.nv.constant0._ZN7cutlass13device_kernelIN5flash19enable_sm80_to_sm89INS1_16FlashAttnFwdSm80INS1_25CollectiveMainloopFwdSm80ILi8ELi1ELb0EN4cute5tupleIJNS5_1CILi128EEENS7_ILi48EEENS7_ILi256EEEEEELi256ENS_6half_tEfNS_4arch4Sm80ELb0ELb1ELb1ELb1ELb1ELb1ELb1ELb0EEENS1_21CollectiveEpilogueFwdINS6_IJS8_SA_S9_EEENS6_IJNS7_ILi1EEESI_SI_EEESC_SE_Li256ELb1ELb1ELb0ELb0EEENS1_19SingleTileSchedulerILb1ELb0ELb1ELi128EEEEEEEEEvNT_6ParamsE:
	.zero		1400


//--------------------- .nv.constant0._ZN7cutlass13device_kernelIN5flash19enable_sm80_to_sm89INS1_16FlashAttnFwdSm80INS1_25CollectiveMainloopFwdSm80ILi8ELi1ELb0EN4cute5tupleIJNS5_1CILi128EEENS7_ILi96EEENS7_ILi256EEEEEELi256ENS_6half_tEfNS_4arch4Sm80ELb1ELb0ELb1ELb0ELb1ELb0ELb1ELb0EEENS1_21CollectiveEpilogueFwdINS6_IJS8_SA_S9_EEENS6_IJNS7_ILi1EEESI_SI_EEESC_SE_Li256ELb0ELb1ELb0ELb0EEENS1_30DynamicPersistentTileSchedulerILi256ELi256ELb0ELb1ELb0EEEEEEEEEvNT_6ParamsE --------------------------
	.section	.nv.constant0._ZN7cutlass13device_kernelIN5flash19enable_sm80_to_sm89INS1_16FlashAttnFwdSm80INS1_25CollectiveMainloopFwdSm80ILi8ELi1ELb0EN4cute5tupleIJNS5_1CILi128EEENS7_ILi96EEENS7_ILi256EEEEEELi256ENS_6half_tEfNS_4arch4Sm80ELb1ELb0ELb1ELb0ELb1ELb0ELb1ELb0EEENS1_21CollectiveEpilogueFwdINS6_IJS8_SA_S9_EEENS6_IJNS7_ILi1EEESI_SI_EEESC_SE_Li256ELb0ELb1ELb0ELb0EEENS1_30DynamicPersistentTileSchedulerILi256ELi256ELb0ELb1ELb0EEEEEEEEEvNT_6ParamsE,"a",@progbits
	.sectionflags	@""
	.align	4
.nv.constant0._ZN7cutlass13device_kernelIN5flash19enable_sm80_to_sm89INS1_16FlashAttnFwdSm80INS1_25CollectiveMainloopFwdSm80ILi8ELi1ELb0EN4cute5tupleIJNS5_1CILi128EEENS7_ILi96EEENS7_ILi256EEEEEELi256ENS_6half_tEfNS_4arch4Sm80ELb1ELb0ELb1ELb0ELb1ELb0ELb1ELb0EEENS1_21CollectiveEpilogueFwdINS6_IJS8_SA_S9_EEENS6_IJNS7_ILi1EEESI_SI_EEESC_SE_Li256ELb0ELb1ELb0ELb0EEENS1_30DynamicPersistentTileSchedulerILi256ELi256ELb0ELb1ELb0EEEEEEEEEvNT_6ParamsE:
	.zero		1416


//--------------------- .nv.constant0._ZN7cutlass13device_kernelIN5flash19enable_sm80_to_sm89INS1_16FlashAttnFwdSm80INS1_25CollectiveMainloopFwdSm80ILi8ELi1ELb0EN4cute5tupleIJNS5_1CILi128EEENS7_ILi96EEENS7_ILi256EEEEEELi256ENS_6half_tEfNS_4arch4Sm80ELb1ELb0ELb1ELb1ELb1ELb0ELb1ELb0EEENS1_21CollectiveEpilogueFwdINS6_IJS8_SA_S9_EEENS6_IJNS7_ILi1EEESI_SI_EEESC_SE_Li256ELb1ELb1ELb0ELb0EEENS1_19SingleTileSchedulerILb1ELb0ELb1ELi128EEEEEEEEEvNT_6ParamsE --------------------------
	.section	.nv.constant0._ZN7cutlass13device_kernelIN5flash19enable_sm80_to_sm89INS1_16FlashAttnFwdSm80INS1_25CollectiveMainloopFwdSm80ILi8ELi1ELb0EN4cute5tupleIJNS5_1CILi128EEENS7_ILi96EEENS7_ILi256EEEEEELi256ENS_6half_tEfNS_4arch4Sm80ELb1ELb0ELb1ELb1ELb1ELb0ELb1ELb0EEENS1_21CollectiveEpilogueFwdINS6_IJS8_SA_S9_EEENS6_IJNS7_ILi1EEESI_SI_EEESC_SE_Li256ELb1ELb1ELb0ELb0EEENS1_19SingleTileSchedulerILb1ELb0ELb1ELi128EEEEEEEEEvNT_6ParamsE,"a",@progbits
	.sectionflags	@""
	.align	4
.nv.constant0._ZN7cutlass13device_kernelIN5flash19enable_sm80_to_sm89INS1_16FlashAttnFwdSm80INS1_25CollectiveMainloopFwdSm80ILi8ELi1ELb0EN4cute5tupleIJNS5_1CILi128EEENS7_ILi96EEENS7_ILi256EEEEEELi256ENS_6half_tEfNS_4arch4Sm80ELb1ELb0ELb1ELb1ELb1ELb0ELb1ELb0EEENS1_21CollectiveEpilogueFwdINS6_IJS8_SA_S9_EEENS6_IJNS7_ILi1EEESI_SI_EEESC_SE_Li256ELb1ELb1ELb0ELb0EEENS1_19SingleTileSchedulerILb1ELb0ELb1ELi128EEEEEEEEEvNT_6ParamsE:
	.zero		1400


//--------------------- .nv.constant0._ZN7cutlass13device_kernelIN5flash19enable_sm80_to_sm89INS1_16FlashAttnFwdSm80INS1_25CollectiveMainloopFwdSm80ILi8ELi1ELb0EN4cute5tupleIJNS5_1CILi128EEENS7_ILi48EEENS7_ILi256EEEEEELi256ENS_6half_tEfNS_4arch4Sm80ELb1ELb0ELb1ELb1ELb1ELb1ELb1ELb0EEENS1_21CollectiveEpilogueFwdINS6_IJS8_SA_S9_EEENS6_IJNS7_ILi1EEESI_SI_EEESC_SE_Li256ELb1ELb1ELb0ELb0EEENS1_19SingleTileSchedulerILb1ELb0ELb1ELi128EEEEEEEEEvNT_6ParamsE --------------------------
	.section	.nv.constant0._ZN7cutlass13device_kernelIN5flash19enable_sm80_to_sm89INS1_16FlashAttnFwdSm80INS1_25CollectiveMainloopFwdSm80ILi8ELi1ELb0EN4cute5tupleIJNS5_1CILi128EEENS7_ILi48EEENS7_ILi256EEEEEELi256ENS_6half_tEfNS_4arch4Sm80ELb1ELb0ELb1ELb1ELb1ELb1ELb1ELb0EEENS1_21CollectiveEpilogueFwdINS6_IJS8_SA_S9_EEENS6_IJNS7_ILi1EEESI_SI_EEESC_SE_Li256ELb1ELb1ELb0ELb0EEENS1_19SingleTileSchedulerILb1ELb0ELb1ELi128EEEEEEEEEvNT_6ParamsE,"a",@progbits
	.sectionflags	@""
	.align	4
.nv.constant0._ZN7cutlass13device_kernelIN5flash19enable_sm80_to_sm89INS1_16FlashAttnFwdSm80INS1_25CollectiveMainloopFwdSm80ILi8ELi1ELb0EN4cute5tupleIJNS5_1CILi128EEENS7_ILi48EEENS7_ILi256EEEEEELi256ENS_6half_tEfNS_4arch4Sm80ELb1ELb0ELb1ELb1ELb1ELb1ELb1ELb0EEENS1_21CollectiveEpilogueFwdINS6_IJS8_SA_S9_EEENS6_IJNS7_ILi1EEESI_SI_EEESC_SE_Li256ELb1ELb1ELb0ELb0EEENS1_19SingleTileSchedulerILb1ELb0ELb1ELi128EEEEEEEEEvNT_6ParamsE:
	.zero		1400


//--------------------- .text._ZN7cutlass13device_kernelIN5flash19enable_sm80_to_sm89INS1_16FlashAttnFwdSm80INS1_25CollectiveMainloopFwdSm80ILi8ELi1ELb1EN4cute5tupleIJNS5_1CILi128EEENS7_ILi64EEENS7_ILi256EEEEEELi256ENS_6half_tEfNS_4arch4Sm80ELb0ELb0ELb1ELb0ELb1ELb0ELb1ELb0EEENS1_21CollectiveEpilogueFwdINS6_IJS8_SA_S9_EEENS6_IJNS7_ILi1EEESI_SI_EEESC_SE_Li256ELb0ELb1ELb0ELb0EEENS1_19SingleTileSchedulerILb0ELb0ELb1ELi128EEEEEEEEEvNT_6ParamsE --------------------------
	.section	.text._ZN7cutlass13device_kernelIN5flash19enable_sm80_to_sm89INS1_16FlashAttnFwdSm80INS1_25CollectiveMainloopFwdSm80ILi8ELi1ELb1EN4cute5tupleIJNS5_1CILi128EEENS7_ILi64EEENS7_ILi256EEEEEELi256ENS_6half_tEfNS_4arch4Sm80ELb0ELb0ELb1ELb0ELb1ELb0ELb1ELb0EEENS1_21CollectiveEpilogueFwdINS6_IJS8_SA_S9_EEENS6_IJNS7_ILi1EEESI_SI_EEESC_SE_Li256ELb0ELb1ELb0ELb0EEENS1_19SingleTileSchedulerILb0ELb0ELb1ELi128EEEEEEEEEvNT_6ParamsE,"ax",@progbits
	.sectioninfo	@"SHI_REGISTERS=255"
	.align	128
.text._ZN7cutlass13device_kernelIN5flash19enable_sm80_to_sm89INS1_16FlashAttnFwdSm80INS1_25CollectiveMainloopFwdSm80ILi8ELi1ELb1EN4cute5tupleIJNS5_1CILi128EEENS7_ILi64EEENS7_ILi256EEEEEELi256ENS_6half_tEfNS_4arch4Sm80ELb0ELb0ELb1ELb0ELb1ELb0ELb1ELb0EEENS1_21CollectiveEpilogueFwdINS6_IJS8_SA_S9_EEENS6_IJNS7_ILi1EEESI_SI_EEESC_SE_Li256ELb0ELb1ELb0ELb0EEENS1_19SingleTileSchedulerILb0ELb0ELb1ELi128EEEEEEEEEvNT_6ParamsE:
        .type           _ZN7cutlass13device_kernelIN5flash19enable_sm80_to_sm89INS1_16FlashAttnFwdSm80INS1_25CollectiveMainloopFwdSm80ILi8ELi1ELb1EN4cute5tupleIJNS5_1CILi128EEENS7_ILi64EEENS7_ILi256EEEEEELi256ENS_6half_tEfNS_4arch4Sm80ELb0ELb0ELb1ELb0ELb1ELb0ELb1ELb0EEENS1_21CollectiveEpilogueFwdINS6_IJS8_SA_S9_EEENS6_IJNS7_ILi1EEESI_SI_EEESC_SE_Li256ELb0ELb1ELb0ELb0EEENS1_19SingleTileSchedulerILb0ELb0ELb1ELi128EEEEEEEEEvNT_6ParamsE,@function
        .size           _ZN7cutlass13device_kernelIN5flash19enable_sm80_to_sm89INS1_16FlashAttnFwdSm80INS1_25CollectiveMainloopFwdSm80ILi8ELi1ELb1EN4cute5tupleIJNS5_1CILi128EEENS7_ILi64EEENS7_ILi256EEEEEELi256ENS_6half_tEfNS_4arch4Sm80ELb0ELb0ELb1ELb0ELb1ELb0ELb1ELb0EEENS1_21CollectiveEpilogueFwdINS6_IJS8_SA_S9_EEENS6_IJNS7_ILi1EEESI_SI_EEESC_SE_Li256ELb0ELb1ELb0ELb0EEENS1_19SingleTileSchedulerILb0ELb0ELb1ELi128EEEEEEEEEvNT_6ParamsE,(.L_x_1766 - _ZN7cutlass13device_kernelIN5flash19enable_sm80_to_sm89INS1_16FlashAttnFwdSm80INS1_25CollectiveMainloopFwdSm80ILi8ELi1ELb1EN4cute5tupleIJNS5_1CILi128EEENS7_ILi64EEENS7_ILi256EEEEEELi256ENS_6half_tEfNS_4arch4Sm80ELb0ELb0ELb1ELb0ELb1ELb0ELb1ELb0EEENS1_21CollectiveEpilogueFwdINS6_IJS8_SA_S9_EEENS6_IJNS7_ILi1EEESI_SI_EEESC_SE_Li256ELb0ELb1ELb0ELb0EEENS1_19SingleTileSchedulerILb0ELb0ELb1ELi128EEEEEEEEEvNT_6ParamsE)
        .other          _ZN7cutlass13device_kernelIN5flash19enable_sm80_to_sm89INS1_16FlashAttnFwdSm80INS1_25CollectiveMainloopFwdSm80ILi8ELi1ELb1EN4cute5tupleIJNS5_1CILi128EEENS7_ILi64EEENS7_ILi256EEEEEELi256ENS_6half_tEfNS_4arch4Sm80ELb0ELb0ELb1ELb0ELb1ELb0ELb1ELb0EEENS1_21CollectiveEpilogueFwdINS6_IJS8_SA_S9_EEENS6_IJNS7_ILi1EEESI_SI_EEESC_SE_Li256ELb0ELb1ELb0ELb0EEENS1_19SingleTileSchedulerILb0ELb0ELb1ELi128EEEEEEEEEvNT_6ParamsE,@"STO_CUDA_ENTRY STV_DEFAULT"
_ZN7cutlass13device_kernelIN5flash19enable_sm80_to_sm89INS1_16FlashAttnFwdSm80INS1_25CollectiveMainloopFwdSm80ILi8ELi1ELb1EN4cute5tupleIJNS5_1CILi128EEENS7_ILi64EEENS7_ILi256EEEEEELi256ENS_6half_tEfNS_4arch4Sm80ELb0ELb0ELb1ELb0ELb1ELb0ELb1ELb0EEENS1_21CollectiveEpilogueFwdINS6_IJS8_SA_S9_EEENS6_IJNS7_ILi1EEESI_SI_EEESC_SE_Li256ELb0ELb1ELb0ELb0EEENS1_19SingleTileSchedulerILb0ELb0ELb1ELi128EEEEEEEEEvNT_6ParamsE:
[----:B------:R-:W-:-:S03]  /*0000*/  MOV R1, c[0x0][0x28] ;  /* 0x00000a0000017a02 */ /* 0x000fc60000000f00 */
[----:B------:R-:W1:Y:S01]  /*0010*/  S2UR UR16, SR_CTAID.Z ;  /* 0x00000000001079c3 */ /* 0x000e620000002700 */
[----:B------:R-:W-:Y:S02]  /*0020*/  IADD3 R1, R1, -0xc0, RZ ;  /* 0xffffff4001017810 */ /* 0x000fe40007ffe0ff */
[----:B-1----:R-:W-:-:S13]  /*0030*/  ISETP.LE.AND P0, PT, RZ, UR16, PT ;  /* 0x00000010ff007c0c */ /* 0x002fda000bf03270 */
[----:B------:R-:W-:Y:S05]  /*0040*/  @!P0 EXIT ;  /* 0x000000000000894d */ /* 0x000fea0003800000 */
[----:B------:R-:W-:Y:S02]  /*0050*/  ULDC.64 UR6, c[0x0][0x370] ;  /* 0x0000dc0000067ab9 */ /* 0x000fe40000000a00 */
[----:B------:R-:W-:Y:S02]  /*0060*/  UISETP.NE.U32.AND UP1, UPT, URZ, UR6, UPT ;  /* 0x000000063f00728c */ /* 0x000fe4000bf25070 */
[----:B------:R-:W-:Y:S02]  /*0070*/  ULDC.64 UR4, c[0x0][0x340] ;  /* 0x0000d00000047ab9 */ /* 0x000fe40000000a00 */
[----:B------:R-:W-:Y:S02]  /*0080*/  UISETP.NE.AND.EX UP1, UPT, URZ, UR7, UPT, UP1 ;  /* 0x000000073f00728c */ /* 0x000fe4000bf25310 */
[----:B------:R-:W-:Y:S02]  /*0090*/  UISETP.NE.U32.AND UP0, UPT, URZ, UR4, UPT ;  /* 0x000000043f00728c */ /* 0x000fe4000bf05070 */
[----:B------:R-:W-:-:S02]  /*00a0*/  ULDC.64 UR8, c[0x0][0x370] ;  /* 0x0000dc0000087ab9 */ /* 0x000fc40000000a00 */
[----:B------:R-:W-:Y:S01]  /*00b0*/  UISETP.NE.AND.EX UP0, UPT, URZ, UR5, UPT, UP0 ;  /* 0x000000053f00728c */ /* 0x000fe2000bf05300 */
[----:B------:R-:W-:Y:S01]  /*00c0*/  PLOP3.LUT P1, PT, PT, PT, UP1, 0x80, 0x0 ;  /* 0x000000000000781c */ /* 0x000fe20003f2f018 */
[----:B------:R-:W-:Y:S02]  /*00d0*/  ULDC.64 UR14, c[0x0][0x118] ;  /* 0x00004600000e7ab9 */ /* 0x000fe40000000a00 */
[----:B------:R-:W-:Y:S02]  /*00e0*/  ULDC.64 UR6, c[0x0][0x340] ;  /* 0x0000d00000067ab9 */ /* 0x000fe40000000a00 */
[----:B------:R-:W-:Y:S01]  /*00f0*/  @UP1 UMOV UR5, 0x4 ;  /* 0x0000000400051882 */ /* 0x000fe20000000000 */
[----:B------:R-:W-:Y:S01]  /*0100*/  PLOP3.LUT P0, PT, PT, PT, UP0, 0x80, 0x0 ;  /* 0x000000000000781c */ /* 0x000fe20003f0f008 */
[----:B------:R-:W-:-:S03]  /*0110*/  @UP1 UIMAD.WIDE UR8, UR16, UR5, UR8 ;  /* 0x00000005100812a5 */ /* 0x000fc6000f8e0208 */
[----:B------:R-:W-:Y:S02]  /*0120*/  @UP0 UMOV UR4, 0x4 ;  /* 0x0000000400040882 */ /* 0x000fe40000000000 */
[----:B------:R-:W-:Y:S01]  /*0130*/  @UP0 UIMAD.WIDE UR4, UR16, UR4, UR6 ;  /* 0x00000004100402a5 */ /* 0x000fe2000f8e0206 */
[----:B------:R-:W-:Y:S02]  /*0140*/  IMAD.U32 R4, RZ, RZ, UR8 ;  /* 0x00000008ff047e24 */ /* 0x000fe4000f8e00ff */
[----:B------:R-:W-:-:S03]  /*0150*/  IMAD.U32 R5, RZ, RZ, UR9 ;  /* 0x00000009ff057e24 */ /* 0x000fc6000f8e00ff */
[----:B------:R-:W-:Y:S01]  /*0160*/  IMAD.U32 R2, RZ, RZ, UR4 ;  /* 0x00000004ff027e24 */ /* 0x000fe2000f8e00ff */
[----:B------:R-:W-:Y:S01]  /*0170*/  ULDC UR4, c[0x0][0x2ac] ;  /* 0x0000ab0000047ab9 */ /* 0x000fe20000000800 */
[----:B------:R-:W2:Y:S01]  /*0180*/  @P1 LDG.E R4, [R4.64] ;  /* 0x0000000e04041981 */ /* 0x000ea2000c1e1900 */
[----:B------:R-:W-:-:S05]  /*0190*/  IMAD.U32 R3, RZ, RZ, UR5 ;  /* 0x00000005ff037e24 */ /* 0x000fca000f8e00ff */
[----:B------:R1:W3:Y:S04]  /*01a0*/  @P0 LDG.E R2, [R2.64] ;  /* 0x0000000e02020981 */ /* 0x0002e8000c1e1900 */
[----:B------:R-:W4:Y:S01]  /*01b0*/  S2R R27, SR_TID.X ;  /* 0x00000000001b7919 */ /* 0x000f220000002100 */
[----:B------:R-:W-:Y:S02]  /*01c0*/  ULDC UR6, c[0x0][0x1d0] ;  /* 0x0000740000067ab9 */ /* 0x000fe40000000800 */
[----:B------:R-:W-:Y:S02]  /*01d0*/  UIMAD UR6, UR4, UR6, 0x3f ;  /* 0x0000003f040674a4 */ /* 0x000fe4000f8e0206 */
[----:B------:R-:W-:Y:S02]  /*01e0*/  UMOV UR11, URZ ;  /* 0x0000003f000b7c82 */ /* 0x000fe40008000000 */
[----:B------:R-:W-:-:S04]  /*01f0*/  USHF.R.S32.HI UR5, URZ, 0x1f, UR6 ;  /* 0x0000001f3f057899 */ /* 0x000fc80008011406 */
[----:B------:R-:W-:Y:S01]  /*0200*/  ULEA.HI UR5, UR5, UR6, URZ, 0x6 ;  /* 0x0000000605057291 */ /* 0x000fe2000f8f303f */
[----:B----4-:R-:W-:-:S04]  /*0210*/  SHF.R.S32.HI R26, RZ, 0x1f, R27 ;  /* 0x0000001fff1a7819 */ /* 0x010fc8000001141b */
[----:B-1----:R-:W-:Y:S01]  /*0220*/  LEA.HI R3, R26, R27, RZ, 0x3 ;  /* 0x0000001b1a037211 */ /* 0x002fe200078f18ff */
[----:B------:R-:W-:-:S03]  /*0230*/  USHF.R.S32.HI UR8, URZ, 0x6, UR5 ;  /* 0x000000063f087899 */ /* 0x000fc60008011405 */
[----:B------:R-:W-:Y:S02]  /*0240*/  LOP3.LUT R0, R3, 0xfffffff8, RZ, 0xc0, !PT ;  /* 0xfffffff803007812 */ /* 0x000fe400078ec0ff */
[----:B------:R-:W-:-:S03]  /*0250*/  SHF.R.S32.HI R18, RZ, 0x3, R3 ;  /* 0x00000003ff127819 */ /* 0x000fc60000011403 */
[----:B------:R-:W-:Y:S02]  /*0260*/  IMAD.IADD R20, R27, 0x1, -R0 ;  /* 0x000000011b147824 */ /* 0x000fe400078e0a00 */
[----:B------:R-:W-:Y:S02]  /*0270*/  IMAD.U32 R0, RZ, RZ, UR8 ;  /* 0x00000008ff007e24 */ /* 0x000fe4000f8e00ff */
[----:B------:R-:W-:Y:S02]  /*0280*/  IMAD R86, R20, 0x20, R18 ;  /* 0x0000002014567824 */ /* 0x000fe400078e0212 */
[----:B------:R-:W-:Y:S01]  /*0290*/  IMAD.MOV.U32 R87, RZ, RZ, c[0x0][0x2b8] ;  /* 0x0000ae00ff577624 */ /* 0x000fe200078e00ff */
[----:B------:R-:W-:Y:S01]  /*02a0*/  ULDC UR10, c[0x0][0x1d0] ;  /* 0x00007400000a7ab9 */ /* 0x000fe20000000800 */
[----:B------:R-:W-:Y:S01]  /*02b0*/  IMAD R0, R0, 0x40, R86 ;  /* 0x0000004000007824 */ /* 0x000fe200078e0256 */
[----:B------:R-:W-:Y:S02]  /*02c0*/  UIMAD UR10, UR4, UR10, URZ ;  /* 0x0000000a040a72a4 */ /* 0x000fe4000f8e023f */
[----:B------:R-:W-:Y:S01]  /*02d0*/  ISETP.NE.AND P2, PT, R87, 0x1, PT ;  /* 0x000000015700780c */ /* 0x000fe20003f45270 */
[----:B------:R-:W-:Y:S01]  /*02e0*/  ULDC.64 UR4, c[0x0][0x2b0] ;  /* 0x0000ac0000047ab9 */ /* 0x000fe20000000a00 */
[----:B------:R-:W-:-:S02]  /*02f0*/  IADD3 R0, R0, -0x40, RZ ;  /* 0xffffffc000007810 */ /* 0x000fc40007ffe0ff */
[----:B------:R-:W-:Y:S01]  /*0300*/  LOP3.LUT R176, R176, 0xffffffef, RZ, 0xc0, !PT ;  /* 0xffffffefb0b07812 */ /* 0x000fe200078ec0ff */
[----:B------:R-:W-:-:S08]  /*0310*/  IMAD.MOV.U32 R36, RZ, RZ, RZ ;  /* 0x000000ffff247224 */ /* 0x000fd000078e00ff */
[----:B------:R-:W-:Y:S01]  /*0320*/  @P2 LOP3.LUT R176, R176, 0x10, RZ, 0xfc, !PT ;  /* 0x00000010b0b02812 */ /* 0x000fe200078efcff */
[----:B------:R-:W1:Y:S01]  /*0330*/  S2UR UR9, SR_CTAID.Y ;  /* 0x00000000000979c3 */ /* 0x000e620000002600 */
[----:B------:R-:W4:Y:S01]  /*0340*/  S2R R7, SR_CTAID.X ;  /* 0x0000000000077919 */ /* 0x000f220000002500 */
[----:B------:R-:W-:Y:S01]  /*0350*/  IMAD.MOV.U32 R11, RZ, RZ, c[0x0][0x2c4] ;  /* 0x0000b100ff0b7624 */ /* 0x000fe200078e00ff */
[----:B------:R-:W-:Y:S01]  /*0360*/  USHF.R.S32.HI UR18, URZ, 0x1f, UR16 ;  /* 0x0000001f3f127899 */ /* 0x000fe20008011410 */
[----:B----4-:R-:W-:Y:S01]  /*0370*/  IMAD R8, R7, 0x80, R86 ;  /* 0x0000008007087824 */ /* 0x010fe200078e0256 */
[----:B------:R-:W-:Y:S06]  /*0380*/  BAR.SYNC.DEFER_BLOCKING 0x0 ;  /* 0x0000000000007b1d */ /* 0x000fec0000010000 */
[----:B--2---:R-:W2:Y:S08]  /*0390*/  @P1 R2UR UR11, R4 ;  /* 0x00000000040b13c2 */ /* 0x004eb000000e0000 */
[----:B---3--:R3:W4:Y:S01]  /*03a0*/  @P0 R2UR UR7, R2 ;  /* 0x00000000020703c2 */ /* 0x00872200000e0000 */
[----:B------:R-:W-:Y:S01]  /*03b0*/  ISETP.GE.AND P0, PT, R0, UR10, PT ;  /* 0x0000000a00007c0c */ /* 0x000fe2000bf06270 */
[----:B----4-:R-:W-:-:S02]  /*03c0*/  @!UP0 UMOV UR7, UR16 ;  /* 0x0000001000078c82 */ /* 0x010fc40008000000 */
[----:B------:R-:W-:Y:S01]  /*03d0*/  USHF.R.S32.HI UR6, URZ, 0x1f, UR7 ;  /* 0x0000001f3f067899 */ /* 0x000fe20008011407 */
[----:B------:R-:W-:-:S03]  /*03e0*/  ISETP.GT.OR P0, PT, R86, 0x3f, P0 ;  /* 0x0000003f5600780c */ /* 0x000fc60000704670 */
[----:B------:R-:W-:Y:S01]  /*03f0*/  UIMAD UR6, UR6, UR4, URZ ;  /* 0x00000004060672a4 */ /* 0x000fe2000f8e023f */
[----:B--2---:R-:W-:Y:S01]  /*0400*/  IADD3 R15, R0, UR11, RZ ;  /* 0x0000000b000f7c10 */ /* 0x004fe2000fffe0ff */
[----:B------:R-:W-:-:S04]  /*0410*/  UIMAD.WIDE.U32 UR12, UR7, UR4, URZ ;  /* 0x00000004070c72a5 */ /* 0x000fc8000f8e003f */
[----:B------:R-:W-:Y:S01]  /*0420*/  @P2 IMAD.HI.U32 R0, R15, c[0x0][0x2bc], RZ ;  /* 0x0000af000f002a27 */ /* 0x000fe200078e00ff */
[----:B------:R-:W-:-:S03]  /*0430*/  UIMAD UR6, UR7, UR5, UR6 ;  /* 0x00000005070672a4 */ /* 0x000fc6000f8e0206 */
[----:B------:R-:W-:Y:S01]  /*0440*/  IMAD.MOV.U32 R12, RZ, RZ, R15 ;  /* 0x000000ffff0c7224 */ /* 0x000fe200078e000f */
[----:B------:R-:W-:Y:S01]  /*0450*/  @P2 SHF.R.U32.HI R12, RZ, c[0x0][0x2c0], R0 ;  /* 0x0000b000ff0c2a19 */ /* 0x000fe20000011600 */
[----:B------:R-:W-:Y:S02]  /*0460*/  UIADD3 UR6, UR13, UR6, URZ ;  /* 0x000000060d067290 */ /* 0x000fe4000fffe03f */
[----:B-1----:R-:W-:Y:S01]  /*0470*/  USHF.R.S32.HI UR7, URZ, 0x1f, UR9 ;  /* 0x0000001f3f077899 */ /* 0x002fe20008011409 */
[----:B------:R-:W-:Y:S01]  /*0480*/  @!P0 IADD3 R0, P2, R12, UR12, RZ ;  /* 0x0000000c0c008c10 */ /* 0x000fe2000ff5e0ff */
[----:B------:R-:W-:-:S03]  /*0490*/  ULDC.64 UR4, c[0x0][0x1b8] ;  /* 0x00006e0000047ab9 */ /* 0x000fc60000000a00 */
[----:B---3--:R-:W-:Y:S02]  /*04a0*/  @!P0 LEA R2, P1, R0, c[0x0][0x2a0], 0x2 ;  /* 0x0000a80000028a11 */ /* 0x008fe400078210ff */
[----:B------:R-:W-:-:S04]  /*04b0*/  @!P0 LEA.HI.X.SX32 R3, R12, UR6, 0x1, P2 ;  /* 0x000000060c038c11 */ /* 0x000fc800090f0eff */
[----:B------:R-:W-:-:S05]  /*04c0*/  @!P0 LEA.HI.X R3, R0, c[0x0][0x2a4], R3, 0x2, P1 ;  /* 0x0000a90000038a11 */ /* 0x000fca00008f1403 */
[----:B------:R1:W2:Y:S01]  /*04d0*/  @!P0 LDG.E R36, [R2.64] ;  /* 0x0000000e02248981 */ /* 0x0002a2000c1e1900 */
[----:B------:R-:W-:Y:S01]  /*04e0*/  ISETP.NE.AND P0, PT, R11, 0x1, PT ;  /* 0x000000010b00780c */ /* 0x000fe20003f05270 */
[----:B------:R-:W-:Y:S02]  /*04f0*/  UIMAD UR17, UR7, UR4, URZ ;  /* 0x00000004071172a4 */ /* 0x000fe4000f8e023f */
[----:B------:R-:W-:Y:S02]  /*0500*/  UIMAD.WIDE.U32 UR20, UR9, UR4, URZ ;  /* 0x00000004091472a5 */ /* 0x000fe4000f8e003f */
[----:B------:R-:W-:-:S03]  /*0510*/  UIMAD UR17, UR9, UR5, UR17 ;  /* 0x00000005091172a4 */ /* 0x000fc6000f8e0211 */
[----:B------:R-:W-:Y:S02]  /*0520*/  ULDC.64 UR4, c[0x0][0x1c0] ;  /* 0x0000700000047ab9 */ /* 0x000fe40000000a00 */
[----:B------:R-:W-:Y:S02]  /*0530*/  UIMAD UR18, UR18, UR4, URZ ;  /* 0x00000004121272a4 */ /* 0x000fe4000f8e023f */
[----:B------:R-:W-:Y:S01]  /*0540*/  UIADD3 UR21, UR21, UR17, URZ ;  /* 0x0000001115157290 */ /* 0x000fe2000fffe03f */
[----:B------:R-:W-:Y:S01]  /*0550*/  @P0 IMAD.HI.U32 R0, R8, c[0x0][0x2c8], RZ ;  /* 0x0000b20008000a27 */ /* 0x000fe200078e00ff */
[----:B------:R-:W-:Y:S02]  /*0560*/  UIMAD UR5, UR16, UR5, UR18 ;  /* 0x00000005100572a4 */ /* 0x000fe4000f8e0212 */
[----:B------:R-:W-:Y:S01]  /*0570*/  UIMAD.WIDE.U32 UR16, UR16, UR4, UR20 ;  /* 0x00000004101072a5 */ /* 0x000fe2000f8e0014 */
[----:B------:R-:W-:Y:S01]  /*0580*/  IMAD.MOV.U32 R4, RZ, RZ, R8 ;  /* 0x000000ffff047224 */ /* 0x000fe200078e0008 */
[----:B------:R-:W-:-:S02]  /*0590*/  @P0 SHF.R.U32.HI R4, RZ, c[0x0][0x2cc], R0 ;  /* 0x0000b300ff040a19 */ /* 0x000fc40000011600 */
[----:B------:R-:W-:Y:S02]  /*05a0*/  UIADD3 UR5, UR17, UR5, URZ ;  /* 0x0000000511057290 */ /* 0x000fe4000fffe03f */
[--C-:B------:R-:W-:Y:S01]  /*05b0*/  SHF.R.S32.HI R5, RZ, 0x1f, R4.reuse ;  /* 0x0000001fff057819 */ /* 0x100fe20000011404 */
[----:B------:R-:W-:Y:S02]  /*05c0*/  IMAD.MOV R0, RZ, RZ, -R4 ;  /* 0x000000ffff007224 */ /* 0x000fe400078e0a04 */
[----:B-1----:R-:W-:Y:S02]  /*05d0*/  IMAD.U32 R3, RZ, RZ, UR17 ;  /* 0x00000011ff037e24 */ /* 0x002fe4000f8e00ff */
[----:B------:R-:W-:Y:S02]  /*05e0*/  IMAD R6, R5, c[0x0][0x1b0], RZ ;  /* 0x00006c0005067a24 */ /* 0x000fe400078e02ff */
[----:B------:R-:W-:Y:S02]  /*05f0*/  IMAD.U32 R2, RZ, RZ, UR16 ;  /* 0x00000010ff027e24 */ /* 0x000fe4000f8e00ff */
[----:B------:R-:W-:-:S02]  /*0600*/  IMAD.U32 R3, RZ, RZ, UR5 ;  /* 0x00000005ff037e24 */ /* 0x000fc4000f8e00ff */
[----:B------:R-:W-:Y:S01]  /*0610*/  IMAD.SHL.U32 R179, R20, 0x8, RZ ;  /* 0x0000000814b37824 */ /* 0x000fe200078e00ff */
[----:B------:R-:W-:Y:S01]  /*0620*/  STL [R1+0x88], R86 ;  /* 0x0000885601007387 */ /* 0x000fe20000100800 */
[----:B------:R-:W-:Y:S01]  /*0630*/  IMAD R5, R0, c[0x0][0x2c4], R8 ;  /* 0x0000b10000057a24 */ /* 0x000fe200078e0208 */
[----:B------:R-:W-:Y:S01]  /*0640*/  LEA.HI R16, R26, R27, RZ, 0x4 ;  /* 0x0000001b1a107211 */ /* 0x000fe200078f20ff */
[----:B------:R-:W-:Y:S01]  /*0650*/  IMAD.WIDE.U32 R2, R4, c[0x0][0x1b0], R2 ;  /* 0x00006c0004027a25 */ /* 0x000fe200078e0002 */
[----:B------:R-:W-:-:S03]  /*0660*/  ULDC.64 UR4, c[0x0][0x1e8] ;  /* 0x00007a0000047ab9 */ /* 0x000fc60000000a00 */
[----:B------:R-:W-:Y:S01]  /*0670*/  IMAD R0, R4, c[0x0][0x1b4], R6 ;  /* 0x00006d0004007a24 */ /* 0x000fe200078e0206 */
[----:B------:R-:W-:-:S03]  /*0680*/  SHF.R.S32.HI R4, RZ, 0x1f, R5 ;  /* 0x0000001fff047819 */ /* 0x000fc60000011405 */
[----:B------:R-:W-:Y:S02]  /*0690*/  IMAD.IADD R3, R3, 0x1, R0 ;  /* 0x0000000103037824 */ /* 0x000fe400078e0200 */
[----:B------:R-:W-:Y:S02]  /*06a0*/  IMAD R0, R4, c[0x0][0x1a8], RZ ;  /* 0x00006a0004007a24 */ /* 0x000fe400078e02ff */
[----:B------:R-:W-:-:S04]  /*06b0*/  IMAD.WIDE.U32 R2, R5, c[0x0][0x1a8], R2 ;  /* 0x00006a0005027a25 */ /* 0x000fc800078e0002 */
[----:B------:R-:W-:Y:S01]  /*06c0*/  IMAD R0, R5, c[0x0][0x1ac], R0 ;  /* 0x00006b0005007a24 */ /* 0x000fe200078e0200 */
[----:B------:R-:W-:-:S03]  /*06d0*/  LEA R14, P0, R2, c[0x0][0x160], 0x1 ;  /* 0x00005800020e7a11 */ /* 0x000fc600078008ff */
[----:B------:R-:W-:Y:S02]  /*06e0*/  IMAD.IADD R0, R3, 0x1, R0 ;  /* 0x0000000103007824 */ /* 0x000fe400078e0200 */
[----:B------:R-:W-:Y:S02]  /*06f0*/  IMAD.SHL.U32 R3, R18, 0x40, RZ ;  /* 0x0000004012037824 */ /* 0x000fe400078e00ff */
[----:B------:R-:W-:Y:S01]  /*0700*/  IMAD R11, R11, c[0x0][0x168], RZ ;  /* 0x00005a000b0b7a24 */ /* 0x000fe200078e02ff */
[----:B------:R-:W-:Y:S01]  /*0710*/  LEA.HI.X R13, R2, c[0x0][0x164], R0, 0x1, P0 ;  /* 0x00005900020d7a11 */ /* 0x000fe200000f0c00 */
[----:B------:R-:W-:Y:S01]  /*0720*/  IMAD R17, R7, 0x80, R18 ;  /* 0x0000008007117824 */ /* 0x000fe200078e0212 */
[----:B------:R-:W-:Y:S01]  /*0730*/  LOP3.LUT R0, R3, 0x1c0, RZ, 0xc0, !PT ;  /* 0x000001c003007812 */ /* 0x000fe200078ec0ff */
[----:B------:R-:W-:Y:S01]  /*0740*/  SHFL.IDX PT, R2, R14, RZ, 0x181f ;  /* 0x00181fff0e027589 */ /* 0x000fe200000e0000 */
[----:B------:R-:W-:Y:S02]  /*0750*/  LEA.HI R5, R26, R27, RZ, 0x6 ;  /* 0x0000001b1a057211 */ /* 0x000fe400078f30ff */
[----:B------:R-:W-:Y:S01]  /*0760*/  ISETP.GE.AND P0, PT, R17, R11, PT ;  /* 0x0000000b1100720c */ /* 0x000fe20003f06270 */
[----:B------:R-:W1:Y:S01]  /*0770*/  SHFL.IDX PT, R3, R13, RZ, 0x181f ;  /* 0x00181fff0d037589 */ /* 0x000e6200000e0000 */
[----:B------:R-:W-:-:S02]  /*0780*/  SHF.R.U32.HI R4, RZ, 0x3, R0 ;  /* 0x00000003ff047819 */ /* 0x000fc40000011600 */
[----:B------:R-:W-:-:S04]  /*0790*/  LOP3.LUT R0, R0, 0x38, R179, 0xf8, !PT ;  /* 0x0000003800007812 */ /* 0x000fc800078ef8b3 */
[----:B------:R-:W-:Y:S01]  /*07a0*/  LOP3.LUT R0, R0, R4, RZ, 0x3c, !PT ;  /* 0x0000000400007212 */ /* 0x000fe200078e3cff */
[----:B------:R-:W-:Y:S01]  /*07b0*/  IMAD.SHL.U32 R4, R5, 0x8, RZ ;  /* 0x0000000805047824 */ /* 0x000fe200078e00ff */
[C---:B------:R-:W-:Y:S02]  /*07c0*/  IADD3 R134, R179.reuse, 0x40, RZ ;  /* 0x00000040b3867810 */ /* 0x040fe40007ffe0ff */
[C---:B------:R-:W-:Y:S02]  /*07d0*/  IADD3 R133, R179.reuse, 0x80, RZ ;  /* 0x00000080b3857810 */ /* 0x040fe40007ffe0ff */
[----:B------:R-:W-:Y:S02]  /*07e0*/  IADD3 R177, R179, 0xc0, RZ ;  /* 0x000000c0b3b17810 */ /* 0x000fe40007ffe0ff */
[----:B------:R-:W-:Y:S02]  /*07f0*/  LOP3.LUT R178, R0, 0xfffffe00, R4, 0xf8, !PT ;  /* 0xfffffe0000b27812 */ /* 0x000fe400078ef804 */
[----:B------:R-:W-:-:S02]  /*0800*/  @!P0 SHF.R.S32.HI R4, RZ, 0x1f, R134 ;  /* 0x0000001fff048819 */ /* 0x000fc40000011486 */
[----:B------:R-:W-:Y:S02]  /*0810*/  @!P0 SHF.R.S32.HI R0, RZ, 0x1f, R133 ;  /* 0x0000001fff008819 */ /* 0x000fe40000011485 */
[----:B------:R-:W-:Y:S02]  /*0820*/  @!P0 SHF.R.S32.HI R5, RZ, 0x1f, R177 ;  /* 0x0000001fff058819 */ /* 0x000fe400000114b1 */
[----:B------:R-:W-:Y:S02]  /*0830*/  ISETP.GE.AND P6, PT, R179, c[0x0][0x198], PT ;  /* 0x00006600b3007a0c */ /* 0x000fe40003fc6270 */
[----:B------:R-:W-:Y:S02]  /*0840*/  @!P0 LEA.HI R6, R4, R134, RZ, 0x3 ;  /* 0x0000008604068211 */ /* 0x000fe400078f18ff */
[----:B------:R-:W-:Y:S02]  /*0850*/  ISETP.GE.AND P5, PT, R134, c[0x0][0x198], PT ;  /* 0x0000660086007a0c */ /* 0x000fe40003fa6270 */
[----:B------:R-:W-:-:S02]  /*0860*/  @!P0 LEA.HI R4, R0, R133, RZ, 0x3 ;  /* 0x0000008500048211 */ /* 0x000fc400078f18ff */
[----:B------:R-:W-:Y:S02]  /*0870*/  ISETP.GE.AND P4, PT, R133, c[0x0][0x198], PT ;  /* 0x0000660085007a0c */ /* 0x000fe40003f86270 */
[----:B------:R-:W-:Y:S02]  /*0880*/  @!P0 LEA.HI R0, R5, R177, RZ, 0x3 ;  /* 0x000000b105008211 */ /* 0x000fe400078f18ff */
[----:B------:R-:W-:Y:S02]  /*0890*/  ISETP.GE.AND P3, PT, R177, c[0x0][0x198], PT ;  /* 0x00006600b1007a0c */ /* 0x000fe40003f66270 */
[----:B------:R-:W-:Y:S01]  /*08a0*/  @!P0 LOP3.LUT R6, R6, 0xfffffff8, RZ, 0xc0, !PT ;  /* 0xfffffff806068812 */ /* 0x000fe200078ec0ff */
[----:B------:R3:W-:Y:S01]  /*08b0*/  STL [R1+0xb4], R8 ;  /* 0x0000b40801007387 */ /* 0x0007e20000100800 */
[----:B------:R-:W-:Y:S02]  /*08c0*/  @!P0 LOP3.LUT R4, R4, 0xfffffff8, RZ, 0xc0, !PT ;  /* 0xfffffff804048812 */ /* 0x000fe400078ec0ff */
[----:B------:R-:W-:Y:S01]  /*08d0*/  @!P0 LOP3.LUT R10, R0, 0xfffffff8, RZ, 0xc0, !PT ;  /* 0xfffffff8000a8812 */ /* 0x000fe200078ec0ff */
[----:B------:R-:W-:-:S02]  /*08e0*/  @!P0 IMAD.SHL.U32 R0, R178, 0x2, RZ ;  /* 0x00000002b2008824 */ /* 0x000fc400078e00ff */
[----:B-1----:R-:W-:-:S04]  /*08f0*/  @!P0 IMAD.WIDE R6, R6, 0x2, R2 ;  /* 0x0000000206068825 */ /* 0x002fc800078e0202 */
[----:B------:R-:W-:-:S04]  /*0900*/  @!P0 IMAD.WIDE R4, R4, 0x2, R2 ;  /* 0x0000000204048825 */ /* 0x000fc800078e0202 */
[----:B---3--:R-:W-:-:S04]  /*0910*/  @!P0 IMAD.WIDE R8, R179, 0x2, R2 ;  /* 0x00000002b3088825 */ /* 0x008fc800078e0202 */
[----:B------:R-:W-:Y:S01]  /*0920*/  @!P0 IMAD.WIDE R2, R10, 0x2, R2 ;  /* 0x000000020a028825 */ /* 0x000fe200078e0202 */
[----:B------:R-:W-:Y:S01]  /*0930*/  @!PT LDS RZ, [RZ] ;  /* 0x00000000fffff984 */ /* 0x000fe20000000800 */
[----:B------:R1:W-:Y:S04]  /*0940*/  @!P0 LDGSTS.E.BYPASS.LTC128B.128 [R0+0x100], [R8.64], !P6 ;  /* 0x0010000008008fae */ /* 0x0003e8000f101d4e */
[----:B------:R3:W-:Y:S04]  /*0950*/  @!P0 LDGSTS.E.BYPASS.LTC128B.128 [R0+0x4100], [R6.64], !P5 ;  /* 0x0410000006008fae */ /* 0x0007e8000e901d4e */
[----:B------:R4:W-:Y:S04]  /*0960*/  @!P0 LDGSTS.E.BYPASS.LTC128B.128 [R0+0x8100], [R4.64], !P4 ;  /* 0x0810000004008fae */ /* 0x0009e8000e101d4e */
[----:B------:R5:W-:Y:S01]  /*0970*/  @!P0 LDGSTS.E.BYPASS.LTC128B.128 [R0+0xc100], [R2.64], !P3 ;  /* 0x0c10000002008fae */ /* 0x000be2000d901d4e */
[----:B-1----:R-:W-:-:S04]  /*0980*/  IADD3 R8, R17, 0x20, RZ ;  /* 0x0000002011087810 */ /* 0x002fc80007ffe0ff */
[----:B------:R-:W-:Y:S01]  /*0990*/  ISETP.GE.AND P0, PT, R8, R11, PT ;  /* 0x0000000b0800720c */ /* 0x000fe20003f06270 */
[----:B-----5:R-:W-:Y:S04]  /*09a0*/  SHFL.IDX PT, R2, R14, 0x1, 0x181f ;  /* 0x00381f000e027f89 */ /* 0x020fe800000e0000 */
[----:B------:R-:W1:Y:S08]  /*09b0*/  SHFL.IDX PT, R3, R13, 0x1, 0x181f ;  /* 0x00381f000d037f89 */ /* 0x000e7000000e0000 */
[----:B----4-:R-:W-:-:S02]  /*09c0*/  @!P0 SHF.R.S32.HI R4, RZ, 0x1f, R134 ;  /* 0x0000001fff048819 */ /* 0x010fc40000011486 */
[----:B---3--:R-:W-:Y:S02]  /*09d0*/  @!P0 SHF.R.S32.HI R0, RZ, 0x1f, R133 ;  /* 0x0000001fff008819 */ /* 0x008fe40000011485 */
[----:B------:R-:W-:Y:S02]  /*09e0*/  @!P0 SHF.R.S32.HI R5, RZ, 0x1f, R177 ;  /* 0x0000001fff058819 */ /* 0x000fe400000114b1 */
[----:B------:R-:W-:Y:S02]  /*09f0*/  @!P0 LEA.HI R6, R4, R134, RZ, 0x3 ;  /* 0x0000008604068211 */ /* 0x000fe400078f18ff */
[----:B------:R-:W-:Y:S02]  /*0a00*/  @!P0 LEA.HI R4, R0, R133, RZ, 0x3 ;  /* 0x0000008500048211 */ /* 0x000fe400078f18ff */
[----:B------:R-:W-:Y:S02]  /*0a10*/  @!P0 LEA.HI R0, R5, R177, RZ, 0x3 ;  /* 0x000000b105008211 */ /* 0x000fe400078f18ff */
[----:B------:R-:W-:-:S02]  /*0a20*/  @!P0 LOP3.LUT R6, R6, 0xfffffff8, RZ, 0xc0, !PT ;  /* 0xfffffff806068812 */ /* 0x000fc400078ec0ff */
[----:B------:R-:W-:Y:S02]  /*0a30*/  @!P0 LOP3.LUT R4, R4, 0xfffffff8, RZ, 0xc0, !PT ;  /* 0xfffffff804048812 */ /* 0x000fe400078ec0ff */
[----:B------:R-:W-:Y:S01]  /*0a40*/  @!P0 LOP3.LUT R10, R0, 0xfffffff8, RZ, 0xc0, !PT ;  /* 0xfffffff8000a8812 */ /* 0x000fe200078ec0ff */
[----:B------:R-:W-:Y:S02]  /*0a50*/  @!P0 IMAD.SHL.U32 R0, R178, 0x2, RZ ;  /* 0x00000002b2008824 */ /* 0x000fe400078e00ff */
[----:B-1----:R-:W-:-:S04]  /*0a60*/  @!P0 IMAD.WIDE R8, R179, 0x2, R2 ;  /* 0x00000002b3088825 */ /* 0x002fc800078e0202 */
[--C-:B------:R-:W-:Y:S01]  /*0a70*/  @!P0 IMAD.WIDE R6, R6, 0x2, R2.reuse ;  /* 0x0000000206068825 */ /* 0x100fe200078e0202 */
[----:B------:R1:W-:Y:S03]  /*0a80*/  @!P0 LDGSTS.E.BYPASS.LTC128B.128 [R0+0x1100], [R8.64], !P6 ;  /* 0x0110000008008fae */ /* 0x0003e6000f101d4e */
[--C-:B------:R-:W-:Y:S01]  /*0a90*/  @!P0 IMAD.WIDE R4, R4, 0x2, R2.reuse ;  /* 0x0000000204048825 */ /* 0x100fe200078e0202 */
[----:B------:R3:W-:Y:S03]  /*0aa0*/  @!P0 LDGSTS.E.BYPASS.LTC128B.128 [R0+0x5100], [R6.64], !P5 ;  /* 0x0510000006008fae */ /* 0x0007e6000e901d4e */
[----:B------:R-:W-:Y:S01]  /*0ab0*/  @!P0 IMAD.WIDE R2, R10, 0x2, R2 ;  /* 0x000000020a028825 */ /* 0x000fe200078e0202 */
[----:B------:R1:W-:Y:S04]  /*0ac0*/  @!P0 LDGSTS.E.BYPASS.LTC128B.128 [R0+0x9100], [R4.64], !P4 ;  /* 0x0910000004008fae */ /* 0x0003e8000e101d4e */
[----:B------:R4:W-:Y:S01]  /*0ad0*/  @!P0 LDGSTS.E.BYPASS.LTC128B.128 [R0+0xd100], [R2.64], !P3 ;  /* 0x0d10000002008fae */ /* 0x0009e2000d901d4e */
[----:B---3--:R-:W-:-:S04]  /*0ae0*/  IADD3 R6, R17, 0x40, RZ ;  /* 0x0000004011067810 */ /* 0x008fc80007ffe0ff */
[----:B------:R-:W-:Y:S02]  /*0af0*/  ISETP.GE.AND P0, PT, R6, R11, PT ;  /* 0x0000000b0600720c */ /* 0x000fe40003f06270 */
[----:B------:R-:W-:Y:S01]  /*0b00*/  SHF.R.S32.HI R6, RZ, 0x4, R16 ;  /* 0x00000004ff067819 */ /* 0x000fe20000011410 */
[----:B----4-:R-:W-:Y:S01]  /*0b10*/  SHFL.IDX PT, R2, R14, 0x2, 0x181f ;  /* 0x00581f000e027f89 */ /* 0x010fe200000e0000 */
[----:B-1----:R-:W-:-:S03]  /*0b20*/  IMAD.MOV R0, RZ, RZ, -R12 ;  /* 0x000000ffff007224 */ /* 0x002fc600078e0a0c */
[----:B------:R-:W1:Y:S01]  /*0b30*/  SHFL.IDX PT, R3, R13, 0x2, 0x181f ;  /* 0x00581f000d037f89 */ /* 0x000e6200000e0000 */
[----:B------:R-:W-:Y:S01]  /*0b40*/  LEA.HI R5, R16, R6, RZ, 0x1 ;  /* 0x0000000610057211 */ /* 0x000fe200078f08ff */
[----:B------:R-:W-:Y:S01]  /*0b50*/  IMAD R37, R0, c[0x0][0x2b8], R15 ;  /* 0x0000ae0000257a24 */ /* 0x000fe200078e020f */
[----:B------:R-:W-:Y:S02]  /*0b60*/  IADD3 R4, R17, 0x60, RZ ;  /* 0x0000006011047810 */ /* 0x000fe40007ffe0ff */
[----:B------:R-:W-:Y:S02]  /*0b70*/  LOP3.LUT R0, R5, 0xfffffffe, RZ, 0xc0, !PT ;  /* 0xfffffffe05007812 */ /* 0x000fe400078ec0ff */
[----:B------:R-:W-:Y:S02]  /*0b80*/  ISETP.GE.AND P2, PT, R4, R11, PT ;  /* 0x0000000b0400720c */ /* 0x000fe40003f46270 */
[----:B------:R-:W-:Y:S02]  /*0b90*/  @!P0 SHF.R.S32.HI R5, RZ, 0x1f, R134 ;  /* 0x0000001fff058819 */ /* 0x000fe40000011486 */
[----:B------:R-:W-:Y:S01]  /*0ba0*/  SHF.R.S32.HI R25, RZ, 0x1f, R37 ;  /* 0x0000001fff197819 */ /* 0x000fe20000011425 */
[----:B------:R-:W-:Y:S01]  /*0bb0*/  IMAD.IADD R23, R6, 0x1, -R0 ;  /* 0x0000000106177824 */ /* 0x000fe200078e0a00 */
[----:B------:R-:W-:-:S02]  /*0bc0*/  @!P0 SHF.R.S32.HI R4, RZ, 0x1f, R133 ;  /* 0x0000001fff048819 */ /* 0x000fc40000011485 */
[----:B------:R-:W-:Y:S01]  /*0bd0*/  @!P0 SHF.R.S32.HI R0, RZ, 0x1f, R177 ;  /* 0x0000001fff008819 */ /* 0x000fe200000114b1 */
[----:B------:R-:W-:Y:S01]  /*0be0*/  IMAD R7, R25, c[0x0][0x1e0], RZ ;  /* 0x0000780019077a24 */ /* 0x000fe200078e02ff */
[----:B------:R-:W-:Y:S02]  /*0bf0*/  @!P0 LEA.HI R8, R5, R134, RZ, 0x3 ;  /* 0x0000008605088211 */ /* 0x000fe400078f18ff */
[----:B------:R-:W-:Y:S02]  /*0c00*/  @!P0 LEA.HI R6, R4, R133, RZ, 0x3 ;  /* 0x0000008504068211 */ /* 0x000fe400078f18ff */
[----:B------:R-:W-:Y:S01]  /*0c10*/  @!P0 LEA.HI R0, R0, R177, RZ, 0x3 ;  /* 0x000000b100008211 */ /* 0x000fe200078f18ff */
[C---:B------:R-:W-:Y:S01]  /*0c20*/  IMAD.WIDE.U32 R4, R37.reuse, c[0x0][0x1e0], RZ ;  /* 0x0000780025047a25 */ /* 0x040fe200078e00ff */
[----:B------:R-:W-:Y:S02]  /*0c30*/  @!P0 LOP3.LUT R8, R8, 0xfffffff8, RZ, 0xc0, !PT ;  /* 0xfffffff808088812 */ /* 0x000fe400078ec0ff */
[----:B------:R-:W-:Y:S01]  /*0c40*/  @!P0 LOP3.LUT R6, R6, 0xfffffff8, RZ, 0xc0, !PT ;  /* 0xfffffff806068812 */ /* 0x000fe200078ec0ff */
[----:B------:R-:W-:Y:S01]  /*0c50*/  IMAD R7, R37, c[0x0][0x1e4], R7 ;  /* 0x0000790025077a24 */ /* 0x000fe200078e0207 */
[----:B------:R-:W-:Y:S01]  /*0c60*/  @!P0 LOP3.LUT R12, R0, 0xfffffff8, RZ, 0xc0, !PT ;  /* 0xfffffff8000c8812 */ /* 0x000fe200078ec0ff */
[----:B------:R-:W-:-:S02]  /*0c70*/  @!P0 IMAD.SHL.U32 R0, R178, 0x2, RZ ;  /* 0x00000002b2008824 */ /* 0x000fc400078e00ff */
[----:B-1----:R-:W-:-:S04]  /*0c80*/  @!P0 IMAD.WIDE R10, R179, 0x2, R2 ;  /* 0x00000002b30a8825 */ /* 0x002fc800078e0202 */
[----:B------:R-:W-:Y:S01]  /*0c90*/  IMAD.IADD R5, R5, 0x1, R7 ;  /* 0x0000000105057824 */ /* 0x000fe200078e0207 */
[----:B------:R1:W-:Y:S01]  /*0ca0*/  @!P0 LDGSTS.E.BYPASS.LTC128B.128 [R0+0x2100], [R10.64], !P6 ;  /* 0x021000000a008fae */ /* 0x0003e2000f101d4e */
[----:B------:R-:W-:-:S04]  /*0cb0*/  @!P0 IMAD.WIDE R8, R8, 0x2, R2 ;  /* 0x0000000208088825 */ /* 0x000fc800078e0202 */
[--C-:B------:R-:W-:Y:S01]  /*0cc0*/  @!P0 IMAD.WIDE R6, R6, 0x2, R2.reuse ;  /* 0x0000000206068825 */ /* 0x100fe200078e0202 */
[----:B------:R1:W-:Y:S04]  /*0cd0*/  @!P0 LDGSTS.E.BYPASS.LTC128B.128 [R0+0x6100], [R8.64], !P5 ;  /* 0x0610000008008fae */ /* 0x0003e8000e901d4e */
[----:B------:R3:W-:Y:S01]  /*0ce0*/  @!P0 LDGSTS.E.BYPASS.LTC128B.128 [R0+0xa100], [R6.64], !P4 ;  /* 0x0a10000006008fae */ /* 0x0007e2000e101d4e */
[----:B------:R-:W-:Y:S01]  /*0cf0*/  @!P0 IMAD.WIDE R2, R12, 0x2, R2 ;  /* 0x000000020c028825 */ /* 0x000fe200078e0202 */
[----:B------:R-:W-:Y:S01]  /*0d00*/  UIMAD.WIDE.U32 UR18, UR9, UR4, URZ ;  /* 0x00000004091272a5 */ /* 0x000fe2000f8e003f */
[----:B--2---:R-:W-:Y:S01]  /*0d10*/  SHF.R.S32.HI R24, RZ, 0x1f, R36 ;  /* 0x0000001fff187819 */ /* 0x004fe20000011424 */
[----:B------:R-:W-:Y:S02]  /*0d20*/  UIMAD UR4, UR7, UR4, URZ ;  /* 0x00000004070472a4 */ /* 0x000fe4000f8e023f */
[----:B------:R1:W-:Y:S01]  /*0d30*/  @!P0 LDGSTS.E.BYPASS.LTC128B.128 [R0+0xe100], [R2.64], !P3 ;  /* 0x0e10000002008fae */ /* 0x0003e2000d901d4e */
[----:B------:R-:W-:Y:S01]  /*0d40*/  IMAD.WIDE.U32 R4, R36, c[0x0][0x1f0], R4 ;  /* 0x00007c0024047a25 */ /* 0x000fe200078e0004 */
[----:B------:R-:W-:Y:S01]  /*0d50*/  UIMAD UR4, UR9, UR5, UR4 ;  /* 0x00000005090472a4 */ /* 0x000fe2000f8e0204 */
[----:B---3--:R-:W-:-:S05]  /*0d60*/  LOP3.LUT R6, R16, 0xfffffff0, RZ, 0xc0, !PT ;  /* 0xfffffff010067812 */ /* 0x008fca00078ec0ff */
[----:B------:R-:W-:Y:S02]  /*0d70*/  IMAD.IADD R6, R27, 0x1, -R6 ;  /* 0x000000011b067824 */ /* 0x000fe400078e0a06 */
[----:B-1----:R-:W-:-:S03]  /*0d80*/  IMAD R0, R24, c[0x0][0x1f0], RZ ;  /* 0x00007c0018007a24 */ /* 0x002fc600078e02ff */
[----:B------:R-:W-:Y:S01]  /*0d90*/  SHF.R.S32.HI R2, RZ, 0x1f, R6 ;  /* 0x0000001fff027819 */ /* 0x000fe20000011406 */
[----:B------:R-:W-:Y:S01]  /*0da0*/  UIADD3 UR16, UR19, UR4, URZ ;  /* 0x0000000413107290 */ /* 0x000fe2000fffe03f */
[----:B------:R1:W-:Y:S02]  /*0db0*/  SHFL.IDX PT, R3, R13, 0x3, 0x181f ;  /* 0x00781f000d037f89 */ /* 0x0003e400000e0000 */
[----:B------:R-:W-:Y:S01]  /*0dc0*/  LEA.HI R21, R2, R6, RZ, 0x3 ;  /* 0x0000000602157211 */ /* 0x000fe200078f18ff */
[----:B------:R-:W-:Y:S01]  /*0dd0*/  IMAD R0, R36, c[0x0][0x1f4], R0 ;  /* 0x00007d0024007a24 */ /* 0x000fe200078e0200 */
[----:B------:R2:W3:Y:S01]  /*0de0*/  SHFL.IDX PT, R2, R14, 0x3, 0x181f ;  /* 0x00781f000e027f89 */ /* 0x0004e200000e0000 */
[----:B------:R-:W-:Y:S01]  /*0df0*/  IADD3 R4, P0, R4, UR18, RZ ;  /* 0x0000001204047c10 */ /* 0x000fe2000ff1e0ff */
[----:B------:R-:W-:Y:S01]  /*0e00*/  ULEA UR17, UR8, 0xffffffc0, 0x6 ;  /* 0xffffffc008117891 */ /* 0x000fe2000f8e303f */
[----:B------:R-:W-:Y:S01]  /*0e10*/  LOP3.LUT R8, R21, 0xfffffff8, RZ, 0xc0, !PT ;  /* 0xfffffff815087812 */ /* 0x000fe200078ec0ff */
[----:B------:R-:W-:Y:S01]  /*0e20*/  IMAD.SHL.U32 R7, R18, 0x8, RZ ;  /* 0x0000000812077824 */ /* 0x000fe200078e00ff */
[----:B------:R-:W-:Y:S01]  /*0e30*/  IADD3.X R5, R5, UR16, R0, P0, !PT ;  /* 0x0000001005057c10 */ /* 0x000fe200087fe400 */
[----:B------:R-:W-:Y:S01]  /*0e40*/  IMAD.SHL.U32 R0, R20, 0x40, RZ ;  /* 0x0000004014007824 */ /* 0x000fe200078e00ff */
[----:B------:R-:W-:Y:S01]  /*0e50*/  LEA R16, P0, R4, c[0x0][0x1c8], 0x1 ;  /* 0x0000720004107a11 */ /* 0x000fe200078008ff */
[----:B------:R-:W-:Y:S01]  /*0e60*/  UIADD3 UR17, UR10, -UR17, URZ ;  /* 0x800000110a117290 */ /* 0x000fe2000fffe03f */
[----:B------:R-:W-:Y:S01]  /*0e70*/  IMAD.IADD R19, R6, 0x1, -R8 ;  /* 0x0000000106137824 */ /* 0x000fe200078e0a08 */
[----:B------:R-:W-:Y:S01]  /*0e80*/  @!P2 SHF.R.S32.HI R6, RZ, 0x1f, R177 ;  /* 0x0000001fff06a819 */ /* 0x000fe200000114b1 */
[----:B------:R-:W-:Y:S01]  /*0e90*/  STL [R1+0x54], R36 ;  /* 0x0000542401007387 */ /* 0x000fe20000100800 */
[----:B------:R-:W-:Y:S01]  /*0ea0*/  LOP3.LUT R0, R0, 0x1c0, RZ, 0xc0, !PT ;  /* 0x000001c000007812 */ /* 0x000fe200078ec0ff */
[----:B------:R-:W-:Y:S01]  /*0eb0*/  UISETP.GE.AND UP0, UPT, UR10, 0x1, UPT ;  /* 0x000000010a00788c */ /* 0x000fe2000bf06270 */
[----:B------:R-:W-:Y:S01]  /*0ec0*/  IADD3 R18, -R18, UR17, RZ ;  /* 0x0000001112127c10 */ /* 0x000fe2000fffe1ff */
[----:B------:R-:W-:Y:S01]  /*0ed0*/  ULDC.64 UR4, c[0x0][0x210] ;  /* 0x0000840000047ab9 */ /* 0x000fe20000000a00 */
[----:B-1----:R-:W-:-:S02]  /*0ee0*/  LEA.HI.X R13, R4, c[0x0][0x1cc], R5, 0x1, P0 ;  /* 0x00007300040d7a11 */ /* 0x002fc400000f0c05 */
[----:B------:R-:W-:Y:S02]  /*0ef0*/  @!P2 SHF.R.S32.HI R5, RZ, 0x1f, R134 ;  /* 0x0000001fff05a819 */ /* 0x000fe40000011486 */
[----:B------:R-:W-:Y:S02]  /*0f00*/  @!P2 SHF.R.S32.HI R4, RZ, 0x1f, R133 ;  /* 0x0000001fff04a819 */ /* 0x000fe40000011485 */
[----:B------:R-:W-:Y:S02]  /*0f10*/  @!P2 LEA.HI R5, R5, R134, RZ, 0x3 ;  /* 0x000000860505a211 */ /* 0x000fe400078f18ff */
[----:B------:R-:W-:Y:S02]  /*0f20*/  LOP3.LUT R15, R0, 0x8, R7, 0xf8, !PT ;  /* 0x00000008000f7812 */ /* 0x000fe400078ef807 */
[----:B--2---:R-:W-:Y:S02]  /*0f30*/  SHF.R.U32.HI R14, RZ, 0x3, R0 ;  /* 0x00000003ff0e7819 */ /* 0x004fe40000011600 */
[----:B------:R-:W-:-:S02]  /*0f40*/  @!P2 LEA.HI R4, R4, R133, RZ, 0x3 ;  /* 0x000000850404a211 */ /* 0x000fc400078f18ff */
[----:B------:R-:W-:Y:S02]  /*0f50*/  @!P2 LEA.HI R0, R6, R177, RZ, 0x3 ;  /* 0x000000b10600a211 */ /* 0x000fe400078f18ff */
[----:B------:R-:W-:Y:S02]  /*0f60*/  ISETP.GE.AND P1, PT, R18, 0x1, PT ;  /* 0x000000011200780c */ /* 0x000fe40003f26270 */
[----:B------:R-:W-:Y:S02]  /*0f70*/  @!P2 LOP3.LUT R8, R5, 0xfffffff8, RZ, 0xc0, !PT ;  /* 0xfffffff80508a812 */ /* 0x000fe400078ec0ff */
[----:B------:R-:W-:Y:S02]  /*0f80*/  @!P2 LOP3.LUT R6, R4, 0xfffffff8, RZ, 0xc0, !PT ;  /* 0xfffffff80406a812 */ /* 0x000fe400078ec0ff */
[----:B------:R-:W-:Y:S01]  /*0f90*/  @!P2 LOP3.LUT R12, R0, 0xfffffff8, RZ, 0xc0, !PT ;  /* 0xfffffff8000ca812 */ /* 0x000fe200078ec0ff */
[----:B------:R-:W-:Y:S01]  /*0fa0*/  @!P2 IMAD.SHL.U32 R0, R178, 0x2, RZ ;  /* 0x00000002b200a824 */ /* 0x000fe200078e00ff */
[----:B------:R-:W-:Y:S01]  /*0fb0*/  SHFL.IDX PT, R4, R16, RZ, 0x181f ;  /* 0x00181fff10047589 */ /* 0x000fe200000e0000 */
[----:B---3--:R-:W-:-:S03]  /*0fc0*/  @!P2 IMAD.WIDE R10, R179, 0x2, R2 ;  /* 0x00000002b30aa825 */ /* 0x008fc600078e0202 */
[----:B------:R-:W1:Y:S01]  /*0fd0*/  SHFL.IDX PT, R5, R13, RZ, 0x181f ;  /* 0x00181fff0d057589 */ /* 0x000e6200000e0000 */
[----:B------:R-:W-:-:S03]  /*0fe0*/  @!P2 IMAD.WIDE R8, R8, 0x2, R2 ;  /* 0x000000020808a825 */ /* 0x000fc600078e0202 */
[----:B------:R2:W-:Y:S01]  /*0ff0*/  @!P2 LDGSTS.E.BYPASS.LTC128B.128 [R0+0x3100], [R10.64], !P6 ;  /* 0x031000000a00afae */ /* 0x0005e2000f101d4e */
[----:B------:R-:W-:-:S03]  /*1000*/  @!P2 IMAD.WIDE R6, R6, 0x2, R2 ;  /* 0x000000020606a825 */ /* 0x000fc600078e0202 */
[----:B------:R2:W-:Y:S01]  /*1010*/  @!P2 LDGSTS.E.BYPASS.LTC128B.128 [R0+0x7100], [R8.64], !P5 ;  /* 0x071000000800afae */ /* 0x0005e2000e901d4e */
[----:B------:R-:W-:-:S03]  /*1020*/  @!P2 IMAD.WIDE R2, R12, 0x2, R2 ;  /* 0x000000020c02a825 */ /* 0x000fc600078e0202 */
[----:B------:R2:W-:Y:S04]  /*1030*/  @!P2 LDGSTS.E.BYPASS.LTC128B.128 [R0+0xb100], [R6.64], !P4 ;  /* 0x0b1000000600afae */ /* 0x0005e8000e101d4e */
[----:B------:R3:W-:Y:S01]  /*1040*/  @!P2 LDGSTS.E.BYPASS.LTC128B.128 [R0+0xf100], [R2.64], !P3 ;  /* 0x0f1000000200afae */ /* 0x0007e2000d901d4e */
[----:B------:R-:W-:Y:S02]  /*1050*/  ISETP.GE.AND P0, PT, R18, 0x21, PT ;  /* 0x000000211200780c */ /* 0x000fe40003f06270 */
[----:B------:R-:W-:Y:S01]  /*1060*/  ISETP.GE.AND P5, PT, R179, c[0x0][0x1d4], PT ;  /* 0x00007500b3007a0c */ /* 0x000fe20003fa6270 */
[----:B------:R-:W-:Y:S01]  /*1070*/  STL [R1+0x80], R179 ;  /* 0x000080b301007387 */ /* 0x000fe20000100800 */
[----:B------:R-:W-:Y:S01]  /*1080*/  ISETP.GE.AND P4, PT, R134, c[0x0][0x1d4], PT ;  /* 0x0000750086007a0c */ /* 0x000fe20003f86270 */
[----:B------:R-:W-:Y:S01]  /*1090*/  @P1 IMAD.SHL.U32 R12, R178, 0x2, RZ ;  /* 0x00000002b20c1824 */ /* 0x000fe200078e00ff */
[----:B------:R-:W-:Y:S01]  /*10a0*/  LOP3.LUT R22, R15, R14, RZ, 0x3c, !PT ;  /* 0x0000000e0f167212 */ /* 0x000fe200078e3cff */
[----:B------:R-:W-:Y:S04]  /*10b0*/  STL [R1+0xac], R17 ;  /* 0x0000ac1101007387 */ /* 0x000fe80000100800 */
[----:B------:R-:W0:Y:S01]  /*10c0*/  LDGDEPBAR ;  /* 0x00000000000079af */ /* 0x000e220000000000 */
[----:B---3--:R-:W-:-:S02]  /*10d0*/  @P1 SHF.R.S32.HI R3, RZ, 0x1f, R134 ;  /* 0x0000001fff031819 */ /* 0x008fc40000011486 */
[----:B------:R-:W-:Y:S02]  /*10e0*/  @P1 SHF.R.S32.HI R2, RZ, 0x1f, R133 ;  /* 0x0000001fff021819 */ /* 0x000fe40000011485 */
[----:B------:R-:W-:Y:S02]  /*10f0*/  @P1 LEA.HI R3, R3, R134, RZ, 0x3 ;  /* 0x0000008603031211 */ /* 0x000fe400078f18ff */
[----:B--2---:R-:W-:Y:S02]  /*1100*/  @P1 SHF.R.S32.HI R0, RZ, 0x1f, R177 ;  /* 0x0000001fff001819 */ /* 0x004fe400000114b1 */
[----:B------:R-:W-:Y:S02]  /*1110*/  @P1 LEA.HI R6, R2, R133, RZ, 0x3 ;  /* 0x0000008502061211 */ /* 0x000fe400078f18ff */
[----:B------:R-:W-:Y:S01]  /*1120*/  @P1 LEA.HI R0, R0, R177, RZ, 0x3 ;  /* 0x000000b100001211 */ /* 0x000fe200078f18ff */
[----:B------:R2:W-:Y:S01]  /*1130*/  SHFL.IDX PT, R2, R16, 0x1, 0x181f ;  /* 0x00381f0010027f89 */ /* 0x0005e200000e0000 */
[----:B------:R-:W-:-:S03]  /*1140*/  @P1 LOP3.LUT R7, R3, 0xfffffff8, RZ, 0xc0, !PT ;  /* 0xfffffff803071812 */ /* 0x000fc600078ec0ff */
[----:B------:R-:W3:Y:S01]  /*1150*/  SHFL.IDX PT, R3, R13, 0x1, 0x181f ;  /* 0x00381f000d037f89 */ /* 0x000ee200000e0000 */
[----:B------:R-:W-:Y:S02]  /*1160*/  @P1 LOP3.LUT R10, R6, 0xfffffff8, RZ, 0xc0, !PT ;  /* 0xfffffff8060a1812 */ /* 0x000fe400078ec0ff */
[----:B------:R-:W-:Y:S01]  /*1170*/  @P1 LOP3.LUT R0, R0, 0xfffffff8, RZ, 0xc0, !PT ;  /* 0xfffffff800001812 */ /* 0x000fe200078ec0ff */
[----:B-1----:R-:W-:-:S04]  /*1180*/  @P1 IMAD.WIDE R8, R179, 0x2, R4 ;  /* 0x00000002b3081825 */ /* 0x002fc800078e0204 */
[--C-:B------:R-:W-:Y:S01]  /*1190*/  @P1 IMAD.WIDE R6, R7, 0x2, R4.reuse ;  /* 0x0000000207061825 */ /* 0x100fe200078e0204 */
[----:B------:R1:W-:Y:S03]  /*11a0*/  @P1 LDGSTS.E.BYPASS.LTC128B.128 [R12+0x10100], [R8.64], !P5 ;  /* 0x10100000080c1fae */ /* 0x0003e6000e901d4e */
[----:B------:R-:W-:Y:S01]  /*11b0*/  @P1 IMAD.WIDE R14, R0, 0x2, R4 ;  /* 0x00000002000e1825 */ /* 0x000fe200078e0204 */
[----:B------:R-:W-:Y:S01]  /*11c0*/  @P0 SHF.R.S32.HI R0, RZ, 0x1f, R133 ;  /* 0x0000001fff000819 */ /* 0x000fe20000011485 */
[----:B------:R4:W-:Y:S02]  /*11d0*/  @P1 LDGSTS.E.BYPASS.LTC128B.128 [R12+0x12100], [R6.64], !P4 ;  /* 0x12100000060c1fae */ /* 0x0009e4000e101d4e */
[----:B--2---:R-:W-:Y:S01]  /*11e0*/  @P1 IMAD.WIDE R16, R10, 0x2, R4 ;  /* 0x000000020a101825 */ /* 0x004fe200078e0204 */
[----:B------:R-:W-:Y:S02]  /*11f0*/  @P0 SHF.R.S32.HI R4, RZ, 0x1f, R134 ;  /* 0x0000001fff040819 */ /* 0x000fe40000011486 */
[----:B------:R-:W-:-:S02]  /*1200*/  @P0 SHF.R.S32.HI R5, RZ, 0x1f, R177 ;  /* 0x0000001fff050819 */ /* 0x000fc400000114b1 */
[----:B------:R-:W-:Y:S02]  /*1210*/  ISETP.GE.AND P3, PT, R133, c[0x0][0x1d4], PT ;  /* 0x0000750085007a0c */ /* 0x000fe40003f66270 */
[----:B------:R-:W-:-:S11]  /*1220*/  ISETP.GE.AND P6, PT, R177, c[0x0][0x1d4], PT ;  /* 0x00007500b1007a0c */ /* 0x000fd60003fc6270 */
[----:B------:R2:W-:Y:S01]  /*1230*/  @P1 LDGSTS.E.BYPASS.LTC128B.128 [R12+0x14100], [R16.64], !P3 ;  /* 0x14100000100c1fae */ /* 0x0005e2000d901d4e */
[----:B----4-:R-:W-:-:S03]  /*1240*/  @P0 LEA.HI R6, R4, R134, RZ, 0x3 ;  /* 0x0000008604060211 */ /* 0x010fc600078f18ff */
[----:B------:R2:W-:Y:S01]  /*1250*/  @P1 LDGSTS.E.BYPASS.LTC128B.128 [R12+0x16100], [R14.64], !P6 ;  /* 0x161000000e0c1fae */ /* 0x0005e2000f101d4e */
[----:B------:R-:W-:Y:S02]  /*1260*/  @P0 LEA.HI R4, R0, R133, RZ, 0x3 ;  /* 0x0000008500040211 */ /* 0x000fe400078f18ff */
[----:B------:R-:W-:Y:S02]  /*1270*/  @P0 LEA.HI R0, R5, R177, RZ, 0x3 ;  /* 0x000000b105000211 */ /* 0x000fe400078f18ff */
[----:B------:R-:W-:Y:S02]  /*1280*/  @P0 LOP3.LUT R6, R6, 0xfffffff8, RZ, 0xc0, !PT ;  /* 0xfffffff806060812 */ /* 0x000fe400078ec0ff */
[----:B------:R-:W-:Y:S02]  /*1290*/  @P0 LOP3.LUT R5, R4, 0xfffffff8, RZ, 0xc0, !PT ;  /* 0xfffffff804050812 */ /* 0x000fe400078ec0ff */
[----:B------:R-:W-:Y:S01]  /*12a0*/  @P0 LOP3.LUT R0, R0, 0xfffffff8, RZ, 0xc0, !PT ;  /* 0xfffffff800000812 */ /* 0x000fe200078ec0ff */
[----:B---3--:R-:W-:-:S04]  /*12b0*/  @P0 IMAD.WIDE R6, R6, 0x2, R2 ;  /* 0x0000000206060825 */ /* 0x008fc800078e0202 */
[----:B------:R-:W-:-:S04]  /*12c0*/  @P0 IMAD.WIDE R10, R5, 0x2, R2 ;  /* 0x00000002050a0825 */ /* 0x000fc800078e0202 */
[----:B-1----:R-:W-:-:S04]  /*12d0*/  @P0 IMAD.WIDE R8, R0, 0x2, R2 ;  /* 0x0000000200080825 */ /* 0x002fc800078e0202 */
[----:B------:R-:W-:Y:S02]  /*12e0*/  @P0 IMAD.SHL.U32 R4, R178, 0x2, RZ ;  /* 0x00000002b2040824 */ /* 0x000fe400078e00ff */
[----:B------:R-:W-:-:S05]  /*12f0*/  @P0 IMAD.WIDE R2, R179, 0x2, R2 ;  /* 0x00000002b3020825 */ /* 0x000fca00078e0202 */
[----:B------:R1:W-:Y:S04]  /*1300*/  @P0 LDGSTS.E.BYPASS.LTC128B.128 [R4+0x11100], [R2.64], !P5 ;  /* 0x1110000002040fae */ /* 0x0003e8000e901d4e */
[----:B------:R3:W-:Y:S04]  /*1310*/  @P0 LDGSTS.E.BYPASS.LTC128B.128 [R4+0x13100], [R6.64], !P4 ;  /* 0x1310000006040fae */ /* 0x0007e8000e101d4e */
[----:B------:R3:W-:Y:S04]  /*1320*/  @P0 LDGSTS.E.BYPASS.LTC128B.128 [R4+0x15100], [R10.64], !P3 ;  /* 0x151000000a040fae */ /* 0x0007e8000d901d4e */
[----:B------:R3:W-:Y:S04]  /*1330*/  @P0 LDGSTS.E.BYPASS.LTC128B.128 [R4+0x17100], [R8.64], !P6 ;  /* 0x1710000008040fae */ /* 0x0007e8000f101d4e */
[----:B------:R-:W0:Y:S01]  /*1340*/  LDGDEPBAR ;  /* 0x00000000000079af */ /* 0x000e220000000000 */
[----:B------:R-:W-:-:S02]  /*1350*/  IMAD.SHL.U32 R13, R19, 0x40, RZ ;  /* 0x00000040130d7824 */ /* 0x000fc400078e00ff */
[----:B------:R-:W-:-:S03]  /*1360*/  IMAD.SHL.U32 R5, R23, 0x8, RZ ;  /* 0x0000000817057824 */ /* 0x000fc600078e00ff */
[----:B------:R-:W-:-:S04]  /*1370*/  LOP3.LUT R0, R13, 0x1c0, RZ, 0xc0, !PT ;  /* 0x000001c00d007812 */ /* 0x000fc800078ec0ff */
[----:B-1----:R-:W-:Y:S02]  /*1380*/  LOP3.LUT R2, R0, 0x8, R5, 0xf8, !PT ;  /* 0x0000000800027812 */ /* 0x002fe400078ef805 */
[----:B------:R-:W-:Y:S01]  /*1390*/  SHF.R.U32.HI R0, RZ, 0x3, R0 ;  /* 0x00000003ff007819 */ /* 0x000fe20000011600 */
[----:B------:R-:W-:Y:S01]  /*13a0*/  IMAD.SHL.U32 R3, R21, 0x40, RZ ;  /* 0x0000004015037824 */ /* 0x000fe200078e00ff */
[----:B------:R-:W-:Y:S02]  /*13b0*/  LEA.HI R5, R26, R27, RZ, 0x5 ;  /* 0x0000001b1a057211 */ /* 0x000fe400078f28ff */
[----:B------:R-:W-:Y:S02]  /*13c0*/  LOP3.LUT R2, R2, R0, RZ, 0x3c, !PT ;  /* 0x0000000002027212 */ /* 0x000fe400078e3cff */
[----:B------:R-:W-:Y:S02]  /*13d0*/  SHF.R.S32.HI R232, RZ, 0x5, R5 ;  /* 0x00000005ffe87819 */ /* 0x000fe40000011405 */
[----:B------:R-:W-:Y:S01]  /*13e0*/  LOP3.LUT R3, R2, 0xfffffe00, R3, 0xf8, !PT ;  /* 0xfffffe0002037812 */ /* 0x000fe200078ef803 */
[----:B------:R-:W-:-:S04]  /*13f0*/  DEPBAR.LE SB0, 0x1 ;  /* 0x000080400000791a */ /* 0x000fc80000000000 */
[----:B------:R-:W-:Y:S01]  /*1400*/  IMAD R0, R23, 0x200, R22 ;  /* 0x0000020017007824 */ /* 0x000fe200078e0216 */
[----:B------:R-:W-:Y:S01]  /*1410*/  R2P PR, R19, 0x6 ;  /* 0x0000000613007804 */ /* 0x000fe20000000000 */
[----:B---3--:R-:W-:Y:S02]  /*1420*/  IMAD.MOV.U32 R4, RZ, RZ, 0x10 ;  /* 0x00000010ff047424 */ /* 0x008fe400078e00ff */
[----:B------:R-:W-:Y:S02]  /*1430*/  IMAD R232, R232, 0x400, R3 ;  /* 0x00000400e8e87824 */ /* 0x000fe400078e0203 */
[----:B------:R-:W-:Y:S01]  /*1440*/  IMAD.SHL.U32 R135, R0, 0x2, RZ ;  /* 0x0000000200877824 */ /* 0x000fe200078e00ff */
[----:B------:R-:W-:Y:S01]  /*1450*/  BAR.SYNC.DEFER_BLOCKING 0x0 ;  /* 0x0000000000007b1d */ /* 0x000fe20000010000 */
[----:B------:R-:W-:Y:S01]  /*1460*/  IMAD.MOV.U32 R0, RZ, RZ, 0x20 ;  /* 0x00000020ff007424 */ /* 0x000fe200078e00ff */
[----:B------:R-:W-:Y:S01]  /*1470*/  SEL R4, R4, 0xfffffff0, !P1 ;  /* 0xfffffff004047807 */ /* 0x000fe20004800000 */
[----:B------:R-:W-:-:S03]  /*1480*/  IMAD.SHL.U32 R232, R232, 0x2, RZ ;  /* 0x00000002e8e87824 */ /* 0x000fc600078e00ff */
[----:B------:R-:W-:Y:S01]  /*1490*/  SEL R0, R0, 0xffffffe0, !P2 ;  /* 0xffffffe000007807 */ /* 0x000fe20005000000 */
[----:B------:R-:W-:-:S04]  /*14a0*/  IMAD R236, R4, 0x2, R232 ;  /* 0x0000000204ec7824 */ /* 0x000fc800078e02e8 */
[C---:B------:R-:W-:Y:S02]  /*14b0*/  IMAD R240, R0.reuse, 0x2, R232 ;  /* 0x0000000200f07824 */ /* 0x040fe400078e02e8 */
[----:B------:R-:W-:Y:S01]  /*14c0*/  IMAD R244, R0, 0x2, R236 ;  /* 0x0000000200f47824 */ /* 0x000fe200078e02ec */
[----:B------:R-:W-:Y:S01]  /*14d0*/  LOP3.LUT P0, RZ, R20, 0x2, RZ, 0xc0, !PT ;  /* 0x0000000214ff7812 */ /* 0x000fe2000780c0ff */
[----:B------:R2:W1:Y:S04]  /*14e0*/  LDSM.16.M88.4 R168, [R232+0x100] ;  /* 0x00010000e8a8783b */ /* 0x0004680000000200 */
[----:B------:R2:W3:Y:S04]  /*14f0*/  LDSM.16.M88.4 R200, [R232+0x4100] ;  /* 0x00410000e8c8783b */ /* 0x0004e80000000200 */
[----:B------:R2:W4:Y:S04]  /*1500*/  LDSM.16.M88.4 R216, [R232+0x8100] ;  /* 0x00810000e8d8783b */ /* 0x0005280000000200 */
[----:B------:R2:W1:Y:S04]  /*1510*/  LDSM.16.M88.4 R172, [R236+0x100] ;  /* 0x00010000ecac783b */ /* 0x0004680000000200 */
        /* <DEDUP_REMOVED lines=8> */
[----:B------:R-:W1:Y:S04]  /*15a0*/  LDSM.16.M88.4 R232, [R232+0xc100] ;  /* 0x00c10000e8e8783b */ /* 0x000e680000000200 */
[----:B------:R-:W1:Y:S04]  /*15b0*/  LDSM.16.M88.4 R236, [R236+0xc100] ;  /* 0x00c10000ecec783b */ /* 0x000e680000000200 */
[----:B------:R-:W1:Y:S04]  /*15c0*/  LDSM.16.M88.4 R240, [R240+0xc100] ;  /* 0x00c10000f0f0783b */ /* 0x000e680000000200 */
[----:B------:R-:W1:Y:S04]  /*15d0*/  LDSM.16.M88.4 R244, [R244+0xc100] ;  /* 0x00c10000f4f4783b */ /* 0x000e680000000200 */
[----:B------:R-:W-:Y:S01]  /*15e0*/  BAR.SYNC.DEFER_BLOCKING 0x0 ;  /* 0x0000000000007b1d */ /* 0x000fe20000010000 */
[----:B------:R-:W-:-:S02]  /*15f0*/  IADD3 R2, R135, 0x10100, RZ ;  /* 0x0001010087027810 */ /* 0x000fc40007ffe0ff */
[----:B------:R-:W-:Y:S02]  /*1600*/  IADD3 R88, R135, 0x10120, RZ ;  /* 0x0001012087587810 */ /* 0x000fe40007ffe0ff */
[----:B------:R-:W-:Y:S02]  /*1610*/  @P0 IADD3 R88, R2, -0x20, RZ ;  /* 0xffffffe002580810 */ /* 0x000fe40007ffe0ff */
[----:B------:R-:W-:Y:S02]  /*1620*/  LOP3.LUT R2, R5, 0xffffffe0, RZ, 0xc0, !PT ;  /* 0xffffffe005027812 */ /* 0x000fe400078ec0ff */
[C---:B------:R-:W-:Y:S01]  /*1630*/  IADD3 R6, R88.reuse, 0x800, RZ ;  /* 0x0000080058067810 */ /* 0x040fe20007ffe0ff */
[----:B------:R2:W-:Y:S02]  /*1640*/  STL [R1+0xb0], R178 ;  /* 0x0000b0b201007387 */ /* 0x0005e40000100800 */
[----:B------:R-:W-:Y:S01]  /*1650*/  IMAD.IADD R84, R27, 0x1, -R2 ;  /* 0x000000011b547824 */ /* 0x000fe200078e0a02 */
[C---:B------:R-:W-:Y:S01]  /*1660*/  IADD3 R2, R88.reuse, 0x1800, RZ ;  /* 0x0000180058027810 */ /* 0x040fe20007ffe0ff */
[----:B------:R2:W-:Y:S01]  /*1670*/  STL [R1+0x60], R37 ;  /* 0x0000602501007387 */ /* 0x0005e20000100800 */
[----:B------:R-:W-:-:S03]  /*1680*/  IADD3 R5, R88, 0x1000, RZ ;  /* 0x0000100058057810 */ /* 0x000fc60007ffe0ff */
[----:B------:R2:W-:Y:S01]  /*1690*/  STL [R1+0x4], R88 ;  /* 0x0000045801007387 */ /* 0x0005e20000100800 */
[----:B------:R-:W-:-:S04]  /*16a0*/  DEPBAR.LE SB0, 0x0 ;  /* 0x000080000000791a */ /* 0x000fc80000000000 */
[----:B------:R-:W-:Y:S06]  /*16b0*/  BAR.SYNC.DEFER_BLOCKING 0x0 ;  /* 0x0000000000007b1d */ /* 0x000fec0000010000 */
[----:B------:R2:W-:Y:S04]  /*16c0*/  STL [R1+0x40], R6 ;  /* 0x0000400601007387 */ /* 0x0005e80000100800 */
[----:B------:R2:W-:Y:S04]  /*16d0*/  STL [R1+0x38], R2 ;  /* 0x0000380201007387 */ /* 0x0005e80000100800 */
[----:B------:R2:W-:Y:S01]  /*16e0*/  STL [R1+0x3c], R5 ;  /* 0x00003c0501007387 */ /* 0x0005e20000100800 */
[----:B------:R-:W-:Y:S01]  /*16f0*/  PLOP3.LUT P0, PT, PT, PT, UP0, 0x80, 0x0 ;  /* 0x000000000000781c */ /* 0x000fe20003f0f008 */
[----:B------:R-:W-:-:S02]  /*1700*/  UIMAD UR7, UR7, UR4, URZ ;  /* 0x00000004070772a4 */ /* 0x000fc4000f8e023f */
[----:B------:R-:W-:Y:S02]  /*1710*/  UIMAD.WIDE.U32 UR20, UR9, UR4, URZ ;  /* 0x00000004091472a5 */ /* 0x000fe4000f8e003f */
[----:B------:R-:W-:Y:S01]  /*1720*/  UIMAD UR5, UR9, UR5, UR7 ;  /* 0x00000005090572a4 */ /* 0x000fe2000f8e0207 */
[----:B------:R-:W-:Y:S01]  /*1730*/  ISETP.GT.AND P2, PT, R86, 0x3f, PT ;  /* 0x0000003f5600780c */ /* 0x000fe20003f44270 */
[----:B------:R2:W1:Y:S02]  /*1740*/  LDSM.16.M88.4 R28, [R135+0x10100] ;  /* 0x01010000871c783b */ /* 0x0004640000000200 */
[----:B------:R-:W-:Y:S02]  /*1750*/  UIADD3 UR5, UR21, UR5, URZ ;  /* 0x0000000515057290 */ /* 0x000fe4000fffe03f */
[----:B------:R2:W1:Y:S01]  /*1760*/  LDSM.16.M88.4 R32, [R135+0x10900] ;  /* 0x010900008720783b */ /* 0x0004620000000200 */
[----:B------:R-:W-:-:S03]  /*1770*/  SEL R85, RZ, 0x10, P6 ;  /* 0x00000010ff557807 */ /* 0x000fc60003000000 */
[----:B------:R2:W1:Y:S04]  /*1780*/  LDSM.16.M88.4 R44, [R135+0x11100] ;  /* 0x01110000872c783b */ /* 0x0004680000000200 */
[----:B------:R2:W1:Y:S04]  /*1790*/  LDSM.16.M88.4 R52, [R135+0x11900] ;  /* 0x011900008734783b */ /* 0x0004680000000200 */
[----:B------:R2:W1:Y:S04]  /*17a0*/  LDSM.16.M88.4 R40, [R88] ;  /* 0x000000005828783b */ /* 0x0004680000000200 */
[----:B------:R2:W1:Y:S04]  /*17b0*/  LDSM.16.M88.4 R56, [R88+0x800] ;  /* 0x000800005838783b */ /* 0x0004680000000200 */
[----:B------:R2:W1:Y:S04]  /*17c0*/  LDSM.16.M88.4 R64, [R88+0x1000] ;  /* 0x001000005840783b */ /* 0x0004680000000200 */
[----:B------:R2:W1:Y:S01]  /*17d0*/  LDSM.16.M88.4 R72, [R88+0x1800] ;  /* 0x001800005848783b */ /* 0x0004620000000200 */
[----:B------:R-:W-:Y:S05]  /*17e0*/  @!P0 BRA `(.L_x_0) ;  /* 0x0000047000008947 */ /* 0x000fea0003800000 */
[----:B--234-:R-:W-:Y:S01]  /*17f0*/  IMAD R2, R25, c[0x0][0x208], RZ ;  /* 0x0000820019027a24 */ /* 0x01cfe200078e02ff */
[----:B------:R-:W-:Y:S01]  /*1800*/  SHF.R.S32.HI R8, RZ, 0x1f, R133 ;  /* 0x0000001fff087819 */ /* 0x000fe20000011485 */
[----:B------:R-:W-:Y:S01]  /*1810*/  IMAD.WIDE.U32 R6, R37, c[0x0][0x208], RZ ;  /* 0x0000820025067a25 */ /* 0x000fe200078e00ff */
[----:B------:R-:W-:-:S02]  /*1820*/  SHF.R.S32.HI R9, RZ, 0x1f, R177 ;  /* 0x0000001fff097819 */ /* 0x000fc400000114b1 */
[----:B------:R-:W-:Y:S01]  /*1830*/  LEA.HI R8, R8, R133, RZ, 0x3 ;  /* 0x0000008508087211 */ /* 0x000fe200078f18ff */
[----:B------:R-:W-:Y:S01]  /*1840*/  IMAD R2, R37, c[0x0][0x20c], R2 ;  /* 0x0000830025027a24 */ /* 0x000fe200078e0202 */
[----:B------:R-:W-:Y:S01]  /*1850*/  P2R R21, PR, RZ, 0x8 ;  /* 0x00000008ff157803 */ /* 0x000fe20000000000 */
[C---:B------:R-:W-:Y:S01]  /*1860*/  IMAD.WIDE R14, R179.reuse, 0x2, RZ ;  /* 0x00000002b30e7825 */ /* 0x040fe200078e02ff */
[----:B------:R-:W-:Y:S02]  /*1870*/  ISETP.GE.AND P3, PT, R179, c[0x0][0x1d4], PT ;  /* 0x00007500b3007a0c */ /* 0x000fe40003f66270 */
[----:B------:R-:W-:Y:S01]  /*1880*/  P2R R19, PR, RZ, 0x4 ;  /* 0x00000004ff137803 */ /* 0x000fe20000000000 */
[----:B------:R-:W-:Y:S01]  /*1890*/  IMAD.IADD R7, R7, 0x1, R2 ;  /* 0x0000000107077824 */ /* 0x000fe200078e0202 */
[----:B------:R-:W-:Y:S01]  /*18a0*/  ISETP.GE.AND P2, PT, R134, c[0x0][0x1d4], PT ;  /* 0x0000750086007a0c */ /* 0x000fe20003f46270 */
[----:B------:R-:W-:Y:S01]  /*18b0*/  IMAD R2, R24, c[0x0][0x218], RZ ;  /* 0x0000860018027a24 */ /* 0x000fe200078e02ff */
[----:B------:R-:W-:Y:S01]  /*18c0*/  ISETP.GE.AND P1, PT, R133, c[0x0][0x1d4], PT ;  /* 0x0000750085007a0c */ /* 0x000fe20003f26270 */
[----:B------:R-:W-:Y:S01]  /*18d0*/  IMAD.WIDE.U32 R6, R36, c[0x0][0x218], R6 ;  /* 0x0000860024067a25 */ /* 0x000fe200078e0006 */
[----:B------:R-:W-:-:S03]  /*18e0*/  P2R R26, PR, RZ, 0x10 ;  /* 0x00000010ff1a7803 */ /* 0x000fc60000000000 */
[----:B------:R-:W-:Y:S01]  /*18f0*/  IMAD R5, R36, c[0x0][0x21c], R2 ;  /* 0x0000870024057a24 */ /* 0x000fe200078e0202 */
[----:B------:R-:W-:-:S04]  /*1900*/  IADD3 R2, P0, R6, UR20, RZ ;  /* 0x0000001406027c10 */ /* 0x000fc8000ff1e0ff */
[----:B------:R-:W-:Y:S02]  /*1910*/  IADD3.X R5, R7, UR5, R5, P0, !PT ;  /* 0x0000000507057c10 */ /* 0x000fe400087fe405 */
[----:B------:R-:W-:-:S04]  /*1920*/  LEA R6, P0, R2, c[0x0][0x1f8], 0x1 ;  /* 0x00007e0002067a11 */ /* 0x000fc800078008ff */
[----:B------:R-:W-:Y:S01]  /*1930*/  LEA.HI.X R5, R2, c[0x0][0x1fc], R5, 0x1, P0 ;  /* 0x00007f0002057a11 */ /* 0x000fe200000f0c05 */
[----:B------:R-:W2:Y:S01]  /*1940*/  SHFL.IDX PT, R12, R6, RZ, 0x181f ;  /* 0x00181fff060c7589 */ /* 0x000ea200000e0000 */
[----:B------:R-:W-:-:S03]  /*1950*/  SHF.R.S32.HI R2, RZ, 0x1f, R134 ;  /* 0x0000001fff027819 */ /* 0x000fc60000011486 */
[----:B------:R-:W3:Y:S01]  /*1960*/  SHFL.IDX PT, R13, R5, RZ, 0x181f ;  /* 0x00181fff050d7589 */ /* 0x000ee200000e0000 */
[----:B------:R-:W-:-:S03]  /*1970*/  LEA.HI R7, R2, R134, RZ, 0x3 ;  /* 0x0000008602077211 */ /* 0x000fc600078f18ff */
[----:B------:R4:W5:Y:S04]  /*1980*/  SHFL.IDX PT, R2, R6, 0x1, 0x181f ;  /* 0x00381f0006027f89 */ /* 0x00096800000e0000 */
[----:B------:R-:W1:Y:S01]  /*1990*/  SHFL.IDX PT, R5, R5, 0x1, 0x181f ;  /* 0x00381f0005057f89 */ /* 0x000e6200000e0000 */
[----:B--2---:R-:W-:-:S05]  /*19a0*/  IADD3 R24, P0, R12, R14, RZ ;  /* 0x0000000e0c187210 */ /* 0x004fca0007f1e0ff */
[----:B---3--:R-:W-:Y:S01]  /*19b0*/  IMAD.X R25, R13, 0x1, R15, P0 ;  /* 0x000000010d197824 */ /* 0x008fe200000e060f */
[----:B----4-:R-:W-:Y:S02]  /*19c0*/  LOP3.LUT R6, R7, 0xfffffff8, RZ, 0xc0, !PT ;  /* 0xfffffff807067812 */ /* 0x010fe400078ec0ff */
[----:B------:R-:W-:-:S03]  /*19d0*/  LOP3.LUT R7, R8, 0xfffffff8, RZ, 0xc0, !PT ;  /* 0xfffffff808077812 */ /* 0x000fc600078ec0ff */
[----:B------:R-:W-:Y:S01]  /*19e0*/  IMAD.WIDE R10, R6, 0x2, RZ ;  /* 0x00000002060a7825 */ /* 0x000fe200078e02ff */
[----:B------:R-:W-:-:S03]  /*19f0*/  LEA.HI R6, R9, R177, RZ, 0x3 ;  /* 0x000000b109067211 */ /* 0x000fc600078f18ff */
[----:B------:R-:W-:Y:S01]  /*1a00*/  IMAD.WIDE R8, R7, 0x2, RZ ;  /* 0x0000000207087825 */ /* 0x000fe200078e02ff */
[----:B------:R-:W-:Y:S02]  /*1a10*/  IADD3 R22, P0, R12, R10, RZ ;  /* 0x0000000a0c167210 */ /* 0x000fe40007f1e0ff */
[----:B------:R-:W-:-:S03]  /*1a20*/  LOP3.LUT R6, R6, 0xfffffff8, RZ, 0xc0, !PT ;  /* 0xfffffff806067812 */ /* 0x000fc600078ec0ff */
[----:B------:R-:W-:Y:S01]  /*1a30*/  IMAD.X R23, R13, 0x1, R11, P0 ;  /* 0x000000010d177824 */ /* 0x000fe200000e060b */
[----:B------:R-:W-:Y:S01]  /*1a40*/  IADD3 R16, P0, R12, R8, RZ ;  /* 0x000000080c107210 */ /* 0x000fe20007f1e0ff */
[----:B------:R-:W-:-:S04]  /*1a50*/  IMAD.WIDE R6, R6, 0x2, RZ ;  /* 0x0000000206067825 */ /* 0x000fc800078e02ff */
[----:B------:R-:W-:Y:S01]  /*1a60*/  IMAD.X R17, R13, 0x1, R9, P0 ;  /* 0x000000010d117824 */ /* 0x000fe200000e0609 */
[----:B-----5:R-:W-:-:S05]  /*1a70*/  IADD3 R14, P0, R14, R2, RZ ;  /* 0x000000020e0e7210 */ /* 0x020fca0007f1e0ff */
[----:B-1----:R-:W-:Y:S01]  /*1a80*/  IMAD.X R15, R15, 0x1, R5, P0 ;  /* 0x000000010f0f7824 */ /* 0x002fe200000e0605 */
[----:B------:R-:W-:-:S05]  /*1a90*/  IADD3 R12, P0, R12, R6, RZ ;  /* 0x000000060c0c7210 */ /* 0x000fca0007f1e0ff */
[----:B------:R-:W-:Y:S01]  /*1aa0*/  IMAD.X R13, R13, 0x1, R7, P0 ;  /* 0x000000010d0d7824 */ /* 0x000fe200000e0607 */
[----:B------:R-:W-:-:S05]  /*1ab0*/  IADD3 R10, P0, R10, R2, RZ ;  /* 0x000000020a0a7210 */ /* 0x000fca0007f1e0ff */
[----:B------:R-:W-:Y:S01]  /*1ac0*/  IMAD.X R11, R11, 0x1, R5, P0 ;  /* 0x000000010b0b7824 */ /* 0x000fe200000e0605 */
[----:B------:R-:W-:-:S05]  /*1ad0*/  IADD3 R8, P0, R8, R2, RZ ;  /* 0x0000000208087210 */ /* 0x000fca0007f1e0ff */
[----:B------:R-:W-:Y:S01]  /*1ae0*/  IMAD.X R9, R9, 0x1, R5, P0 ;  /* 0x0000000109097824 */ /* 0x000fe200000e0605 */
[----:B------:R-:W-:Y:S01]  /*1af0*/  IADD3 R6, P0, R6, R2, RZ ;  /* 0x0000000206067210 */ /* 0x000fe20007f1e0ff */
[----:B------:R-:W-:-:S04]  /*1b00*/  IMAD.SHL.U32 R2, R178, 0x2, RZ ;  /* 0x00000002b2027824 */ /* 0x000fc800078e00ff */
[----:B------:R-:W-:Y:S01]  /*1b10*/  IMAD.X R7, R7, 0x1, R5, P0 ;  /* 0x0000000107077824 */ /* 0x000fe200000e0605 */
[C---:B------:R-:W-:Y:S02]  /*1b20*/  ISETP.LT.OR P0, PT, R18.reuse, 0x1, P3 ;  /* 0x000000011200780c */ /* 0x040fe40001f01670 */
[----:B------:R-:W-:-:S11]  /*1b30*/  ISETP.LT.OR P3, PT, R18, 0x21, P3 ;  /* 0x000000211200780c */ /* 0x000fd60001f61670 */
[----:B------:R1:W-:Y:S01]  /*1b40*/  LDGSTS.E.BYPASS.LTC128B.128 [R2+0x100], [R24.64], !P0 ;  /* 0x0010000018027fae */ /* 0x0003e2000c101d4e */
[C---:B------:R-:W-:Y:S02]  /*1b50*/  ISETP.LT.OR P0, PT, R18.reuse, 0x1, P2 ;  /* 0x000000011200780c */ /* 0x040fe40001701670 */
[----:B------:R-:W-:-:S11]  /*1b60*/  ISETP.LT.OR P2, PT, R18, 0x21, P2 ;  /* 0x000000211200780c */ /* 0x000fd60001741670 */
[----:B------:R1:W-:Y:S01]  /*1b70*/  LDGSTS.E.BYPASS.LTC128B.128 [R2+0x2100], [R22.64], !P0 ;  /* 0x0210000016027fae */ /* 0x0003e2000c101d4e */
[C---:B------:R-:W-:Y:S02]  /*1b80*/  ISETP.LT.OR P0, PT, R18.reuse, 0x1, P1 ;  /* 0x000000011200780c */ /* 0x040fe40000f01670 */
[----:B------:R-:W-:-:S11]  /*1b90*/  ISETP.LT.OR P1, PT, R18, 0x21, P1 ;  /* 0x000000211200780c */ /* 0x000fd60000f21670 */
[----:B------:R1:W-:Y:S01]  /*1ba0*/  LDGSTS.E.BYPASS.LTC128B.128 [R2+0x4100], [R16.64], !P0 ;  /* 0x0410000010027fae */ /* 0x0003e2000c101d4e */
[----:B------:R-:W-:-:S04]  /*1bb0*/  ISETP.GE.AND P0, PT, R177, c[0x0][0x1d4], PT ;  /* 0x00007500b1007a0c */ /* 0x000fc80003f06270 */
[C---:B------:R-:W-:Y:S02]  /*1bc0*/  ISETP.LT.OR P4, PT, R18.reuse, 0x1, P0 ;  /* 0x000000011200780c */ /* 0x040fe40000781670 */
[----:B------:R-:W-:-:S11]  /*1bd0*/  ISETP.LT.OR P0, PT, R18, 0x21, P0 ;  /* 0x000000211200780c */ /* 0x000fd60000701670 */
[----:B------:R1:W-:Y:S01]  /*1be0*/  LDGSTS.E.BYPASS.LTC128B.128 [R2+0x6100], [R12.64], !P4 ;  /* 0x061000000c027fae */ /* 0x0003e2000e101d4e */
[----:B------:R-:W-:-:S03]  /*1bf0*/  ISETP.NE.AND P4, PT, R26, RZ, PT ;  /* 0x000000ff1a00720c */ /* 0x000fc60003f85270 */
[----:B------:R1:W-:Y:S01]  /*1c00*/  LDGSTS.E.BYPASS.LTC128B.128 [R2+0x1100], [R14.64], !P3 ;  /* 0x011000000e027fae */ /* 0x0003e2000d901d4e */
[----:B------:R-:W-:-:S03]  /*1c10*/  ISETP.NE.AND P3, PT, R21, RZ, PT ;  /* 0x000000ff1500720c */ /* 0x000fc60003f65270 */
[----:B------:R1:W-:Y:S01]  /*1c20*/  LDGSTS.E.BYPASS.LTC128B.128 [R2+0x3100], [R10.64], !P2 ;  /* 0x031000000a027fae */ /* 0x0003e2000d101d4e */
[----:B------:R-:W-:-:S03]  /*1c30*/  ISETP.NE.AND P2, PT, R19, RZ, PT ;  /* 0x000000ff1300720c */ /* 0x000fc60003f45270 */
[----:B------:R1:W-:Y:S04]  /*1c40*/  LDGSTS.E.BYPASS.LTC128B.128 [R2+0x5100], [R8.64], !P1 ;  /* 0x0510000008027fae */ /* 0x0003e8000c901d4e */
[----:B------:R1:W-:Y:S04]  /*1c50*/  LDGSTS.E.BYPASS.LTC128B.128 [R2+0x7100], [R6.64], !P0 ;  /* 0x0710000006027fae */ /* 0x0003e8000c101d4e */
.L_x_0:
[C---:B-1234-:R-:W-:Y:S01]  /*1c60*/  HMMA.16816.F32 R12, R168.reuse, R28, RZ ;  /* 0x0000001ca80c723c */ /* 0x05efe200000018ff */
[----:B------:R-:W-:Y:S01]  /*1c70*/  LOP3.LUT P0, RZ, R20, 0x4, RZ, 0xc0, !PT ;  /* 0x0000000414ff7812 */ /* 0x000fe2000780c0ff */
[----:B------:R-:W0:Y:S01]  /*1c80*/  LDGDEPBAR ;  /* 0x00000000000079af */ /* 0x000e220000000000 */
[----:B------:R-:W-:Y:S01]  /*1c90*/  MOV R2, 0x40 ;  /* 0x0000004000027802 */ /* 0x000fe20000000f00 */
[----:B------:R-:W-:Y:S01]  /*1ca0*/  UISETP.GE.AND UP0, UPT, UR10, 0x41, UPT ;  /* 0x000000410a00788c */ /* 0x000fe2000bf06270 */
[----:B------:R-:W-:Y:S02]  /*1cb0*/  IADD3 R6, R88, 0x2800, RZ ;  /* 0x0000280058067810 */ /* 0x000fe40007ffe0ff */
[----:B------:R-:W-:Y:S01]  /*1cc0*/  SEL R2, R2, 0xffffffc0, !P0 ;  /* 0xffffffc002027807 */ /* 0x000fe20004000000 */
[----:B------:R-:W-:Y:S02]  /*1cd0*/  HMMA.16816.F32 R8, R168, R30, RZ ;  /* 0x0000001ea808723c */ /* 0x000fe400000018ff */
[----:B------:R-:W-:-:S02]  /*1ce0*/  PLOP3.LUT P0, PT, PT, PT, UP0, 0x40, 0x0 ;  /* 0x000000000000781c */ /* 0x000fc40003f0e808 */
[-C--:B------:R-:W-:Y:S02]  /*1cf0*/  IADD3 R5, R135, R2.reuse, RZ ;  /* 0x0000000287057210 */ /* 0x080fe40007ffe0ff */
[C---:B------:R-:W-:Y:S02]  /*1d00*/  IADD3 R250, R88.reuse, R2, RZ ;  /* 0x0000000258fa7210 */ /* 0x040fe40007ffe0ff */
[----:B------:R-:W-:Y:S01]  /*1d10*/  HMMA.16816.F32 R24, R168, R32, RZ ;  /* 0x00000020a818723c */ /* 0x000fe200000018ff */
[----:B------:R-:W1:Y:S01]  /*1d20*/  LDSM.16.M88.4 R20, [R5+0x10100] ;  /* 0x010100000514783b */ /* 0x000e620000000200 */
[----:B------:R-:W-:-:S03]  /*1d30*/  IADD3 R2, R88, 0x2000, RZ ;  /* 0x0000200058027810 */ /* 0x000fc60007ffe0ff */
[----:B------:R-:W-:Y:S03]  /*1d40*/  LDSM.16.M88.4 R48, [R5+0x11100] ;  /* 0x011100000530783b */ /* 0x000fe60000000200 */
[----:B------:R-:W-:Y:S01]  /*1d50*/  HMMA.16816.F32 R36, R172, R40, R12 ;  /* 0x00000028ac24723c */ /* 0x000fe2000000180c */
[----:B------:R-:W-:Y:S04]  /*1d60*/  LDSM.16.M88.4 R60, [R5+0x11900] ;  /* 0x01190000053c783b */ /* 0x000fe80000000200 */
[----:B------:R-:W-:Y:S03]  /*1d70*/  LDSM.16.M88.4 R68, [R250+0x1000] ;  /* 0x00100000fa44783b */ /* 0x000fe60000000200 */
[----:B------:R-:W-:Y:S01]  /*1d80*/  HMMA.16816.F32 R12, R168, R34, RZ ;  /* 0x00000022a80c723c */ /* 0x000fe200000018ff */
[----:B------:R-:W-:Y:S04]  /*1d90*/  LDSM.16.M88.4 R76, [R250+0x1800] ;  /* 0x00180000fa4c783b */ /* 0x000fe80000000200 */
[----:B------:R-:W-:Y:S03]  /*1da0*/  LDSM.16.M88.4 R80, [R250+0x3800] ;  /* 0x00380000fa50783b */ /* 0x000fe60000000200 */
[----:B------:R-:W-:Y:S01]  /*1db0*/  HMMA.16816.F32 R40, R172, R42, R8 ;  /* 0x0000002aac28723c */ /* 0x000fe20000001808 */
[----:B------:R-:W-:Y:S04]  /*1dc0*/  STL [R1], R5 ;  /* 0x0000000501007387 */ /* 0x000fe80000100800 */
[----:B------:R2:W-:Y:S03]  /*1dd0*/  STL [R1+0x34], R2 ;  /* 0x0000340201007387 */ /* 0x0005e60000100800 */
[C---:B------:R-:W-:Y:S01]  /*1de0*/  HMMA.16816.F32 R8, R168.reuse, R44, RZ ;  /* 0x0000002ca808723c */ /* 0x040fe200000018ff */
[----:B------:R3:W-:Y:S07]  /*1df0*/  STL [R1+0x30], R6 ;  /* 0x0000300601007387 */ /* 0x0007ee0000100800 */
[C---:B------:R-:W-:Y:S01]  /*1e00*/  HMMA.16816.F32 R16, R168.reuse, R46, RZ ;  /* 0x0000002ea810723c */ /* 0x040fe200000018ff */
[----:B------:R-:W4:Y:S07]  /*1e10*/  LDSM.16.M88.4 R44, [R5+0x10900] ;  /* 0x01090000052c783b */ /* 0x000f2e0000000200 */
[----:B------:R-:W-:Y:S01]  /*1e20*/  HMMA.16816.F32 R28, R168, R52, RZ ;  /* 0x00000034a81c723c */ /* 0x000fe200000018ff */
[----:B--2---:R-:W-:-:S07]  /*1e30*/  IADD3 R2, R88, 0x3800, RZ ;  /* 0x0000380058027810 */ /* 0x004fce0007ffe0ff */
[----:B------:R-:W-:Y:S01]  /*1e40*/  HMMA.16816.F32 R32, R168, R54, RZ ;  /* 0x00000036a820723c */ /* 0x000fe200000018ff */
[----:B------:R-:W2:Y:S01]  /*1e50*/  LDSM.16.M88.4 R52, [R250] ;  /* 0x00000000fa34783b */ /* 0x000ea20000000200 */
[----:B---3--:R-:W-:-:S06]  /*1e60*/  IADD3 R6, R88, 0x5000, RZ ;  /* 0x0000500058067810 */ /* 0x008fcc0007ffe0ff */
[C---:B------:R-:W-:Y:S08]  /*1e70*/  HMMA.16816.F32 R24, R172.reuse, R56, R24 ;  /* 0x00000038ac18723c */ /* 0x040ff00000001818 */
[C---:B------:R-:W-:Y:S01]  /*1e80*/  HMMA.16816.F32 R12, R172.reuse, R58, R12 ;  /* 0x0000003aac0c723c */ /* 0x040fe2000000180c */
[----:B------:R-:W3:Y:S07]  /*1e90*/  LDSM.16.M88.4 R56, [R250+0x800] ;  /* 0x00080000fa38783b */ /* 0x000eee0000000200 */
[C---:B------:R-:W-:Y:S08]  /*1ea0*/  HMMA.16816.F32 R8, R172.reuse, R64, R8 ;  /* 0x00000040ac08723c */ /* 0x040ff00000001808 */
[C---:B------:R-:W-:Y:S01]  /*1eb0*/  HMMA.16816.F32 R16, R172.reuse, R66, R16 ;  /* 0x00000042ac10723c */ /* 0x040fe20000001810 */
[----:B------:R-:W-:Y:S07]  /*1ec0*/  LDSM.16.M88.4 R64, [R135+0x13100] ;  /* 0x013100008740783b */ /* 0x000fee0000000200 */
[C---:B------:R-:W-:Y:S08]  /*1ed0*/  HMMA.16816.F32 R28, R172.reuse, R72, R28 ;  /* 0x00000048ac1c723c */ /* 0x040ff0000000181c */
[----:B------:R-:W-:Y:S01]  /*1ee0*/  HMMA.16816.F32 R32, R172, R74, R32 ;  /* 0x0000004aac20723c */ /* 0x000fe20000001820 */
[----:B------:R-:W-:Y:S07]  /*1ef0*/  LDSM.16.M88.4 R72, [R135+0x13900] ;  /* 0x013900008748783b */ /* 0x000fee0000000200 */
[C---:B-1----:R-:W-:Y:S08]  /*1f00*/  HMMA.16816.F32 R36, R192.reuse, R20, R36 ;  /* 0x00000014c024723c */ /* 0x042ff00000001824 */
[C---:B------:R-:W-:Y:S08]  /*1f10*/  HMMA.16816.F32 R40, R192.reuse, R22, R40 ;  /* 0x00000016c028723c */ /* 0x040ff00000001828 */
[C---:B----4-:R-:W-:Y:S08]  /*1f20*/  HMMA.16816.F32 R24, R192.reuse, R44, R24 ;  /* 0x0000002cc018723c */ /* 0x050ff00000001818 */
[C---:B------:R-:W-:Y:S01]  /*1f30*/  HMMA.16816.F32 R20, R192.reuse, R46, R12 ;  /* 0x0000002ec014723c */ /* 0x040fe2000000180c */
[----:B------:R-:W1:Y:S04]  /*1f40*/  LDSM.16.M88.4 R12, [R135+0x12100] ;  /* 0x01210000870c783b */ /* 0x000e680000000200 */
[----:B------:R-:W4:Y:S03]  /*1f50*/  LDSM.16.M88.4 R44, [R135+0x12900] ;  /* 0x01290000872c783b */ /* 0x000f260000000200 */
[C---:B------:R-:W-:Y:S08]  /*1f60*/  HMMA.16816.F32 R8, R192.reuse, R48, R8 ;  /* 0x00000030c008723c */ /* 0x040ff00000001808 */
[C---:B------:R-:W-:Y:S01]  /*1f70*/  HMMA.16816.F32 R16, R192.reuse, R50, R16 ;  /* 0x00000032c010723c */ /* 0x040fe20000001810 */
[----:B------:R-:W5:Y:S07]  /*1f80*/  LDSM.16.M88.4 R48, [R88+0x2000] ;  /* 0x002000005830783b */ /* 0x000f6e0000000200 */
[C---:B------:R-:W-:Y:S08]  /*1f90*/  HMMA.16816.F32 R28, R192.reuse, R60, R28 ;  /* 0x0000003cc01c723c */ /* 0x040ff0000000181c */
[----:B------:R-:W-:Y:S01]  /*1fa0*/  HMMA.16816.F32 R32, R192, R62, R32 ;  /* 0x0000003ec020723c */ /* 0x000fe20000001820 */
[----:B------:R-:W-:Y:S07]  /*1fb0*/  LDSM.16.M88.4 R60, [R88+0x3000] ;  /* 0x00300000583c783b */ /* 0x000fee0000000200 */
[C---:B--2---:R-:W-:Y:S08]  /*1fc0*/  HMMA.16816.F32 R36, R196.reuse, R52, R36 ;  /* 0x00000034c424723c */ /* 0x044ff00000001824 */
[C---:B------:R-:W-:Y:S01]  /*1fd0*/  HMMA.16816.F32 R40, R196.reuse, R54, R40 ;  /* 0x00000036c428723c */ /* 0x040fe20000001828 */
[----:B------:R-:W2:Y:S07]  /*1fe0*/  LDSM.16.M88.4 R52, [R88+0x2800] ;  /* 0x002800005834783b */ /* 0x000eae0000000200 */
[C---:B---3--:R-:W-:Y:S08]  /*1ff0*/  HMMA.16816.F32 R24, R196.reuse, R56, R24 ;  /* 0x00000038c418723c */ /* 0x048ff00000001818 */
[C---:B------:R-:W-:Y:S01]  /*2000*/  HMMA.16816.F32 R20, R196.reuse, R58, R20 ;  /* 0x0000003ac414723c */ /* 0x040fe20000001814 */
[----:B------:R-:W-:Y:S07]  /*2010*/  LDSM.16.M88.4 R56, [R5+0x12900] ;  /* 0x012900000538783b */ /* 0x000fee0000000200 */
[C---:B------:R-:W-:Y:S08]  /*2020*/  HMMA.16816.F32 R8, R196.reuse, R68, R8 ;  /* 0x00000044c408723c */ /* 0x040ff00000001808 */
[C---:B------:R-:W-:Y:S01]  /*2030*/  HMMA.16816.F32 R16, R196.reuse, R70, R16 ;  /* 0x00000046c410723c */ /* 0x040fe20000001810 */
[----:B------:R-:W-:Y:S07]  /*2040*/  LDSM.16.M88.4 R68, [R250+0x3000] ;  /* 0x00300000fa44783b */ /* 0x000fee0000000200 */
[C---:B------:R-:W-:Y:S08]  /*2050*/  HMMA.16816.F32 R28, R196.reuse, R76, R28 ;  /* 0x0000004cc41c723c */ /* 0x040ff0000000181c */
[----:B------:R-:W-:Y:S01]  /*2060*/  HMMA.16816.F32 R32, R196, R78, R32 ;  /* 0x0000004ec420723c */ /* 0x000fe20000001820 */
[----:B------:R-:W3:Y:S07]  /*2070*/  LDSM.16.M88.4 R76, [R88+0x3800] ;  /* 0x00380000584c783b */ /* 0x000eee0000000200 */
[C---:B-1----:R-:W-:Y:S08]  /*2080*/  HMMA.16816.F32 R36, R200.reuse, R12, R36 ;  /* 0x0000000cc824723c */ /* 0x042ff00000001824 */
[C---:B------:R-:W-:Y:S08]  /*2090*/  HMMA.16816.F32 R40, R200.reuse, R14, R40 ;  /* 0x0000000ec828723c */ /* 0x040ff00000001828 */
[C---:B----4-:R-:W-:Y:S08]  /*20a0*/  HMMA.16816.F32 R24, R200.reuse, R44, R24 ;  /* 0x0000002cc818723c */ /* 0x050ff00000001818 */
[C---:B------:R-:W-:Y:S01]  /*20b0*/  HMMA.16816.F32 R20, R200.reuse, R46, R20 ;  /* 0x0000002ec814723c */ /* 0x040fe20000001814 */
[----:B------:R-:W1:Y:S07]  /*20c0*/  LDSM.16.M88.4 R44, [R5+0x12100] ;  /* 0x01210000052c783b */ /* 0x000e6e0000000200 */
[C---:B------:R-:W-:Y:S08]  /*20d0*/  HMMA.16816.F32 R12, R200.reuse, R64, R8 ;  /* 0x00000040c80c723c */ /* 0x040ff00000001808 */
[C---:B------:R-:W-:Y:S01]  /*20e0*/  HMMA.16816.F32 R8, R200.reuse, R66, R16 ;  /* 0x00000042c808723c */ /* 0x040fe20000001810 */
[----:B------:R-:W4:Y:S07]  /*20f0*/  LDSM.16.M88.4 R64, [R5+0x13100] ;  /* 0x013100000540783b */ /* 0x000f2e0000000200 */
[C---:B------:R-:W-:Y:S08]  /*2100*/  HMMA.16816.F32 R28, R200.reuse, R72, R28 ;  /* 0x00000048c81c723c */ /* 0x040ff0000000181c */
[----:B------:R-:W-:Y:S01]  /*2110*/  HMMA.16816.F32 R32, R200, R74, R32 ;  /* 0x0000004ac820723c */ /* 0x000fe20000001820 */
[----:B------:R-:W1:Y:S07]  /*2120*/  LDSM.16.M88.4 R72, [R5+0x13900] ;  /* 0x013900000548783b */ /* 0x000e6e0000000200 */
[C---:B-----5:R-:W-:Y:S08]  /*2130*/  HMMA.16816.F32 R36, R204.reuse, R48, R36 ;  /* 0x00000030cc24723c */ /* 0x060ff00000001824 */
[C---:B------:R-:W-:Y:S01]  /*2140*/  HMMA.16816.F32 R40, R204.reuse, R50, R40 ;  /* 0x00000032cc28723c */ /* 0x040fe20000001828 */
[----:B------:R-:W-:Y:S07]  /*2150*/  LDSM.16.M88.4 R48, [R135+0x14100] ;  /* 0x014100008730783b */ /* 0x000fee0000000200 */
[C---:B--2---:R-:W-:Y:S08]  /*2160*/  HMMA.16816.F32 R24, R204.reuse, R52, R24 ;  /* 0x00000034cc18723c */ /* 0x044ff00000001818 */
[C---:B------:R-:W-:Y:S01]  /*2170*/  HMMA.16816.F32 R20, R204.reuse, R54, R20 ;  /* 0x00000036cc14723c */ /* 0x040fe20000001814 */
[----:B------:R-:W2:Y:S07]  /*2180*/  LDSM.16.M88.4 R52, [R250+0x2000] ;  /* 0x00200000fa34783b */ /* 0x000eae0000000200 */
[C---:B------:R-:W-:Y:S08]  /*2190*/  HMMA.16816.F32 R16, R204.reuse, R60, R12 ;  /* 0x0000003ccc10723c */ /* 0x040ff0000000180c */
[C---:B------:R-:W-:Y:S01]  /*21a0*/  HMMA.16816.F32 R12, R204.reuse, R62, R8 ;  /* 0x0000003ecc0c723c */ /* 0x040fe20000001808 */
[----:B------:R-:W5:Y:S07]  /*21b0*/  LDSM.16.M88.4 R60, [R250+0x2800] ;  /* 0x00280000fa3c783b */ /* 0x000f6e0000000200 */
[C---:B---3--:R-:W-:Y:S08]  /*21c0*/  HMMA.16816.F32 R8, R204.reuse, R76, R28 ;  /* 0x0000004ccc08723c */ /* 0x048ff0000000181c */
[----:B------:R-:W-:Y:S01]  /*21d0*/  HMMA.16816.F32 R32, R204, R78, R32 ;  /* 0x0000004ecc20723c */ /* 0x000fe20000001820 */
[----:B------:R-:W-:Y:S07]  /*21e0*/  LDSM.16.M88.4 R76, [R135+0x15900] ;  /* 0x01590000874c783b */ /* 0x000fee0000000200 */
[C---:B-1----:R-:W-:Y:S08]  /*21f0*/  HMMA.16816.F32 R36, R208.reuse, R44, R36 ;  /* 0x0000002cd024723c */ /* 0x042ff00000001824 */
[C---:B------:R-:W-:Y:S01]  /*2200*/  HMMA.16816.F32 R40, R208.reuse, R46, R40 ;  /* 0x0000002ed028723c */ /* 0x040fe20000001828 */
[----:B------:R-:W-:Y:S07]  /*2210*/  LDSM.16.M88.4 R44, [R88+0x4000] ;  /* 0x00400000582c783b */ /* 0x000fee0000000200 */
[C---:B------:R-:W-:Y:S08]  /*2220*/  HMMA.16816.F32 R28, R208.reuse, R56, R24 ;  /* 0x00000038d01c723c */ /* 0x040ff00000001818 */
[C---:B------:R-:W-:Y:S01]  /*2230*/  HMMA.16816.F32 R24, R208.reuse, R58, R20 ;  /* 0x0000003ad018723c */ /* 0x040fe20000001814 */
[----:B------:R-:W1:Y:S07]  /*2240*/  LDSM.16.M88.4 R56, [R135+0x14900] ;  /* 0x014900008738783b */ /* 0x000e6e0000000200 */
[C---:B----4-:R-:W-:Y:S08]  /*2250*/  HMMA.16816.F32 R20, R208.reuse, R64, R16 ;  /* 0x00000040d014723c */ /* 0x050ff00000001810 */
[C---:B------:R-:W-:Y:S01]  /*2260*/  HMMA.16816.F32 R16, R208.reuse, R66, R12 ;  /* 0x00000042d010723c */ /* 0x040fe2000000180c */
[----:B------:R-:W3:Y:S07]  /*2270*/  LDSM.16.M88.4 R64, [R135+0x15100] ;  /* 0x015100008740783b */ /* 0x000eee0000000200 */
[C---:B------:R-:W-:Y:S08]  /*2280*/  HMMA.16816.F32 R12, R208.reuse, R72, R8 ;  /* 0x00000048d00c723c */ /* 0x040ff00000001808 */
[----:B------:R-:W-:Y:S01]  /*2290*/  HMMA.16816.F32 R8, R208, R74, R32 ;  /* 0x0000004ad008723c */ /* 0x000fe20000001820 */
[----:B------:R-:W-:Y:S07]  /*22a0*/  LDSM.16.M88.4 R72, [R88+0x5800] ;  /* 0x005800005848783b */ /* 0x000fee0000000200 */
[C---:B--2---:R-:W-:Y:S08]  /*22b0*/  HMMA.16816.F32 R36, R212.reuse, R52, R36 ;  /* 0x00000034d424723c */ /* 0x044ff00000001824 */
[C---:B------:R-:W-:Y:S01]  /*22c0*/  HMMA.16816.F32 R40, R212.reuse, R54, R40 ;  /* 0x00000036d428723c */ /* 0x040fe20000001828 */
[----:B------:R-:W-:Y:S07]  /*22d0*/  LDSM.16.M88.4 R52, [R88+0x4800] ;  /* 0x004800005834783b */ /* 0x000fee0000000200 */
[C---:B-----5:R-:W-:Y:S08]  /*22e0*/  HMMA.16816.F32 R32, R212.reuse, R60, R28 ;  /* 0x0000003cd420723c */ /* 0x060ff0000000181c */
[C---:B------:R-:W-:Y:S01]  /*22f0*/  HMMA.16816.F32 R28, R212.reuse, R62, R24 ;  /* 0x0000003ed41c723c */ /* 0x040fe20000001818 */
[----:B------:R-:W2:Y:S07]  /*2300*/  LDSM.16.M88.4 R60, [R88+0x5000] ;  /* 0x00500000583c783b */ /* 0x000eae0000000200 */
[C---:B------:R-:W-:Y:S08]  /*2310*/  HMMA.16816.F32 R24, R212.reuse, R68, R20 ;  /* 0x00000044d418723c */ /* 0x040ff00000001814 */
[C---:B------:R-:W-:Y:S01]  /*2320*/  HMMA.16816.F32 R20, R212.reuse, R70, R16 ;  /* 0x00000046d414723c */ /* 0x040fe20000001810 */
[----:B------:R-:W-:Y:S07]  /*2330*/  LDSM.16.M88.4 R68, [R5+0x14900] ;  /* 0x014900000544783b */ /* 0x000fee0000000200 */
[C---:B------:R-:W-:Y:S08]  /*2340*/  HMMA.16816.F32 R16, R212.reuse, R80, R12 ;  /* 0x00000050d410723c */ /* 0x040ff0000000180c */
[----:B------:R-:W-:Y:S08]  /*2350*/  HMMA.16816.F32 R12, R212, R82, R8 ;  /* 0x00000052d40c723c */ /* 0x000ff00000001808 */
[C---:B------:R-:W-:Y:S08]  /*2360*/  HMMA.16816.F32 R8, R216.reuse, R48, R36 ;  /* 0x00000030d808723c */ /* 0x040ff00000001824 */
[C---:B------:R-:W-:Y:S01]  /*2370*/  HMMA.16816.F32 R40, R216.reuse, R50, R40 ;  /* 0x00000032d828723c */ /* 0x040fe20000001828 */
[----:B------:R-:W4:Y:S07]  /*2380*/  LDSM.16.M88.4 R48, [R5+0x14100] ;  /* 0x014100000530783b */ /* 0x000f2e0000000200 */
[C---:B-1----:R-:W-:Y:S08]  /*2390*/  HMMA.16816.F32 R36, R216.reuse, R56, R32 ;  /* 0x00000038d824723c */ /* 0x042ff00000001820 */
[C---:B------:R-:W-:Y:S01]  /*23a0*/  HMMA.16816.F32 R32, R216.reuse, R58, R28 ;  /* 0x0000003ad820723c */ /* 0x040fe2000000181c */
[----:B------:R-:W-:Y:S07]  /*23b0*/  LDSM.16.M88.4 R56, [R5+0x15900] ;  /* 0x015900000538783b */ /* 0x000fee0000000200 */
[C---:B---3--:R-:W-:Y:S08]  /*23c0*/  HMMA.16816.F32 R28, R216.reuse, R64, R24 ;  /* 0x00000040d81c723c */ /* 0x048ff00000001818 */
[C---:B------:R-:W-:Y:S08]  /*23d0*/  HMMA.16816.F32 R24, R216.reuse, R66, R20 ;  /* 0x00000042d818723c */ /* 0x040ff00000001814 */
[C---:B------:R-:W-:Y:S08]  /*23e0*/  HMMA.16816.F32 R20, R216.reuse, R76, R16 ;  /* 0x0000004cd814723c */ /* 0x040ff00000001810 */
[----:B------:R-:W-:Y:S08]  /*23f0*/  HMMA.16816.F32 R16, R216, R78, R12 ;  /* 0x0000004ed810723c */ /* 0x000ff0000000180c */
[C---:B------:R-:W-:Y:S08]  /*2400*/  HMMA.16816.F32 R12, R220.reuse, R44, R8 ;  /* 0x0000002cdc0c723c */ /* 0x040ff00000001808 */
[C---:B--2---:R-:W-:Y:S08]  /*2410*/  HMMA.16816.F32 R28, R220.reuse, R60, R28 ;  /* 0x0000003cdc1c723c */ /* 0x044ff0000000181c */
[C---:B------:R-:W-:Y:S08]  /*2420*/  HMMA.16816.F32 R24, R220.reuse, R62, R24 ;  /* 0x0000003edc18723c */ /* 0x040ff00000001818 */
[C---:B------:R-:W-:Y:S08]  /*2430*/  HMMA.16816.F32 R60, R220.reuse, R74, R16 ;  /* 0x0000004adc3c723c */ /* 0x040ff00000001810 */
[----:B------:R-:W-:Y:S08]  /*2440*/  HMMA.16816.F32 R32, R220, R54, R32 ;  /* 0x00000036dc20723c */ /* 0x000ff00000001820 */
[----:B----4-:R-:W-:Y:S01]  /*2450*/  HMMA.16816.F32 R16, R224, R48, R12 ;  /* 0x00000030e010723c */ /* 0x010fe2000000180c */
[----:B------:R-:W1:Y:S07]  /*2460*/  LDSM.16.M88.4 R12, [R250+0x4000] ;  /* 0x00400000fa0c783b */ /* 0x000e6e0000000200 */
[C---:B------:R-:W-:Y:S08]  /*2470*/  HMMA.16816.F32 R8, R220.reuse, R46, R40 ;  /* 0x0000002edc08723c */ /* 0x040ff00000001828 */
[C---:B------:R-:W-:Y:S01]  /*2480*/  HMMA.16816.F32 R64, R220.reuse, R72, R20 ;  /* 0x00000048dc40723c */ /* 0x040fe20000001814 */
[----:B------:R-:W2:Y:S04]  /*2490*/  LDSM.16.M88.4 R20, [R5+0x15100] ;  /* 0x015100000514783b */ /* 0x000ea80000000200 */
[----:B------:R-:W-:Y:S03]  /*24a0*/  LDSM.16.M88.4 R72, [R250+0x5800] ;  /* 0x00580000fa48783b */ /* 0x000fe60000000200 */
[----:B------:R-:W-:Y:S01]  /*24b0*/  HMMA.16816.F32 R36, R220, R52, R36 ;  /* 0x00000034dc24723c */ /* 0x000fe20000001824 */
[----:B------:R-:W-:Y:S07]  /*24c0*/  LDSM.16.M88.4 R52, [R250+0x4800] ;  /* 0x00480000fa34783b */ /* 0x000fee0000000200 */
[C---:B------:R-:W-:Y:S01]  /*24d0*/  HMMA.16816.F32 R44, R224.reuse, R70, R32 ;  /* 0x00000046e02c723c */ /* 0x040fe20000001820 */
[----:B------:R-:W3:Y:S07]  /*24e0*/  LDSM.16.M88.4 R32, [R135+0x16100] ;  /* 0x016100008720783b */ /* 0x000eee0000000200 */
[----:B------:R-:W-:Y:S08]  /*24f0*/  HMMA.16816.F32 R8, R224, R50, R8 ;  /* 0x00000032e008723c */ /* 0x000ff00000001808 */
[----:B-1----:R-:W-:Y:S08]  /*2500*/  HMMA.16816.F32 R16, R228, R12, R16 ;  /* 0x0000000ce410723c */ /* 0x002ff00000001810 */
[C---:B------:R-:W-:Y:S01]  /*2510*/  HMMA.16816.F32 R48, R224.reuse, R68, R36 ;  /* 0x00000044e030723c */ /* 0x040fe20000001824 */
[----:B------:R-:W-:Y:S07]  /*2520*/  LDSM.16.M88.4 R68, [R250+0x5000] ;  /* 0x00500000fa44783b */ /* 0x000fee0000000200 */
[C---:B--2---:R-:W-:Y:S08]  /*2530*/  HMMA.16816.F32 R40, R224.reuse, R20, R28 ;  /* 0x00000014e028723c */ /* 0x044ff0000000181c */
[C---:B------:R-:W-:Y:S01]  /*2540*/  HMMA.16816.F32 R28, R224.reuse, R22, R24 ;  /* 0x00000016e01c723c */ /* 0x040fe20000001818 */
[----:B------:R-:W1:Y:S07]  /*2550*/  LDSM.16.M88.4 R20, [R88+0x6000] ;  /* 0x006000005814783b */ /* 0x000e6e0000000200 */
[----:B------:R-:W-:Y:S01]  /*2560*/  HMMA.16816.F32 R36, R224, R56, R64 ;  /* 0x00000038e024723c */ /* 0x000fe20000001840 */
[----:B------:R-:W-:Y:S07]  /*2570*/  LDSM.16.M88.4 R64, [R135+0x17900] ;  /* 0x017900008740783b */ /* 0x000fee0000000200 */
[----:B------:R-:W-:Y:S08]  /*2580*/  HMMA.16816.F32 R8, R228, R14, R8 ;  /* 0x0000000ee408723c */ /* 0x000ff00000001808 */
[----:B---3--:R-:W-:Y:S08]  /*2590*/  HMMA.16816.F32 R12, R232, R32, R16 ;  /* 0x00000020e80c723c */ /* 0x008ff00000001810 */
[C---:B------:R-:W-:Y:S01]  /*25a0*/  HMMA.16816.F32 R24, R228.reuse, R52, R48 ;  /* 0x00000034e418723c */ /* 0x040fe20000001830 */
[----:B------:R-:W-:Y:S07]  /*25b0*/  LDSM.16.M88.4 R48, [R88+0x6800] ;  /* 0x006800005830783b */ /* 0x000fee0000000200 */
[C---:B------:R-:W-:Y:S01]  /*25c0*/  HMMA.16816.F32 R76, R228.reuse, R72, R36 ;  /* 0x00000048e44c723c */ /* 0x040fe20000001824 */
[----:B------:R-:W2:Y:S07]  /*25d0*/  LDSM.16.M88.4 R36, [R5+0x16100] ;  /* 0x016100000524783b */ /* 0x000eae0000000200 */
[----:B------:R-:W-:Y:S01]  /*25e0*/  HMMA.16816.F32 R52, R228, R54, R44 ;  /* 0x00000036e434723c */ /* 0x000fe2000000182c */
[----:B------:R-:W3:Y:S07]  /*25f0*/  LDSM.16.M88.4 R44, [R135+0x16900] ;  /* 0x01690000872c783b */ /* 0x000eee0000000200 */
[----:B------:R-:W-:Y:S08]  /*2600*/  HMMA.16816.F32 R8, R232, R34, R8 ;  /* 0x00000022e808723c */ /* 0x000ff00000001808 */
[----:B-1----:R-:W-:Y:S08]  /*2610*/  HMMA.16816.F32 R12, R236, R20, R12 ;  /* 0x00000014ec0c723c */ /* 0x002ff0000000180c */
[----:B------:R-:W-:Y:S08]  /*2620*/  HMMA.16816.F32 R80, R224, R58, R60 ;  /* 0x0000003ae050723c */ /* 0x000ff0000000183c */
[C---:B------:R-:W-:Y:S01]  /*2630*/  HMMA.16816.F32 R60, R228.reuse, R68, R40 ;  /* 0x00000044e43c723c */ /* 0x040fe20000001828 */
[----:B------:R-:W1:Y:S07]  /*2640*/  LDSM.16.M88.4 R40, [R250+0x6000] ;  /* 0x00600000fa28783b */ /* 0x000e6e0000000200 */
[----:B------:R-:W-:Y:S01]  /*2650*/  HMMA.16816.F32 R56, R228, R70, R28 ;  /* 0x00000046e438723c */ /* 0x000fe2000000181c */
[----:B------:R-:W4:Y:S07]  /*2660*/  LDSM.16.M88.4 R28, [R135+0x17100] ;  /* 0x01710000871c783b */ /* 0x000f2e0000000200 */
[----:B------:R-:W-:Y:S08]  /*2670*/  HMMA.16816.F32 R8, R236, R22, R8 ;  /* 0x00000016ec08723c */ /* 0x000ff00000001808 */
[----:B--2---:R-:W-:Y:S08]  /*2680*/  HMMA.16816.F32 R12, R240, R36, R12 ;  /* 0x00000024f00c723c */ /* 0x004ff0000000180c */
[C---:B---3--:R-:W-:Y:S08]  /*2690*/  HMMA.16816.F32 R16, R232.reuse, R44, R24 ;  /* 0x0000002ce810723c */ /* 0x048ff00000001818 */
[----:B------:R-:W-:Y:S01]  /*26a0*/  HMMA.16816.F32 R24, R232, R46, R52 ;  /* 0x0000002ee818723c */ /* 0x000fe20000001834 */
[----:B------:R-:W2:Y:S04]  /*26b0*/  LDSM.16.M88.4 R52, [R88+0x7000] ;  /* 0x007000005834783b */ /* 0x000ea80000000200 */
[----:B------:R-:W3:Y:S03]  /*26c0*/  LDSM.16.M88.4 R44, [R5+0x16900] ;  /* 0x01690000052c783b */ /* 0x000ee60000000200 */
[----:B------:R-:W-:Y:S08]  /*26d0*/  HMMA.16816.F32 R8, R240, R38, R8 ;  /* 0x00000026f008723c */ /* 0x000ff00000001808 */
[----:B-1----:R-:W-:Y:S08]  /*26e0*/  HMMA.16816.F32 R32, R244, R40, R12 ;  /* 0x00000028f420723c */ /* 0x002ff0000000180c */
[----:B------:R-:W-:Y:S08]  /*26f0*/  HMMA.16816.F32 R20, R236, R48, R16 ;  /* 0x00000030ec14723c */ /* 0x000ff00000001810 */
[----:B----4-:R-:W-:Y:S08]  /*2700*/  HMMA.16816.F32 R12, R232, R28, R60 ;  /* 0x0000001ce80c723c */ /* 0x010ff0000000183c */
[----:B------:R-:W-:Y:S01]  /*2710*/  HMMA.16816.F32 R16, R236, R50, R24 ;  /* 0x00000032ec10723c */ /* 0x000fe20000001818 */
[----:B------:R-:W-:Y:S01]  /*2720*/  LDSM.16.M88.4 R48, [R88+0x7800] ;  /* 0x007800005830783b */ /* 0x000fe20000000200 */
[----:B------:R-:W-:-:S02]  /*2730*/  FMUL.FTZ R32, R32, c[0x0][0x320] ;  /* 0x0000c80020207a20 */ /* 0x000fc40000410000 */
[----:B------:R-:W-:Y:S02]  /*2740*/  FMUL.FTZ R33, R33, c[0x0][0x320] ;  /* 0x0000c80021217a20 */ /* 0x000fe40000410000 */
[----:B------:R-:W-:Y:S02]  /*2750*/  FMUL.FTZ R34, R34, c[0x0][0x320] ;  /* 0x0000c80022227a20 */ /* 0x000fe40000410000 */
[----:B------:R-:W-:Y:S01]  /*2760*/  HMMA.16816.F32 R36, R232, R30, R56 ;  /* 0x0000001ee824723c */ /* 0x000fe20000001838 */
[----:B------:R-:W-:Y:S01]  /*2770*/  LDSM.16.M88.4 R56, [R250+0x6800] ;  /* 0x00680000fa38783b */ /* 0x000fe20000000200 */
[----:B------:R-:W-:-:S04]  /*2780*/  FMUL.FTZ R35, R35, c[0x0][0x320] ;  /* 0x0000c80023237a20 */ /* 0x000fc80000410000 */
[----:B------:R-:W1:Y:S02]  /*2790*/  MUFU.TANH R73, R35 ;  /* 0x0000002300497308 */ /* 0x000e640000002400 */
[----:B------:R-:W-:Y:S01]  /*27a0*/  HMMA.16816.F32 R28, R244, R42, R8 ;  /* 0x0000002af41c723c */ /* 0x000fe20000001808 */
[----:B------:R-:W4:Y:S07]  /*27b0*/  LDSM.16.M88.4 R40, [R5+0x17100] ;  /* 0x017100000528783b */ /* 0x000f2e0000000200 */
[----:B--2---:R-:W-:Y:S08]  /*27c0*/  HMMA.16816.F32 R12, R236, R52, R12 ;  /* 0x00000034ec0c723c */ /* 0x004ff0000000180c */
[----:B---3--:R-:W-:Y:S08]  /*27d0*/  HMMA.16816.F32 R8, R240, R46, R16 ;  /* 0x0000002ef008723c */ /* 0x008ff00000001810 */
[----:B------:R-:W-:Y:S01]  /*27e0*/  HMMA.16816.F32 R68, R228, R74, R80 ;  /* 0x0000004ae444723c */ /* 0x000fe20000001850 */
[----:B------:R-:W2:Y:S01]  /*27f0*/  MUFU.TANH R80, R32 ;  /* 0x0000002000507308 */ /* 0x000ea20000002400 */
[----:B------:R-:W-:-:S02]  /*2800*/  FMUL.FTZ R28, R28, c[0x0][0x320] ;  /* 0x0000c8001c1c7a20 */ /* 0x000fc40000410000 */
[----:B------:R-:W-:Y:S02]  /*2810*/  FMUL.FTZ R29, R29, c[0x0][0x320] ;  /* 0x0000c8001d1d7a20 */ /* 0x000fe40000410000 */
[----:B------:R-:W-:Y:S02]  /*2820*/  FMUL.FTZ R30, R30, c[0x0][0x320] ;  /* 0x0000c8001e1e7a20 */ /* 0x000fe40000410000 */
[----:B------:R-:W-:Y:S01]  /*2830*/  HMMA.16816.F32 R20, R240, R44, R20 ;  /* 0x0000002cf014723c */ /* 0x000fe20000001814 */
[----:B------:R-:W3:Y:S01]  /*2840*/  MUFU.TANH R75, R33 ;  /* 0x00000021004b7308 */ /* 0x000ee20000002400 */
[----:B------:R-:W-:Y:S01]  /*2850*/  LDSM.16.M88.4 R44, [R250+0x7000] ;  /* 0x00700000fa2c783b */ /* 0x000fe20000000200 */
[----:B------:R-:W-:-:S05]  /*2860*/  FMUL.FTZ R31, R31, c[0x0][0x320] ;  /* 0x0000c8001f1f7a20 */ /* 0x000fca0000410000 */
[----:B------:R-:W-:Y:S01]  /*2870*/  HMMA.16816.F32 R60, R232, R64, R76 ;  /* 0x00000040e83c723c */ /* 0x000fe2000000184c */
[----:B------:R5:W1:Y:S07]  /*2880*/  MUFU.TANH R74, R34 ;  /* 0x00000022004a7308 */ /* 0x000a6e0000002400 */
[----:B----4-:R-:W-:Y:S01]  /*2890*/  HMMA.16816.F32 R16, R240, R40, R12 ;  /* 0x00000028f010723c */ /* 0x010fe2000000180c */
[----:B------:R-:W4:Y:S07]  /*28a0*/  MUFU.TANH R72, R28 ;  /* 0x0000001c00487308 */ /* 0x000f2e0000002400 */
[----:B------:R-:W-:Y:S01]  /*28b0*/  HMMA.16816.F32 R12, R244, R58, R8 ;  /* 0x0000003af40c723c */ /* 0x000fe20000001808 */
[----:B------:R-:W1:Y:S07]  /*28c0*/  MUFU.TANH R65, R29 ;  /* 0x0000001d00417308 */ /* 0x000e6e0000002400 */
[----:B------:R-:W-:Y:S01]  /*28d0*/  HMMA.16816.F32 R8, R232, R66, R68 ;  /* 0x00000042e808723c */ /* 0x000fe20000001844 */
[----:B------:R-:W1:Y:S07]  /*28e0*/  MUFU.TANH R64, R30 ;  /* 0x0000001e00407308 */ /* 0x000e6e0000002400 */
[----:B-----5:R-:W-:Y:S01]  /*28f0*/  HMMA.16816.F32 R32, R236, R54, R36 ;  /* 0x00000036ec20723c */ /* 0x020fe20000001824 */
[----:B------:R5:W1:Y:S07]  /*2900*/  LDSM.16.M88.4 R36, [R5+0x17900] ;  /* 0x017900000524783b */ /* 0x000a6e0000000200 */
[----:B------:R-:W-:Y:S01]  /*2910*/  HMMA.16816.F32 R24, R244, R56, R20 ;  /* 0x00000038f418723c */ /* 0x000fe20000001814 */
[----:B------:R2:W1:Y:S01]  /*2920*/  MUFU.TANH R57, R31 ;  /* 0x0000001f00397308 */ /* 0x0004620000002400 */
[----:B------:R-:W-:-:S02]  /*2930*/  FMUL.FTZ R12, R12, c[0x0][0x320] ;  /* 0x0000c8000c0c7a20 */ /* 0x000fc40000410000 */
[----:B------:R-:W-:Y:S02]  /*2940*/  FMUL.FTZ R13, R13, c[0x0][0x320] ;  /* 0x0000c8000d0d7a20 */ /* 0x000fe40000410000 */
[----:B------:R-:W-:Y:S02]  /*2950*/  FMUL.FTZ R14, R14, c[0x0][0x320] ;  /* 0x0000c8000e0e7a20 */ /* 0x000fe40000410000 */
[C---:B------:R-:W-:Y:S01]  /*2960*/  HMMA.16816.F32 R20, R236.reuse, R48, R60 ;  /* 0x00000030ec14723c */ /* 0x040fe2000000183c */
[----:B------:R-:W-:Y:S01]  /*2970*/  FMUL.FTZ R15, R15, c[0x0][0x320] ;  /* 0x0000c8000f0f7a20 */ /* 0x000fe20000410000 */
[----:B------:R-:W1:Y:S06]  /*2980*/  MUFU.TANH R52, R12 ;  /* 0x0000000c00347308 */ /* 0x000e6c0000002400 */
[----:B------:R-:W-:Y:S01]  /*2990*/  HMMA.16816.F32 R8, R236, R50, R8 ;  /* 0x00000032ec08723c */ /* 0x000fe20000001808 */
[----:B-----5:R-:W-:Y:S01]  /*29a0*/  IADD3 R5, R88, 0x3000, RZ ;  /* 0x0000300058057810 */ /* 0x020fe20007ffe0ff */
[----:B------:R-:W1:Y:S04]  /*29b0*/  MUFU.TANH R49, R13 ;  /* 0x0000000d00317308 */ /* 0x000e680000002400 */
[----:B------:R5:W-:Y:S02]  /*29c0*/  STL [R1+0x2c], R5 ;  /* 0x00002c0501007387 */ /* 0x000be40000100800 */
[----:B--2---:R-:W-:Y:S01]  /*29d0*/  HMMA.16816.F32 R28, R240, R42, R32 ;  /* 0x0000002af01c723c */ /* 0x004fe20000001820 */
[----:B------:R-:W-:Y:S01]  /*29e0*/  FMUL.FTZ R24, R24, c[0x0][0x320] ;  /* 0x0000c80018187a20 */ /* 0x000fe20000410000 */
[----:B------:R-:W2:Y:S01]  /*29f0*/  LDSM.16.M88.4 R32, [R250+0x7800] ;  /* 0x00780000fa20783b */ /* 0x000ea20000000200 */
[----:B------:R-:W-:Y:S01]  /*2a00*/  FMUL.FTZ R25, R25, c[0x0][0x320] ;  /* 0x0000c80019197a20 */ /* 0x000fe20000410000 */
[----:B------:R-:W2:Y:S01]  /*2a10*/  MUFU.TANH R48, R14 ;  /* 0x0000000e00307308 */ /* 0x000ea20000002400 */
[----:B------:R-:W-:Y:S01]  /*2a20*/  FMUL.FTZ R26, R26, c[0x0][0x320] ;  /* 0x0000c8001a1a7a20 */ /* 0x000fe20000410000 */
[----:B------:R3:W-:Y:S01]  /*2a30*/  STL [R1+0x28], R2 ;  /* 0x0000280201007387 */ /* 0x0007e20000100800 */
[----:B------:R-:W-:Y:S01]  /*2a40*/  FMUL.FTZ R27, R27, c[0x0][0x320] ;  /* 0x0000c8001b1b7a20 */ /* 0x000fe20000410000 */
[----:B------:R-:W-:-:S04]  /*2a50*/  DEPBAR.LE SB0, 0x0 ;  /* 0x000080000000791a */ /* 0x000fc80000000000 */
[----:B------:R-:W2:Y:S04]  /*2a60*/  MUFU.TANH R56, R24 ;  /* 0x0000001800387308 */ /* 0x000ea80000002400 */
[----:B-1----:R-:W-:Y:S04]  /*2a70*/  HMMA.16816.F32 R8, R240, R38, R8 ;  /* 0x00000026f008723c */ /* 0x002fe80000001808 */
[----:B------:R-:W1:Y:S01]  /*2a80*/  MUFU.TANH R55, R25 ;  /* 0x0000001900377308 */ /* 0x000e620000002400 */
[----:B-----5:R-:W-:-:S07]  /*2a90*/  IADD3 R5, R88, 0x4000, RZ ;  /* 0x0000400058057810 */ /* 0x020fce0007ffe0ff */
[----:B------:R-:W1:Y:S01]  /*2aa0*/  MUFU.TANH R54, R26 ;  /* 0x0000001a00367308 */ /* 0x000e620000002400 */
[----:B------:R5:W-:Y:S01]  /*2ab0*/  STL [R1+0x24], R5 ;  /* 0x0000240501007387 */ /* 0x000be20000100800 */
[----:B---3--:R-:W-:-:S06]  /*2ac0*/  IADD3 R2, R88, 0x4800, RZ ;  /* 0x0000480058027810 */ /* 0x008fcc0007ffe0ff */
[----:B------:R3:W1:Y:S01]  /*2ad0*/  MUFU.TANH R53, R27 ;  /* 0x0000001b00357308 */ /* 0x0006620000002400 */
[----:B------:R1:W-:Y:S04]  /*2ae0*/  STL [R1+0x20], R2 ;  /* 0x0000200201007387 */ /* 0x0003e80000100800 */
[----:B------:R4:W-:Y:S01]  /*2af0*/  STL [R1+0x1c], R6 ;  /* 0x00001c0601007387 */ /* 0x0009e20000100800 */
[C---:B--2---:R-:W-:Y:S08]  /*2b00*/  HMMA.16816.F32 R8, R244.reuse, R34, R8 ;  /* 0x00000022f408723c */ /* 0x044ff00000001808 */
[----:B---3--:R-:W-:Y:S01]  /*2b10*/  HMMA.16816.F32 R24, R244, R44, R16 ;  /* 0x0000002cf418723c */ /* 0x008fe20000001810 */
[----:B------:R2:W3:Y:S01]  /*2b20*/  MUFU.TANH R45, R15 ;  /* 0x0000000f002d7308 */ /* 0x0004e20000002400 */
[----:B-----5:R-:W-:-:S05]  /*2b30*/  IADD3 R5, R88, 0x5800, RZ ;  /* 0x0000580058057810 */ /* 0x020fca0007ffe0ff */
[----:B------:R5:W-:Y:S01]  /*2b40*/  STL [R1+0x18], R5 ;  /* 0x0000180501007387 */ /* 0x000be20000100800 */
[----:B------:R-:W-:Y:S01]  /*2b50*/  HMMA.16816.F32 R16, R240, R36, R20 ;  /* 0x00000024f010723c */ /* 0x000fe20000001814 */
[C---:B-1----:R-:W-:Y:S02]  /*2b60*/  IADD3 R2, R88.reuse, 0x6000, RZ ;  /* 0x0000600058027810 */ /* 0x042fe40007ffe0ff */
[----:B----4-:R-:W-:-:S03]  /*2b70*/  IADD3 R6, R88, 0x6800, RZ ;  /* 0x0000680058067810 */ /* 0x010fc60007ffe0ff */
[----:B------:R1:W-:Y:S02]  /*2b80*/  STL [R1+0x14], R2 ;  /* 0x0000140201007387 */ /* 0x0003e40000100800 */
[----:B------:R-:W-:Y:S01]  /*2b90*/  HMMA.16816.F32 R20, R244, R46, R28 ;  /* 0x0000002ef414723c */ /* 0x000fe2000000181c */
[----:B------:R-:W-:Y:S01]  /*2ba0*/  FMUL.FTZ R8, R8, c[0x0][0x320] ;  /* 0x0000c80008087a20 */ /* 0x000fe20000410000 */
[----:B------:R4:W-:Y:S01]  /*2bb0*/  STL [R1+0x10], R6 ;  /* 0x0000100601007387 */ /* 0x0009e20000100800 */
[----:B------:R-:W-:Y:S02]  /*2bc0*/  FMUL.FTZ R9, R9, c[0x0][0x320] ;  /* 0x0000c80009097a20 */ /* 0x000fe40000410000 */
[----:B------:R4:W1:Y:S01]  /*2bd0*/  MUFU.TANH R29, R8 ;  /* 0x00000008001d7308 */ /* 0x0008620000002400 */
[----:B------:R-:W-:Y:S02]  /*2be0*/  FMUL.FTZ R10, R10, c[0x0][0x320] ;  /* 0x0000c8000a0a7a20 */ /* 0x000fe40000410000 */
[----:B------:R-:W-:-:S02]  /*2bf0*/  FMUL.FTZ R25, R25, c[0x0][0x320] ;  /* 0x0000c80019197a20 */ /* 0x000fc40000410000 */
[----:B------:R-:W-:Y:S02]  /*2c00*/  FMUL.FTZ R26, R26, c[0x0][0x320] ;  /* 0x0000c8001a1a7a20 */ /* 0x000fe40000410000 */
[----:B------:R-:W-:Y:S01]  /*2c10*/  FMUL.FTZ R27, R27, c[0x0][0x320] ;  /* 0x0000c8001b1b7a20 */ /* 0x000fe20000410000 */
[----:B------:R4:W3:Y:S01]  /*2c20*/  MUFU.TANH R43, R25 ;  /* 0x00000019002b7308 */ /* 0x0008e20000002400 */
[----:B------:R-:W-:Y:S02]  /*2c30*/  FMUL.FTZ R24, R24, c[0x0][0x320] ;  /* 0x0000c80018187a20 */ /* 0x000fe40000410000 */
[----:B--2---:R-:W-:Y:S01]  /*2c40*/  HMMA.16816.F32 R12, R244, R32, R16 ;  /* 0x00000020f40c723c */ /* 0x004fe20000001810 */
[----:B-----5:R-:W-:Y:S01]  /*2c50*/  IADD3 R5, R88, 0x7000, RZ ;  /* 0x0000700058057810 */ /* 0x020fe20007ffe0ff */
[----:B------:R-:W-:-:S03]  /*2c60*/  FMUL.FTZ R11, R11, c[0x0][0x320] ;  /* 0x0000c8000b0b7a20 */ /* 0x000fc60000410000 */
[----:B------:R4:W2:Y:S01]  /*2c70*/  MUFU.TANH R42, R26 ;  /* 0x0000001a002a7308 */ /* 0x0008a20000002400 */
[----:B-1----:R-:W-:Y:S02]  /*2c80*/  IADD3 R2, R88, 0x7800, RZ ;  /* 0x0000780058027810 */ /* 0x002fe40007ffe0ff */
[----:B------:R-:W-:Y:S02]  /*2c90*/  FMUL.FTZ R20, R20, c[0x0][0x320] ;  /* 0x0000c80014147a20 */ /* 0x000fe40000410000 */
[----:B------:R-:W-:Y:S01]  /*2ca0*/  FMUL.FTZ R21, R21, c[0x0][0x320] ;  /* 0x0000c80015157a20 */ /* 0x000fe20000410000 */
[----:B------:R4:W-:Y:S01]  /*2cb0*/  STL [R1+0x8], R2 ;  /* 0x0000080201007387 */ /* 0x0009e20000100800 */
[----:B------:R-:W-:Y:S01]  /*2cc0*/  FMUL.FTZ R22, R22, c[0x0][0x320] ;  /* 0x0000c80016167a20 */ /* 0x000fe20000410000 */
[----:B------:R4:W1:Y:S01]  /*2cd0*/  MUFU.TANH R38, R27 ;  /* 0x0000001b00267308 */ /* 0x0008620000002400 */
[----:B------:R-:W-:Y:S01]  /*2ce0*/  FMUL.FTZ R23, R23, c[0x0][0x320] ;  /* 0x0000c80017177a20 */ /* 0x000fe20000410000 */
[----:B------:R4:W-:Y:S06]  /*2cf0*/  STL [R1+0xc], R5 ;  /* 0x00000c0501007387 */ /* 0x0009ec0000100800 */
[----:B------:R4:W1:Y:S03]  /*2d00*/  MUFU.TANH R44, R24 ;  /* 0x00000018002c7308 */ /* 0x0008660000002400 */
[----:B------:R-:W-:-:S02]  /*2d10*/  FMUL.FTZ R12, R12, c[0x0][0x320] ;  /* 0x0000c8000c0c7a20 */ /* 0x000fc40000410000 */
[----:B------:R-:W-:Y:S02]  /*2d20*/  FMUL.FTZ R13, R13, c[0x0][0x320] ;  /* 0x0000c8000d0d7a20 */ /* 0x000fe40000410000 */
[----:B------:R-:W-:Y:S02]  /*2d30*/  FMUL.FTZ R14, R14, c[0x0][0x320] ;  /* 0x0000c8000e0e7a20 */ /* 0x000fe40000410000 */
[----:B------:R-:W-:Y:S01]  /*2d40*/  FMUL.FTZ R15, R15, c[0x0][0x320] ;  /* 0x0000c8000f0f7a20 */ /* 0x000fe20000410000 */
[----:B------:R4:W1:Y:S08]  /*2d50*/  MUFU.TANH R37, R20 ;  /* 0x0000001400257308 */ /* 0x0008700000002400 */
        /* <DEDUP_REMOVED lines=9> */
[----:B------:R4:W1:Y:S01]  /*2df0*/  MUFU.TANH R34, R11 ;  /* 0x0000000b00227308 */ /* 0x0008620000002400 */
[----:B------:R-:W-:Y:S06]  /*2e00*/  BAR.SYNC.DEFER_BLOCKING 0x0 ;  /* 0x0000000000007b1d */ /* 0x000fec0000010000 */
[----:B------:R-:W-:Y:S05]  /*2e10*/  @P0 BRA `(.L_x_1) ;  /* 0x0000057000000947 */ /* 0x000fea0003800000 */
[----:B--23--:R-:W-:Y:S01]  /*2e20*/  ULEA UR4, UR8, UR11, 0x6 ;  /* 0x0000000b08047291 */ /* 0x00cfe2000f8e303f */
[----:B------:R-:W-:Y:S01]  /*2e30*/  ISETP.NE.AND P1, PT, R87, 0x1, PT ;  /* 0x000000015700780c */ /* 0x000fe20003f25270 */
[----:B----4-:R-:W-:-:S04]  /*2e40*/  IMAD.MOV.U32 R9, RZ, RZ, RZ ;  /* 0x000000ffff097224 */ /* 0x010fc800078e00ff */
[----:B------:R-:W-:-:S05]  /*2e50*/  IMAD.U32 R5, RZ, RZ, UR4 ;  /* 0x00000004ff057e24 */ /* 0x000fca000f8e00ff */
[----:B------:R-:W-:-:S05]  /*2e60*/  IADD3 R5, R5, -0x80, R86 ;  /* 0xffffff8005057810 */ /* 0x000fca0007ffe056 */
[----:B------:R-:W-:-:S04]  /*2e70*/  @P1 IMAD.HI.U32 R6, R5, c[0x0][0x2bc], RZ ;  /* 0x0000af0005061a27 */ /* 0x000fc800078e00ff */
[----:B------:R-:W-:Y:S01]  /*2e80*/  IMAD.MOV.U32 R2, RZ, RZ, R5 ;  /* 0x000000ffff027224 */ /* 0x000fe200078e0005 */
[----:B------:R-:W-:-:S04]  /*2e90*/  @P1 SHF.R.U32.HI R2, RZ, c[0x0][0x2c0], R6 ;  /* 0x0000b000ff021a19 */ /* 0x000fc80000011606 */
[----:B------:R-:W-:-:S04]  /*2ea0*/  @!P2 IADD3 R7, P0, R2, UR12, RZ ;  /* 0x0000000c0207ac10 */ /* 0x000fc8000ff1e0ff */
[----:B------:R-:W-:Y:S02]  /*2eb0*/  @!P2 LEA.HI.X.SX32 R8, R2, UR6, 0x1, P0 ;  /* 0x000000060208ac11 */ /* 0x000fe400080f0eff */
[----:B------:R-:W-:-:S04]  /*2ec0*/  @!P2 LEA R6, P0, R7, c[0x0][0x2a0], 0x2 ;  /* 0x0000a8000706aa11 */ /* 0x000fc800078010ff */
[----:B------:R-:W-:-:S05]  /*2ed0*/  @!P2 LEA.HI.X R7, R7, c[0x0][0x2a4], R8, 0x2, P0 ;  /* 0x0000a9000707aa11 */ /* 0x000fca00000f1408 */
[----:B------:R2:W3:Y:S01]  /*2ee0*/  @!P2 LDG.E R9, [R6.64] ;  /* 0x0000000e0609a981 */ /* 0x0004e2000c1e1900 */
[----:B------:R-:W-:Y:S01]  /*2ef0*/  IMAD.MOV R2, RZ, RZ, -R2 ;  /* 0x000000ffff027224 */ /* 0x000fe200078e0a02 */
[----:B------:R-:W-:Y:S01]  /*2f00*/  SEL R24, RZ, 0x10, P5 ;  /* 0x00000010ff187807 */ /* 0x000fe20002800000 */
[----:B------:R-:W-:Y:S01]  /*2f10*/  IMAD.WIDE R40, R179, 0x2, RZ ;  /* 0x00000002b3287825 */ /* 0x000fe200078e02ff */
[----:B------:R-:W-:Y:S02]  /*2f20*/  SHF.R.S32.HI R8, RZ, 0x1f, R133 ;  /* 0x0000001fff087819 */ /* 0x000fe40000011485 */
[----:B------:R-:W-:Y:S01]  /*2f30*/  IADD3 R20, -R24, 0x10, RZ ;  /* 0x0000001018147810 */ /* 0x000fe20007ffe1ff */
[----:B------:R-:W-:Y:S01]  /*2f40*/  IMAD R10, R2, c[0x0][0x2b8], R5 ;  /* 0x0000ae00020a7a24 */ /* 0x000fe200078e0205 */
[----:B------:R-:W-:Y:S02]  /*2f50*/  SEL R23, RZ, 0x10, P4 ;  /* 0x00000010ff177807 */ /* 0x000fe40002000000 */
[----:B------:R-:W-:-:S02]  /*2f60*/  LOP3.LUT R20, R20, 0xf, RZ, 0xc0, !PT ;  /* 0x0000000f14147812 */ /* 0x000fc400078ec0ff */
[----:B------:R-:W-:Y:S01]  /*2f70*/  SHF.R.S32.HI R2, RZ, 0x1f, R10 ;  /* 0x0000001fff027819 */ /* 0x000fe2000001140a */
[----:B------:R4:W-:Y:S01]  /*2f80*/  STL [R1+0x60], R10 ;  /* 0x0000600a01007387 */ /* 0x0009e20000100800 */
[----:B------:R-:W-:Y:S02]  /*2f90*/  LEA.HI R8, R8, R133, RZ, 0x3 ;  /* 0x0000008508087211 */ /* 0x000fe400078f18ff */
[----:B------:R-:W-:Y:S01]  /*2fa0*/  IADD3 R18, -R23, 0x10, RZ ;  /* 0x0000001017127810 */ /* 0x000fe20007ffe1ff */
[----:B------:R-:W-:Y:S01]  /*2fb0*/  IMAD R2, R2, c[0x0][0x1e0], RZ ;  /* 0x0000780002027a24 */ /* 0x000fe200078e02ff */
[----:B------:R-:W-:Y:S02]  /*2fc0*/  SEL R22, RZ, 0x10, P3 ;  /* 0x00000010ff167807 */ /* 0x000fe40001800000 */
[----:B------:R-:W-:Y:S01]  /*2fd0*/  LOP3.LUT R8, R8, 0xfffffff8, RZ, 0xc0, !PT ;  /* 0xfffffff808087812 */ /* 0x000fe200078ec0ff */
[----:B------:R-:W-:Y:S01]  /*2fe0*/  IMAD R2, R10, c[0x0][0x1e4], R2 ;  /* 0x000079000a027a24 */ /* 0x000fe200078e0202 */
[----:B------:R-:W-:-:S02]  /*2ff0*/  LOP3.LUT R18, R18, 0xf, RZ, 0xc0, !PT ;  /* 0x0000000f12127812 */ /* 0x000fc400078ec0ff */
[----:B------:R-:W-:Y:S01]  /*3000*/  IADD3 R16, -R22, 0x10, RZ ;  /* 0x0000001016107810 */ /* 0x000fe20007ffe1ff */
[----:B--2---:R-:W-:Y:S01]  /*3010*/  IMAD.WIDE.U32 R6, R10, c[0x0][0x1e0], RZ ;  /* 0x000078000a067a25 */ /* 0x004fe200078e00ff */
[----:B------:R-:W-:Y:S02]  /*3020*/  IADD3 R14, -R85, 0x10, RZ ;  /* 0x00000010550e7810 */ /* 0x000fe40007ffe1ff */
[----:B------:R-:W-:Y:S01]  /*3030*/  LOP3.LUT R16, R16, 0xf, RZ, 0xc0, !PT ;  /* 0x0000000f10107812 */ /* 0x000fe200078ec0ff */
[----:B------:R-:W-:Y:S01]  /*3040*/  IMAD.IADD R7, R7, 0x1, R2 ;  /* 0x0000000107077824 */ /* 0x000fe200078e0202 */
[----:B------:R-:W-:Y:S02]  /*3050*/  LOP3.LUT R14, R14, 0xf, RZ, 0xc0, !PT ;  /* 0x0000000f0e0e7812 */ /* 0x000fe400078ec0ff */
[----:B----4-:R-:W-:-:S04]  /*3060*/  SHF.R.S32.HI R10, RZ, 0x1f, R134 ;  /* 0x0000001fff0a7819 */ /* 0x010fc80000011486 */
[----:B------:R-:W-:-:S04]  /*3070*/  LEA.HI R10, R10, R134, RZ, 0x3 ;  /* 0x000000860a0a7211 */ /* 0x000fc800078f18ff */
[----:B------:R-:W-:-:S05]  /*3080*/  LOP3.LUT R10, R10, 0xfffffff8, RZ, 0xc0, !PT ;  /* 0xfffffff80a0a7812 */ /* 0x000fca00078ec0ff */
[----:B------:R-:W-:Y:S01]  /*3090*/  IMAD.WIDE R10, R10, 0x2, RZ ;  /* 0x000000020a0a7825 */ /* 0x000fe200078e02ff */
[----:B---3--:R-:W-:-:S03]  /*30a0*/  SHF.R.S32.HI R2, RZ, 0x1f, R9 ;  /* 0x0000001fff027819 */ /* 0x008fc60000011409 */
[----:B------:R-:W-:Y:S01]  /*30b0*/  IMAD.WIDE.U32 R6, R9, c[0x0][0x1f0], R6 ;  /* 0x00007c0009067a25 */ /* 0x000fe200078e0006 */
[----:B------:R2:W-:Y:S03]  /*30c0*/  STL [R1+0x54], R9 ;  /* 0x0000540901007387 */ /* 0x0005e60000100800 */
[----:B------:R-:W-:-:S04]  /*30d0*/  IMAD R2, R2, c[0x0][0x1f0], RZ ;  /* 0x00007c0002027a24 */ /* 0x000fc800078e02ff */
[----:B------:R-:W-:Y:S01]  /*30e0*/  IMAD R12, R9, c[0x0][0x1f4], R2 ;  /* 0x00007d00090c7a24 */ /* 0x000fe200078e0202 */
[----:B------:R-:W-:Y:S02]  /*30f0*/  IADD3 R2, P0, R6, UR18, RZ ;  /* 0x0000001206027c10 */ /* 0x000fe4000ff1e0ff */
[----:B------:R-:W-:Y:S02]  /*3100*/  SHF.R.S32.HI R6, RZ, 0x1f, R177 ;  /* 0x0000001fff067819 */ /* 0x000fe400000114b1 */
[----:B------:R-:W-:Y:S02]  /*3110*/  IADD3.X R12, R7, UR16, R12, P0, !PT ;  /* 0x00000010070c7c10 */ /* 0x000fe400087fe40c */
[----:B------:R-:W-:Y:S02]  /*3120*/  LEA R13, P0, R2, c[0x0][0x1c8], 0x1 ;  /* 0x00007200020d7a11 */ /* 0x000fe400078008ff */
[----:B------:R-:W-:Y:S02]  /*3130*/  LEA.HI R6, R6, R177, RZ, 0x3 ;  /* 0x000000b106067211 */ /* 0x000fe400078f18ff */
[----:B------:R-:W-:-:S02]  /*3140*/  LEA.HI.X R12, R2, c[0x0][0x1cc], R12, 0x1, P0 ;  /* 0x00007300020c7a11 */ /* 0x000fc400000f0c0c */
[----:B------:R-:W3:Y:S01]  /*3150*/  SHFL.IDX PT, R2, R13, 0x1, 0x181f ;  /* 0x00381f000d027f89 */ /* 0x000ee200000e0000 */
[----:B------:R-:W-:-:S03]  /*3160*/  LOP3.LUT R6, R6, 0xfffffff8, RZ, 0xc0, !PT ;  /* 0xfffffff806067812 */ /* 0x000fc600078ec0ff */
[----:B------:R-:W4:Y:S01]  /*3170*/  SHFL.IDX PT, R5, R12, 0x1, 0x181f ;  /* 0x00381f000c057f89 */ /* 0x000f2200000e0000 */
[----:B--2---:R-:W-:-:S04]  /*3180*/  IMAD.WIDE R8, R8, 0x2, RZ ;  /* 0x0000000208087825 */ /* 0x004fc800078e02ff */
[----:B------:R-:W-:Y:S01]  /*3190*/  IMAD.WIDE R6, R6, 0x2, RZ ;  /* 0x0000000206067825 */ /* 0x000fe200078e02ff */
[----:B---3--:R-:W-:-:S04]  /*31a0*/  IADD3 R20, P1, P0, R20, R2, R40 ;  /* 0x0000000214147210 */ /* 0x008fc8000783e028 */
[----:B----4-:R-:W-:Y:S02]  /*31b0*/  IADD3.X R21, RZ, R5, R41, P1, P0 ;  /* 0x00000005ff157210 */ /* 0x010fe40000fe0429 */
[----:B------:R-:W-:-:S04]  /*31c0*/  IADD3 R18, P1, P0, R18, R2, R10 ;  /* 0x0000000212127210 */ /* 0x000fc8000783e00a */
[----:B------:R-:W-:Y:S02]  /*31d0*/  IADD3.X R19, RZ, R5, R11, P1, P0 ;  /* 0x00000005ff137210 */ /* 0x000fe40000fe040b */
[----:B------:R-:W-:-:S04]  /*31e0*/  IADD3 R16, P1, P0, R16, R2, R8 ;  /* 0x0000000210107210 */ /* 0x000fc8000783e008 */
[-C--:B------:R-:W-:Y:S02]  /*31f0*/  IADD3.X R17, RZ, R5.reuse, R9, P1, P0 ;  /* 0x00000005ff117210 */ /* 0x080fe40000fe0409 */
[----:B------:R-:W-:Y:S02]  /*3200*/  IADD3 R14, P1, P0, R14, R2, R6 ;  /* 0x000000020e0e7210 */ /* 0x000fe4000783e006 */
[----:B------:R-:W2:Y:S02]  /*3210*/  SHFL.IDX PT, R2, R13, RZ, 0x181f ;  /* 0x00181fff0d027589 */ /* 0x000ea400000e0000 */
[----:B------:R-:W-:Y:S02]  /*3220*/  IADD3.X R15, RZ, R5, R7, P1, P0 ;  /* 0x00000005ff0f7210 */ /* 0x000fe40000fe0407 */
[----:B------:R2:W3:Y:S02]  /*3230*/  SHFL.IDX PT, R5, R12, RZ, 0x181f ;  /* 0x00181fff0c057589 */ /* 0x0004e400000e0000 */
[----:B--2---:R-:W-:-:S05]  /*3240*/  IADD3 R12, P0, R40, R2, RZ ;  /* 0x00000002280c7210 */ /* 0x004fca0007f1e0ff */
[----:B---3--:R-:W-:Y:S01]  /*3250*/  IMAD.X R13, R41, 0x1, R5, P0 ;  /* 0x00000001290d7824 */ /* 0x008fe200000e0605 */
[----:B------:R-:W-:-:S05]  /*3260*/  IADD3 R10, P0, R10, R2, RZ ;  /* 0x000000020a0a7210 */ /* 0x000fca0007f1e0ff */
[----:B------:R-:W-:Y:S01]  /*3270*/  IMAD.X R11, R11, 0x1, R5, P0 ;  /* 0x000000010b0b7824 */ /* 0x000fe200000e0605 */
[----:B------:R-:W-:-:S05]  /*3280*/  IADD3 R8, P0, R8, R2, RZ ;  /* 0x0000000208087210 */ /* 0x000fca0007f1e0ff */
[----:B------:R-:W-:Y:S01]  /*3290*/  IMAD.X R9, R9, 0x1, R5, P0 ;  /* 0x0000000109097824 */ /* 0x000fe200000e0605 */
[----:B------:R-:W-:Y:S01]  /*32a0*/  IADD3 R6, P0, R6, R2, RZ ;  /* 0x0000000206067210 */ /* 0x000fe20007f1e0ff */
[----:B------:R-:W-:-:S04]  /*32b0*/  IMAD.SHL.U32 R2, R178, 0x2, RZ ;  /* 0x00000002b2027824 */ /* 0x000fc800078e00ff */
[----:B------:R-:W-:Y:S01]  /*32c0*/  IMAD.X R7, R7, 0x1, R5, P0 ;  /* 0x0000000107077824 */ /* 0x000fe200000e0605 */
[----:B------:R-:W-:Y:S01]  /*32d0*/  ISETP.NE.U32.AND P0, PT, R24, RZ, PT ;  /* 0x000000ff1800720c */ /* 0x000fe20003f05070 */
[----:B------:R2:W-:Y:S04]  /*32e0*/  LDGSTS.E.BYPASS.LTC128B.128 [R2+0x10100], [R12.64], !P5 ;  /* 0x101000000c027fae */ /* 0x0005e8000e901d4e */
[----:B------:R2:W-:Y:S04]  /*32f0*/  LDGSTS.E.BYPASS.LTC128B.128 [R2+0x12100], [R10.64], !P4 ;  /* 0x121000000a027fae */ /* 0x0005e8000e101d4e */
[----:B------:R2:W-:Y:S04]  /*3300*/  LDGSTS.E.BYPASS.LTC128B.128 [R2+0x14100], [R8.64], !P3 ;  /* 0x1410000008027fae */ /* 0x0005e8000d901d4e */
[----:B------:R2:W-:Y:S04]  /*3310*/  LDGSTS.E.BYPASS.LTC128B.128 [R2+0x16100], [R6.64], !P6 ;  /* 0x1610000006027fae */ /* 0x0005e8000f101d4e */
[----:B------:R2:W-:Y:S01]  /*3320*/  LDGSTS.E.BYPASS.LTC128B.128.ZFILL [R2+0x11100], [R20.64], P0 ;  /* 0x1110000014027fae */ /* 0x0005e20008141d4e */
[----:B------:R-:W-:-:S13]  /*3330*/  ISETP.NE.U32.AND P0, PT, R23, RZ, PT ;  /* 0x000000ff1700720c */ /* 0x000fda0003f05070 */
[----:B------:R2:W-:Y:S01]  /*3340*/  LDGSTS.E.BYPASS.LTC128B.128.ZFILL [R2+0x13100], [R18.64], P0 ;  /* 0x1310000012027fae */ /* 0x0005e20008141d4e */
[----:B------:R-:W-:-:S13]  /*3350*/  ISETP.NE.U32.AND P0, PT, R22, RZ, PT ;  /* 0x000000ff1600720c */ /* 0x000fda0003f05070 */
[----:B------:R2:W-:Y:S01]  /*3360*/  LDGSTS.E.BYPASS.LTC128B.128.ZFILL [R2+0x15100], [R16.64], P0 ;  /* 0x1510000010027fae */ /* 0x0005e20008141d4e */
[----:B------:R-:W-:-:S13]  /*3370*/  ISETP.NE.U32.AND P0, PT, R85, RZ, PT ;  /* 0x000000ff5500720c */ /* 0x000fda0003f05070 */
[----:B------:R2:W-:Y:S02]  /*3380*/  LDGSTS.E.BYPASS.LTC128B.128.ZFILL [R2+0x17100], [R14.64], P0 ;  /* 0x171000000e027fae */ /* 0x0005e40008141d4e */
.L_x_1:
[----:B--234-:R-:W-:Y:S01]  /*3390*/  SHF.R.S32.HI R2, RZ, 0x1f, R84 ;  /* 0x0000001fff027819 */ /* 0x01cfe20000011454 */
[----:B------:R-:W0:Y:S01]  /*33a0*/  LDGDEPBAR ;  /* 0x00000000000079af */ /* 0x000e220000000000 */
[----:B------:R-:W-:Y:S02]  /*33b0*/  SHF.L.U32 R248, R3, 0x1, RZ ;  /* 0x0000000103f87819 */ /* 0x000fe400000006ff */
[----:B------:R-:W-:-:S03]  /*33c0*/  LEA.HI R5, R2, R84, RZ, 0x2 ;  /* 0x0000005402057211 */ /* 0x000fc600078f10ff */
[--C-:B------:R-:W-:Y:S01]  /*33d0*/  IMAD R249, R4, 0x2, R248.reuse ;  /* 0x0000000204f97824 */ /* 0x100fe200078e02f8 */
[----:B------:R-:W-:Y:S01]  /*33e0*/  LOP3.LUT R2, R5, 0x7ffffffc, RZ, 0xc0, !PT ;  /* 0x7ffffffc05027812 */ /* 0x000fe200078ec0ff */
[----:B------:R2:W-:Y:S01]  /*33f0*/  STL [R1+0xb8], R5 ;  /* 0x0000b80501007387 */ /* 0x0005e20000100800 */
[C---:B------:R-:W-:Y:S02]  /*3400*/  IMAD R252, R0.reuse, 0x2, R248 ;  /* 0x0000000200fc7824 */ /* 0x040fe400078e02f8 */
[----:B------:R-:W-:Y:S01]  /*3410*/  LEA R251, R0, R249, 0x1 ;  /* 0x000000f900fb7211 */ /* 0x000fe200078e08ff */
[----:B------:R-:W-:Y:S01]  /*3420*/  IMAD.IADD R2, R84, 0x1, -R2 ;  /* 0x0000000154027824 */ /* 0x000fe200078e0a02 */
[----:B------:R-:W-:Y:S04]  /*3430*/  LDSM.16.MT88.4 R76, [R248+0x2100] ;  /* 0x00210000f84c783b */ /* 0x000fe80000004200 */
[----:B------:R-:W-:Y:S01]  /*3440*/  LDSM.16.MT88.4 R60, [R249+0x900] ;  /* 0x00090000f93c783b */ /* 0x000fe20000004200 */
[----:B--2---:R-:W-:-:S04]  /*3450*/  IMAD.U32 R5, RZ, RZ, UR17 ;  /* 0x00000011ff057e24 */ /* 0x004fc8000f8e00ff */
[----:B------:R-:W-:-:S05]  /*3460*/  IMAD R2, R2, -0x2, R5 ;  /* 0xfffffffe02027824 */ /* 0x000fca00078e0205 */
[----:B------:R-:W-:-:S04]  /*3470*/  ISETP.GT.AND P0, PT, R2, RZ, PT ;  /* 0x000000ff0200720c */ /* 0x000fc80003f04270 */
[----:B------:R-:W-:Y:S02]  /*3480*/  FSEL R15, R74, -INF , P0 ;  /* 0xff8000004a0f7808 */ /* 0x000fe40000000000 */
[----:B------:R-:W-:Y:S02]  /*3490*/  FSEL R9, R80, -INF , P0 ;  /* 0xff80000050097808 */ /* 0x000fe40000000000 */
[----:B------:R-:W-:-:S04]  /*34a0*/  ISETP.GT.AND P0, PT, R2, 0x1, PT ;  /* 0x000000010200780c */ /* 0x000fc80003f04270 */
[----:B------:R-:W-:Y:S02]  /*34b0*/  FSEL R20, R73, -INF , P0 ;  /* 0xff80000049147808 */ /* 0x000fe40000000000 */
[----:B------:R-:W-:Y:S02]  /*34c0*/  FSEL R8, R75, -INF , P0 ;  /* 0xff8000004b087808 */ /* 0x000fe40000000000 */
[----:B------:R-:W-:Y:S02]  /*34d0*/  ISETP.GT.AND P0, PT, R2, 0x8, PT ;  /* 0x000000080200780c */ /* 0x000fe40003f04270 */
[----:B------:R-:W-:Y:S02]  /*34e0*/  FMNMX.FTZ R132, R9, R8, !PT ;  /* 0x0000000809847209 */ /* 0x000fe40007810000 */
[----:B------:R-:W-:Y:S02]  /*34f0*/  FSEL R19, R64, -INF , P0 ;  /* 0xff80000040137808 */ /* 0x000fe40000000000 */
[----:B------:R-:W-:-:S02]  /*3500*/  FSEL R7, R72, -INF , P0 ;  /* 0xff80000048077808 */ /* 0x000fc40000000000 */
[C---:B------:R-:W-:Y:S01]  /*3510*/  ISETP.GT.AND P0, PT, R2.reuse, 0x9, PT ;  /* 0x000000090200780c */ /* 0x040fe20003f04270 */
[----:B------:R-:W-:Y:S01]  /*3520*/  LDSM.16.MT88.4 R72, [R249+0x2100] ;  /* 0x00210000f948783b */ /* 0x000fe20000004200 */
[----:B------:R-:W-:Y:S02]  /*3530*/  FMNMX.FTZ R132, R7, R132, !PT ;  /* 0x0000008407847209 */ /* 0x000fe40007810000 */
[----:B------:R-:W-:Y:S02]  /*3540*/  FSEL R18, R57, -INF , P0 ;  /* 0xff80000039127808 */ /* 0x000fe40000000000 */
[----:B------:R-:W-:Y:S02]  /*3550*/  FSEL R6, R65, -INF , P0 ;  /* 0xff80000041067808 */ /* 0x000fe40000000000 */
[----:B------:R-:W-:Y:S02]  /*3560*/  ISETP.GT.AND P0, PT, R2, 0x10, PT ;  /* 0x000000100200780c */ /* 0x000fe40003f04270 */
[----:B------:R-:W-:-:S02]  /*3570*/  FMNMX.FTZ R132, R6, R132, !PT ;  /* 0x0000008406847209 */ /* 0x000fc40007810000 */
[----:B------:R-:W-:Y:S02]  /*3580*/  FSEL R17, R54, -INF , P0 ;  /* 0xff80000036117808 */ /* 0x000fe40000000000 */
[----:B------:R-:W-:Y:S02]  /*3590*/  FSEL R5, R56, -INF , P0 ;  /* 0xff80000038057808 */ /* 0x000fe40000000000 */
[----:B------:R-:W-:Y:S01]  /*35a0*/  ISETP.GT.AND P0, PT, R2, 0x11, PT ;  /* 0x000000110200780c */ /* 0x000fe20003f04270 */
[----:B------:R-:W-:Y:S01]  /*35b0*/  LDSM.16.MT88.4 R56, [R252+0x900] ;  /* 0x00090000fc38783b */ /* 0x000fe20000004200 */
[----:B------:R-:W-:Y:S02]  /*35c0*/  FMNMX.FTZ R132, R5, R132, !PT ;  /* 0x0000008405847209 */ /* 0x000fe40007810000 */
[----:B------:R-:W-:Y:S02]  /*35d0*/  FSEL R16, R53, -INF , P0 ;  /* 0xff80000035107808 */ /* 0x000fe40000000000 */
[----:B------:R-:W-:-:S02]  /*35e0*/  FSEL R11, R55, -INF , P0 ;  /* 0xff800000370b7808 */ /* 0x000fc40000000000 */
[----:B------:R-:W-:Y:S02]  /*35f0*/  ISETP.GT.AND P0, PT, R2, 0x18, PT ;  /* 0x000000180200780c */ /* 0x000fe40003f04270 */
[----:B------:R-:W-:Y:S02]  /*3600*/  FMNMX.FTZ R132, R11, R132, !PT ;  /* 0x000000840b847209 */ /* 0x000fe40007810000 */
[----:B------:R-:W-:Y:S02]  /*3610*/  FSEL R21, R48, -INF , P0 ;  /* 0xff80000030157808 */ /* 0x000fe40000000000 */
[----:B------:R-:W-:Y:S02]  /*3620*/  FSEL R10, R52, -INF , P0 ;  /* 0xff800000340a7808 */ /* 0x000fe40000000000 */
[----:B------:R-:W-:Y:S01]  /*3630*/  ISETP.GT.AND P0, PT, R2, 0x19, PT ;  /* 0x000000190200780c */ /* 0x000fe20003f04270 */
[----:B------:R-:W-:Y:S01]  /*3640*/  LDSM.16.MT88.4 R52, [R248+0x900] ;  /* 0x00090000f834783b */ /* 0x000fe20000004200 */
[----:B------:R-:W-:-:S02]  /*3650*/  FMNMX.FTZ R132, R10, R132, !PT ;  /* 0x000000840a847209 */ /* 0x000fc40007810000 */
[----:B------:R-:W-:Y:S02]  /*3660*/  FSEL R23, R45, -INF , P0 ;  /* 0xff8000002d177808 */ /* 0x000fe40000000000 */
[----:B------:R-:W-:Y:S02]  /*3670*/  FSEL R14, R49, -INF , P0 ;  /* 0xff800000310e7808 */ /* 0x000fe40000000000 */
[----:B------:R-:W-:Y:S01]  /*3680*/  ISETP.GT.AND P0, PT, R2, 0x20, PT ;  /* 0x000000200200780c */ /* 0x000fe20003f04270 */
[----:B------:R-:W-:Y:S01]  /*3690*/  LDSM.16.MT88.4 R48, [R251+0x900] ;  /* 0x00090000fb30783b */ /* 0x000fe20000004200 */
[----:B------:R-:W-:Y:S02]  /*36a0*/  FMNMX.FTZ R132, R14, R132, !PT ;  /* 0x000000840e847209 */ /* 0x000fe40007810000 */
[----:B------:R-:W-:Y:S02]  /*36b0*/  FSEL R113, R42, -INF , P0 ;  /* 0xff8000002a717808 */ /* 0x000fe40000000000 */
[----:B-1----:R-:W-:-:S02]  /*36c0*/  FSEL R101, R44, -INF , P0 ;  /* 0xff8000002c657808 */ /* 0x002fc40000000000 */
[----:B------:R-:W-:Y:S01]  /*36d0*/  ISETP.GT.AND P0, PT, R2, 0x21, PT ;  /* 0x000000210200780c */ /* 0x000fe20003f04270 */
        /* <DEDUP_REMOVED lines=8> */
[----:B------:R-:W-:Y:S02]  /*3760*/  ISETP.GT.AND P0, PT, R2, 0x29, PT ;  /* 0x000000290200780c */ /* 0x000fe40003f04270 */
[----:B------:R-:W-:Y:S02]  /*3770*/  FMNMX.FTZ R12, R19, R12, !PT ;  /* 0x0000000c130c7209 */ /* 0x000fe40007810000 */
[----:B------:R-:W-:Y:S02]  /*3780*/  FSEL R110, R32, -INF , P0 ;  /* 0xff800000206e7808 */ /* 0x000fe40000000000 */
[----:B------:R-:W-:-:S02]  /*3790*/  FSEL R98, R36, -INF , P0 ;  /* 0xff80000024627808 */ /* 0x000fc40000000000 */
[----:B------:R-:W-:Y:S02]  /*37a0*/  ISETP.GT.AND P0, PT, R2, 0x30, PT ;  /* 0x000000300200780c */ /* 0x000fe40003f04270 */
        /* <DEDUP_REMOVED lines=10> */
[----:B------:R-:W-:Y:S01]  /*3850*/  FSEL R95, R29, -INF , P0 ;  /* 0xff8000001d5f7808 */ /* 0x000fe20000000000 */
[----:B------:R-:W-:Y:S01]  /*3860*/  LDSM.16.MT88.4 R24, [R252+0x100] ;  /* 0x00010000fc18783b */ /* 0x000fe20000004200 */
[----:B------:R-:W-:-:S02]  /*3870*/  ISETP.GT.AND P0, PT, R2, 0x39, PT ;  /* 0x000000390200780c */ /* 0x000fc40003f04270 */
[----:B------:R-:W-:Y:S02]  /*3880*/  FMNMX.FTZ R2, R18, R12, !PT ;  /* 0x0000000c12027209 */ /* 0x000fe40007810000 */
[----:B------:R-:W-:Y:S02]  /*3890*/  FMNMX.FTZ R132, R97, R132, !PT ;  /* 0x0000008461847209 */ /* 0x000fe40007810000 */
[----:B------:R-:W-:Y:S02]  /*38a0*/  FMNMX.FTZ R2, R17, R2, !PT ;  /* 0x0000000211027209 */ /* 0x000fe40007810000 */
[----:B------:R-:W-:Y:S02]  /*38b0*/  FMNMX.FTZ R132, R96, R132, !PT ;  /* 0x0000008460847209 */ /* 0x000fe40007810000 */
[----:B------:R-:W-:Y:S02]  /*38c0*/  FMNMX.FTZ R2, R16, R2, !PT ;  /* 0x0000000210027209 */ /* 0x000fe40007810000 */
[----:B------:R-:W-:-:S02]  /*38d0*/  FSEL R94, R28, -INF , P0 ;  /* 0xff8000001c5e7808 */ /* 0x000fc40000000000 */
[----:B------:R-:W-:Y:S01]  /*38e0*/  FMNMX.FTZ R2, R21, R2, !PT ;  /* 0x0000000215027209 */ /* 0x000fe20007810000 */
[----:B------:R-:W-:Y:S01]  /*38f0*/  LDSM.16.MT88.4 R28, [R249+0x100] ;  /* 0x00010000f91c783b */ /* 0x000fe20000004200 */
[----:B------:R-:W-:Y:S02]  /*3900*/  FMNMX.FTZ R132, R95, R132, !PT ;  /* 0x000000845f847209 */ /* 0x000fe40007810000 */
[----:B------:R-:W-:Y:S02]  /*3910*/  FMNMX.FTZ R2, R23, R2, !PT ;  /* 0x0000000217027209 */ /* 0x000fe40007810000 */
[----:B------:R-:W-:Y:S02]  /*3920*/  FMNMX.FTZ R132, R94, R132, !PT ;  /* 0x000000845e847209 */ /* 0x000fe40007810000 */
[----:B------:R-:W-:Y:S02]  /*3930*/  FMNMX.FTZ R2, R113, R2, !PT ;  /* 0x0000000271027209 */ /* 0x000fe40007810000 */
[----:B------:R-:W-:Y:S01]  /*3940*/  FSEL R102, R34, -INF , P0 ;  /* 0xff80000022667808 */ /* 0x000fe20000000000 */
[----:B------:R-:W1:Y:S01]  /*3950*/  SHFL.BFLY PT, R12, R132, 0x2, 0x1f ;  /* 0x0c401f00840c7f89 */ /* 0x000e6200000e0000 */
[----:B------:R-:W-:-:S03]  /*3960*/  FMNMX.FTZ R2, R112, R2, !PT ;  /* 0x0000000270027209 */ /* 0x000fc60007810000 */
[----:B------:R-:W-:Y:S01]  /*3970*/  LDSM.16.MT88.4 R32, [R248+0x100] ;  /* 0x00010000f820783b */ /* 0x000fe20000004200 */
[----:B------:R-:W-:-:S04]  /*3980*/  FMNMX.FTZ R2, R111, R2, !PT ;  /* 0x000000026f027209 */ /* 0x000fc80007810000 */
[----:B------:R-:W-:-:S04]  /*3990*/  FMNMX.FTZ R2, R110, R2, !PT ;  /* 0x000000026e027209 */ /* 0x000fc80007810000 */
[----:B------:R-:W-:-:S04]  /*39a0*/  FMNMX.FTZ R2, R109, R2, !PT ;  /* 0x000000026d027209 */ /* 0x000fc80007810000 */
[----:B------:R-:W-:-:S04]  /*39b0*/  FMNMX.FTZ R2, R108, R2, !PT ;  /* 0x000000026c027209 */ /* 0x000fc80007810000 */
[----:B------:R-:W-:Y:S02]  /*39c0*/  FMNMX.FTZ R2, R103, R2, !PT ;  /* 0x0000000267027209 */ /* 0x000fe40007810000 */
[----:B-1----:R-:W-:Y:S02]  /*39d0*/  FMNMX.FTZ R132, R132, R12, !PT ;  /* 0x0000000c84847209 */ /* 0x002fe40007810000 */
[----:B------:R-:W-:-:S03]  /*39e0*/  FMNMX.FTZ R2, R102, R2, !PT ;  /* 0x0000000266027209 */ /* 0x000fc60007810000 */
[----:B------:R-:W1:Y:S04]  /*39f0*/  SHFL.BFLY PT, R12, R132, 0x1, 0x1f ;  /* 0x0c201f00840c7f89 */ /* 0x000e6800000e0000 */
[----:B------:R-:W2:Y:S01]  /*3a00*/  SHFL.BFLY PT, R22, R2, 0x2, 0x1f ;  /* 0x0c401f0002167f89 */ /* 0x000ea200000e0000 */
[----:B-1----:R-:W-:Y:S02]  /*3a10*/  FMNMX.FTZ R132, R132, R12, !PT ;  /* 0x0000000c84847209 */ /* 0x002fe40007810000 */
[----:B--2---:R-:W-:-:S03]  /*3a20*/  FMNMX.FTZ R2, R2, R22, !PT ;  /* 0x0000001602027209 */ /* 0x004fc60007810000 */
[C---:B------:R-:W-:Y:S01]  /*3a30*/  FMUL.FTZ R13, R132.reuse, c[0x0][0x2d0] ;  /* 0x0000b400840d7a20 */ /* 0x040fe20000410000 */
[----:B------:R-:W-:Y:S01]  /*3a40*/  FSETP.NEU.FTZ.AND P0, PT, R132, -INF , PT ;  /* 0xff8000008400780b */ /* 0x000fe20003f1d000 */
[----:B------:R-:W1:Y:S03]  /*3a50*/  SHFL.BFLY PT, R12, R2, 0x1, 0x1f ;  /* 0x0c201f00020c7f89 */ /* 0x000e6600000e0000 */
[----:B------:R-:W-:-:S05]  /*3a60*/  FSEL R13, R13, RZ, P0 ;  /* 0x000000ff0d0d7208 */ /* 0x000fca0000000000 */
[--C-:B------:R-:W-:Y:S02]  /*3a70*/  FFMA.FTZ R14, R14, c[0x0][0x2d0], -R13.reuse ;  /* 0x0000b4000e0e7a23 */ /* 0x100fe4000001080d */
[--C-:B------:R-:W-:Y:S02]  /*3a80*/  FFMA.FTZ R9, R9, c[0x0][0x2d0], -R13.reuse ;  /* 0x0000b40009097a23 */ /* 0x100fe4000001080d */
[--C-:B------:R-:W-:Y:S01]  /*3a90*/  FFMA.FTZ R8, R8, c[0x0][0x2d0], -R13.reuse ;  /* 0x0000b40008087a23 */ /* 0x100fe2000001080d */
[----:B------:R-:W-:Y:S01]  /*3aa0*/  MUFU.EX2 R91, R14 ;  /* 0x0000000e005b7308 */ /* 0x000fe20000000800 */
[--C-:B------:R-:W-:Y:S02]  /*3ab0*/  FFMA.FTZ R7, R7, c[0x0][0x2d0], -R13.reuse ;  /* 0x0000b40007077a23 */ /* 0x100fe4000001080d */
[--C-:B------:R-:W-:Y:S02]  /*3ac0*/  FFMA.FTZ R6, R6, c[0x0][0x2d0], -R13.reuse ;  /* 0x0000b40006067a23 */ /* 0x100fe4000001080d */
[----:B------:R-:W-:-:S02]  /*3ad0*/  FFMA.FTZ R11, R11, c[0x0][0x2d0], -R13 ;  /* 0x0000b4000b0b7a23 */ /* 0x000fc4000001080d */
[--C-:B------:R-:W-:Y:S01]  /*3ae0*/  FFMA.FTZ R10, R10, c[0x0][0x2d0], -R13.reuse ;  /* 0x0000b4000a0a7a23 */ /* 0x100fe2000001080d */
[----:B------:R-:W-:Y:S01]  /*3af0*/  MUFU.EX2 R85, R9 ;  /* 0x0000000900557308 */ /* 0x000fe20000000800 */
[----:B------:R-:W-:Y:S01]  /*3b00*/  FFMA.FTZ R5, R5, c[0x0][0x2d0], -R13 ;  /* 0x0000b40005057a23 */ /* 0x000fe2000001080d */
[----:B-1----:R-:W-:-:S06]  /*3b10*/  FMNMX.FTZ R2, R2, R12, !PT ;  /* 0x0000000c02027209 */ /* 0x002fcc0007810000 */
[----:B------:R-:W1:Y:S01]  /*3b20*/  MUFU.EX2 R83, R8 ;  /* 0x0000000800537308 */ /* 0x000e620000000800 */
[C---:B------:R-:W-:Y:S01]  /*3b30*/  FSETP.NEU.FTZ.AND P0, PT, R2.reuse, -INF , PT ;  /* 0xff8000000200780b */ /* 0x040fe20003f1d000 */
[----:B------:R-:W-:-:S05]  /*3b40*/  FMUL.FTZ R12, R2, c[0x0][0x2d0] ;  /* 0x0000b400020c7a20 */ /* 0x000fca0000410000 */
[----:B------:R-:W-:Y:S01]  /*3b50*/  FSEL R12, R12, RZ, P0 ;  /* 0x000000ff0c0c7208 */ /* 0x000fe20000000000 */
[----:B------:R-:W-:Y:S01]  /*3b60*/  MUFU.EX2 R82, R7 ;  /* 0x0000000700527308 */ /* 0x000fe20000000800 */
[----:B------:R-:W-:-:S03]  /*3b70*/  PLOP3.LUT P0, PT, PT, PT, UP0, 0x40, 0x0 ;  /* 0x000000000000781c */ /* 0x000fc60003f0e808 */
[--C-:B------:R-:W-:Y:S02]  /*3b80*/  FFMA.FTZ R3, R19, c[0x0][0x2d0], -R12.reuse ;  /* 0x0000b40013037a23 */ /* 0x100fe4000001080c */
[--C-:B------:R-:W-:Y:S02]  /*3b90*/  FFMA.FTZ R15, R15, c[0x0][0x2d0], -R12.reuse ;  /* 0x0000b4000f0f7a23 */ /* 0x100fe4000001080c */
[----:B------:R2:W-:Y:S01]  /*3ba0*/  MUFU.EX2 R80, R3 ;  /* 0x0000000300507308 */ /* 0x0005e20000000800 */
[--C-:B------:R-:W-:Y:S01]  /*3bb0*/  FFMA.FTZ R20, R20, c[0x0][0x2d0], -R12.reuse ;  /* 0x0000b40014147a23 */ /* 0x100fe2000001080c */
[----:B-1----:R-:W-:Y:S01]  /*3bc0*/  F2FP.PACK_AB R8, R83, R85 ;  /* 0x000000555308723e */ /* 0x002fe200000000ff */
[----:B------:R-:W-:-:S05]  /*3bd0*/  FFMA.FTZ R0, R23, c[0x0][0x2d0], -R12 ;  /* 0x0000b40017007a23 */ /* 0x000fca000001080c */
[----:B------:R-:W-:Y:S01]  /*3be0*/  MUFU.EX2 R86, R6 ;  /* 0x0000000600567308 */ /* 0x000fe20000000800 */
[----:B--2---:R-:W-:-:S07]  /*3bf0*/  FFMA.FTZ R3, R18, c[0x0][0x2d0], -R12 ;  /* 0x0000b40012037a23 */ /* 0x004fce000001080c */
[----:B------:R-:W-:Y:S08]  /*3c00*/  MUFU.EX2 R15, R15 ;  /* 0x0000000f000f7308 */ /* 0x000ff00000000800 */
[----:B------:R1:W-:Y:S08]  /*3c10*/  MUFU.EX2 R81, R3 ;  /* 0x0000000300517308 */ /* 0x0003f00000000800 */
[----:B------:R-:W2:Y:S01]  /*3c20*/  MUFU.EX2 R14, R20 ;  /* 0x00000014000e7308 */ /* 0x000ea20000000800 */
[----:B-1----:R-:W-:-:S07]  /*3c30*/  FFMA.FTZ R3, R17, c[0x0][0x2d0], -R12 ;  /* 0x0000b40011037a23 */ /* 0x002fce000001080c */
[----:B------:R1:W-:Y:S01]  /*3c40*/  MUFU.EX2 R89, R11 ;  /* 0x0000000b00597308 */ /* 0x0003e20000000800 */
[----:B--2---:R-:W-:-:S07]  /*3c50*/  F2FP.PACK_AB R9, R14, R15 ;  /* 0x0000000f0e09723e */ /* 0x004fce00000000ff */
[----:B------:R2:W-:Y:S08]  /*3c60*/  MUFU.EX2 R84, R3 ;  /* 0x0000000300547308 */ /* 0x0005f00000000800 */
[----:B------:R3:W4:Y:S01]  /*3c70*/  MUFU.EX2 R90, R10 ;  /* 0x0000000a005a7308 */ /* 0x0007220000000800 */
[----:B-1----:R-:W-:Y:S01]  /*3c80*/  F2FP.PACK_AB R11, R81, R80 ;  /* 0x00000050510b723e */ /* 0x002fe200000000ff */
[----:B--2---:R-:W-:-:S06]  /*3c90*/  FFMA.FTZ R3, R16, c[0x0][0x2d0], -R12 ;  /* 0x0000b40010037a23 */ /* 0x004fcc000001080c */
[----:B------:R-:W1:Y:S01]  /*3ca0*/  MUFU.EX2 R88, R5 ;  /* 0x0000000500587308 */ /* 0x000e620000000800 */
[----:B------:R-:W2:Y:S01]  /*3cb0*/  LDSM.16.MT88.4 R16, [R251+0x100] ;  /* 0x00010000fb10783b */ /* 0x000ea20000004200 */
[----:B---3--:R-:W-:-:S06]  /*3cc0*/  F2FP.PACK_AB R10, R86, R82 ;  /* 0x00000052560a723e */ /* 0x008fcc00000000ff */
[----:B------:R3:W5:Y:S01]  /*3cd0*/  MUFU.EX2 R87, R3 ;  /* 0x0000000300577308 */ /* 0x0007620000000800 */
[----:B----4-:R-:W-:Y:S01]  /*3ce0*/  F2FP.PACK_AB R6, R91, R90 ;  /* 0x0000005a5b06723e */ /* 0x010fe200000000ff */
[C---:B------:R-:W-:Y:S06]  /*3cf0*/  HMMA.16816.F32 R68, R8.reuse, R34, RZ ;  /* 0x000000220844723c */ /* 0x040fec00000018ff */
[----:B------:R-:W-:Y:S01]  /*3d00*/  MUFU.EX2 R92, R0 ;  /* 0x00000000005c7308 */ /* 0x000fe20000000800 */
[----:B-1----:R-:W-:Y:S01]  /*3d10*/  F2FP.PACK_AB R4, R89, R88 ;  /* 0x000000585904723e */ /* 0x002fe200000000ff */
[----:B------:R-:W-:Y:S01]  /*3d20*/  HMMA.16816.F32 R64, R8, R28, RZ ;  /* 0x0000001c0840723c */ /* 0x000fe200000018ff */
[----:B---3--:R-:W-:Y:S01]  /*3d30*/  FFMA.FTZ R3, R21, c[0x0][0x2d0], -R12 ;  /* 0x0000b40015037a23 */ /* 0x008fe2000001080c */
[----:B-----5:R-:W-:-:S04]  /*3d40*/  F2FP.PACK_AB R5, R87, R84 ;  /* 0x000000545705723e */ /* 0x020fc800000000ff */
[----:B------:R-:W1:Y:S02]  /*3d50*/  MUFU.EX2 R93, R3 ;  /* 0x00000003005d7308 */ /* 0x000e640000000800 */
[C---:B------:R-:W-:Y:S08]  /*3d60*/  HMMA.16816.F32 R20, R8.reuse, R32, RZ ;  /* 0x000000200814723c */ /* 0x040ff000000018ff */
[----:B------:R-:W-:Y:S01]  /*3d70*/  HMMA.16816.F32 R40, R8, R30, RZ ;  /* 0x0000001e0828723c */ /* 0x000fe200000018ff */
[----:B-1----:R-:W-:-:S07]  /*3d80*/  F2FP.PACK_AB R7, R92, R93 ;  /* 0x0000005d5c07723e */ /* 0x002fce00000000ff */
[C---:B------:R-:W-:Y:S08]  /*3d90*/  HMMA.16816.F32 R36, R8.reuse, R24, RZ ;  /* 0x000000180824723c */ /* 0x040ff000000018ff */
[C---:B------:R-:W-:Y:S08]  /*3da0*/  HMMA.16816.F32 R32, R8.reuse, R26, RZ ;  /* 0x0000001a0820723c */ /* 0x040ff000000018ff */
[C---:B--2---:R-:W-:Y:S08]  /*3db0*/  HMMA.16816.F32 R28, R8.reuse, R16, RZ ;  /* 0x00000010081c723c */ /* 0x044ff000000018ff */
[----:B------:R-:W-:Y:S08]  /*3dc0*/  HMMA.16816.F32 R24, R8, R18, RZ ;  /* 0x000000120818723c */ /* 0x000ff000000018ff */
[----:B------:R-:W-:Y:S08]  /*3dd0*/  HMMA.16816.F32 R164, R4, R52, R20 ;  /* 0x0000003404a4723c */ /* 0x000ff00000001814 */
[----:B------:R-:W-:Y:S08]  /*3de0*/  HMMA.16816.F32 R20, R8, R76, RZ ;  /* 0x0000004c0814723c */ /* 0x000ff000000018ff */
[C---:B------:R-:W-:Y:S01]  /*3df0*/  HMMA.16816.F32 R104, R4.reuse, R60, R64 ;  /* 0x0000003c0468723c */ /* 0x040fe20000001840 */
[----:B------:R-:W-:Y:S07]  /*3e00*/  LDSM.16.MT88.4 R64, [R252+0x4100] ;  /* 0x00410000fc40783b */ /* 0x000fee0000004200 */
[C---:B------:R-:W-:Y:S08]  /*3e10*/  HMMA.16816.F32 R28, R4.reuse, R48, R28 ;  /* 0x00000030041c723c */ /* 0x040ff0000000181c */
[----:B------:R-:W-:Y:S01]  /*3e20*/  HMMA.16816.F32 R24, R4, R50, R24 ;  /* 0x000000320418723c */ /* 0x000fe20000001818 */
[----:B------:R-:W-:Y:S07]  /*3e30*/  LDSM.16.MT88.4 R48, [R249+0x4900] ;  /* 0x00490000f930783b */ /* 0x000fee0000004200 */
[----:B------:R-:W-:Y:S01]  /*3e40*/  HMMA.16816.F32 R16, R8, R78, RZ ;  /* 0x0000004e0810723c */ /* 0x000fe200000018ff */
[----:B------:R-:W-:Y:S01]  /*3e50*/  IMAD.MOV.U32 R139, RZ, RZ, R106 ;  /* 0x000000ffff8b7224 */ /* 0x000fe200078e006a */
[----:B------:R-:W-:Y:S01]  /*3e60*/  MOV R137, R104 ;  /* 0x0000006800897202 */ /* 0x000fe20000000f00 */
[----:B------:R-:W-:-:S02]  /*3e70*/  IMAD.MOV.U32 R138, RZ, RZ, R107 ;  /* 0x000000ffff8a7224 */ /* 0x000fc400078e006b */
[----:B------:R-:W-:-:S03]  /*3e80*/  IMAD.MOV.U32 R136, RZ, RZ, R105 ;  /* 0x000000ffff887224 */ /* 0x000fc600078e0069 */
[C---:B------:R-:W-:Y:S01]  /*3e90*/  HMMA.16816.F32 R20, R4.reuse, R44, R20 ;  /* 0x0000002c0414723c */ /* 0x040fe20000001814 */
[----:B------:R-:W-:Y:S01]  /*3ea0*/  MOV R107, R29 ;  /* 0x0000001d006b7202 */ /* 0x000fe20000000f00 */
[----:B------:R-:W-:Y:S01]  /*3eb0*/  IMAD.MOV.U32 R106, RZ, RZ, R28 ;  /* 0x000000ffff6a7224 */ /* 0x000fe200078e001c */
[----:B------:R-:W-:Y:S01]  /*3ec0*/  MOV R115, R31 ;  /* 0x0000001f00737202 */ /* 0x000fe20000000f00 */
[----:B------:R-:W-:Y:S02]  /*3ed0*/  IMAD.MOV.U32 R114, RZ, RZ, R30 ;  /* 0x000000ffff727224 */ /* 0x000fe400078e001e */
[----:B------:R-:W-:Y:S02]  /*3ee0*/  LDSM.16.MT88.4 R28, [R249+0x2900] ;  /* 0x00290000f91c783b */ /* 0x000fe40000004200 */
[----:B------:R-:W-:Y:S01]  /*3ef0*/  HMMA.16816.F32 R156, R4, R54, R68 ;  /* 0x00000036049c723c */ /* 0x000fe20000001844 */
[----:B------:R-:W-:Y:S01]  /*3f00*/  IMAD.MOV.U32 R155, RZ, RZ, R26 ;  /* 0x000000ffff9b7224 */ /* 0x000fe200078e001a */
[----:B------:R-:W1:Y:S01]  /*3f10*/  LDSM.16.MT88.4 R52, [R252+0x2100] ;  /* 0x00210000fc34783b */ /* 0x000e620000004200 */
[----:B------:R-:W-:Y:S01]  /*3f20*/  IMAD.MOV.U32 R154, RZ, RZ, R27 ;  /* 0x000000ffff9a7224 */ /* 0x000fe200078e001b */
[----:B------:R-:W-:Y:S01]  /*3f30*/  MOV R153, R24 ;  /* 0x0000001800997202 */ /* 0x000fe20000000f00 */
[----:B------:R-:W-:-:S02]  /*3f40*/  IMAD.MOV.U32 R152, RZ, RZ, R25 ;  /* 0x000000ffff987224 */ /* 0x000fc400078e0019 */
[----:B------:R-:W2:Y:S01]  /*3f50*/  LDSM.16.MT88.4 R24, [R251+0x2100] ;  /* 0x00210000fb18783b */ /* 0x000ea20000004200 */
[C---:B------:R-:W-:Y:S03]  /*3f60*/  HMMA.16816.F32 R16, R4.reuse, R46, R16 ;  /* 0x0000002e0410723c */ /* 0x040fe60000001810 */
[----:B------:R-:W3:Y:S05]  /*3f70*/  LDSM.16.MT88.4 R44, [R252+0x2900] ;  /* 0x00290000fc2c783b */ /* 0x000eea0000004200 */
[----:B------:R-:W-:Y:S01]  /*3f80*/  IMAD.MOV.U32 R131, RZ, RZ, R22 ;  /* 0x000000ffff837224 */ /* 0x000fe200078e0016 */
[----:B------:R-:W-:Y:S01]  /*3f90*/  MOV R130, R23 ;  /* 0x0000001700827202 */ /* 0x000fe20000000f00 */
[----:B------:R-:W-:Y:S01]  /*3fa0*/  IMAD.MOV.U32 R129, RZ, RZ, R20 ;  /* 0x000000ffff817224 */ /* 0x000fe200078e0014 */
[----:B------:R-:W-:Y:S01]  /*3fb0*/  HMMA.16816.F32 R148, R4, R62, R40 ;  /* 0x0000003e0494723c */ /* 0x000fe20000001828 */
[----:B------:R-:W-:Y:S01]  /*3fc0*/  IMAD.MOV.U32 R128, RZ, RZ, R21 ;  /* 0x000000ffff807224 */ /* 0x000fe200078e0015 */
[----:B------:R-:W4:Y:S04]  /*3fd0*/  LDSM.16.MT88.4 R40, [R251+0x2900] ;  /* 0x00290000fb28783b */ /* 0x000f280000004200 */
[----:B------:R-:W-:Y:S02]  /*3fe0*/  LDSM.16.MT88.4 R60, [R249+0x4100] ;  /* 0x00410000f93c783b */ /* 0x000fe40000004200 */
[----:B------:R-:W-:Y:S05]  /*3ff0*/  HMMA.16816.F32 R20, R8, R72, RZ ;  /* 0x000000480814723c */ /* 0x000fea00000018ff */
[----:B------:R-:W-:Y:S01]  /*4000*/  MOV R127, R17 ;  /* 0x00000011007f7202 */ /* 0x000fe20000000f00 */
[----:B------:R-:W-:Y:S01]  /*4010*/  IMAD.MOV.U32 R126, RZ, RZ, R18 ;  /* 0x000000ffff7e7224 */ /* 0x000fe200078e0012 */
[----:B------:R-:W-:Y:S01]  /*4020*/  MOV R124, R16 ;  /* 0x00000010007c7202 */ /* 0x000fe20000000f00 */
[----:B------:R-:W-:Y:S01]  /*4030*/  HMMA.16816.F32 R36, R4, R56, R36 ;  /* 0x000000380424723c */ /* 0x000fe20000001824 */
[----:B------:R-:W-:-:S07]  /*4040*/  IMAD.MOV.U32 R125, RZ, RZ, R19 ;  /* 0x000000ffff7d7224 */ /* 0x000fce00078e0013 */
[----:B------:R-:W-:Y:S08]  /*4050*/  HMMA.16816.F32 R16, R8, R74, RZ ;  /* 0x0000004a0810723c */ /* 0x000ff000000018ff */
[----:B------:R-:W-:Y:S01]  /*4060*/  HMMA.16816.F32 R140, R4, R58, R32 ;  /* 0x0000003a048c723c */ /* 0x000fe20000001820 */
[----:B------:R-:W5:Y:S07]  /*4070*/  LDSM.16.MT88.4 R56, [R248+0x4100] ;  /* 0x00410000f838783b */ /* 0x000f6e0000004200 */
[----:B-1----:R-:W-:Y:S01]  /*4080*/  HMMA.16816.F32 R32, R8, R54, RZ ;  /* 0x000000360820723c */ /* 0x002fe200000018ff */
[----:B------:R-:W-:Y:S01]  /*4090*/  IMAD.MOV.U32 R147, RZ, RZ, R38 ;  /* 0x000000ffff937224 */ /* 0x000fe200078e0026 */
[----:B------:R-:W-:Y:S01]  /*40a0*/  MOV R146, R39 ;  /* 0x0000002700927202 */ /* 0x000fe20000000f00 */
[----:B------:R-:W-:-:S02]  /*40b0*/  IMAD.MOV.U32 R145, RZ, RZ, R36 ;  /* 0x000000ffff917224 */ /* 0x000fc400078e0024 */
[----:B------:R-:W-:-:S03]  /*40c0*/  IMAD.MOV.U32 R144, RZ, RZ, R37 ;  /* 0x000000ffff907224 */ /* 0x000fc600078e0025 */
[----:B------:R-:W-:Y:S08]  /*40d0*/  HMMA.16816.F32 R68, R4, R28, R20 ;  /* 0x0000001c0444723c */ /* 0x000ff00000001814 */
[C---:B--2---:R-:W-:Y:S08]  /*40e0*/  HMMA.16816.F32 R20, R8.reuse, R24, RZ ;  /* 0x000000180814723c */ /* 0x044ff000000018ff */
[----:B------:R-:W-:Y:S01]  /*40f0*/  HMMA.16816.F32 R36, R8, R52, RZ ;  /* 0x000000340824723c */ /* 0x000fe200000018ff */
[----:B------:R-:W1:Y:S07]  /*4100*/  LDSM.16.MT88.4 R52, [R248+0x4900] ;  /* 0x00490000f834783b */ /* 0x000e6e0000004200 */
[----:B------:R-:W-:Y:S08]  /*4110*/  HMMA.16816.F32 R72, R4, R30, R16 ;  /* 0x0000001e0448723c */ /* 0x000ff00000001810 */
[----:B------:R-:W-:Y:S08]  /*4120*/  HMMA.16816.F32 R16, R8, R26, RZ ;  /* 0x0000001a0810723c */ /* 0x000ff000000018ff */
[C---:B---3--:R-:W-:Y:S08]  /*4130*/  HMMA.16816.F32 R116, R4.reuse, R46, R32 ;  /* 0x0000002e0474723c */ /* 0x048ff00000001820 */
[C---:B----4-:R-:W-:Y:S07]  /*4140*/  HMMA.16816.F32 R20, R4.reuse, R40, R20 ;  /* 0x000000280414723c */ /* 0x050fee0000001814 */
[----:B------:R-:W-:Y:S01]  /*4150*/  IMAD.MOV.U32 R40, RZ, RZ, R137 ;  /* 0x000000ffff287224 */ /* 0x000fe200078e0089 */
[----:B------:R-:W-:Y:S01]  /*4160*/  HMMA.16816.F32 R76, R4, R44, R36 ;  /* 0x0000002c044c723c */ /* 0x000fe20000001824 */
[----:B------:R-:W2:Y:S01]  /*4170*/  LDSM.16.MT88.4 R36, [R251+0x4100] ;  /* 0x00410000fb24783b */ /* 0x000ea20000004200 */
[----:B------:R-:W-:-:S03]  /*4180*/  MOV R41, R136 ;  /* 0x0000008800297202 */ /* 0x000fc60000000f00 */
[----:B------:R-:W3:Y:S03]  /*4190*/  LDSM.16.MT88.4 R44, [R252+0x4900] ;  /* 0x00490000fc2c783b */ /* 0x000ee60000004200 */
[----:B-----5:R-:W-:Y:S01]  /*41a0*/  HMMA.16816.F32 R28, R8, R58, RZ ;  /* 0x0000003a081c723c */ /* 0x020fe200000018ff */
[----:B------:R-:W-:Y:S01]  /*41b0*/  IMAD.MOV.U32 R123, RZ, RZ, R118 ;  /* 0x000000ffff7b7224 */ /* 0x000fe200078e0076 */
[----:B------:R-:W-:Y:S01]  /*41c0*/  MOV R121, R117 ;  /* 0x0000007500797202 */ /* 0x000fe20000000f00 */
[----:B------:R-:W-:Y:S02]  /*41d0*/  IMAD.MOV.U32 R122, RZ, RZ, R119 ;  /* 0x000000ffff7a7224 */ /* 0x000fe400078e0077 */
[----:B------:R-:W-:Y:S02]  /*41e0*/  IMAD.MOV.U32 R120, RZ, RZ, R116 ;  /* 0x000000ffff787224 */ /* 0x000fe400078e0074 */
[----:B------:R-:W-:Y:S01]  /*41f0*/  MOV R58, R153 ;  /* 0x00000099003a7202 */ /* 0x000fe20000000f00 */
[----:B------:R-:W-:Y:S01]  /*4200*/  HMMA.16816.F32 R16, R4, R42, R16 ;  /* 0x0000002a0410723c */ /* 0x000fe20000001810 */
[----:B------:R-:W-:Y:S01]  /*4210*/  IMAD.MOV.U32 R119, RZ, RZ, R22 ;  /* 0x000000ffff777224 */ /* 0x000fe200078e0016 */
[----:B------:R-:W-:Y:S01]  /*4220*/  MOV R118, R23 ;  /* 0x0000001700767202 */ /* 0x000fe20000000f00 */
[----:B------:R-:W-:-:S02]  /*4230*/  IMAD.MOV.U32 R117, RZ, RZ, R21 ;  /* 0x000000ffff757224 */ /* 0x000fc400078e0015 */
[----:B------:R-:W-:Y:S02]  /*4240*/  IMAD.MOV.U32 R116, RZ, RZ, R20 ;  /* 0x000000ffff747224 */ /* 0x000fe400078e0014 */
[----:B------:R-:W-:Y:S01]  /*4250*/  IMAD.MOV.U32 R59, RZ, RZ, R152 ;  /* 0x000000ffff3b7224 */ /* 0x000fe200078e0098 */
[----:B------:R-:W-:Y:S01]  /*4260*/  HMMA.16816.F32 R20, R8, R62, RZ ;  /* 0x0000003e0814723c */ /* 0x000fe200000018ff */
[----:B------:R-:W-:Y:S01]  /*4270*/  MOV R42, R139 ;  /* 0x0000008b002a7202 */ /* 0x000fe20000000f00 */
[----:B------:R-:W-:-:S05]  /*4280*/  IMAD.MOV.U32 R43, RZ, RZ, R138 ;  /* 0x000000ffff2b7224 */ /* 0x000fca00078e008a */
[----:B------:R-:W-:Y:S01]  /*4290*/  IMAD.MOV.U32 R62, RZ, RZ, R131 ;  /* 0x000000ffff3e7224 */ /* 0x000fe200078e0083 */
[----:B------:R-:W-:Y:S01]  /*42a0*/  HMMA.16816.F32 R32, R8, R56, RZ ;  /* 0x000000380820723c */ /* 0x000fe200000018ff */
[----:B------:R-:W-:-:S06]  /*42b0*/  IMAD.MOV.U32 R63, RZ, RZ, R130 ;  /* 0x000000ffff3f7224 */ /* 0x000fcc00078e0082 */
[----:B------:R-:W-:Y:S01]  /*42c0*/  IMAD.MOV.U32 R56, RZ, RZ, R155 ;  /* 0x000000ffff387224 */ /* 0x000fe200078e009b */
[----:B-1----:R-:W-:Y:S01]  /*42d0*/  HMMA.16816.F32 R160, R4, R54, R28 ;  /* 0x0000003604a0723c */ /* 0x002fe2000000181c */
[----:B------:R-:W1:Y:S01]  /*42e0*/  LDSM.16.MT88.4 R28, [R251+0x4900] ;  /* 0x00490000fb1c783b */ /* 0x000e620000004200 */
[----:B------:R-:W-:Y:S01]  /*42f0*/  MOV R105, R18 ;  /* 0x0000001200697202 */ /* 0x000fe20000000f00 */
[----:B------:R-:W-:Y:S01]  /*4300*/  IMAD.MOV.U32 R104, RZ, RZ, R19 ;  /* 0x000000ffff687224 */ /* 0x000fe200078e0013 */
[----:B------:R-:W-:Y:S01]  /*4310*/  MOV R0, R16 ;  /* 0x0000001000007202 */ /* 0x000fe20000000f00 */
[----:B------:R-:W-:Y:S02]  /*4320*/  IMAD.MOV.U32 R3, RZ, RZ, R17 ;  /* 0x000000ffff037224 */ /* 0x000fe400078e0011 */
[----:B------:R-:W-:Y:S01]  /*4330*/  IMAD.MOV.U32 R57, RZ, RZ, R154 ;  /* 0x000000ffff397224 */ /* 0x000fe200078e009a */
[----:B------:R-:W-:Y:S01]  /*4340*/  HMMA.16816.F32 R16, R8, R64, RZ ;  /* 0x000000400810723c */ /* 0x000fe200000018ff */
[----:B------:R-:W-:-:S02]  /*4350*/  IMAD.MOV.U32 R54, RZ, RZ, R145 ;  /* 0x000000ffff367224 */ /* 0x000fc400078e0091 */
[----:B------:R-:W-:-:S04]  /*4360*/  IMAD.MOV.U32 R55, RZ, RZ, R144 ;  /* 0x000000ffff377224 */ /* 0x000fc800078e0090 */
[----:B------:R-:W-:Y:S01]  /*4370*/  IMAD.MOV.U32 R65, RZ, RZ, R127 ;  /* 0x000000ffff417224 */ /* 0x000fe200078e007f */
[----:B------:R-:W-:Y:S01]  /*4380*/  HMMA.16816.F32 R152, R4, R50, R20 ;  /* 0x000000320498723c */ /* 0x000fe20000001814 */
[----:B------:R-:W-:-:S06]  /*4390*/  IMAD.MOV.U32 R64, RZ, RZ, R124 ;  /* 0x000000ffff407224 */ /* 0x000fcc00078e007c */
[----:B------:R-:W-:Y:S01]  /*43a0*/  MOV R50, R126 ;  /* 0x0000007e00327202 */ /* 0x000fe20000000f00 */
[----:B------:R-:W-:Y:S01]  /*43b0*/  HMMA.16816.F32 R188, R4, R52, R32 ;  /* 0x0000003404bc723c */ /* 0x000fe20000001820 */
[----:B------:R-:W4:Y:S01]  /*43c0*/  LDSM.16.MT88.4 R32, [R248+0x6100] ;  /* 0x00610000f820783b */ /* 0x000f220000004200 */
[----:B------:R-:W-:-:S05]  /*43d0*/  IMAD.MOV.U32 R51, RZ, RZ, R125 ;  /* 0x000000ffff337224 */ /* 0x000fca00078e007d */
[----:B------:R-:W-:Y:S01]  /*43e0*/  IMAD.MOV.U32 R52, RZ, RZ, R147 ;  /* 0x000000ffff347224 */ /* 0x000fe200078e0093 */
[----:B--2---:R-:W-:Y:S01]  /*43f0*/  HMMA.16816.F32 R20, R8, R36, RZ ;  /* 0x000000240814723c */ /* 0x004fe200000018ff */
[----:B------:R-:W-:-:S06]  /*4400*/  MOV R53, R146 ;  /* 0x0000009200357202 */ /* 0x000fcc0000000f00 */
[----:B------:R-:W-:Y:S01]  /*4410*/  IMAD.MOV.U32 R36, RZ, RZ, R119 ;  /* 0x000000ffff247224 */ /* 0x000fe200078e0077 */
[----:B---3--:R-:W-:Y:S01]  /*4420*/  HMMA.16816.F32 R180, R4, R44, R16 ;  /* 0x0000002c04b4723c */ /* 0x008fe20000001810 */
[----:B------:R-:W-:-:S06]  /*4430*/  IMAD.MOV.U32 R37, RZ, RZ, R118 ;  /* 0x000000ffff257224 */ /* 0x000fcc00078e0076 */
[----:B------:R-:W-:Y:S01]  /*4440*/  MOV R44, R123 ;  /* 0x0000007b002c7202 */ /* 0x000fe20000000f00 */
[----:B------:R-:W-:Y:S01]  /*4450*/  HMMA.16816.F32 R16, R8, R38, RZ ;  /* 0x000000260810723c */ /* 0x000fe200000018ff */
[----:B------:R-:W-:-:S06]  /*4460*/  IMAD.MOV.U32 R45, RZ, RZ, R122 ;  /* 0x000000ffff2d7224 */ /* 0x000fcc00078e007a */
[----:B------:R-:W-:Y:S01]  /*4470*/  MOV R39, R117 ;  /* 0x0000007500277202 */ /* 0x000fe20000000f00 */
[----:B------:R-:W-:Y:S01]  /*4480*/  HMMA.16816.F32 R24, R8, R60, RZ ;  /* 0x0000003c0818723c */ /* 0x000fe200000018ff */
[----:B------:R-:W-:-:S06]  /*4490*/  IMAD.MOV.U32 R38, RZ, RZ, R116 ;  /* 0x000000ffff267224 */ /* 0x000fcc00078e0074 */
[----:B------:R-:W-:Y:S01]  /*44a0*/  MOV R60, R129 ;  /* 0x00000081003c7202 */ /* 0x000fe20000000f00 */
[----:B-1----:R-:W-:Y:S01]  /*44b0*/  HMMA.16816.F32 R136, R4, R28, R20 ;  /* 0x0000001c0488723c */ /* 0x002fe20000001814 */
[----:B------:R-:W1:Y:S01]  /*44c0*/  LDSM.16.MT88.4 R20, [R248+0x6900] ;  /* 0x00690000f814783b */ /* 0x000e620000004200 */
[----:B------:R-:W-:-:S05]  /*44d0*/  IMAD.MOV.U32 R61, RZ, RZ, R128 ;  /* 0x000000ffff3d7224 */ /* 0x000fca00078e0080 */
[----:B------:R-:W-:Y:S01]  /*44e0*/  MOV R29, R3 ;  /* 0x00000003001d7202 */ /* 0x000fe20000000f00 */
[C---:B------:R-:W-:Y:S01]  /*44f0*/  HMMA.16816.F32 R128, R4.reuse, R30, R16 ;  /* 0x0000001e0480723c */ /* 0x040fe20000001810 */
[----:B------:R-:W-:Y:S02]  /*4500*/  FADD.FTZ R3, R15, R14 ;  /* 0x0000000e0f037221 */ /* 0x000fe40000010000 */
[----:B------:R-:W-:Y:S02]  /*4510*/  FFMA.FTZ R28, R99, c[0x0][0x2d0], -R13 ;  /* 0x0000b400631c7a23 */ /* 0x000fe4000001080d */
[----:B------:R-:W-:Y:S02]  /*4520*/  FADD.FTZ R3, R80, R3 ;  /* 0x0000000350037221 */ /* 0x000fe40000010000 */
[----:B------:R-:W-:Y:S01]  /*4530*/  IMAD.MOV.U32 R30, RZ, RZ, R0 ;  /* 0x000000ffff1e7224 */ /* 0x000fe200078e0000 */
[----:B------:R-:W-:Y:S01]  /*4540*/  HMMA.16816.F32 R184, R4, R48, R24 ;  /* 0x0000003004b8723c */ /* 0x000fe20000001818 */
[----:B------:R-:W-:-:S02]  /*4550*/  FADD.FTZ R3, R81, R3 ;  /* 0x0000000351037221 */ /* 0x000fc40000010000 */
[----:B------:R-:W-:Y:S02]  /*4560*/  FADD.FTZ R0, R85, R83 ;  /* 0x0000005355007221 */ /* 0x000fe40000010000 */
[----:B------:R-:W-:Y:S02]  /*4570*/  FFMA.FTZ R31, R98, c[0x0][0x2d0], -R13 ;  /* 0x0000b400621f7a23 */ /* 0x000fe4000001080d */
[----:B------:R-:W-:Y:S01]  /*4580*/  IMAD.MOV.U32 R48, RZ, RZ, R107 ;  /* 0x000000ffff307224 */ /* 0x000fe200078e006b */
[----:B----4-:R-:W-:Y:S01]  /*4590*/  HMMA.16816.F32 R16, R8, R32, RZ ;  /* 0x000000200810723c */ /* 0x010fe200000018ff */
[----:B------:R-:W-:Y:S01]  /*45a0*/  MOV R49, R106 ;  /* 0x0000006a00317202 */ /* 0x000fe20000000f00 */
[----:B------:R-:W-:Y:S01]  /*45b0*/  FADD.FTZ R0, R82, R0 ;  /* 0x0000000052007221 */ /* 0x000fe20000010000 */
[----:B------:R-:W-:Y:S01]  /*45c0*/  MOV R82, R44 ;  /* 0x0000002c00527202 */ /* 0x000fe20000000f00 */
[----:B------:R-:W-:Y:S02]  /*45d0*/  IMAD.MOV.U32 R83, RZ, RZ, R45 ;  /* 0x000000ffff537224 */ /* 0x000fe400078e002d */
[----:B------:R-:W-:-:S02]  /*45e0*/  IMAD.MOV.U32 R85, RZ, RZ, R49 ;  /* 0x000000ffff557224 */ /* 0x000fc400078e0031 */
[----:B------:R-:W-:Y:S01]  /*45f0*/  HMMA.16816.F32 R24, R8, R66, RZ ;  /* 0x000000420818723c */ /* 0x000fe200000018ff */
[----:B------:R-:W-:Y:S01]  /*4600*/  IMAD.MOV.U32 R32, RZ, RZ, R48 ;  /* 0x000000ffff207224 */ /* 0x000fe200078e0030 */
[----:B------:R-:W-:Y:S01]  /*4610*/  MOV R48, R54 ;  /* 0x0000003600307202 */ /* 0x000fe20000000f00 */
[----:B------:R-:W-:Y:S01]  /*4620*/  IMAD.MOV.U32 R49, RZ, RZ, R55 ;  /* 0x000000ffff317224 */ /* 0x000fe200078e0037 */
[----:B------:R-:W-:Y:S01]  /*4630*/  MOV R54, R56 ;  /* 0x0000003800367202 */ /* 0x000fe20000000f00 */
[----:B------:R-:W-:Y:S02]  /*4640*/  IMAD.MOV.U32 R55, RZ, RZ, R57 ;  /* 0x000000ffff377224 */ /* 0x000fe400078e0039 */
[----:B------:R-:W-:Y:S01]  /*4650*/  IMAD.MOV.U32 R67, RZ, RZ, R121 ;  /* 0x000000ffff437224 */ /* 0x000fe200078e0079 */
[----:B------:R-:W-:Y:S01]  /*4660*/  MOV R66, R120 ;  /* 0x0000007800427202 */ /* 0x000fe20000000f00 */
[----:B------:R-:W-:Y:S02]  /*4670*/  FADD.FTZ R0, R86, R0 ;  /* 0x0000000056007221 */ /* 0x000fe40000010000 */
[----:B------:R-:W-:Y:S01]  /*4680*/  IMAD.MOV.U32 R81, RZ, RZ, R67 ;  /* 0x000000ffff517224 */ /* 0x000fe200078e0043 */
[----:B------:R-:W-:Y:S01]  /*4690*/  MOV R67, R51 ;  /* 0x0000003300437202 */ /* 0x000fe20000000f00 */
[----:B------:R-:W-:Y:S01]  /*46a0*/  IMAD.MOV.U32 R80, RZ, RZ, R66 ;  /* 0x000000ffff507224 */ /* 0x000fe200078e0042 */
[----:B------:R-:W-:Y:S01]  /*46b0*/  MOV R51, R53 ;  /* 0x0000003500337202 */ /* 0x000fe20000000f00 */
[----:B------:R-:W-:Y:S01]  /*46c0*/  IMAD.MOV.U32 R66, RZ, RZ, R50 ;  /* 0x000000ffff427224 */ /* 0x000fe200078e0032 */
[----:B-1----:R-:W-:Y:S01]  /*46d0*/  HMMA.16816.F32 R124, R4, R20, R16 ;  /* 0x00000014047c723c */ /* 0x002fe20000001810 */
[----:B------:R-:W-:-:S02]  /*46e0*/  IMAD.MOV.U32 R50, RZ, RZ, R52 ;  /* 0x000000ffff327224 */ /* 0x000fc400078e0034 */
[----:B------:R-:W-:Y:S02]  /*46f0*/  IMAD.MOV.U32 R52, RZ, RZ, R58 ;  /* 0x000000ffff347224 */ /* 0x000fe400078e003a */
[----:B------:R-:W-:Y:S02]  /*4700*/  IMAD.MOV.U32 R53, RZ, RZ, R59 ;  /* 0x000000ffff357224 */ /* 0x000fe400078e003b */
[----:B------:R-:W-:Y:S01]  /*4710*/  FADD.FTZ R0, R88, R0 ;  /* 0x0000000058007221 */ /* 0x000fe20000010000 */
[----:B------:R-:W-:Y:S01]  /*4720*/  HMMA.16816.F32 R144, R4, R46, R24 ;  /* 0x0000002e0490723c */ /* 0x000fe20000001818 */
[----:B------:R-:W1:Y:S01]  /*4730*/  LDSM.16.MT88.4 R24, [R249+0x6100] ;  /* 0x00610000f918783b */ /* 0x000e620000004200 */
[----:B------:R-:W-:Y:S01]  /*4740*/  FADD.FTZ R3, R84, R3 ;  /* 0x0000000354037221 */ /* 0x000fe20000010000 */
[----:B------:R-:W-:Y:S01]  /*4750*/  MOV R88, R38 ;  /* 0x0000002600587202 */ /* 0x000fe20000000f00 */
[----:B------:R-:W-:Y:S02]  /*4760*/  FADD.FTZ R0, R89, R0 ;  /* 0x0000000059007221 */ /* 0x000fe40000010000 */
[----:B------:R-:W-:-:S02]  /*4770*/  FFMA.FTZ R14, R101, c[0x0][0x2d0], -R13 ;  /* 0x0000b400650e7a23 */ /* 0x000fc4000001080d */
[----:B------:R-:W-:Y:S01]  /*4780*/  HMMA.16816.F32 R16, R8, R34, RZ ;  /* 0x000000220810723c */ /* 0x000fe200000018ff */
[----:B------:R-:W-:Y:S02]  /*4790*/  IMAD.MOV.U32 R46, RZ, RZ, R105 ;  /* 0x000000ffff2e7224 */ /* 0x000fe400078e0069 */
[----:B------:R-:W-:Y:S02]  /*47a0*/  IMAD.MOV.U32 R47, RZ, RZ, R104 ;  /* 0x000000ffff2f7224 */ /* 0x000fe400078e0068 */
[----:B------:R-:W-:Y:S02]  /*47b0*/  IMAD.MOV.U32 R98, RZ, RZ, R46 ;  /* 0x000000ffff627224 */ /* 0x000fe400078e002e */
[----:B------:R-:W-:Y:S02]  /*47c0*/  IMAD.MOV.U32 R99, RZ, RZ, R47 ;  /* 0x000000ffff637224 */ /* 0x000fe400078e002f */
[----:B------:R-:W-:Y:S01]  /*47d0*/  FFMA.FTZ R84, R97, c[0x0][0x2d0], -R13 ;  /* 0x0000b40061547a23 */ /* 0x000fe2000001080d */
[----:B------:R-:W-:Y:S01]  /*47e0*/  MOV R97, R29 ;  /* 0x0000001d00617202 */ /* 0x000fe20000000f00 */
[----:B------:R-:W-:-:S02]  /*47f0*/  FADD.FTZ R0, R90, R0 ;  /* 0x000000005a007221 */ /* 0x000fc40000010000 */
[----:B------:R-:W-:Y:S02]  /*4800*/  FADD.FTZ R29, R87, R3 ;  /* 0x00000003571d7221 */ /* 0x000fe40000010000 */
[--C-:B------:R-:W-:Y:S01]  /*4810*/  FFMA.FTZ R15, R100, c[0x0][0x2d0], -R13.reuse ;  /* 0x0000b400640f7a23 */ /* 0x100fe2000001080d */
[----:B------:R2:W3:Y:S01]  /*4820*/  MUFU.EX2 R3, R14 ;  /* 0x0000000e00037308 */ /* 0x0004e20000000800 */
[----:B------:R-:W-:Y:S02]  /*4830*/  FFMA.FTZ R35, R96, c[0x0][0x2d0], -R13 ;  /* 0x0000b40060237a23 */ /* 0x000fe4000001080d */
[----:B------:R-:W-:Y:S02]  /*4840*/  IMAD.MOV.U32 R96, RZ, RZ, R30 ;  /* 0x000000ffff607224 */ /* 0x000fe400078e001e */
[----:B------:R-:W-:Y:S01]  /*4850*/  FADD.FTZ R30, R91, R0 ;  /* 0x000000005b1e7221 */ /* 0x000fe20000010000 */
[----:B------:R-:W-:Y:S01]  /*4860*/  MOV R91, R37 ;  /* 0x00000025005b7202 */ /* 0x000fe20000000f00 */
[----:B------:R-:W-:Y:S01]  /*4870*/  IMAD.MOV.U32 R89, RZ, RZ, R39 ;  /* 0x000000ffff597224 */ /* 0x000fe200078e0027 */
[----:B------:R-:W-:Y:S01]  /*4880*/  HMMA.16816.F32 R120, R4, R22, R16 ;  /* 0x000000160478723c */ /* 0x000fe20000001810 */
[----:B------:R-:W4:Y:S01]  /*4890*/  LDSM.16.MT88.4 R20, [R249+0x6900] ;  /* 0x00690000f914783b */ /* 0x000f220000004200 */
[----:B------:R5:W3:Y:S01]  /*48a0*/  MUFU.EX2 R0, R15 ;  /* 0x0000000f00007308 */ /* 0x000ae20000000800 */
[----:B------:R-:W-:-:S02]  /*48b0*/  IMAD.MOV.U32 R90, RZ, RZ, R36 ;  /* 0x000000ffff5a7224 */ /* 0x000fc400078e0024 */
[--C-:B------:R-:W-:Y:S02]  /*48c0*/  FFMA.FTZ R34, R95, c[0x0][0x2d0], -R13.reuse ;  /* 0x0000b4005f227a23 */ /* 0x100fe4000001080d */
[----:B------:R-:W-:Y:S01]  /*48d0*/  FFMA.FTZ R33, R94, c[0x0][0x2d0], -R13 ;  /* 0x0000b4005e217a23 */ /* 0x000fe2000001080d */
[----:B-1----:R-:W-:Y:S01]  /*48e0*/  HMMA.16816.F32 R16, R8, R24, RZ ;  /* 0x000000180810723c */ /* 0x002fe200000018ff */
[--C-:B------:R-:W-:Y:S02]  /*48f0*/  FFMA.FTZ R13, R112, c[0x0][0x2d0], -R12.reuse ;  /* 0x0000b400700d7a23 */ /* 0x100fe4000001080c */
[--C-:B--2---:R-:W-:Y:S02]  /*4900*/  FFMA.FTZ R14, R110, c[0x0][0x2d0], -R12.reuse ;  /* 0x0000b4006e0e7a23 */ /* 0x104fe4000001080c */
[----:B------:R-:W-:Y:S02]  /*4910*/  IMAD.MOV.U32 R112, RZ, RZ, R85 ;  /* 0x000000ffff707224 */ /* 0x000fe400078e0055 */
[----:B-----5:R-:W-:-:S02]  /*4920*/  FFMA.FTZ R15, R111, c[0x0][0x2d0], -R12 ;  /* 0x0000b4006f0f7a23 */ /* 0x020fc4000001080c */
[----:B------:R-:W-:Y:S08]  /*4930*/  MUFU.EX2 R14, R14 ;  /* 0x0000000e000e7308 */ /* 0x000ff00000000800 */
[----:B------:R-:W-:Y:S07]  /*4940*/  MUFU.EX2 R15, R15 ;  /* 0x0000000f000f7308 */ /* 0x000fee0000000800 */
[----:B----4-:R-:W-:Y:S08]  /*4950*/  HMMA.16816.F32 R116, R4, R20, R16 ;  /* 0x000000140474723c */ /* 0x010ff00000001810 */
[----:B------:R-:W-:Y:S01]  /*4960*/  HMMA.16816.F32 R16, R8, R26, RZ ;  /* 0x0000001a0810723c */ /* 0x000fe200000018ff */
[----:B------:R-:W1:Y:S11]  /*4970*/  LDSM.16.MT88.4 R24, [R252+0x6100] ;  /* 0x00610000fc18783b */ /* 0x000e760000004200 */
[----:B------:R-:W-:Y:S11]  /*4980*/  @!UPT UIADD3 URZ, URZ, URZ, URZ ;  /* 0x0000003f3f3ff290 */ /* 0x000ff6000fffe03f */
[----:B------:R-:W-:Y:S01]  /*4990*/  @!UPT UIADD3 URZ, URZ, URZ, URZ ;  /* 0x0000003f3f3ff290 */ /* 0x000fe2000fffe03f */
[----:B------:R-:W-:Y:S01]  /*49a0*/  HMMA.16816.F32 R104, R4, R22, R16 ;  /* 0x000000160468723c */ /* 0x000fe20000001810 */
[----:B------:R-:W2:Y:S07]  /*49b0*/  LDSM.16.MT88.4 R20, [R252+0x6900] ;  /* 0x00690000fc14783b */ /* 0x000eae0000004200 */
[----:B-1----:R-:W-:Y:S11]  /*49c0*/  HMMA.16816.F32 R16, R8, R24, RZ ;  /* 0x000000180810723c */ /* 0x002ff600000018ff */
[----:B------:R-:W-:Y:S11]  /*49d0*/  @!UPT UIADD3 URZ, URZ, URZ, URZ ;  /* 0x0000003f3f3ff290 */ /* 0x000ff6000fffe03f */
[----:B------:R-:W-:Y:S02]  /*49e0*/  @!UPT UIADD3 URZ, URZ, URZ, URZ ;  /* 0x0000003f3f3ff290 */ /* 0x000fe4000fffe03f */
[----:B--2---:R-:W-:Y:S08]  /*49f0*/  HMMA.16816.F32 R56, R4, R20, R16 ;  /* 0x000000140438723c */ /* 0x004ff00000001810 */
[----:B------:R-:W-:Y:S11]  /*4a00*/  HMMA.16816.F32 R16, R8, R26, RZ ;  /* 0x0000001a0810723c */ /* 0x000ff600000018ff */
[----:B------:R-:W-:Y:S11]  /*4a10*/  @!UPT UIADD3 URZ, URZ, URZ, URZ ;  /* 0x0000003f3f3ff290 */ /* 0x000ff6000fffe03f */
[----:B------:R-:W-:Y:S02]  /*4a20*/  @!UPT UIADD3 URZ, URZ, URZ, URZ ;  /* 0x0000003f3f3ff290 */ /* 0x000fe4000fffe03f */
[----:B------:R-:W-:Y:S01]  /*4a30*/  HMMA.16816.F32 R44, R4, R22, R16 ;  /* 0x00000016042c723c */ /* 0x000fe20000001810 */
[----:B------:R-:W1:Y:S07]  /*4a40*/  LDSM.16.MT88.4 R16, [R251+0x6100] ;  /* 0x00610000fb10783b */ /* 0x000e6e0000004200 */
[C---:B-1----:R-:W-:Y:S08]  /*4a50*/  HMMA.16816.F32 R20, R8.reuse, R16, RZ ;  /* 0x000000100814723c */ /* 0x042ff000000018ff */
[----:B------:R-:W-:Y:S01]  /*4a60*/  HMMA.16816.F32 R8, R8, R18, RZ ;  /* 0x000000120808723c */ /* 0x000fe200000018ff */
[----:B------:R-:W1:Y:S11]  /*4a70*/  LDSM.16.MT88.4 R16, [R251+0x6900] ;  /* 0x00690000fb10783b */ /* 0x000e760000004200 */
[----:B------:R-:W-:Y:S04]  /*4a80*/  @!UPT UIADD3 URZ, URZ, URZ, URZ ;  /* 0x0000003f3f3ff290 */ /* 0x000fe8000fffe03f */
[C---:B-1----:R-:W-:Y:S01]  /*4a90*/  HMMA.16816.F32 R36, R4.reuse, R16, R20 ;  /* 0x000000100424723c */ /* 0x042fe20000001814 */
[----:B------:R-:W-:Y:S07]  /*4aa0*/  MUFU.EX2 R16, R31 ;  /* 0x0000001f00107308 */ /* 0x000fee0000000800 */
[----:B------:R-:W-:Y:S01]  /*4ab0*/  HMMA.16816.F32 R20, R4, R18, R8 ;  /* 0x000000120414723c */ /* 0x000fe20000001808 */
[----:B------:R-:W1:Y:S01]  /*4ac0*/  LDSM.16.MT88.4 R8, [R248+0x1100] ;  /* 0x00110000f808783b */ /* 0x000e620000004200 */
[----:B------:R2:W4:Y:S05]  /*4ad0*/  MUFU.EX2 R6, R28 ;  /* 0x0000001c00067308 */ /* 0x00052a0000000800 */
[----:B---3--:R-:W-:-:S02]  /*4ae0*/  FADD.FTZ R4, R3, R30 ;  /* 0x0000001e03047221 */ /* 0x008fc40000010000 */
[--C-:B------:R-:W-:Y:S01]  /*4af0*/  FFMA.FTZ R7, R113, c[0x0][0x2d0], -R12.reuse ;  /* 0x0000b40071077a23 */ /* 0x100fe2000001080c */
[----:B------:R-:W-:Y:S01]  /*4b00*/  MOV R113, R32 ;  /* 0x0000002000717202 */ /* 0x000fe20000000f00 */
[--C-:B------:R-:W-:Y:S01]  /*4b10*/  FFMA.FTZ R18, R109, c[0x0][0x2d0], -R12.reuse ;  /* 0x0000b4006d127a23 */ /* 0x100fe2000001080c */
[----:B------:R-:W-:Y:S01]  /*4b20*/  MUFU.EX2 R17, R33 ;  /* 0x0000002100117308 */ /* 0x000fe20000000800 */
[--C-:B------:R-:W-:Y:S02]  /*4b30*/  FFMA.FTZ R19, R108, c[0x0][0x2d0], -R12.reuse ;  /* 0x0000b4006c137a23 */ /* 0x100fe4000001080c */
[--C-:B------:R-:W-:Y:S02]  /*4b40*/  FFMA.FTZ R32, R102, c[0x0][0x2d0], -R12.reuse ;  /* 0x0000b40066207a23 */ /* 0x100fe4000001080c */
[----:B------:R-:W-:Y:S02]  /*4b50*/  FADD.FTZ R5, R93, R29 ;  /* 0x0000001d5d057221 */ /* 0x000fe40000010000 */
[----:B--2---:R-:W-:-:S02]  /*4b60*/  FFMA.FTZ R28, R103, c[0x0][0x2d0], -R12 ;  /* 0x0000b400671c7a23 */ /* 0x004fc4000001080c */
[C---:B------:R-:W-:Y:S01]  /*4b70*/  FADD.FTZ R12, R0.reuse, R4 ;  /* 0x00000004000c7221 */ /* 0x040fe20000010000 */
[----:B------:R-:W-:Y:S01]  /*4b80*/  F2FP.PACK_AB R4, R0, R3 ;  /* 0x000000030004723e */ /* 0x000fe200000000ff */
[----:B------:R-:W-:Y:S01]  /*4b90*/  FADD.FTZ R5, R92, R5 ;  /* 0x000000055c057221 */ /* 0x000fe20000010000 */
[----:B------:R-:W2:Y:S01]  /*4ba0*/  MUFU.EX2 R3, R7 ;  /* 0x0000000700037308 */ /* 0x000ea20000000800 */
[----:B----4-:R-:W-:Y:S01]  /*4bb0*/  FADD.FTZ R12, R6, R12 ;  /* 0x0000000c060c7221 */ /* 0x010fe20000010000 */
[----:B------:R-:W-:-:S06]  /*4bc0*/  F2FP.PACK_AB R6, R16, R6 ;  /* 0x000000061006723e */ /* 0x000fcc00000000ff */
[----:B------:R-:W3:Y:S01]  /*4bd0*/  MUFU.EX2 R0, R13 ;  /* 0x0000000d00007308 */ /* 0x000ee20000000800 */
[----:B--2---:R-:W-:Y:S01]  /*4be0*/  FADD.FTZ R5, R3, R5 ;  /* 0x0000000503057221 */ /* 0x004fe20000010000 */
[----:B------:R-:W-:-:S03]  /*4bf0*/  F2FP.PACK_AB R7, R14, R15 ;  /* 0x0000000f0e07723e */ /* 0x000fc600000000ff */
[C---:B---3--:R-:W-:Y:S01]  /*4c00*/  FADD.FTZ R13, R0.reuse, R5 ;  /* 0x00000005000d7221 */ /* 0x048fe20000010000 */
[----:B------:R-:W-:Y:S02]  /*4c10*/  F2FP.PACK_AB R5, R0, R3 ;  /* 0x000000030005723e */ /* 0x000fe400000000ff */
[----:B------:R2:W-:Y:S05]  /*4c20*/  MUFU.EX2 R3, R84 ;  /* 0x0000005400037308 */ /* 0x0005ea0000000800 */
[C---:B-1----:R-:W-:Y:S03]  /*4c30*/  HMMA.16816.F32 R164, R4.reuse, R8, R164 ;  /* 0x0000000804a4723c */ /* 0x042fe600000018a4 */
[----:B------:R1:W3:Y:S05]  /*4c40*/  MUFU.EX2 R0, R35 ;  /* 0x0000002300007308 */ /* 0x0002ea0000000800 */
[C---:B------:R-:W-:Y:S01]  /*4c50*/  HMMA.16816.F32 R24, R4.reuse, R10, R156 ;  /* 0x0000000a0418723c */ /* 0x040fe2000000189c */
[----:B------:R-:W4:Y:S07]  /*4c60*/  LDSM.16.MT88.4 R8, [R249+0x1100] ;  /* 0x00110000f908783b */ /* 0x000f2e0000004200 */
[C---:B----4-:R-:W-:Y:S08]  /*4c70*/  HMMA.16816.F32 R156, R4.reuse, R8, R40 ;  /* 0x00000008049c723c */ /* 0x050ff00000001828 */
        /* <DEDUP_REMOVED lines=27> */
[----:B------:R-:W-:Y:S11]  /*4e30*/  HMMA.16816.F32 R8, R4, R10, R144 ;  /* 0x0000000a0408723c */ /* 0x000ff60000001890 */
[----:B------:R-:W-:Y:S05]  /*4e40*/  @!UPT UIADD3 URZ, URZ, URZ, URZ ;  /* 0x0000003f3f3ff290 */ /* 0x000fea000fffe03f */
[----:B------:R-:W-:Y:S01]  /*4e50*/  IMAD.MOV.U32 R152, RZ, RZ, R180 ;  /* 0x000000ffff987224 */ /* 0x000fe200078e00b4 */
[----:B------:R-:W-:Y:S01]  /*4e60*/  MOV R86, R182 ;  /* 0x000000b600567202 */ /* 0x000fe20000000f00 */
[----:B------:R-:W-:Y:S02]  /*4e70*/  IMAD.MOV.U32 R85, RZ, RZ, R181 ;  /* 0x000000ffff557224 */ /* 0x000fe400078e00b5 */
[----:B------:R-:W-:Y:S01]  /*4e80*/  IMAD.MOV.U32 R87, RZ, RZ, R183 ;  /* 0x000000ffff577224 */ /* 0x000fe200078e00b7 */
[----:B--2---:R-:W-:Y:S02]  /*4e90*/  MOV R84, R152 ;  /* 0x0000009800547202 */ /* 0x004fe40000000f00 */
[----:B------:R-:W-:Y:S01]  /*4ea0*/  LDSM.16.MT88.4 R152, [R249+0x1900] ;  /* 0x00190000f998783b */ /* 0x000fe20000004200 */
[----:B------:R-:W-:Y:S01]  /*4eb0*/  IMAD.MOV.U32 R147, RZ, RZ, R8 ;  /* 0x000000ffff937224 */ /* 0x000fe200078e0008 */
[----:B------:R-:W-:Y:S01]  /*4ec0*/  MOV R146, R9 ;  /* 0x0000000900927202 */ /* 0x000fe20000000f00 */
[----:B------:R-:W-:-:S02]  /*4ed0*/  IMAD.MOV.U32 R145, RZ, RZ, R10 ;  /* 0x000000ffff917224 */ /* 0x000fc400078e000a */
[----:B------:R-:W-:Y:S02]  /*4ee0*/  IMAD.MOV.U32 R144, RZ, RZ, R11 ;  /* 0x000000ffff907224 */ /* 0x000fe400078e000b */
[----:B------:R-:W2:Y:S02]  /*4ef0*/  LDSM.16.MT88.4 R8, [R251+0x5100] ;  /* 0x00510000fb08783b */ /* 0x000ea40000004200 */
[C---:B--2---:R-:W-:Y:S08]  /*4f00*/  HMMA.16816.F32 R160, R4.reuse, R8, R136 ;  /* 0x0000000804a0723c */ /* 0x044ff00000001888 */
[C---:B------:R-:W-:Y:S01]  /*4f10*/  HMMA.16816.F32 R188, R4.reuse, R10, R128 ;  /* 0x0000000a04bc723c */ /* 0x040fe20000001880 */
[----:B------:R-:W2:Y:S11]  /*4f20*/  LDSM.16.MT88.4 R8, [R248+0x7100] ;  /* 0x00710000f808783b */ /* 0x000eb60000004200 */
[----:B------:R-:W-:Y:S04]  /*4f30*/  @!UPT UIADD3 URZ, URZ, URZ, URZ ;  /* 0x0000003f3f3ff290 */ /* 0x000fe8000fffe03f */
[----:B------:R-:W-:Y:S01]  /*4f40*/  MOV R139, R160 ;  /* 0x000000a0008b7202 */ /* 0x000fe20000000f00 */
[----:B------:R-:W-:Y:S01]  /*4f50*/  IMAD.MOV.U32 R138, RZ, RZ, R161 ;  /* 0x000000ffff8a7224 */ /* 0x000fe200078e00a1 */
[----:B------:R-:W-:Y:S01]  /*4f60*/  MOV R136, R163 ;  /* 0x000000a300887202 */ /* 0x000fe20000000f00 */
[----:B------:R-:W-:Y:S02]  /*4f70*/  IMAD.MOV.U32 R137, RZ, RZ, R162 ;  /* 0x000000ffff897224 */ /* 0x000fe400078e00a2 */
[----:B------:R-:W-:Y:S01]  /*4f80*/  LDSM.16.MT88.4 R160, [R248+0x1900] ;  /* 0x00190000f8a0783b */ /* 0x000fe20000004200 */
[C---:B--2---:R-:W-:Y:S08]  /*4f90*/  HMMA.16816.F32 R180, R4.reuse, R8, R124 ;  /* 0x0000000804b4723c */ /* 0x044ff0000000187c */
[C---:B------:R-:W-:Y:S01]  /*4fa0*/  HMMA.16816.F32 R120, R4.reuse, R10, R120 ;  /* 0x0000000a0478723c */ /* 0x040fe20000001878 */
[----:B------:R-:W2:Y:S07]  /*4fb0*/  LDSM.16.MT88.4 R8, [R249+0x7100] ;  /* 0x00710000f908783b */ /* 0x000eae0000004200 */
[C---:B--2---:R-:W-:Y:S08]  /*4fc0*/  HMMA.16816.F32 R116, R4.reuse, R8, R116 ;  /* 0x000000080474723c */ /* 0x044ff00000001874 */
[----:B------:R-:W-:Y:S11]  /*4fd0*/  HMMA.16816.F32 R8, R4, R10, R104 ;  /* 0x0000000a0408723c */ /* 0x000ff60000001868 */
[----:B------:R-:W-:Y:S05]  /*4fe0*/  @!UPT UIADD3 URZ, URZ, URZ, URZ ;  /* 0x0000003f3f3ff290 */ /* 0x000fea000fffe03f */
[----:B------:R-:W-:Y:S01]  /*4ff0*/  IMAD.MOV.U32 R131, RZ, RZ, R116 ;  /* 0x000000ffff837224 */ /* 0x000fe200078e0074 */
[----:B------:R-:W-:Y:S01]  /*5000*/  MOV R130, R117 ;  /* 0x0000007500827202 */ /* 0x000fe20000000f00 */
[----:B------:R-:W-:Y:S01]  /*5010*/  IMAD.MOV.U32 R129, RZ, RZ, R118 ;  /* 0x000000ffff817224 */ /* 0x000fe200078e0076 */
[----:B------:R-:W-:-:S03]  /*5020*/  MOV R128, R119 ;  /* 0x0000007700807202 */ /* 0x000fc60000000f00 */
[----:B------:R-:W-:Y:S02]  /*5030*/  IMAD.MOV.U32 R33, RZ, RZ, R130 ;  /* 0x000000ffff217224 */ /* 0x000fe400078e0082 */
[----:B------:R-:W-:Y:S01]  /*5040*/  IMAD.MOV.U32 R104, RZ, RZ, R8 ;  /* 0x000000ffff687224 */ /* 0x000fe200078e0008 */
[----:B------:R-:W-:Y:S01]  /*5050*/  MOV R29, R9 ;  /* 0x00000009001d7202 */ /* 0x000fe20000000f00 */
[----:B------:R-:W-:Y:S01]  /*5060*/  IMAD.MOV.U32 R30, RZ, RZ, R10 ;  /* 0x000000ffff1e7224 */ /* 0x000fe200078e000a */
[----:B------:R-:W-:Y:S01]  /*5070*/  MOV R31, R11 ;  /* 0x0000000b001f7202 */ /* 0x000fe20000000f00 */
[----:B-1----:R-:W-:Y:S01]  /*5080*/  IMAD.MOV.U32 R35, RZ, RZ, R128 ;  /* 0x000000ffff237224 */ /* 0x002fe200078e0080 */
[----:B------:R-:W1:Y:S01]  /*5090*/  LDSM.16.MT88.4 R8, [R252+0x7100] ;  /* 0x00710000fc08783b */ /* 0x000e620000004200 */
[----:B---3--:R-:W-:Y:S01]  /*50a0*/  F2FP.PACK_AB R128, R0, R3 ;  /* 0x000000030080723e */ /* 0x008fe200000000ff */
[C---:B-1----:R-:W-:Y:S02]  /*50b0*/  HMMA.16816.F32 R116, R4.reuse, R8, R56 ;  /* 0x000000080474723c */ /* 0x042fe40000001838 */
[----:B------:R-:W-:Y:S06]  /*50c0*/  LDSM.16.MT88.4 R56, [R252+0x3900] ;  /* 0x00390000fc38783b */ /* 0x000fec0000004200 */
[C---:B------:R-:W-:Y:S01]  /*50d0*/  HMMA.16816.F32 R184, R4.reuse, R10, R44 ;  /* 0x0000000a04b8723c */ /* 0x040fe2000000182c */
[----:B------:R-:W1:Y:S07]  /*50e0*/  LDSM.16.MT88.4 R8, [R251+0x7100] ;  /* 0x00710000fb08783b */ /* 0x000e6e0000004200 */
[C---:B-1----:R-:W-:Y:S07]  /*50f0*/  HMMA.16816.F32 R124, R4.reuse, R8, R36 ;  /* 0x00000008047c723c */ /* 0x042fee0000001824 */
[----:B------:R-:W-:Y:S01]  /*5100*/  FADD.FTZ R9, R16, R12 ;  /* 0x0000000c10097221 */ /* 0x000fe20000010000 */
[----:B------:R-:W-:Y:S01]  /*5110*/  HMMA.16816.F32 R20, R4, R10, R20 ;  /* 0x0000000a0414723c */ /* 0x000fe20000001814 */
[----:B------:R-:W1:Y:S01]  /*5120*/  MUFU.EX2 R5, R18 ;  /* 0x0000001200057308 */ /* 0x000e620000000800 */
[----:B------:R-:W-:-:S05]  /*5130*/  MOV R12, R139 ;  /* 0x0000008b000c7202 */ /* 0x000fca0000000f00 */
[----:B------:R-:W-:Y:S02]  /*5140*/  FADD.FTZ R7, R15, R13 ;  /* 0x0000000d0f077221 */ /* 0x000fe40000010000 */
[----:B------:R2:W3:Y:S01]  /*5150*/  MUFU.EX2 R6, R34 ;  /* 0x0000002200067308 */ /* 0x0004e20000000800 */
[----:B------:R-:W-:Y:S02]  /*5160*/  IMAD.MOV.U32 R13, RZ, RZ, R138 ;  /* 0x000000ffff0d7224 */ /* 0x000fe400078e008a */
[----:B------:R-:W-:Y:S01]  /*5170*/  FADD.FTZ R8, R14, R7 ;  /* 0x000000070e087221 */ /* 0x000fe20000010000 */
[----:B------:R-:W-:Y:S01]  /*5180*/  MOV R14, R137 ;  /* 0x00000089000e7202 */ /* 0x000fe20000000f00 */
[----:B------:R-:W-:Y:S02]  /*5190*/  FADD.FTZ R7, R3, R9 ;  /* 0x0000000903077221 */ /* 0x000fe40000010000 */
[----:B------:R-:W-:Y:S01]  /*51a0*/  IMAD.MOV.U32 R15, RZ, RZ, R136 ;  /* 0x000000ffff0f7224 */ /* 0x000fe200078e0088 */
[----:B------:R-:W4:Y:S01]  /*51b0*/  MUFU.EX2 R4, R19 ;  /* 0x0000001300047308 */ /* 0x000f220000000800 */
[----:B-1----:R-:W-:Y:S01]  /*51c0*/  FADD.FTZ R8, R5, R8 ;  /* 0x0000000805087221 */ /* 0x002fe20000010000 */
[----:B------:R-:W1:Y:S01]  /*51d0*/  LDSM.16.MT88.4 R136, [R251+0x1900] ;  /* 0x00190000fb88783b */ /* 0x000e620000004200 */
[----:B------:R-:W-:-:S05]  /*51e0*/  FADD.FTZ R7, R0, R7 ;  /* 0x0000000700077221 */ /* 0x000fca0000010000 */
[----:B------:R5:W-:Y:S01]  /*51f0*/  MUFU.EX2 R11, R28 ;  /* 0x0000001c000b7308 */ /* 0x000be20000000800 */
[----:B--2---:R-:W-:Y:S01]  /*5200*/  MOV R34, R129 ;  /* 0x0000008100227202 */ /* 0x004fe20000000f00 */
[----:B---3--:R-:W-:Y:S01]  /*5210*/  FADD.FTZ R0, R6, R7 ;  /* 0x0000000706007221 */ /* 0x008fe20000010000 */
[----:B------:R-:W-:Y:S01]  /*5220*/  F2FP.PACK_AB R130, R17, R6 ;  /* 0x000000061182723e */ /* 0x000fe200000000ff */
[----:B------:R-:W-:Y:S01]  /*5230*/  IMAD.MOV.U32 R7, RZ, RZ, R144 ;  /* 0x000000ffff077224 */ /* 0x000fe200078e0090 */
[----:B------:R-:W-:-:S03]  /*5240*/  MOV R6, R145 ;  /* 0x0000009100067202 */ /* 0x000fc60000000f00 */
[----:B------:R2:W3:Y:S01]  /*5250*/  MUFU.EX2 R10, R32 ;  /* 0x00000020000a7308 */ /* 0x0004e20000000800 */
[C---:B----4-:R-:W-:Y:S01]  /*5260*/  F2FP.PACK_AB R129, R4.reuse, R5 ;  /* 0x000000050481723e */ /* 0x050fe200000000ff */
[----:B------:R-:W-:Y:S01]  /*5270*/  FADD.FTZ R3, R4, R8 ;  /* 0x0000000804037221 */ /* 0x000fe20000010000 */
[----:B------:R-:W-:Y:S01]  /*5280*/  MOV R4, R147 ;  /* 0x0000009300047202 */ /* 0x000fe20000000f00 */
[----:B------:R-:W-:Y:S02]  /*5290*/  IMAD.MOV.U32 R5, RZ, RZ, R146 ;  /* 0x000000ffff057224 */ /* 0x000fe400078e0092 */
[----:B------:R-:W4:Y:S01]  /*52a0*/  LDSM.16.MT88.4 R144, [R252+0x1900] ;  /* 0x00190000fc90783b */ /* 0x000f220000004200 */
[----:B-----5:R-:W-:-:S03]  /*52b0*/  IMAD.MOV.U32 R28, RZ, RZ, R104 ;  /* 0x000000ffff1c7224 */ /* 0x020fc600078e0068 */
[----:B------:R-:W-:Y:S01]  /*52c0*/  LDSM.16.MT88.4 R104, [R248+0x7900] ;  /* 0x00790000f868783b */ /* 0x000fe20000004200 */
[----:B--2---:R-:W-:Y:S02]  /*52d0*/  MOV R32, R131 ;  /* 0x0000008300207202 */ /* 0x004fe40000000f00 */
[C---:B---3--:R-:W-:Y:S01]  /*52e0*/  F2FP.PACK_AB R131, R10.reuse, R11 ;  /* 0x0000000b0a83723e */ /* 0x048fe200000000ff */
[----:B------:R-:W-:Y:S02]  /*52f0*/  FADD.FTZ R11, R11, R3 ;  /* 0x000000030b0b7221 */ /* 0x000fe40000010000 */
[----:B------:R-:W-:Y:S02]  /*5300*/  FADD.FTZ R3, R17, R0 ;  /* 0x0000000011037221 */ /* 0x000fe40000010000 */
[----:B------:R-:W-:Y:S02]  /*5310*/  FADD.FTZ R0, R10, R11 ;  /* 0x0000000b0a007221 */ /* 0x000fe40000010000 */
[C---:B------:R-:W-:Y:S03]  /*5320*/  HMMA.16816.F32 R156, R128.reuse, R152, R156 ;  /* 0x00000098809c723c */ /* 0x040fe6000000189c */
[----:B------:R-:W-:Y:S04]  /*5330*/  STL [R1+0x84], R0 ;  /* 0x0000840001007387 */ /* 0x000fe80000100800 */
[----:B------:R-:W-:Y:S01]  /*5340*/  STL [R1+0x64], R3 ;  /* 0x0000640301007387 */ /* 0x000fe20000100800 */
[C---:B------:R-:W-:Y:S03]  /*5350*/  HMMA.16816.F32 R152, R128.reuse, R154, R40 ;  /* 0x0000009a8098723c */ /* 0x040fe60000001828 */
[----:B------:R-:W2:Y:S05]  /*5360*/  LDSM.16.MT88.4 R40, [R248+0x3900] ;  /* 0x00390000f828783b */ /* 0x000eaa0000004200 */
[C---:B-1----:R-:W-:Y:S08]  /*5370*/  HMMA.16816.F32 R140, R128.reuse, R136, R140 ;  /* 0x00000088808c723c */ /* 0x042ff0000000188c */
[C---:B----4-:R-:W-:Y:S08]  /*5380*/  HMMA.16816.F32 R148, R128.reuse, R144, R148 ;  /* 0x000000908094723c */ /* 0x050ff00000001894 */
[C---:B------:R-:W-:Y:S01]  /*5390*/  HMMA.16816.F32 R144, R128.reuse, R146, R48 ;  /* 0x000000928090723c */ /* 0x040fe20000001830 */
[----:B------:R-:W1:Y:S07]  /*53a0*/  LDSM.16.MT88.4 R48, [R249+0x3900] ;  /* 0x00390000f930783b */ /* 0x000e6e0000004200 */
[C---:B------:R-:W-:Y:S08]  /*53b0*/  HMMA.16816.F32 R136, R128.reuse, R138, R52 ;  /* 0x0000008a8088723c */ /* 0x040ff00000001834 */
[C---:B------:R-:W-:Y:S08]  /*53c0*/  HMMA.16816.F32 R52, R128.reuse, R56, R76 ;  /* 0x000000388034723c */ /* 0x040ff0000000184c */
[C---:B--2---:R-:W-:Y:S08]  /*53d0*/  HMMA.16816.F32 R36, R128.reuse, R40, R60 ;  /* 0x000000288024723c */ /* 0x044ff0000000183c */
[C---:B------:R-:W-:Y:S01]  /*53e0*/  HMMA.16816.F32 R40, R128.reuse, R42, R64 ;  /* 0x0000002a8028723c */ /* 0x040fe20000001840 */
[----:B------:R-:W2:Y:S07]  /*53f0*/  LDSM.16.MT88.4 R64, [R251+0x3900] ;  /* 0x00390000fb40783b */ /* 0x000eae0000004200 */
[C---:B------:R-:W-:Y:S01]  /*5400*/  HMMA.16816.F32 R56, R128.reuse, R58, R80 ;  /* 0x0000003a8038723c */ /* 0x040fe20000001850 */
[----:B------:R-:W3:Y:S07]  /*5410*/  LDSM.16.MT88.4 R80, [R249+0x5900] ;  /* 0x00590000f950783b */ /* 0x000eee0000004200 */
[C---:B-1----:R-:W-:Y:S08]  /*5420*/  HMMA.16816.F32 R44, R128.reuse, R48, R68 ;  /* 0x00000030802c723c */ /* 0x042ff00000001844 */
[C---:B------:R-:W-:Y:S01]  /*5430*/  HMMA.16816.F32 R48, R128.reuse, R50, R72 ;  /* 0x000000328030723c */ /* 0x040fe20000001848 */
[----:B------:R-:W1:Y:S07]  /*5440*/  LDSM.16.MT88.4 R72, [R248+0x5900] ;  /* 0x00590000f848783b */ /* 0x000e6e0000004200 */
[C---:B------:R-:W-:Y:S08]  /*5450*/  HMMA.16816.F32 R164, R128.reuse, R160, R164 ;  /* 0x000000a080a4723c */ /* 0x040ff000000018a4 */
[C---:B------:R-:W-:Y:S08]  /*5460*/  HMMA.16816.F32 R160, R128.reuse, R162, R24 ;  /* 0x000000a280a0723c */ /* 0x040ff00000001818 */
[C---:B--2---:R-:W-:Y:S01]  /*5470*/  HMMA.16816.F32 R60, R128.reuse, R64, R88 ;  /* 0x00000040803c723c */ /* 0x044fe20000001858 */
[----:B------:R-:W2:Y:S07]  /*5480*/  LDSM.16.MT88.4 R88, [R252+0x5900] ;  /* 0x00590000fc58783b */ /* 0x000eae0000004200 */
[C---:B---3--:R-:W-:Y:S08]  /*5490*/  HMMA.16816.F32 R76, R128.reuse, R80, R108 ;  /* 0x00000050804c723c */ /* 0x048ff0000000186c */
[C---:B------:R-:W-:Y:S01]  /*54a0*/  HMMA.16816.F32 R80, R128.reuse, R82, R112 ;  /* 0x000000528050723c */ /* 0x040fe20000001870 */
[----:B------:R-:W-:Y:S07]  /*54b0*/  LDSM.16.MT88.4 R112, [R249+0x7900] ;  /* 0x00790000f970783b */ /* 0x000fee0000004200 */
[C---:B-1----:R-:W-:Y:S01]  /*54c0*/  HMMA.16816.F32 R68, R128.reuse, R72, R96 ;  /* 0x000000488044723c */ /* 0x042fe20000001860 */
        /* <DEDUP_REMOVED lines=8> */
[C---:B------:R-:W-:Y:S08]  /*5550*/  HMMA.16816.F32 R64, R128.reuse, R66, R92 ;  /* 0x000000428040723c */ /* 0x040ff0000000185c */
[C---:B-1----:R-:W-:Y:S08]  /*5560*/  HMMA.16816.F32 R92, R128.reuse, R96, R12 ;  /* 0x00000060805c723c */ /* 0x042ff0000000180c */
[C---:B------:R-:W-:Y:S08]  /*5570*/  HMMA.16816.F32 R108, R128.reuse, R112, R32 ;  /* 0x00000070806c723c */ /* 0x040ff00000001820 */
[C---:B------:R-:W-:Y:S08]  /*5580*/  HMMA.16816.F32 R96, R128.reuse, R98, R188 ;  /* 0x000000628060723c */ /* 0x040ff000000018bc */
[C---:B--2---:R-:W-:Y:S08]  /*5590*/  HMMA.16816.F32 R116, R128.reuse, R120, R116 ;  /* 0x000000788074723c */ /* 0x044ff00000001874 */
[C---:B------:R-:W-:Y:S08]  /*55a0*/  HMMA.16816.F32 R112, R128.reuse, R114, R28 ;  /* 0x000000728070723c */ /* 0x040ff0000000181c */
[C---:B------:R-:W-:Y:S08]  /*55b0*/  HMMA.16816.F32 R120, R128.reuse, R122, R184 ;  /* 0x0000007a8078723c */ /* 0x040ff000000018b8 */
[C---:B---3--:R-:W-:Y:S08]  /*55c0*/  HMMA.16816.F32 R124, R128.reuse, R4, R124 ;  /* 0x00000004807c723c */ /* 0x048ff0000000187c */
[----:B------:R-:W-:Y:S01]  /*55d0*/  HMMA.16816.F32 R128, R128, R6, R20 ;  /* 0x000000068080723c */ /* 0x000fe20000001814 */
[----:B------:R-:W-:Y:S07]  /*55e0*/  @P0 BRA `(.L_x_2) ;  /* 0x00003d9000000947 */ /* 0x000fee0003800000 */
[----:B------:R-:W-:Y:S01]  /*55f0*/  SHF.R.S32.HI R3, RZ, 0x1f, R133 ;  /* 0x0000001fff037819 */ /* 0x000fe20000011485 */
[----:B------:R-:W-:Y:S01]  /*5600*/  UIADD3 UR8, UR8, -0x2, URZ ;  /* 0xfffffffe08087890 */ /* 0x000fe2000fffe03f */
[----:B------:R-:W-:-:S02]  /*5610*/  SHF.R.S32.HI R0, RZ, 0x1f, R134 ;  /* 0x0000001fff007819 */ /* 0x000fc40000011486 */
[----:B------:R-:W-:Y:S02]  /*5620*/  SHF.R.S32.HI R4, RZ, 0x1f, R177 ;  /* 0x0000001fff047819 */ /* 0x000fe400000114b1 */
[----:B------:R-:W-:Y:S01]  /*5630*/  LEA.HI R3, R3, R133, RZ, 0x3 ;  /* 0x0000008503037211 */ /* 0x000fe200078f18ff */
[----:B------:R-:W-:Y:S01]  /*5640*/  IMAD.MOV.U32 R133, RZ, RZ, R132 ;  /* 0x000000ffff857224 */ /* 0x000fe200078e0084 */
[----:B------:R-:W-:Y:S01]  /*5650*/  LEA.HI R0, R0, R134, RZ, 0x3 ;  /* 0x0000008600007211 */ /* 0x000fe200078f18ff */
[----:B------:R-:W-:Y:S01]  /*5660*/  IMAD.MOV.U32 R134, RZ, RZ, R2 ;  /* 0x000000ffff867224 */ /* 0x000fe200078e0002 */
[----:B------:R-:W-:Y:S02]  /*5670*/  LEA.HI R4, R4, R177, RZ, 0x3 ;  /* 0x000000b104047211 */ /* 0x000fe400078f18ff */
[----:B------:R-:W-:Y:S02]  /*5680*/  LOP3.LUT R2, R3, 0xfffffff8, RZ, 0xc0, !PT ;  /* 0xfffffff803027812 */ /* 0x000fe400078ec0ff */
[----:B------:R-:W-:-:S02]  /*5690*/  LOP3.LUT R0, R0, 0xfffffff8, RZ, 0xc0, !PT ;  /* 0xfffffff800007812 */ /* 0x000fc400078ec0ff */
[----:B------:R-:W-:Y:S02]  /*56a0*/  LOP3.LUT R3, R4, 0xfffffff8, RZ, 0xc0, !PT ;  /* 0xfffffff804037812 */ /* 0x000fe400078ec0ff */
[----:B------:R-:W-:Y:S02]  /*56b0*/  SHF.R.S32.HI R4, RZ, 0x1f, R0 ;  /* 0x0000001fff047819 */ /* 0x000fe40000011400 */
[----:B------:R-:W-:Y:S02]  /*56c0*/  SHF.R.S32.HI R5, RZ, 0x1f, R2 ;  /* 0x0000001fff057819 */ /* 0x000fe40000011402 */
[----:B------:R-:W-:Y:S02]  /*56d0*/  SHF.R.S32.HI R6, RZ, 0x1f, R3 ;  /* 0x0000001fff067819 */ /* 0x000fe40000011403 */
[C---:B------:R-:W-:Y:S01]  /*56e0*/  SHF.L.U64.HI R4, R0.reuse, 0x1, R4 ;  /* 0x0000000100047819 */ /* 0x040fe20000010204 */
[----:B------:R-:W-:Y:S01]  /*56f0*/  IMAD.SHL.U32 R0, R0, 0x2, RZ ;  /* 0x0000000200007824 */ /* 0x000fe200078e00ff */
[----:B------:R-:W-:-:S03]  /*5700*/  LEA R8, P0, R179, RZ, 0x1 ;  /* 0x000000ffb3087211 */ /* 0x000fc600078008ff */
[----:B------:R1:W-:Y:S01]  /*5710*/  STL [R1+0x68], R4 ;  /* 0x0000680401007387 */ /* 0x0003e20000100800 */
[----:B------:R-:W-:-:S03]  /*5720*/  LEA.HI.X.SX32 R9, R179, RZ, 0x1, P0 ;  /* 0x000000ffb3097211 */ /* 0x000fc600000f0eff */
[----:B------:R2:W-:Y:S01]  /*5730*/  STL [R1+0x6c], R0 ;  /* 0x00006c0001007387 */ /* 0x0005e20000100800 */
[----:B-1----:R-:W-:Y:S02]  /*5740*/  SEL R4, RZ, 0x10, P5 ;  /* 0x00000010ff047807 */ /* 0x002fe40002800000 */
[----:B--2---:R-:W-:-:S03]  /*5750*/  SHF.L.U64.HI R0, R2, 0x1, R5 ;  /* 0x0000000102007819 */ /* 0x004fc60000010205 */
[----:B------:R-:W-:Y:S01]  /*5760*/  STL [R1+0xa8], R4 ;  /* 0x0000a80401007387 */ /* 0x000fe20000100800 */
[----:B------:R-:W-:Y:S01]  /*5770*/  ISETP.NE.U32.AND P0, PT, R4, RZ, PT ;  /* 0x000000ff0400720c */ /* 0x000fe20003f05070 */
[----:B------:R-:W-:Y:S02]  /*5780*/  IMAD.SHL.U32 R5, R2, 0x2, RZ ;  /* 0x0000000202057824 */ /* 0x000fe400078e00ff */
[----:B------:R1:W-:Y:S01]  /*5790*/  STL [R1+0x70], R0 ;  /* 0x0000700001007387 */ /* 0x0003e20000100800 */
[----:B------:R-:W-:-:S03]  /*57a0*/  IMAD.SHL.U32 R2, R3, 0x2, RZ ;  /* 0x0000000203027824 */ /* 0x000fc600078e00ff */
[----:B------:R-:W-:Y:S04]  /*57b0*/  STL.64 [R1+0x58], R8 ;  /* 0x0000580801007387 */ /* 0x000fe80000100a00 */
[----:B------:R2:W-:Y:S01]  /*57c0*/  STL [R1+0x74], R5 ;  /* 0x0000740501007387 */ /* 0x0005e20000100800 */
[----:B-1----:R-:W-:Y:S02]  /*57d0*/  IADD3 R0, -R4, 0x10, RZ ;  /* 0x0000001004007810 */ /* 0x002fe40007ffe1ff */
[----:B------:R-:W-:Y:S02]  /*57e0*/  SHF.L.U64.HI R4, R3, 0x1, R6 ;  /* 0x0000000103047819 */ /* 0x000fe40000010206 */
[----:B------:R-:W-:Y:S02]  /*57f0*/  LOP3.LUT R0, R0, 0xf, RZ, 0xc0, !PT ;  /* 0x0000000f00007812 */ /* 0x000fe400078ec0ff */
[----:B------:R-:W-:Y:S01]  /*5800*/  SEL R6, RZ, 0x10, P4 ;  /* 0x00000010ff067807 */ /* 0x000fe20002000000 */
[----:B------:R1:W-:Y:S01]  /*5810*/  STL [R1+0x78], R4 ;  /* 0x0000780401007387 */ /* 0x0003e20000100800 */
[----:B--2---:R-:W-:-:S02]  /*5820*/  SEL R5, RZ, 0x10, P3 ;  /* 0x00000010ff057807 */ /* 0x004fc40001800000 */
[----:B------:R-:W-:Y:S01]  /*5830*/  ISETP.NE.U32.AND P0, PT, R6, RZ, PT ;  /* 0x000000ff0600720c */ /* 0x000fe20003f05070 */
[----:B------:R2:W-:Y:S01]  /*5840*/  STL [R1+0x7c], R2 ;  /* 0x00007c0201007387 */ /* 0x0005e20000100800 */
[----:B------:R-:W-:-:S03]  /*5850*/  ISETP.NE.U32.AND P1, PT, R5, RZ, PT ;  /* 0x000000ff0500720c */ /* 0x000fc60003f25070 */
[----:B------:R3:W-:Y:S04]  /*5860*/  STL [R1+0x98], R0 ;  /* 0x0000980001007387 */ /* 0x0007e80000100800 */
[----:B------:R-:W-:Y:S04]  /*5870*/  STL [R1+0xa4], R6 ;  /* 0x0000a40601007387 */ /* 0x000fe80000100800 */
[----:B------:R-:W-:Y:S01]  /*5880*/  STL [R1+0xa0], R5 ;  /* 0x0000a00501007387 */ /* 0x000fe20000100800 */
[----:B-1----:R-:W-:Y:S02]  /*5890*/  SEL R4, RZ, 0x10, P6 ;  /* 0x00000010ff047807 */ /* 0x002fe40003000000 */
[----:B--2---:R-:W-:-:S03]  /*58a0*/  IADD3 R2, -R5, 0x10, RZ ;  /* 0x0000001005027810 */ /* 0x004fc60007ffe1ff */
[----:B------:R-:W-:Y:S01]  /*58b0*/  STL [R1+0x9c], R4 ;  /* 0x00009c0401007387 */ /* 0x000fe20000100800 */
[----:B------:R-:W-:Y:S02]  /*58c0*/  IADD3 R3, -R4, 0x10, RZ ;  /* 0x0000001004037810 */ /* 0x000fe40007ffe1ff */
[----:B---3--:R-:W-:Y:S02]  /*58d0*/  IADD3 R0, -R6, 0x10, RZ ;  /* 0x0000001006007810 */ /* 0x008fe40007ffe1ff */
[----:B------:R-:W-:Y:S02]  /*58e0*/  LOP3.LUT R7, R2, 0xf, RZ, 0xc0, !PT ;  /* 0x0000000f02077812 */ /* 0x000fe400078ec0ff */
[----:B------:R-:W-:Y:S02]  /*58f0*/  LOP3.LUT R0, R0, 0xf, RZ, 0xc0, !PT ;  /* 0x0000000f00007812 */ /* 0x000fe400078ec0ff */
[----:B------:R-:W-:Y:S02]  /*5900*/  LOP3.LUT R2, R3, 0xf, RZ, 0xc0, !PT ;  /* 0x0000000f03027812 */ /* 0x000fe400078ec0ff */
[----:B------:R-:W-:Y:S01]  /*5910*/  ISETP.NE.U32.AND P0, PT, R4, RZ, PT ;  /* 0x000000ff0400720c */ /* 0x000fe20003f05070 */
[----:B------:R1:W-:Y:S04]  /*5920*/  STL [R1+0x94], R0 ;  /* 0x0000940001007387 */ /* 0x0003e80000100800 */
[----:B------:R2:W-:Y:S04]  /*5930*/  STL [R1+0x90], R7 ;  /* 0x0000900701007387 */ /* 0x0005e80000100800 */
[----:B------:R2:W-:Y:S01]  /*5940*/  STL [R1+0x8c], R2 ;  /* 0x00008c0201007387 */ /* 0x0005e20000100800 */
[----:B-1----:R-:W-:-:S05]  /*5950*/  IMAD.SHL.U32 R0, R178, 0x2, RZ ;  /* 0x00000002b2007824 */ /* 0x002fca00078e00ff */
[----:B------:R2:W-:Y:S01]  /*5960*/  STL [R1+0x44], R0 ;  /* 0x0000440001007387 */ /* 0x0005e20000100800 */
[----:B------:R-:W-:Y:S05]  /*5970*/  BRA `(.L_x_3) ;  /* 0x0000045000007947 */ /* 0x000fea0003800000 */
.L_x_5:
[----:B------:R-:W2:Y:S01]  /*5980*/  LDL R12, [R1+0x88] ;  /* 0x00008800010c7983 */ /* 0x000ea20000100800 */
[----:B------:R-:W-:Y:S01]  /*5990*/  IMAD.MOV.U32 R2, RZ, RZ, c[0x0][0x2b8] ;  /* 0x0000ae00ff027624 */ /* 0x000fe200078e00ff */
[----:B------:R-:W-:Y:S01]  /*59a0*/  ULEA UR4, UR8, UR11, 0x6 ;  /* 0x0000000b08047291 */ /* 0x000fe2000f8e303f */
[----:B------:R-:W-:Y:S01]  /*59b0*/  IMAD.MOV.U32 R8, RZ, RZ, RZ ;  /* 0x000000ffff087224 */ /* 0x000fe200078e00ff */
[----:B------:R-:W3:Y:S02]  /*59c0*/  LDL.64 R30, [R1+0x58] ;  /* 0x00005800011e7983 */ /* 0x000ee40000100a00 */
[----:B------:R-:W-:Y:S02]  /*59d0*/  ISETP.NE.AND P1, PT, R2, 0x1, PT ;  /* 0x000000010200780c */ /* 0x000fe40003f25270 */
[----:B------:R-:W4:Y:S01]  /*59e0*/  LDL R29, [R1+0x6c] ;  /* 0x00006c00011d7983 */ /* 0x000f220000100800 */
[----:B------:R-:W-:Y:S03]  /*59f0*/  IMAD.U32 R2, RZ, RZ, UR4 ;  /* 0x00000004ff027e24 */ /* 0x000fe6000f8e00ff */
[----:B------:R-:W5:Y:S04]  /*5a00*/  LDL R28, [R1+0x68] ;  /* 0x00006800011c7983 */ /* 0x000f680000100800 */
[----:B------:R-:W3:Y:S04]  /*5a10*/  LDL R27, [R1+0x74] ;  /* 0x00007400011b7983 */ /* 0x000ee80000100800 */
[----:B------:R-:W3:Y:S04]  /*5a20*/  LDL R26, [R1+0x70] ;  /* 0x00007000011a7983 */ /* 0x000ee80000100800 */
[----:B------:R-:W3:Y:S04]  /*5a30*/  LDL R25, [R1+0x7c] ;  /* 0x00007c0001197983 */ /* 0x000ee80000100800 */
[----:B------:R-:W3:Y:S01]  /*5a40*/  LDL R24, [R1+0x78] ;  /* 0x0000780001187983 */ /* 0x000ee20000100800 */
[----:B--2---:R-:W-:Y:S05]  /*5a50*/  IADD3 R2, R2, -0x40, R12 ;  /* 0xffffffc002027810 */ /* 0x004fea0007ffe00c */
[----:B------:R-:W-:Y:S04]  /*5a60*/  @P1 IMAD.HI.U32 R5, R2, c[0x0][0x2bc], RZ ;  /* 0x0000af0002051a27 */ /* 0x000fe800078e00ff */
[----:B------:R-:W-:Y:S01]  /*5a70*/  IMAD.MOV.U32 R0, RZ, RZ, R2 ;  /* 0x000000ffff007224 */ /* 0x000fe200078e0002 */
[----:B------:R-:W-:Y:S04]  /*5a80*/  @P1 SHF.R.U32.HI R0, RZ, c[0x0][0x2c0], R5 ;  /* 0x0000b000ff001a19 */ /* 0x000fe80000011605 */
[C---:B------:R-:W-:Y:S04]  /*5a90*/  @!P2 IADD3 R5, P0, R0.reuse, UR12, RZ ;  /* 0x0000000c0005ac10 */ /* 0x040fe8000ff1e0ff */
[----:B------:R-:W-:Y:S01]  /*5aa0*/  @!P2 LEA.HI.X.SX32 R7, R0, UR6, 0x1, P0 ;  /* 0x000000060007ac11 */ /* 0x000fe200080f0eff */
[----:B------:R-:W-:Y:S01]  /*5ab0*/  IMAD.MOV R0, RZ, RZ, -R0 ;  /* 0x000000ffff007224 */ /* 0x000fe200078e0a00 */
[C---:B------:R-:W-:Y:S03]  /*5ac0*/  @!P2 LEA R6, P0, R5.reuse, c[0x0][0x2a0], 0x2 ;  /* 0x0000a8000506aa11 */ /* 0x040fe600078010ff */
[----:B------:R-:W-:Y:S01]  /*5ad0*/  IMAD R9, R0, c[0x0][0x2b8], R2 ;  /* 0x0000ae0000097a24 */ /* 0x000fe200078e0202 */
[----:B------:R-:W-:Y:S04]  /*5ae0*/  @!P2 LEA.HI.X R7, R5, c[0x0][0x2a4], R7, 0x2, P0 ;  /* 0x0000a9000507aa11 */ /* 0x000fe800000f1407 */
[----:B------:R-:W-:Y:S01]  /*5af0*/  STL [R1+0x60], R9 ;  /* 0x0000600901007387 */ /* 0x000fe20000100800 */
[----:B------:R-:W-:Y:S03]  /*5b00*/  SHF.R.S32.HI R0, RZ, 0x1f, R9 ;  /* 0x0000001fff007819 */ /* 0x000fe60000011409 */
[----:B------:R1:W2:Y:S02]  /*5b10*/  @!P2 LDG.E R8, [R6.64] ;  /* 0x0000000e0608a981 */ /* 0x0002a4000c1e1900 */
[----:B------:R-:W-:Y:S04]  /*5b20*/  IMAD R0, R0, c[0x0][0x1e0], RZ ;  /* 0x0000780000007a24 */ /* 0x000fe800078e02ff */
[C---:B------:R-:W-:Y:S02]  /*5b30*/  IMAD R0, R9.reuse, c[0x0][0x1e4], R0 ;  /* 0x0000790009007a24 */ /* 0x040fe400078e0200 */
[----:B-1----:R-:W-:Y:S04]  /*5b40*/  IMAD.WIDE.U32 R6, R9, c[0x0][0x1e0], RZ ;  /* 0x0000780009067a25 */ /* 0x002fe800078e00ff */
[----:B------:R-:W-:Y:S01]  /*5b50*/  IMAD.IADD R7, R7, 0x1, R0 ;  /* 0x0000000107077824 */ /* 0x000fe200078e0200 */
[----:B--2---:R-:W-:Y:S01]  /*5b60*/  STL [R1+0x54], R8 ;  /* 0x0000540801007387 */ /* 0x004fe20000100800 */
[----:B------:R-:W-:Y:S02]  /*5b70*/  SHF.R.S32.HI R5, RZ, 0x1f, R8 ;  /* 0x0000001fff057819 */ /* 0x000fe40000011408 */
[----:B------:R-:W-:Y:S04]  /*5b80*/  IMAD.WIDE.U32 R6, R8, c[0x0][0x1f0], R6 ;  /* 0x00007c0008067a25 */ /* 0x000fe800078e0006 */
[----:B------:R-:W-:Y:S01]  /*5b90*/  IMAD R5, R5, c[0x0][0x1f0], RZ ;  /* 0x00007c0005057a24 */ /* 0x000fe200078e02ff */
[----:B------:R-:W-:Y:S03]  /*5ba0*/  IADD3 R0, P0, R6, UR18, RZ ;  /* 0x0000001206007c10 */ /* 0x000fe6000ff1e0ff */
[----:B------:R-:W-:Y:S05]  /*5bb0*/  IMAD R5, R8, c[0x0][0x1f4], R5 ;  /* 0x00007d0008057a24 */ /* 0x000fea00078e0205 */
[----:B------:R-:W-:Y:S02]  /*5bc0*/  IADD3.X R5, R7, UR16, R5, P0, !PT ;  /* 0x0000001007057c10 */ /* 0x000fe400087fe405 */
[C---:B------:R-:W-:Y:S04]  /*5bd0*/  LEA R12, P0, R0.reuse, c[0x0][0x1c8], 0x1 ;  /* 0x00007200000c7a11 */ /* 0x040fe800078008ff */
[----:B------:R-:W-:Y:S02]  /*5be0*/  LEA.HI.X R5, R0, c[0x0][0x1cc], R5, 0x1, P0 ;  /* 0x0000730000057a11 */ /* 0x000fe400000f0c05 */
[----:B------:R-:W3:Y:S04]  /*5bf0*/  SHFL.IDX PT, R0, R12, RZ, 0x181f ;  /* 0x00181fff0c007589 */ /* 0x000ee800000e0000 */
[----:B------:R-:W1:Y:S01]  /*5c00*/  SHFL.IDX PT, R2, R5, RZ, 0x181f ;  /* 0x00181fff05027589 */ /* 0x000e6200000e0000 */
[----:B---3--:R-:W-:Y:S05]  /*5c10*/  IADD3 R8, P0, R30, R0, RZ ;  /* 0x000000001e087210 */ /* 0x008fea0007f1e0ff */
[C---:B-1----:R-:W-:Y:S01]  /*5c20*/  IMAD.X R9, R31.reuse, 0x1, R2, P0 ;  /* 0x000000011f097824 */ /* 0x042fe200000e0602 */
[----:B----4-:R-:W-:Y:S04]  /*5c30*/  IADD3 R6, P0, R0, R29, RZ ;  /* 0x0000001d00067210 */ /* 0x010fe80007f1e0ff */
[----:B------:R-:W-:Y:S01]  /*5c40*/  @!PT LDS RZ, [RZ] ;  /* 0x00000000fffff984 */ /* 0x000fe20000000800 */
[----:B------:R1:W-:Y:S01]  /*5c50*/  LDGSTS.E.BYPASS.LTC128B.128 [R132+0x10100], [R8.64], !P5 ;  /* 0x1010000008847fae */ /* 0x0003e2000e901d4e */
[----:B-----5:R-:W-:Y:S05]  /*5c60*/  IADD3.X R7, R2, R28, RZ, P0, !PT ;  /* 0x0000001c02077210 */ /* 0x020fea00007fe4ff */
[----:B------:R2:W-:Y:S02]  /*5c70*/  LDGSTS.E.BYPASS.LTC128B.128 [R132+0x12100], [R6.64], !P4 ;  /* 0x1210000006847fae */ /* 0x0005e4000e101d4e */
[----:B--2---:R-:W-:Y:S05]  /*5c80*/  IADD3 R6, P0, R0, R27, RZ ;  /* 0x0000001b00067210 */ /* 0x004fea0007f1e0ff */
[----:B------:R-:W-:Y:S01]  /*5c90*/  IMAD.X R7, R2, 0x1, R26, P0 ;  /* 0x0000000102077824 */ /* 0x000fe200000e061a */
[----:B------:R-:W-:Y:S02]  /*5ca0*/  IADD3 R10, P0, R0, R25, RZ ;  /* 0x00000019000a7210 */ /* 0x000fe40007f1e0ff */
[----:B------:R-:W2:Y:S03]  /*5cb0*/  SHFL.IDX PT, R0, R12, 0x1, 0x181f ;  /* 0x00381f000c007f89 */ /* 0x000ea600000e0000 */
[----:B------:R-:W-:Y:S01]  /*5cc0*/  IMAD.X R11, R2, 0x1, R24, P0 ;  /* 0x00000001020b7824 */ /* 0x000fe200000e0618 */
[----:B------:R2:W-:Y:S04]  /*5cd0*/  LDGSTS.E.BYPASS.LTC128B.128 [R132+0x14100], [R6.64], !P3 ;  /* 0x1410000006847fae */ /* 0x0005e8000d901d4e */
[----:B------:R-:W3:Y:S04]  /*5ce0*/  SHFL.IDX PT, R2, R5, 0x1, 0x181f ;  /* 0x00381f0005027f89 */ /* 0x000ee800000e0000 */
[----:B------:R4:W-:Y:S01]  /*5cf0*/  LDGSTS.E.BYPASS.LTC128B.128 [R132+0x16100], [R10.64], !P6 ;  /* 0x161000000a847fae */ /* 0x0009e2000f101d4e */
[----:B--2---:R-:W-:Y:S05]  /*5d00*/  IADD3 R6, P0, R30, R0, RZ ;  /* 0x000000001e067210 */ /* 0x004fea0007f1e0ff */
[----:B---3--:R-:W-:Y:S05]  /*5d10*/  IMAD.X R7, R31, 0x1, R2, P0 ;  /* 0x000000011f077824 */ /* 0x008fea00000e0602 */
[----:B------:R2:W-:Y:S02]  /*5d20*/  LDGSTS.E.BYPASS.LTC128B.128 [R132+0x11100], [R6.64], !P5 ;  /* 0x1110000006847fae */ /* 0x0005e4000e901d4e */
[----:B--2---:R-:W-:Y:S04]  /*5d30*/  IADD3 R6, P0, R0, R29, RZ ;  /* 0x0000001d00067210 */ /* 0x004fe80007f1e0ff */
[----:B------:R-:W-:Y:S02]  /*5d40*/  IADD3.X R7, R2, R28, RZ, P0, !PT ;  /* 0x0000001c02077210 */ /* 0x000fe400007fe4ff */
[----:B-1----:R-:W-:Y:S03]  /*5d50*/  IADD3 R8, P0, R0, R27, RZ ;  /* 0x0000001b00087210 */ /* 0x002fe60007f1e0ff */
[----:B------:R1:W-:Y:S02]  /*5d60*/  LDGSTS.E.BYPASS.LTC128B.128 [R132+0x13100], [R6.64], !P4 ;  /* 0x1310000006847fae */ /* 0x0003e4000e101d4e */
[----:B------:R-:W-:Y:S05]  /*5d70*/  IMAD.X R9, R2, 0x1, R26, P0 ;  /* 0x0000000102097824 */ /* 0x000fea00000e061a */
[----:B------:R4:W-:Y:S01]  /*5d80*/  LDGSTS.E.BYPASS.LTC128B.128 [R132+0x15100], [R8.64], !P3 ;  /* 0x1510000008847fae */ /* 0x0009e2000d901d4e */
[----:B-1----:R-:W-:Y:S05]  /*5d90*/  IADD3 R6, P0, R0, R25, RZ ;  /* 0x0000001900067210 */ /* 0x002fea0007f1e0ff */
[----:B------:R-:W-:Y:S05]  /*5da0*/  IMAD.X R7, R2, 0x1, R24, P0 ;  /* 0x0000000102077824 */ /* 0x000fea00000e0618 */
[----:B------:R4:W-:Y:S01]  /*5db0*/  LDGSTS.E.BYPASS.LTC128B.128 [R132+0x17100], [R6.64], !P6 ;  /* 0x1710000006847fae */ /* 0x0009e2000f101d4e */
[----:B------:R-:W-:-:S05]  /*5dc0*/  BRA `(.L_x_4) ;  /* 0x000015e000007947 */ /* 0x000fca0003800000 */
.L_x_3:
[----:B------:R-:W3:Y:S01]  /*5dd0*/  LDL R4, [R1+0x60] ;  /* 0x0000600001047983 */ /* 0x000ee20000100800 */
[----:B------:R-:W-:Y:S04]  /*5de0*/  DEPBAR.LE SB0, 0x0 ;  /* 0x000080000000791a */ /* 0x000fe80000000000 */
[----:B------:R-:W4:Y:S01]  /*5df0*/  LDL R17, [R1+0x54] ;  /* 0x0000540001117983 */ /* 0x000f220000100800 */
[----:B------:R-:W-:Y:S04]  /*5e00*/  UISETP.GE.AND UP0, UPT, UR8, 0x1, UPT ;  /* 0x000000010800788c */ /* 0x000fe8000bf06270 */
[----:B------:R-:W5:Y:S05]  /*5e10*/  LDL.64 R14, [R1+0x58] ;  /* 0x00005800010e7983 */ /* 0x000f6a0000100a00 */
[----:B------:R-:W5:Y:S05]  /*5e20*/  LDL R16, [R1+0x98] ;  /* 0x0000980001107983 */ /* 0x000f6a0000100800 */
[----:B--2---:R-:W2:Y:S05]  /*5e30*/  LDL R13, [R1+0x94] ;  /* 0x00009400010d7983 */ /* 0x004eaa0000100800 */
[----:B------:R-:W2:Y:S05]  /*5e40*/  LDL R6, [R1+0x6c] ;  /* 0x00006c0001067983 */ /* 0x000eaa0000100800 */
        /* <DEDUP_REMOVED lines=12> */
[----:B------:R-:W-:Y:S06]  /*5f10*/  BAR.SYNC.DEFER_BLOCKING 0x0 ;  /* 0x0000000000007b1d */ /* 0x000fec0000010000 */
[----:B------:R-:W-:Y:S05]  /*5f20*/  LDSM.16.M88.4 R24, [R135+0x11100] ;  /* 0x011100008718783b */ /* 0x000fea0000000200 */
[----:B------:R-:W-:Y:S01]  /*5f30*/  LDSM.16.M88.4 R32, [R135+0x11900] ;  /* 0x011900008720783b */ /* 0x000fe20000000200 */
[----:B---3--:R-:W-:Y:S01]  /*5f40*/  SHF.R.S32.HI R0, RZ, 0x1f, R4 ;  /* 0x0000001fff007819 */ /* 0x008fe20000011404 */
[----:B------:R-:W-:Y:S04]  /*5f50*/  IMAD.WIDE.U32 R2, R4, c[0x0][0x208], RZ ;  /* 0x0000820004027a25 */ /* 0x000fe800078e00ff */
[----:B------:R-:W-:Y:S04]  /*5f60*/  IMAD R0, R0, c[0x0][0x208], RZ ;  /* 0x0000820000007a24 */ /* 0x000fe800078e02ff */
[----:B------:R-:W-:Y:S01]  /*5f70*/  IMAD R0, R4, c[0x0][0x20c], R0 ;  /* 0x0000830004007a24 */ /* 0x000fe200078e0200 */
[----:B----4-:R-:W-:Y:S04]  /*5f80*/  SHF.R.S32.HI R4, RZ, 0x1f, R17 ;  /* 0x0000001fff047819 */ /* 0x010fe80000011411 */
[----:B------:R-:W-:Y:S01]  /*5f90*/  IADD3 R3, R3, R0, RZ ;  /* 0x0000000003037210 */ /* 0x000fe20007ffe0ff */
[----:B------:R-:W-:Y:S04]  /*5fa0*/  IMAD R4, R4, c[0x0][0x218], RZ ;  /* 0x0000860004047a24 */ /* 0x000fe800078e02ff */
[C---:B------:R-:W-:Y:S04]  /*5fb0*/  IMAD.WIDE.U32 R2, R17.reuse, c[0x0][0x218], R2 ;  /* 0x0000860011027a25 */ /* 0x040fe800078e0002 */
[----:B------:R-:W-:Y:S01]  /*5fc0*/  IMAD R4, R17, c[0x0][0x21c], R4 ;  /* 0x0000870011047a24 */ /* 0x000fe200078e0204 */
[----:B------:R-:W-:Y:S04]  /*5fd0*/  IADD3 R0, P0, R2, UR20, RZ ;  /* 0x0000001402007c10 */ /* 0x000fe8000ff1e0ff */
[----:B------:R-:W-:Y:S02]  /*5fe0*/  IADD3.X R3, R3, UR5, R4, P0, !PT ;  /* 0x0000000503037c10 */ /* 0x000fe400087fe404 */
[C---:B------:R-:W-:Y:S04]  /*5ff0*/  LEA R4, P0, R0.reuse, c[0x0][0x1f8], 0x1 ;  /* 0x00007e0000047a11 */ /* 0x040fe800078008ff */
[----:B------:R-:W-:Y:S02]  /*6000*/  LEA.HI.X R3, R0, c[0x0][0x1fc], R3, 0x1, P0 ;  /* 0x00007f0000037a11 */ /* 0x000fe400000f0c03 */
[----:B------:R-:W5:Y:S05]  /*6010*/  SHFL.IDX PT, R0, R4, 0x1, 0x181f ;  /* 0x00381f0004007f89 */ /* 0x000f6a00000e0000 */
[----:B------:R-:W1:Y:S01]  /*6020*/  SHFL.IDX PT, R2, R3, 0x1, 0x181f ;  /* 0x00381f0003027f89 */ /* 0x000e6200000e0000 */
[----:B-----5:R-:W-:Y:S04]  /*6030*/  IADD3 R20, P1, P0, R16, R0, R14 ;  /* 0x0000000010147210 */ /* 0x020fe8000783e00e */
[----:B------:R-:W-:Y:S01]  /*6040*/  LDSM.16.M88.4 R16, [R135+0x10900] ;  /* 0x010900008710783b */ /* 0x000fe20000000200 */
[----:B-1----:R-:W-:Y:S02]  /*6050*/  IADD3.X R21, RZ, R2, R15, P1, P0 ;  /* 0x00000002ff157210 */ /* 0x002fe40000fe040f */
[----:B--2---:R-:W-:Y:S02]  /*6060*/  IADD3 R22, P1, P0, R13, R0, R6 ;  /* 0x000000000d167210 */ /* 0x004fe4000783e006 */
[----:B------:R-:W-:Y:S02]  /*6070*/  LDSM.16.M88.4 R176, [R176] ;  /* 0x00000000b0b0783b */ /* 0x000fe40000000200 */
[----:B------:R-:W-:Y:S02]  /*6080*/  IADD3.X R23, RZ, R2, R11, P1, P0 ;  /* 0x00000002ff177210 */ /* 0x000fe40000fe040b */
[----:B------:R-:W-:Y:S01]  /*6090*/  IADD3 R28, P1, P0, R12, R0, R5 ;  /* 0x000000000c1c7210 */ /* 0x000fe2000783e005 */
[----:B------:R-:W-:Y:S03]  /*60a0*/  LDSM.16.M88.4 R180, [R180] ;  /* 0x00000000b4b4783b */ /* 0x000fe60000000200 */
[----:B------:R-:W-:Y:S02]  /*60b0*/  IADD3.X R29, RZ, R2, R10, P1, P0 ;  /* 0x00000002ff1d7210 */ /* 0x000fe40000fe040a */
[----:B------:R-:W-:Y:S01]  /*60c0*/  IADD3 R30, P1, P0, R7, R0, R9 ;  /* 0x00000000071e7210 */ /* 0x000fe2000783e009 */
[----:B------:R-:W-:Y:S03]  /*60d0*/  LDSM.16.M88.4 R184, [R184] ;  /* 0x00000000b8b8783b */ /* 0x000fe60000000200 */
[----:B------:R-:W-:Y:S02]  /*60e0*/  IADD3.X R31, RZ, R2, R8, P1, P0 ;  /* 0x00000002ff1f7210 */ /* 0x000fe40000fe0408 */
[----:B------:R-:W1:Y:S05]  /*60f0*/  SHFL.IDX PT, R0, R4, RZ, 0x181f ;  /* 0x00181fff04007589 */ /* 0x000e6a00000e0000 */
[----:B------:R2:W3:Y:S05]  /*6100*/  SHFL.IDX PT, R2, R3, RZ, 0x181f ;  /* 0x00181fff03027589 */ /* 0x0004ea00000e0000 */
[----:B------:R-:W-:Y:S01]  /*6110*/  LDSM.16.M88.4 R188, [R188] ;  /* 0x00000000bcbc783b */ /* 0x000fe20000000200 */
[----:B-1----:R-:W-:Y:S04]  /*6120*/  IADD3 R12, P0, R14, R0, RZ ;  /* 0x000000000e0c7210 */ /* 0x002fe80007f1e0ff */
[----:B--2---:R-:W2:Y:S01]  /*6130*/  LDL R3, [R1+0xa0] ;  /* 0x0000a00001037983 */ /* 0x004ea20000100800 */
[----:B---3--:R-:W-:Y:S02]  /*6140*/  IADD3.X R13, R15, R2, RZ, P0, !PT ;  /* 0x000000020f0d7210 */ /* 0x008fe400007fe4ff */
[----:B------:R-:W-:Y:S04]  /*6150*/  IADD3 R6, P0, R0, R6, RZ ;  /* 0x0000000600067210 */ /* 0x000fe80007f1e0ff */
[----:B------:R-:W-:Y:S02]  /*6160*/  IADD3.X R7, R2, R11, RZ, P0, !PT ;  /* 0x0000000b02077210 */ /* 0x000fe400007fe4ff */
[----:B------:R-:W-:Y:S04]  /*6170*/  IADD3 R4, P0, R0, R5, RZ ;  /* 0x0000000500047210 */ /* 0x000fe80007f1e0ff */
[----:B------:R-:W-:Y:S02]  /*6180*/  IADD3.X R5, R2, R10, RZ, P0, !PT ;  /* 0x0000000a02057210 */ /* 0x000fe400007fe4ff */
[----:B------:R-:W-:Y:S02]  /*6190*/  IADD3 R14, P0, R0, R9, RZ ;  /* 0x00000009000e7210 */ /* 0x000fe40007f1e0ff */
[----:B------:R-:W3:Y:S02]  /*61a0*/  LDL R0, [R1+0xa4] ;  /* 0x0000a40001007983 */ /* 0x000ee40000100800 */
[----:B------:R-:W-:Y:S03]  /*61b0*/  IADD3.X R15, R2, R8, RZ, P0, !PT ;  /* 0x00000008020f7210 */ /* 0x000fe600007fe4ff */
[----:B------:R-:W1:Y:S05]  /*61c0*/  LDSM.16.M88.4 R8, [R135+0x10100] ;  /* 0x010100008708783b */ /* 0x000e6a0000000200 */
[----:B------:R-:W-:Y:S01]  /*61d0*/  @!PT LDS RZ, [RZ] ;  /* 0x00000000fffff984 */ /* 0x000fe20000000800 */
[----:B------:R-:W-:Y:S01]  /*61e0*/  @!PT LDS RZ, [RZ] ;  /* 0x00000000fffff984 */ /* 0x000fe20000000800 */
[----:B------:R-:W-:Y:S01]  /*61f0*/  @!PT LDS RZ, [RZ] ;  /* 0x00000000fffff984 */ /* 0x000fe20000000800 */
[----:B------:R4:W-:Y:S05]  /*6200*/  LDGSTS.E.BYPASS.LTC128B.128 [R132+0x100], [R12.64], !P5 ;  /* 0x001000000c847fae */ /* 0x0009ea000e901d4e */
[----:B------:R-:W5:Y:S05]  /*6210*/  LDL R2, [R1+0x9c] ;  /* 0x00009c0001027983 */ /* 0x000f6a0000100800 */
[----:B------:R1:W-:Y:S05]  /*6220*/  LDGSTS.E.BYPASS.LTC128B.128 [R132+0x2100], [R6.64], !P4 ;  /* 0x0210000006847fae */ /* 0x0003ea000e101d4e */
[----:B------:R1:W-:Y:S05]  /*6230*/  LDGSTS.E.BYPASS.LTC128B.128 [R132+0x4100], [R4.64], !P3 ;  /* 0x0410000004847fae */ /* 0x0003ea000d901d4e */
[----:B------:R2:W-:Y:S05]  /*6240*/  LDGSTS.E.BYPASS.LTC128B.128 [R132+0x6100], [R14.64], !P6 ;  /* 0x061000000e847fae */ /* 0x0005ea000f101d4e */
[----:B----4-:R-:W4:Y:S01]  /*6250*/  LDL R13, [R1+0xa8] ;  /* 0x0000a800010d7983 */ /* 0x010f220000100800 */
[C---:B-1----:R-:W-:Y:S08]  /*6260*/  HMMA.16816.F32 R4, R168.reuse, R8, RZ ;  /* 0x00000008a804723c */ /* 0x042ff000000018ff */
[C---:B------:R-:W-:Y:S01]  /*6270*/  HMMA.16816.F32 R8, R168.reuse, R10, RZ ;  /* 0x0000000aa808723c */ /* 0x040fe200000018ff */
[----:B---3--:R-:W-:Y:S02]  /*6280*/  ISETP.NE.U32.AND P1, PT, R0, RZ, PT ;  /* 0x000000ff0000720c */ /* 0x008fe40003f25070 */
[----:B------:R-:W3:Y:S01]  /*6290*/  LDL R0, [R1] ;  /* 0x0000000001007983 */ /* 0x000ee20000100800 */
[----:B----4-:R-:W-:Y:S04]  /*62a0*/  ISETP.NE.U32.AND P0, PT, R13, RZ, PT ;  /* 0x000000ff0d00720c */ /* 0x010fe80003f05070 */
[C---:B--2---:R-:W-:Y:S08]  /*62b0*/  HMMA.16816.F32 R12, R168.reuse, R16, RZ ;  /* 0x00000010a80c723c */ /* 0x044ff000000018ff */
[C---:B------:R-:W-:Y:S01]  /*62c0*/  HMMA.16816.F32 R16, R168.reuse, R18, RZ ;  /* 0x00000012a810723c */ /* 0x040fe200000018ff */
[----:B------:R1:W-:Y:S01]  /*62d0*/  LDGSTS.E.BYPASS.LTC128B.128.ZFILL [R132+0x1100], [R20.64], P0 ;  /* 0x0110000014847fae */ /* 0x0003e20008141d4e */
[----:B------:R-:W-:Y:S04]  /*62e0*/  ISETP.NE.U32.AND P0, PT, R3, RZ, PT ;  /* 0x000000ff0300720c */ /* 0x000fe80003f05070 */
[----:B------:R1:W-:Y:S01]  /*62f0*/  LDGSTS.E.BYPASS.LTC128B.128.ZFILL [R132+0x3100], [R22.64], P1 ;  /* 0x0310000016847fae */ /* 0x0003e20008941d4e */
[----:B-----5:R-:W-:Y:S04]  /*6300*/  ISETP.NE.U32.AND P1, PT, R2, RZ, PT ;  /* 0x000000ff0200720c */ /* 0x020fe80003f25070 */
[----:B------:R-:W2:Y:S05]  /*6310*/  LDL R3, [R1+0x2c] ;  /* 0x00002c0001037983 */ /* 0x000eaa0000100800 */
[----:B------:R4:W-:Y:S01]  /*6320*/  LDGSTS.E.BYPASS.LTC128B.128.ZFILL [R132+0x5100], [R28.64], P0 ;  /* 0x051000001c847fae */ /* 0x0009e20008141d4e */
[----:B------:R-:W-:Y:S04]  /*6330*/  PLOP3.LUT P0, PT, PT, PT, UP0, 0x80, 0x0 ;  /* 0x000000000000781c */ /* 0x000fe80003f0f008 */
[----:B------:R4:W-:Y:S05]  /*6340*/  LDGSTS.E.BYPASS.LTC128B.128.ZFILL [R132+0x7100], [R30.64], P1 ;  /* 0x071000001e847fae */ /* 0x0009ea0008941d4e */
[----:B------:R-:W5:Y:S05]  /*6350*/  LDL R2, [R1+0x28] ;  /* 0x0000280001027983 */ /* 0x000f6a0000100800 */
[----:B------:R-:W0:Y:S01]  /*6360*/  LDGDEPBAR ;  /* 0x00000000000079af */ /* 0x000e220000000000 */
[C---:B-1----:R-:W-:Y:S08]  /*6370*/  HMMA.16816.F32 R20, R168.reuse, R24, RZ ;  /* 0x00000018a814723c */ /* 0x042ff000000018ff */
[C---:B------:R-:W-:Y:S08]  /*6380*/  HMMA.16816.F32 R24, R168.reuse, R26, RZ ;  /* 0x0000001aa818723c */ /* 0x040ff000000018ff */
[C---:B----4-:R-:W-:Y:S08]  /*6390*/  HMMA.16816.F32 R28, R168.reuse, R32, RZ ;  /* 0x00000020a81c723c */ /* 0x050ff000000018ff */
[----:B------:R-:W-:Y:S08]  /*63a0*/  HMMA.16816.F32 R32, R168, R34, RZ ;  /* 0x00000022a820723c */ /* 0x000ff000000018ff */
[C---:B------:R-:W-:Y:S08]  /*63b0*/  HMMA.16816.F32 R4, R172.reuse, R176, R4 ;  /* 0x000000b0ac04723c */ /* 0x040ff00000001804 */
[C---:B------:R-:W-:Y:S08]  /*63c0*/  HMMA.16816.F32 R8, R172.reuse, R178, R8 ;  /* 0x000000b2ac08723c */ /* 0x040ff00000001808 */
[C---:B------:R-:W-:Y:S08]  /*63d0*/  HMMA.16816.F32 R12, R172.reuse, R180, R12 ;  /* 0x000000b4ac0c723c */ /* 0x040ff0000000180c */
[C---:B------:R-:W-:Y:S08]  /*63e0*/  HMMA.16816.F32 R16, R172.reuse, R182, R16 ;  /* 0x000000b6ac10723c */ /* 0x040ff00000001810 */
[C---:B------:R-:W-:Y:S08]  /*63f0*/  HMMA.16816.F32 R20, R172.reuse, R184, R20 ;  /* 0x000000b8ac14723c */ /* 0x040ff00000001814 */
[C---:B------:R-:W-:Y:S08]  /*6400*/  HMMA.16816.F32 R24, R172.reuse, R186, R24 ;  /* 0x000000baac18723c */ /* 0x040ff00000001818 */
[C---:B------:R-:W-:Y:S01]  /*6410*/  HMMA.16816.F32 R28, R172.reuse, R188, R28 ;  /* 0x000000bcac1c723c */ /* 0x040fe2000000181c */
[----:B------:R-:W4:Y:S05]  /*6420*/  LDL R188, [R1+0x34] ;  /* 0x0000340001bc7983 */ /* 0x000f2a0000100800 */
[----:B------:R-:W2:Y:S02]  /*6430*/  LDL R189, [R1+0x30] ;  /* 0x0000300001bd7983 */ /* 0x000ea40000100800 */
[----:B------:R-:W-:Y:S03]  /*6440*/  HMMA.16816.F32 R32, R172, R190, R32 ;  /* 0x000000beac20723c */ /* 0x000fe60000001820 */
[----:B---3--:R-:W1:Y:S05]  /*6450*/  LDSM.16.M88.4 R176, [R0+0x10100] ;  /* 0x0101000000b0783b */ /* 0x008e6a0000000200 */
[----:B------:R-:W3:Y:S05]  /*6460*/  LDSM.16.M88.4 R180, [R0+0x10900] ;  /* 0x0109000000b4783b */ /* 0x000eea0000000200 */
[----:B------:R-:W-:Y:S01]  /*6470*/  LDSM.16.M88.4 R184, [R0+0x11900] ;  /* 0x0119000000b8783b */ /* 0x000fe20000000200 */
[C---:B-1----:R-:W-:Y:S08]  /*6480*/  HMMA.16816.F32 R4, R192.reuse, R176, R4 ;  /* 0x000000b0c004723c */ /* 0x042ff00000001804 */
[C---:B------:R-:W-:Y:S01]  /*6490*/  HMMA.16816.F32 R8, R192.reuse, R178, R8 ;  /* 0x000000b2c008723c */ /* 0x040fe20000001808 */
[----:B------:R-:W1:Y:S07]  /*64a0*/  LDSM.16.M88.4 R176, [R0+0x11100] ;  /* 0x0111000000b0783b */ /* 0x000e6e0000000200 */
[C---:B---3--:R-:W-:Y:S08]  /*64b0*/  HMMA.16816.F32 R12, R192.reuse, R180, R12 ;  /* 0x000000b4c00c723c */ /* 0x048ff0000000180c */
[C---:B------:R-:W-:Y:S01]  /*64c0*/  HMMA.16816.F32 R16, R192.reuse, R182, R16 ;  /* 0x000000b6c010723c */ /* 0x040fe20000001810 */
[----:B------:R-:W3:Y:S07]  /*64d0*/  LDSM.16.M88.4 R180, [R250] ;  /* 0x00000000fab4783b */ /* 0x000eee0000000200 */
[C---:B-1----:R-:W-:Y:S08]  /*64e0*/  HMMA.16816.F32 R20, R192.reuse, R176, R20 ;  /* 0x000000b0c014723c */ /* 0x042ff00000001814 */
[C---:B------:R-:W-:Y:S01]  /*64f0*/  HMMA.16816.F32 R24, R192.reuse, R178, R24 ;  /* 0x000000b2c018723c */ /* 0x040fe20000001818 */
[----:B------:R-:W1:Y:S07]  /*6500*/  LDSM.16.M88.4 R176, [R250+0x800] ;  /* 0x00080000fab0783b */ /* 0x000e6e0000000200 */
[C---:B------:R-:W-:Y:S08]  /*6510*/  HMMA.16816.F32 R28, R192.reuse, R184, R28 ;  /* 0x000000b8c01c723c */ /* 0x040ff0000000181c */
[----:B------:R-:W-:Y:S01]  /*6520*/  HMMA.16816.F32 R32, R192, R186, R32 ;  /* 0x000000bac020723c */ /* 0x000fe20000001820 */
[----:B------:R-:W5:Y:S07]  /*6530*/  LDSM.16.M88.4 R184, [R250+0x1000] ;  /* 0x00100000fab8783b */ /* 0x000f6e0000000200 */
[C---:B---3--:R-:W-:Y:S08]  /*6540*/  HMMA.16816.F32 R4, R196.reuse, R180, R4 ;  /* 0x000000b4c404723c */ /* 0x048ff00000001804 */
[C---:B------:R-:W-:Y:S01]  /*6550*/  HMMA.16816.F32 R8, R196.reuse, R182, R8 ;  /* 0x000000b6c408723c */ /* 0x040fe20000001808 */
[----:B------:R-:W3:Y:S07]  /*6560*/  LDSM.16.M88.4 R180, [R250+0x1800] ;  /* 0x00180000fab4783b */ /* 0x000eee0000000200 */
[C---:B-1----:R-:W-:Y:S08]  /*6570*/  HMMA.16816.F32 R12, R196.reuse, R176, R12 ;  /* 0x000000b0c40c723c */ /* 0x042ff0000000180c */
[C---:B------:R-:W-:Y:S01]  /*6580*/  HMMA.16816.F32 R16, R196.reuse, R178, R16 ;  /* 0x000000b2c410723c */ /* 0x040fe20000001810 */
[----:B------:R-:W1:Y:S07]  /*6590*/  LDSM.16.M88.4 R176, [R135+0x12100] ;  /* 0x0121000087b0783b */ /* 0x000e6e0000000200 */
[C---:B-----5:R-:W-:Y:S08]  /*65a0*/  HMMA.16816.F32 R20, R196.reuse, R184, R20 ;  /* 0x000000b8c414723c */ /* 0x060ff00000001814 */
[C---:B------:R-:W-:Y:S01]  /*65b0*/  HMMA.16816.F32 R24, R196.reuse, R186, R24 ;  /* 0x000000bac418723c */ /* 0x040fe20000001818 */
[----:B------:R-:W5:Y:S07]  /*65c0*/  LDSM.16.M88.4 R184, [R135+0x12900] ;  /* 0x0129000087b8783b */ /* 0x000f6e0000000200 */
[C---:B---3--:R-:W-:Y:S08]  /*65d0*/  HMMA.16816.F32 R28, R196.reuse, R180, R28 ;  /* 0x000000b4c41c723c */ /* 0x048ff0000000181c */
[----:B------:R-:W-:Y:S01]  /*65e0*/  HMMA.16816.F32 R32, R196, R182, R32 ;  /* 0x000000b6c420723c */ /* 0x000fe20000001820 */
[----:B------:R-:W3:Y:S07]  /*65f0*/  LDSM.16.M88.4 R180, [R135+0x13100] ;  /* 0x0131000087b4783b */ /* 0x000eee0000000200 */
[C---:B-1----:R-:W-:Y:S08]  /*6600*/  HMMA.16816.F32 R4, R200.reuse, R176, R4 ;  /* 0x000000b0c804723c */ /* 0x042ff00000001804 */
[C---:B------:R-:W-:Y:S01]  /*6610*/  HMMA.16816.F32 R8, R200.reuse, R178, R8 ;  /* 0x000000b2c808723c */ /* 0x040fe20000001808 */
[----:B------:R-:W1:Y:S07]  /*6620*/  LDSM.16.M88.4 R176, [R135+0x13900] ;  /* 0x0139000087b0783b */ /* 0x000e6e0000000200 */
[C---:B-----5:R-:W-:Y:S08]  /*6630*/  HMMA.16816.F32 R12, R200.reuse, R184, R12 ;  /* 0x000000b8c80c723c */ /* 0x060ff0000000180c */
[C---:B------:R-:W-:Y:S01]  /*6640*/  HMMA.16816.F32 R16, R200.reuse, R186, R16 ;  /* 0x000000bac810723c */ /* 0x040fe20000001810 */
[----:B----4-:R4:W5:Y:S07]  /*6650*/  LDSM.16.M88.4 R184, [R188] ;  /* 0x00000000bcb8783b */ /* 0x01096e0000000200 */
[C---:B---3--:R-:W-:Y:S08]  /*6660*/  HMMA.16816.F32 R20, R200.reuse, R180, R20 ;  /* 0x000000b4c814723c */ /* 0x048ff00000001814 */
[C---:B------:R-:W-:Y:S01]  /*6670*/  HMMA.16816.F32 R24, R200.reuse, R182, R24 ;  /* 0x000000b6c818723c */ /* 0x040fe20000001818 */
[----:B--2---:R2:W3:Y:S05]  /*6680*/  LDSM.16.M88.4 R180, [R189] ;  /* 0x00000000bdb4783b */ /* 0x0044ea0000000200 */
[----:B----4-:R-:W4:Y:S02]  /*6690*/  LDL R188, [R1+0x20] ;  /* 0x0000200001bc7983 */ /* 0x010f240000100800 */
[C---:B-1----:R-:W-:Y:S08]  /*66a0*/  HMMA.16816.F32 R28, R200.reuse, R176, R28 ;  /* 0x000000b0c81c723c */ /* 0x042ff0000000181c */
[----:B------:R-:W-:Y:S01]  /*66b0*/  HMMA.16816.F32 R32, R200, R178, R32 ;  /* 0x000000b2c820723c */ /* 0x000fe20000001820 */
[----:B------:R1:W1:Y:S05]  /*66c0*/  LDSM.16.M88.4 R176, [R3] ;  /* 0x0000000003b0783b */ /* 0x00026a0000000200 */
[----:B--2---:R-:W2:Y:S02]  /*66d0*/  LDL R189, [R1+0x24] ;  /* 0x0000240001bd7983 */ /* 0x004ea40000100800 */
[C---:B-----5:R-:W-:Y:S08]  /*66e0*/  HMMA.16816.F32 R4, R204.reuse, R184, R4 ;  /* 0x000000b8cc04723c */ /* 0x060ff00000001804 */
[C---:B------:R-:W-:Y:S01]  /*66f0*/  HMMA.16816.F32 R8, R204.reuse, R186, R8 ;  /* 0x000000bacc08723c */ /* 0x040fe20000001808 */
[----:B------:R5:W1:Y:S07]  /*6700*/  LDSM.16.M88.4 R184, [R2] ;  /* 0x0000000002b8783b */ /* 0x000a6e0000000200 */
[C---:B---3--:R-:W-:Y:S01]  /*6710*/  HMMA.16816.F32 R12, R204.reuse, R180, R12 ;  /* 0x000000b4cc0c723c */ /* 0x048fe2000000180c */
[----:B-1----:R-:W3:Y:S07]  /*6720*/  LDL R3, [R1+0x1c] ;  /* 0x00001c0001037983 */ /* 0x002eee0000100800 */
[C---:B------:R-:W-:Y:S01]  /*6730*/  HMMA.16816.F32 R16, R204.reuse, R182, R16 ;  /* 0x000000b6cc10723c */ /* 0x040fe20000001810 */
[----:B------:R-:W1:Y:S05]  /*6740*/  LDSM.16.M88.4 R180, [R0+0x12100] ;  /* 0x0121000000b4783b */ /* 0x000e6a0000000200 */
[----:B-----5:R-:W4:Y:S02]  /*6750*/  LDL R2, [R1+0x18] ;  /* 0x0000180001027983 */ /* 0x020f240000100800 */
[C---:B------:R-:W-:Y:S08]  /*6760*/  HMMA.16816.F32 R20, R204.reuse, R176, R20 ;  /* 0x000000b0cc14723c */ /* 0x040ff00000001814 */
[C---:B------:R-:W-:Y:S01]  /*6770*/  HMMA.16816.F32 R24, R204.reuse, R178, R24 ;  /* 0x000000b2cc18723c */ /* 0x040fe20000001818 */
[----:B------:R-:W1:Y:S07]  /*6780*/  LDSM.16.M88.4 R176, [R0+0x12900] ;  /* 0x0129000000b0783b */ /* 0x000e6e0000000200 */
[C---:B------:R-:W-:Y:S08]  /*6790*/  HMMA.16816.F32 R28, R204.reuse, R184, R28 ;  /* 0x000000b8cc1c723c */ /* 0x040ff0000000181c */
[----:B------:R-:W-:Y:S01]  /*67a0*/  HMMA.16816.F32 R32, R204, R186, R32 ;  /* 0x000000bacc20723c */ /* 0x000fe20000001820 */
[----:B------:R-:W1:Y:S07]  /*67b0*/  LDSM.16.M88.4 R184, [R0+0x13100] ;  /* 0x0131000000b8783b */ /* 0x000e6e0000000200 */
[C---:B-1----:R-:W-:Y:S08]  /*67c0*/  HMMA.16816.F32 R4, R208.reuse, R180, R4 ;  /* 0x000000b4d004723c */ /* 0x042ff00000001804 */
[C---:B------:R-:W-:Y:S01]  /*67d0*/  HMMA.16816.F32 R8, R208.reuse, R182, R8 ;  /* 0x000000b6d008723c */ /* 0x040fe20000001808 */
[----:B------:R-:W1:Y:S07]  /*67e0*/  LDSM.16.M88.4 R180, [R0+0x13900] ;  /* 0x0139000000b4783b */ /* 0x000e6e0000000200 */
[C---:B------:R-:W-:Y:S08]  /*67f0*/  HMMA.16816.F32 R12, R208.reuse, R176, R12 ;  /* 0x000000b0d00c723c */ /* 0x040ff0000000180c */
[C---:B------:R-:W-:Y:S01]  /*6800*/  HMMA.16816.F32 R16, R208.reuse, R178, R16 ;  /* 0x000000b2d010723c */ /* 0x040fe20000001810 */
[----:B------:R-:W1:Y:S07]  /*6810*/  LDSM.16.M88.4 R176, [R250+0x2000] ;  /* 0x00200000fab0783b */ /* 0x000e6e0000000200 */
[C---:B------:R-:W-:Y:S08]  /*6820*/  HMMA.16816.F32 R20, R208.reuse, R184, R20 ;  /* 0x000000b8d014723c */ /* 0x040ff00000001814 */
[C---:B------:R-:W-:Y:S01]  /*6830*/  HMMA.16816.F32 R24, R208.reuse, R186, R24 ;  /* 0x000000bad018723c */ /* 0x040fe20000001818 */
[----:B------:R-:W1:Y:S07]  /*6840*/  LDSM.16.M88.4 R184, [R250+0x2800] ;  /* 0x00280000fab8783b */ /* 0x000e6e0000000200 */
[C---:B-1----:R-:W-:Y:S08]  /*6850*/  HMMA.16816.F32 R28, R208.reuse, R180, R28 ;  /* 0x000000b4d01c723c */ /* 0x042ff0000000181c */
[----:B------:R-:W-:Y:S01]  /*6860*/  HMMA.16816.F32 R32, R208, R182, R32 ;  /* 0x000000b6d020723c */ /* 0x000fe20000001820 */
        /* <DEDUP_REMOVED lines=8> */
[C---:B------:R-:W-:Y:S01]  /*68f0*/  HMMA.16816.F32 R24, R212.reuse, R182, R24 ;  /* 0x000000b6d418723c */ /* 0x040fe20000001818 */
[----:B------:R-:W1:Y:S07]  /*6900*/  LDSM.16.M88.4 R180, [R135+0x14900] ;  /* 0x0149000087b4783b */ /* 0x000e6e0000000200 */
[C---:B------:R-:W-:Y:S08]  /*6910*/  HMMA.16816.F32 R28, R212.reuse, R176, R28 ;  /* 0x000000b0d41c723c */ /* 0x040ff0000000181c */
[----:B------:R-:W-:Y:S01]  /*6920*/  HMMA.16816.F32 R32, R212, R178, R32 ;  /* 0x000000b2d420723c */ /* 0x000fe20000001820 */
[----:B------:R-:W1:Y:S07]  /*6930*/  LDSM.16.M88.4 R176, [R135+0x15100] ;  /* 0x0151000087b0783b */ /* 0x000e6e0000000200 */
[C---:B------:R-:W-:Y:S08]  /*6940*/  HMMA.16816.F32 R4, R216.reuse, R184, R4 ;  /* 0x000000b8d804723c */ /* 0x040ff00000001804 */
[C---:B------:R-:W-:Y:S01]  /*6950*/  HMMA.16816.F32 R8, R216.reuse, R186, R8 ;  /* 0x000000bad808723c */ /* 0x040fe20000001808 */
[----:B------:R-:W1:Y:S07]  /*6960*/  LDSM.16.M88.4 R184, [R135+0x15900] ;  /* 0x0159000087b8783b */ /* 0x000e6e0000000200 */
[C---:B-1----:R-:W-:Y:S08]  /*6970*/  HMMA.16816.F32 R12, R216.reuse, R180, R12 ;  /* 0x000000b4d80c723c */ /* 0x042ff0000000180c */
[C---:B------:R-:W-:Y:S08]  /*6980*/  HMMA.16816.F32 R16, R216.reuse, R182, R16 ;  /* 0x000000b6d810723c */ /* 0x040ff00000001810 */
[C---:B------:R-:W-:Y:S08]  /*6990*/  HMMA.16816.F32 R20, R216.reuse, R176, R20 ;  /* 0x000000b0d814723c */ /* 0x040ff00000001814 */
[C---:B------:R-:W-:Y:S08]  /*69a0*/  HMMA.16816.F32 R24, R216.reuse, R178, R24 ;  /* 0x000000b2d818723c */ /* 0x040ff00000001818 */
[C---:B------:R-:W-:Y:S08]  /*69b0*/  HMMA.16816.F32 R28, R216.reuse, R184, R28 ;  /* 0x000000b8d81c723c */ /* 0x040ff0000000181c */
[----:B------:R-:W-:Y:S01]  /*69c0*/  HMMA.16816.F32 R32, R216, R186, R32 ;  /* 0x000000bad820723c */ /* 0x000fe20000001820 */
[----:B----4-:R1:W-:Y:S05]  /*69d0*/  LDSM.16.M88.4 R176, [R188] ;  /* 0x00000000bcb0783b */ /* 0x0103ea0000000200 */
[----:B--2---:R2:W4:Y:S05]  /*69e0*/  LDSM.16.M88.4 R180, [R189] ;  /* 0x00000000bdb4783b */ /* 0x00452a0000000200 */
[----:B-1----:R-:W5:Y:S05]  /*69f0*/  LDL R188, [R1+0x10] ;  /* 0x0000100001bc7983 */ /* 0x002f6a0000100800 */
[----:B---3--:R1:W3:Y:S05]  /*6a00*/  LDSM.16.M88.4 R184, [R3] ;  /* 0x0000000003b8783b */ /* 0x0082ea0000000200 */
[----:B--2---:R-:W2:Y:S01]  /*6a10*/  LDL R189, [R1+0x14] ;  /* 0x0000140001bd7983 */ /* 0x004ea20000100800 */
[C---:B----4-:R-:W-:Y:S04]  /*6a20*/  HMMA.16816.F32 R4, R220.reuse, R180, R4 ;  /* 0x000000b4dc04723c */ /* 0x050fe80000001804 */
[----:B-1----:R-:W4:Y:S04]  /*6a30*/  LDL R3, [R1+0xc] ;  /* 0x00000c0001037983 */ /* 0x002f280000100800 */
[C---:B------:R-:W-:Y:S01]  /*6a40*/  HMMA.16816.F32 R8, R220.reuse, R182, R8 ;  /* 0x000000b6dc08723c */ /* 0x040fe20000001808 */
[----:B------:R1:W1:Y:S07]  /*6a50*/  LDSM.16.M88.4 R180, [R2] ;  /* 0x0000000002b4783b */ /* 0x00026e0000000200 */
[C---:B------:R-:W-:Y:S08]  /*6a60*/  HMMA.16816.F32 R12, R220.reuse, R176, R12 ;  /* 0x000000b0dc0c723c */ /* 0x040ff0000000180c */
[C---:B------:R-:W-:Y:S01]  /*6a70*/  HMMA.16816.F32 R16, R220.reuse, R178, R16 ;  /* 0x000000b2dc10723c */ /* 0x040fe20000001810 */
[----:B------:R-:W1:Y:S07]  /*6a80*/  LDSM.16.M88.4 R176, [R0+0x14100] ;  /* 0x0141000000b0783b */ /* 0x000e6e0000000200 */
[C---:B---3--:R-:W-:Y:S01]  /*6a90*/  HMMA.16816.F32 R20, R220.reuse, R184, R20 ;  /* 0x000000b8dc14723c */ /* 0x048fe20000001814 */
[----:B-1----:R-:W3:Y:S07]  /*6aa0*/  LDL R2, [R1+0x8] ;  /* 0x0000080001027983 */ /* 0x002eee0000100800 */
        /* <DEDUP_REMOVED lines=33> */
[C---:B------:R-:W-:Y:S08]  /*6cc0*/  HMMA.16816.F32 R16, R232.reuse, R178, R16 ;  /* 0x000000b2e810723c */ /* 0x040ff00000001810 */
[C---:B-1----:R-:W-:Y:S08]  /*6cd0*/  HMMA.16816.F32 R20, R232.reuse, R184, R20 ;  /* 0x000000b8e814723c */ /* 0x042ff00000001814 */
[C---:B------:R-:W-:Y:S08]  /*6ce0*/  HMMA.16816.F32 R24, R232.reuse, R186, R24 ;  /* 0x000000bae818723c */ /* 0x040ff00000001818 */
[C---:B------:R-:W-:Y:S08]  /*6cf0*/  HMMA.16816.F32 R28, R232.reuse, R180, R28 ;  /* 0x000000b4e81c723c */ /* 0x040ff0000000181c */
[----:B------:R-:W-:Y:S01]  /*6d00*/  HMMA.16816.F32 R32, R232, R182, R32 ;  /* 0x000000b6e820723c */ /* 0x000fe20000001820 */
[----:B-----5:R-:W-:Y:S05]  /*6d10*/  LDSM.16.M88.4 R184, [R188] ;  /* 0x00000000bcb8783b */ /* 0x020fea0000000200 */
[----:B--2---:R-:W1:Y:S05]  /*6d20*/  LDSM.16.M88.4 R176, [R189] ;  /* 0x00000000bdb0783b */ /* 0x004e6a0000000200 */
[----:B----4-:R-:W2:Y:S01]  /*6d30*/  LDSM.16.M88.4 R180, [R3] ;  /* 0x0000000003b4783b */ /* 0x010ea20000000200 */
[C---:B-1----:R-:W-:Y:S08]  /*6d40*/  HMMA.16816.F32 R4, R236.reuse, R176, R4 ;  /* 0x000000b0ec04723c */ /* 0x042ff00000001804 */
[C---:B------:R-:W-:Y:S01]  /*6d50*/  HMMA.16816.F32 R8, R236.reuse, R178, R8 ;  /* 0x000000b2ec08723c */ /* 0x040fe20000001808 */
[----:B---3--:R-:W1:Y:S07]  /*6d60*/  LDSM.16.M88.4 R176, [R2] ;  /* 0x0000000002b0783b */ /* 0x008e6e0000000200 */
[C---:B------:R-:W-:Y:S08]  /*6d70*/  HMMA.16816.F32 R12, R236.reuse, R184, R12 ;  /* 0x000000b8ec0c723c */ /* 0x040ff0000000180c */
[C---:B------:R-:W-:Y:S01]  /*6d80*/  HMMA.16816.F32 R16, R236.reuse, R186, R16 ;  /* 0x000000baec10723c */ /* 0x040fe20000001810 */
[----:B------:R-:W3:Y:S07]  /*6d90*/  LDSM.16.M88.4 R184, [R0+0x16100] ;  /* 0x0161000000b8783b */ /* 0x000eee0000000200 */
[C---:B--2---:R-:W-:Y:S08]  /*6da0*/  HMMA.16816.F32 R20, R236.reuse, R180, R20 ;  /* 0x000000b4ec14723c */ /* 0x044ff00000001814 */
[C---:B------:R-:W-:Y:S01]  /*6db0*/  HMMA.16816.F32 R24, R236.reuse, R182, R24 ;  /* 0x000000b6ec18723c */ /* 0x040fe20000001818 */
[----:B------:R-:W2:Y:S07]  /*6dc0*/  LDSM.16.M88.4 R180, [R0+0x16900] ;  /* 0x0169000000b4783b */ /* 0x000eae0000000200 */
[C---:B-1----:R-:W-:Y:S08]  /*6dd0*/  HMMA.16816.F32 R28, R236.reuse, R176, R28 ;  /* 0x000000b0ec1c723c */ /* 0x042ff0000000181c */
[----:B------:R-:W-:Y:S01]  /*6de0*/  HMMA.16816.F32 R32, R236, R178, R32 ;  /* 0x000000b2ec20723c */ /* 0x000fe20000001820 */
[----:B------:R-:W1:Y:S07]  /*6df0*/  LDSM.16.M88.4 R176, [R0+0x17100] ;  /* 0x0171000000b0783b */ /* 0x000e6e0000000200 */
[C---:B---3--:R-:W-:Y:S08]  /*6e00*/  HMMA.16816.F32 R4, R240.reuse, R184, R4 ;  /* 0x000000b8f004723c */ /* 0x048ff00000001804 */
[C---:B------:R-:W-:Y:S01]  /*6e10*/  HMMA.16816.F32 R8, R240.reuse, R186, R8 ;  /* 0x000000baf008723c */ /* 0x040fe20000001808 */
[----:B------:R-:W3:Y:S07]  /*6e20*/  LDSM.16.M88.4 R184, [R0+0x17900] ;  /* 0x0179000000b8783b */ /* 0x000eee0000000200 */
[C---:B--2---:R-:W-:Y:S08]  /*6e30*/  HMMA.16816.F32 R12, R240.reuse, R180, R12 ;  /* 0x000000b4f00c723c */ /* 0x044ff0000000180c */
[C---:B------:R-:W-:Y:S01]  /*6e40*/  HMMA.16816.F32 R16, R240.reuse, R182, R16 ;  /* 0x000000b6f010723c */ /* 0x040fe20000001810 */
[----:B------:R-:W2:Y:S07]  /*6e50*/  LDSM.16.M88.4 R180, [R250+0x6000] ;  /* 0x00600000fab4783b */ /* 0x000eae0000000200 */
[C---:B-1----:R-:W-:Y:S08]  /*6e60*/  HMMA.16816.F32 R20, R240.reuse, R176, R20 ;  /* 0x000000b0f014723c */ /* 0x042ff00000001814 */
[C---:B------:R-:W-:Y:S01]  /*6e70*/  HMMA.16816.F32 R24, R240.reuse, R178, R24 ;  /* 0x000000b2f018723c */ /* 0x040fe20000001818 */
[----:B------:R-:W1:Y:S07]  /*6e80*/  LDSM.16.M88.4 R176, [R250+0x6800] ;  /* 0x00680000fab0783b */ /* 0x000e6e0000000200 */
[C---:B---3--:R-:W-:Y:S08]  /*6e90*/  HMMA.16816.F32 R28, R240.reuse, R184, R28 ;  /* 0x000000b8f01c723c */ /* 0x048ff0000000181c */
[----:B------:R-:W-:Y:S08]  /*6ea0*/  HMMA.16816.F32 R32, R240, R186, R32 ;  /* 0x000000baf020723c */ /* 0x000ff00000001820 */
[C---:B--2---:R-:W-:Y:S08]  /*6eb0*/  HMMA.16816.F32 R4, R244.reuse, R180, R4 ;  /* 0x000000b4f404723c */ /* 0x044ff00000001804 */
[C---:B------:R-:W-:Y:S08]  /*6ec0*/  HMMA.16816.F32 R8, R244.reuse, R182, R8 ;  /* 0x000000b6f408723c */ /* 0x040ff00000001808 */
[C---:B-1----:R-:W-:Y:S08]  /*6ed0*/  HMMA.16816.F32 R12, R244.reuse, R176, R12 ;  /* 0x000000b0f40c723c */ /* 0x042ff0000000180c */
[----:B------:R-:W-:Y:S01]  /*6ee0*/  FMUL.FTZ R6, R6, c[0x0][0x320] ;  /* 0x0000c80006067a20 */ /* 0x000fe20000410000 */
[C---:B------:R-:W-:Y:S03]  /*6ef0*/  HMMA.16816.F32 R16, R244.reuse, R178, R16 ;  /* 0x000000b2f410723c */ /* 0x040fe60000001810 */
[----:B------:R-:W1:Y:S01]  /*6f00*/  MUFU.TANH R2, R6 ;  /* 0x0000000600027308 */ /* 0x000e620000002400 */
[----:B------:R-:W-:Y:S02]  /*6f10*/  FMUL.FTZ R7, R7, c[0x0][0x320] ;  /* 0x0000c80007077a20 */ /* 0x000fe40000410000 */
[----:B------:R-:W-:Y:S02]  /*6f20*/  FMUL.FTZ R4, R4, c[0x0][0x320] ;  /* 0x0000c80004047a20 */ /* 0x000fe40000410000 */
[----:B------:R-:W-:Y:S04]  /*6f30*/  FMUL.FTZ R5, R5, c[0x0][0x320] ;  /* 0x0000c80005057a20 */ /* 0x000fe80000410000 */
[----:B------:R-:W-:Y:S01]  /*6f40*/  FMUL.FTZ R8, R8, c[0x0][0x320] ;  /* 0x0000c80008087a20 */ /* 0x000fe20000410000 */
[----:B------:R-:W2:Y:S01]  /*6f50*/  MUFU.TANH R0, R7 ;  /* 0x0000000700007308 */ /* 0x000ea20000002400 */
[----:B------:R-:W-:Y:S02]  /*6f60*/  FMUL.FTZ R9, R9, c[0x0][0x320] ;  /* 0x0000c80009097a20 */ /* 0x000fe40000410000 */
[----:B------:R-:W-:Y:S02]  /*6f70*/  FMUL.FTZ R10, R10, c[0x0][0x320] ;  /* 0x0000c8000a0a7a20 */ /* 0x000fe40000410000 */
[----:B------:R-:W-:Y:S02]  /*6f80*/  FMUL.FTZ R11, R11, c[0x0][0x320] ;  /* 0x0000c8000b0b7a20 */ /* 0x000fe40000410000 */
[----:B------:R-:W-:Y:S02]  /*6f90*/  FMUL.FTZ R13, R13, c[0x0][0x320] ;  /* 0x0000c8000d0d7a20 */ /* 0x000fe40000410000 */
[----:B------:R-:W-:Y:S01]  /*6fa0*/  FMUL.FTZ R14, R14, c[0x0][0x320] ;  /* 0x0000c8000e0e7a20 */ /* 0x000fe20000410000 */
[----:B------:R-:W-:Y:S01]  /*6fb0*/  MUFU.TANH R184, R4 ;  /* 0x0000000400b87308 */ /* 0x000fe20000002400 */
[----:B------:R-:W-:Y:S02]  /*6fc0*/  FMUL.FTZ R15, R15, c[0x0][0x320] ;  /* 0x0000c8000f0f7a20 */ /* 0x000fe40000410000 */
[----:B------:R-:W-:Y:S01]  /*6fd0*/  FMUL.FTZ R16, R16, c[0x0][0x320] ;  /* 0x0000c80010107a20 */ /* 0x000fe20000410000 */
[----:B-1----:R-:W-:Y:S01]  /*6fe0*/  STL [R1+0x48], R2 ;  /* 0x0000480201007387 */ /* 0x002fe20000100800 */
[----:B------:R-:W-:Y:S02]  /*6ff0*/  FMUL.FTZ R17, R17, c[0x0][0x320] ;  /* 0x0000c80011117a20 */ /* 0x000fe40000410000 */
[----:B------:R-:W-:Y:S02]  /*7000*/  FMUL.FTZ R18, R18, c[0x0][0x320] ;  /* 0x0000c80012127a20 */ /* 0x000fe40000410000 */
[----:B------:R-:W-:Y:S01]  /*7010*/  FMUL.FTZ R19, R19, c[0x0][0x320] ;  /* 0x0000c80013137a20 */ /* 0x000fe20000410000 */
[----:B------:R1:W-:Y:S01]  /*7020*/  MUFU.TANH R186, R5 ;  /* 0x0000000500ba7308 */ /* 0x0003e20000002400 */
[----:B------:R-:W-:Y:S01]  /*7030*/  FMUL.FTZ R12, R12, c[0x0][0x320] ;  /* 0x0000c8000c0c7a20 */ /* 0x000fe20000410000 */
[----:B--2---:R2:W-:Y:S08]  /*7040*/  STL [R1+0x50], R0 ;  /* 0x0000500001007387 */ /* 0x0045f00000100800 */
[----:B------:R-:W-:Y:S10]  /*7050*/  MUFU.TANH R185, R8 ;  /* 0x0000000800b97308 */ /* 0x000ff40000002400 */
[----:B------:R-:W-:Y:S01]  /*7060*/  MUFU.TANH R183, R9 ;  /* 0x0000000900b77308 */ /* 0x000fe20000002400 */
[----:B-1----:R-:W1:Y:S09]  /*7070*/  LDSM.16.M88.4 R4, [R250+0x7000] ;  /* 0x00700000fa04783b */ /* 0x002e720000000200 */
[----:B--2---:R-:W2:Y:S10]  /*7080*/  MUFU.TANH R0, R10 ;  /* 0x0000000a00007308 */ /* 0x004eb40000002400 */
[----:B------:R3:W4:Y:S10]  /*7090*/  MUFU.TANH R191, R11 ;  /* 0x0000000b00bf7308 */ /* 0x0007340000002400 */
[----:B------:R-:W4:Y:S01]  /*70a0*/  MUFU.TANH R181, R13 ;  /* 0x0000000d00b57308 */ /* 0x000f220000002400 */
[----:B--2---:R-:W-:Y:S09]  /*70b0*/  STL [R1+0x4c], R0 ;  /* 0x00004c0001007387 */ /* 0x004ff20000100800 */
[----:B------:R-:W2:Y:S01]  /*70c0*/  MUFU.TANH R190, R14 ;  /* 0x0000000e00be7308 */ /* 0x000ea20000002400 */
[----:B---3--:R-:W3:Y:S01]  /*70d0*/  LDSM.16.M88.4 R8, [R250+0x7800] ;  /* 0x00780000fa08783b */ /* 0x008ee20000000200 */
[----:B------:R-:W-:Y:S08]  /*70e0*/  DEPBAR.LE SB0, 0x0 ;  /* 0x000080000000791a */ /* 0x000ff00000000000 */
[----:B------:R-:W2:Y:S01]  /*70f0*/  MUFU.TANH R189, R15 ;  /* 0x0000000f00bd7308 */ /* 0x000ea20000002400 */
[----:B------:R-:W-:Y:S01]  /*7100*/  BAR.SYNC.DEFER_BLOCKING 0x0 ;  /* 0x0000000000007b1d */ /* 0x000fe20000010000 */
[C---:B-1----:R-:W-:Y:S08]  /*7110*/  HMMA.16816.F32 R20, R244.reuse, R4, R20 ;  /* 0x00000004f414723c */ /* 0x042ff00000001814 */
[----:B------:R-:W1:Y:S01]  /*7120*/  MUFU.TANH R178, R16 ;  /* 0x0000001000b27308 */ /* 0x000e620000002400 */
[C---:B------:R-:W-:Y:S09]  /*7130*/  HMMA.16816.F32 R24, R244.reuse, R6, R24 ;  /* 0x00000006f418723c */ /* 0x040ff20000001818 */
[----:B------:R5:W1:Y:S06]  /*7140*/  MUFU.TANH R177, R17 ;  /* 0x0000001100b17308 */ /* 0x000a6c0000002400 */
[----:B------:R-:W-:Y:S02]  /*7150*/  FMUL.FTZ R20, R20, c[0x0][0x320] ;  /* 0x0000c80014147a20 */ /* 0x000fe40000410000 */
[----:B------:R-:W-:Y:S02]  /*7160*/  FMUL.FTZ R22, R22, c[0x0][0x320] ;  /* 0x0000c80016167a20 */ /* 0x000fe40000410000 */
[----:B------:R1:W1:Y:S01]  /*7170*/  MUFU.TANH R188, R18 ;  /* 0x0000001200bc7308 */ /* 0x0002620000002400 */
[----:B------:R-:W-:Y:S02]  /*7180*/  FMUL.FTZ R23, R23, c[0x0][0x320] ;  /* 0x0000c80017177a20 */ /* 0x000fe40000410000 */
[----:B------:R-:W-:Y:S01]  /*7190*/  FMUL.FTZ R21, R21, c[0x0][0x320] ;  /* 0x0000c80015157a20 */ /* 0x000fe20000410000 */
[C---:B---3--:R-:W-:Y:S06]  /*71a0*/  HMMA.16816.F32 R28, R244.reuse, R8, R28 ;  /* 0x00000008f41c723c */ /* 0x048fec000000181c */
[----:B------:R3:W2:Y:S02]  /*71b0*/  MUFU.TANH R187, R19 ;  /* 0x0000001300bb7308 */ /* 0x0006a40000002400 */
[----:B------:R-:W-:Y:S04]  /*71c0*/  HMMA.16816.F32 R32, R244, R10, R32 ;  /* 0x0000000af420723c */ /* 0x000fe80000001820 */
[----:B-----5:R-:W-:Y:S04]  /*71d0*/  FMUL.FTZ R17, R25, c[0x0][0x320] ;  /* 0x0000c80019117a20 */ /* 0x020fe80000410000 */
[----:B------:R5:W2:Y:S08]  /*71e0*/  MUFU.TANH R176, R20 ;  /* 0x0000001400b07308 */ /* 0x000ab00000002400 */
[----:B------:R-:W-:Y:S02]  /*71f0*/  FMUL.FTZ R16, R28, c[0x0][0x320] ;  /* 0x0000c8001c107a20 */ /* 0x000fe40000410000 */
[----:B------:R2:W2:Y:S01]  /*7200*/  MUFU.TANH R180, R22 ;  /* 0x0000001600b47308 */ /* 0x0004a20000002400 */
[----:B------:R-:W-:Y:S02]  /*7210*/  FMUL.FTZ R15, R29, c[0x0][0x320] ;  /* 0x0000c8001d0f7a20 */ /* 0x000fe40000410000 */
[----:B-1----:R-:W-:Y:S02]  /*7220*/  FMUL.FTZ R18, R31, c[0x0][0x320] ;  /* 0x0000c8001f127a20 */ /* 0x002fe40000410000 */
[----:B---3--:R-:W-:Y:S02]  /*7230*/  FMUL.FTZ R19, R24, c[0x0][0x320] ;  /* 0x0000c80018137a20 */ /* 0x008fe40000410000 */
[----:B------:R-:W-:Y:S02]  /*7240*/  FMUL.FTZ R14, R32, c[0x0][0x320] ;  /* 0x0000c800200e7a20 */ /* 0x000fe40000410000 */
[----:B------:R-:W-:Y:S01]  /*7250*/  FMUL.FTZ R13, R33, c[0x0][0x320] ;  /* 0x0000c800210d7a20 */ /* 0x000fe20000410000 */
[----:B------:R1:W3:Y:S01]  /*7260*/  MUFU.TANH R179, R23 ;  /* 0x0000001700b37308 */ /* 0x0002e20000002400 */
[----:B------:R-:W-:Y:S02]  /*7270*/  FMUL.FTZ R4, R34, c[0x0][0x320] ;  /* 0x0000c80022047a20 */ /* 0x000fe40000410000 */
[----:B------:R-:W-:Y:S02]  /*7280*/  FMUL.FTZ R0, R35, c[0x0][0x320] ;  /* 0x0000c80023007a20 */ /* 0x000fe40000410000 */
[----:B-----5:R-:W-:Y:S05]  /*7290*/  FMUL.FTZ R20, R30, c[0x0][0x320] ;  /* 0x0000c8001e147a20 */ /* 0x020fea0000410000 */
[----:B------:R3:W3:Y:S01]  /*72a0*/  MUFU.TANH R182, R12 ;  /* 0x0000000c00b67308 */ /* 0x0006e20000002400 */
[----:B--2---:R-:W-:Y:S09]  /*72b0*/  FMUL.FTZ R22, R27, c[0x0][0x320] ;  /* 0x0000c8001b167a20 */ /* 0x004ff20000410000 */
[----:B------:R-:W2:Y:S01]  /*72c0*/  MUFU.TANH R21, R21 ;  /* 0x0000001500157308 */ /* 0x000ea20000002400 */
[----:B-1----:R-:W-:Y:S09]  /*72d0*/  FMUL.FTZ R23, R26, c[0x0][0x320] ;  /* 0x0000c8001a177a20 */ /* 0x002ff20000410000 */
[----:B------:R-:W1:Y:S10]  /*72e0*/  MUFU.TANH R19, R19 ;  /* 0x0000001300137308 */ /* 0x000e740000002400 */
        /* <DEDUP_REMOVED lines=10> */
[----:B------:R1:W1:Y:S02]  /*7390*/  MUFU.TANH R3, R0 ;  /* 0x0000000000037308 */ /* 0x0002640000002400 */
[----:B-1234-:R-:W-:-:S05]  /*73a0*/  @P0 BRA `(.L_x_5) ;  /* 0xffffe5d000000947 */ /* 0x01efca000383ffff */
.L_x_4:
[----:B----4-:R-:W2:Y:S01]  /*73b0*/  LDL.LU R9, [R1+0x64] ;  /* 0x0000640001097983 */ /* 0x010ea20000300800 */
[----:B------:R-:W-:Y:S01]  /*73c0*/  FMNMX.FTZ R132, R184, R133, !PT ;  /* 0x00000085b8847209 */ /* 0x000fe20007810000 */
[----:B------:R-:W-:Y:S01]  /*73d0*/  UIADD3 UR4, UR8, -0x1, URZ ;  /* 0xffffffff08047890 */ /* 0x000fe2000fffe03f */
[----:B------:R-:W-:Y:S01]  /*73e0*/  ISETP.LT.AND P0, PT, RZ, UR8, PT ;  /* 0x00000008ff007c0c */ /* 0x000fe2000bf01270 */
[----:B------:R-:W3:Y:S01]  /*73f0*/  LDL.LU R8, [R1+0x48] ;  /* 0x0000480001087983 */ /* 0x000ee20000300800 */
[----:B------:R-:W-:Y:S03]  /*7400*/  FMNMX.FTZ R132, R186, R132, !PT ;  /* 0x00000084ba847209 */ /* 0x000fe60007810000 */
[----:B------:R-:W4:Y:S01]  /*7410*/  LDL.LU R12, [R1+0x50] ;  /* 0x00005000010c7983 */ /* 0x000f220000300800 */
[----:B------:R-:W-:Y:S01]  /*7420*/  FMNMX.FTZ R132, R185, R132, !PT ;  /* 0x00000084b9847209 */ /* 0x000fe20007810000 */
[----:B------:R-:W-:Y:S02]  /*7430*/  UMOV UR8, UR4 ;  /* 0x0000000400087c82 */ /* 0x000fe40008000000 */
[----:B------:R-:W5:Y:S01]  /*7440*/  LDL.LU R10, [R1+0x4c] ;  /* 0x00004c00010a7983 */ /* 0x000f620000300800 */
[----:B------:R-:W-:Y:S03]  /*7450*/  FMNMX.FTZ R132, R183, R132, !PT ;  /* 0x00000084b7847209 */ /* 0x000fe60007810000 */
[----:B------:R-:W0:Y:S01]  /*7460*/  LDGDEPBAR ;  /* 0x00000000000079af */ /* 0x000e220000000000 */
[----:B------:R-:W-:Y:S04]  /*7470*/  FMNMX.FTZ R132, R182, R132, !PT ;  /* 0x00000084b6847209 */ /* 0x000fe80007810000 */
        /* <DEDUP_REMOVED lines=10> */
[----:B------:R-:W-:Y:S05]  /*7520*/  FMNMX.FTZ R132, R13, R132, !PT ;  /* 0x000000840d847209 */ /* 0x000fea0007810000 */
[----:B------:R-:W1:Y:S02]  /*7530*/  SHFL.BFLY PT, R0, R132, 0x2, 0x1f ;  /* 0x0c401f0084007f89 */ /* 0x000e6400000e0000 */
[----:B-1----:R-:W-:Y:S06]  /*7540*/  FMNMX.FTZ R132, R132, R0, !PT ;  /* 0x0000000084847209 */ /* 0x002fec0007810000 */
[----:B------:R-:W1:Y:S02]  /*7550*/  SHFL.BFLY PT, R0, R132, 0x1, 0x1f ;  /* 0x0c201f0084007f89 */ /* 0x000e6400000e0000 */
[----:B-1----:R-:W-:Y:S05]  /*7560*/  FMNMX.FTZ R132, R132, R0, !PT ;  /* 0x0000000084847209 */ /* 0x002fea0007810000 */
[C---:B------:R-:W-:Y:S02]  /*7570*/  FADD.FTZ R0, -R132.reuse, R133 ;  /* 0x0000008584007221 */ /* 0x040fe40000010100 */
[----:B------:R-:W-:Y:S02]  /*7580*/  FMUL.FTZ R2, R132, c[0x0][0x2d0] ;  /* 0x0000b40084027a20 */ /* 0x000fe40000410000 */
[----:B------:R-:W-:Y:S02]  /*7590*/  FMUL.FTZ R0, R0, c[0x0][0x2d0] ;  /* 0x0000b40000007a20 */ /* 0x000fe40000410000 */
[--C-:B------:R-:W-:Y:S02]  /*75a0*/  FFMA.FTZ R184, R184, c[0x0][0x2d0], -R2.reuse ;  /* 0x0000b400b8b87a23 */ /* 0x100fe40000010802 */
[--C-:B------:R-:W-:Y:S01]  /*75b0*/  FFMA.FTZ R26, R176, c[0x0][0x2d0], -R2.reuse ;  /* 0x0000b400b01a7a23 */ /* 0x100fe20000010802 */
[----:B------:R-:W1:Y:S01]  /*75c0*/  MUFU.EX2 R6, R0 ;  /* 0x0000000000067308 */ /* 0x000e620000000800 */
[--C-:B------:R-:W-:Y:S02]  /*75d0*/  FFMA.FTZ R5, R186, c[0x0][0x2d0], -R2.reuse ;  /* 0x0000b400ba057a23 */ /* 0x100fe40000010802 */
[--C-:B------:R-:W-:Y:S02]  /*75e0*/  FFMA.FTZ R7, R185, c[0x0][0x2d0], -R2.reuse ;  /* 0x0000b400b9077a23 */ /* 0x100fe40000010802 */
[--C-:B------:R-:W-:Y:S02]  /*75f0*/  FFMA.FTZ R183, R183, c[0x0][0x2d0], -R2.reuse ;  /* 0x0000b400b7b77a23 */ /* 0x100fe40000010802 */
[--C-:B------:R-:W-:Y:S02]  /*7600*/  FFMA.FTZ R186, R182, c[0x0][0x2d0], -R2.reuse ;  /* 0x0000b400b6ba7a23 */ /* 0x100fe40000010802 */
[--C-:B------:R-:W-:Y:S01]  /*7610*/  FFMA.FTZ R182, R178, c[0x0][0x2d0], -R2.reuse ;  /* 0x0000b400b2b67a23 */ /* 0x100fe20000010802 */
[----:B------:R-:W2:Y:S01]  /*7620*/  MUFU.EX2 R176, R184 ;  /* 0x000000b800b07308 */ /* 0x000ea20000000800 */
        /* <DEDUP_REMOVED lines=9> */
[----:B------:R-:W-:Y:S02]  /*76c0*/  FFMA.FTZ R11, R19, c[0x0][0x2d0], -R2 ;  /* 0x0000b400130b7a23 */ /* 0x000fe40000010802 */
[C---:B-1----:R-:W-:Y:S01]  /*76d0*/  FMUL.FTZ R32, R6.reuse, R136 ;  /* 0x0000008806207220 */ /* 0x042fe20000410000 */
[----:B------:R-:W1:Y:S01]  /*76e0*/  MUFU.EX2 R7, R7 ;  /* 0x0000000700077308 */ /* 0x000e620000000800 */
[C---:B------:R-:W-:Y:S02]  /*76f0*/  FMUL.FTZ R33, R6.reuse, R137 ;  /* 0x0000008906217220 */ /* 0x040fe40000410000 */
[C---:B------:R-:W-:Y:S01]  /*7700*/  FMUL.FTZ R13, R6.reuse, R157 ;  /* 0x0000009d060d7220 */ /* 0x040fe20000410000 */
[----:B------:R-:W-:Y:S01]  /*7710*/  MOV R157, R28 ;  /* 0x0000001c009d7202 */ /* 0x000fe20000000f00 */
[C---:B------:R-:W-:Y:S02]  /*7720*/  FMUL.FTZ R28, R6.reuse, R140 ;  /* 0x0000008c061c7220 */ /* 0x040fe40000410000 */
[C---:B------:R-:W-:Y:S02]  /*7730*/  FMUL.FTZ R16, R6.reuse, R152 ;  /* 0x0000009806107220 */ /* 0x040fe40000410000 */
[C---:B------:R-:W-:Y:S01]  /*7740*/  FMUL.FTZ R17, R6.reuse, R153 ;  /* 0x0000009906117220 */ /* 0x040fe20000410000 */
[----:B------:R-:W1:Y:S01]  /*7750*/  MUFU.EX2 R178, R183 ;  /* 0x000000b700b27308 */ /* 0x000e620000000800 */
[----:B------:R-:W-:Y:S01]  /*7760*/  MOV R153, R29 ;  /* 0x0000001d00997202 */ /* 0x000fe20000000f00 */
[C---:B------:R-:W-:Y:S02]  /*7770*/  FMUL.FTZ R29, R6.reuse, R141 ;  /* 0x0000008d061d7220 */ /* 0x040fe40000410000 */
[C---:B------:R-:W-:Y:S01]  /*7780*/  FMUL.FTZ R21, R6.reuse, R149 ;  /* 0x0000009506157220 */ /* 0x040fe20000410000 */
[----:B------:R-:W-:Y:S01]  /*7790*/  MOV R149, R31 ;  /* 0x0000001f00957202 */ /* 0x000fe20000000f00 */
[C---:B------:R-:W-:Y:S02]  /*77a0*/  FMUL.FTZ R36, R6.reuse, R36 ;  /* 0x0000002406247220 */ /* 0x040fe40000410000 */
        /* <DEDUP_REMOVED lines=47> */
[----:B--2---:R-:W-:Y:S01]  /*7aa0*/  FFMA.FTZ R0, R6, R9, R176 ;  /* 0x0000000906007223 */ /* 0x004fe200000100b0 */
[C---:B------:R-:W-:Y:S01]  /*7ab0*/  F2FP.PACK_AB R176, R5.reuse, R176 ;  /* 0x000000b005b0723e */ /* 0x040fe200000000ff */
[----:B------:R-:W2:Y:S02]  /*7ac0*/  LDL.LU R9, [R1+0x84] ;  /* 0x0000840001097983 */ /* 0x000ea40000300800 */
[----:B------:R-:W-:Y:S04]  /*7ad0*/  FADD.FTZ R0, R5, R0 ;  /* 0x0000000005007221 */ /* 0x000fe80000010000 */
[----:B-1----:R-:W-:Y:S04]  /*7ae0*/  FADD.FTZ R0, R7, R0 ;  /* 0x0000000007007221 */ /* 0x002fe80000010000 */
[----:B------:R-:W-:Y:S01]  /*7af0*/  FADD.FTZ R183, R178, R0 ;  /* 0x00000000b2b77221 */ /* 0x000fe20000010000 */
[----:B---3--:R-:W-:Y:S02]  /*7b00*/  FMNMX.FTZ R0, R8, R134, !PT ;  /* 0x0000008608007209 */ /* 0x008fe40007810000 */
[----:B------:R-:W-:Y:S02]  /*7b10*/  F2FP.PACK_AB R178, R178, R7 ;  /* 0x00000007b2b2723e */ /* 0x000fe400000000ff */
[----:B----4-:R-:W-:Y:S04]  /*7b20*/  FMNMX.FTZ R0, R12, R0, !PT ;  /* 0x000000000c007209 */ /* 0x010fe80007810000 */
[----:B-----5:R-:W-:Y:S04]  /*7b30*/  FMNMX.FTZ R0, R10, R0, !PT ;  /* 0x000000000a007209 */ /* 0x020fe80007810000 */
        /* <DEDUP_REMOVED lines=18> */
[----:B------:R-:W-:Y:S01]  /*7c60*/  FMUL.FTZ R5, R2, c[0x0][0x2d0] ;  /* 0x0000b40002057a20 */ /* 0x000fe20000410000 */
[----:B------:R-:W-:Y:S01]  /*7c70*/  MUFU.EX2 R134, R181 ;  /* 0x000000b500867308 */ /* 0x000fe20000000800 */
[----:B------:R-:W-:Y:S02]  /*7c80*/  FMUL.FTZ R0, R0, c[0x0][0x2d0] ;  /* 0x0000b40000007a20 */ /* 0x000fe40000410000 */
[--C-:B------:R-:W-:Y:S02]  /*7c90*/  FFMA.FTZ R8, R8, c[0x0][0x2d0], -R5.reuse ;  /* 0x0000b40008087a23 */ /* 0x100fe40000010805 */
[--C-:B------:R-:W-:Y:S02]  /*7ca0*/  FFMA.FTZ R7, R12, c[0x0][0x2d0], -R5.reuse ;  /* 0x0000b4000c077a23 */ /* 0x100fe40000010805 */
        /* <DEDUP_REMOVED lines=8> */
[----:B------:R-:W-:Y:S01]  /*7d30*/  MUFU.EX2 R8, R8 ;  /* 0x0000000800087308 */ /* 0x000fe20000000800 */
[--C-:B------:R-:W-:Y:S02]  /*7d40*/  FFMA.FTZ R14, R22, c[0x0][0x2d0], -R5.reuse ;  /* 0x0000b400160e7a23 */ /* 0x100fe40000010805 */
[--C-:B------:R-:W-:Y:S02]  /*7d50*/  FFMA.FTZ R18, R18, c[0x0][0x2d0], -R5.reuse ;  /* 0x0000b40012127a23 */ /* 0x100fe40000010805 */
[--C-:B------:R-:W-:Y:S02]  /*7d60*/  FFMA.FTZ R19, R4, c[0x0][0x2d0], -R5.reuse ;  /* 0x0000b40004137a23 */ /* 0x100fe40000010805 */
[C---:B------:R-:W-:Y:S01]  /*7d70*/  FMUL.FTZ R4, R6.reuse, R164 ;  /* 0x000000a406047220 */ /* 0x040fe20000410000 */
[----:B------:R-:W-:Y:S01]  /*7d80*/  MOV R164, R15 ;  /* 0x0000000f00a47202 */ /* 0x000fe20000000f00 */
[C---:B------:R-:W-:Y:S01]  /*7d90*/  FMUL.FTZ R12, R6.reuse, R156 ;  /* 0x0000009c060c7220 */ /* 0x040fe20000410000 */
[----:B------:R-:W3:Y:S01]  /*7da0*/  MUFU.EX2 R7, R7 ;  /* 0x0000000700077308 */ /* 0x000ee20000000800 */
[C---:B------:R-:W-:Y:S01]  /*7db0*/  FMUL.FTZ R20, R6.reuse, R148 ;  /* 0x0000009406147220 */ /* 0x040fe20000410000 */
[----:B------:R-:W-:Y:S01]  /*7dc0*/  MOV R156, R25 ;  /* 0x00000019009c7202 */ /* 0x000fe20000000f00 */
[----:B------:R-:W-:Y:S01]  /*7dd0*/  FMUL.FTZ R25, R6, R145 ;  /* 0x0000009106197220 */ /* 0x000fe20000410000 */
[----:B------:R-:W-:Y:S01]  /*7de0*/  MOV R148, R11 ;  /* 0x0000000b00947202 */ /* 0x000fe20000000f00 */
[C---:B-1----:R-:W-:Y:S02]  /*7df0*/  FMUL.FTZ R34, R0.reuse, R138 ;  /* 0x0000008a00227220 */ /* 0x042fe40000410000 */
[----:B------:R-:W-:Y:S02]  /*7e00*/  FMUL.FTZ R35, R0, R139 ;  /* 0x0000008b00237220 */ /* 0x000fe40000410000 */
[----:B------:R-:W1:Y:S01]  /*7e10*/  LDSM.16.MT88.4 R136, [R248+0x100] ;  /* 0x00010000f888783b */ /* 0x000e620000004200 */
[----:B------:R-:W4:Y:S01]  /*7e20*/  MUFU.EX2 R179, R133 ;  /* 0x0000008500b37308 */ /* 0x000f220000000800 */
[--C-:B------:R-:W-:Y:S02]  /*7e30*/  FFMA.FTZ R190, R190, c[0x0][0x2d0], -R5.reuse ;  /* 0x0000b400bebe7a23 */ /* 0x100fe40000010805 */
[--C-:B------:R-:W-:Y:S02]  /*7e40*/  FFMA.FTZ R189, R189, c[0x0][0x2d0], -R5.reuse ;  /* 0x0000b400bdbd7a23 */ /* 0x100fe40000010805 */
[--C-:B------:R-:W-:Y:S02]  /*7e50*/  FFMA.FTZ R188, R188, c[0x0][0x2d0], -R5.reuse ;  /* 0x0000b400bcbc7a23 */ /* 0x100fe40000010805 */
[----:B------:R-:W-:Y:S02]  /*7e60*/  FFMA.FTZ R187, R187, c[0x0][0x2d0], -R5 ;  /* 0x0000b400bbbb7a23 */ /* 0x000fe40000010805 */
[----:B------:R-:W-:Y:S01]  /*7e70*/  FMUL.FTZ R5, R6, R165 ;  /* 0x000000a506057220 */ /* 0x000fe20000410000 */
[----:B------:R-:W5:Y:S01]  /*7e80*/  MUFU.EX2 R191, R191 ;  /* 0x000000bf00bf7308 */ /* 0x000f620000000800 */
[C---:B------:R-:W-:Y:S01]  /*7e90*/  FMUL.FTZ R11, R0.reuse, R163 ;  /* 0x000000a3000b7220 */ /* 0x040fe20000410000 */
[----:B------:R-:W-:Y:S01]  /*7ea0*/  MOV R165, R19 ;  /* 0x0000001300a57202 */ /* 0x000fe20000000f00 */
[C---:B------:R-:W-:Y:S01]  /*7eb0*/  FMUL.FTZ R15, R0.reuse, R159 ;  /* 0x0000009f000f7220 */ /* 0x040fe20000410000 */
[C---:B---3--:R-:W-:Y:S01]  /*7ec0*/  F2FP.PACK_AB R177, R7.reuse, R8 ;  /* 0x0000000807b1723e */ /* 0x048fe200000000ff */
[C---:B------:R-:W-:Y:S01]  /*7ed0*/  FMUL.FTZ R19, R0.reuse, R155 ;  /* 0x0000009b00137220 */ /* 0x040fe20000410000 */
[----:B------:R-:W-:Y:S01]  /*7ee0*/  MOV R163, R27 ;  /* 0x0000001b00a37202 */ /* 0x000fe20000000f00 */
[C---:B------:R-:W-:Y:S02]  /*7ef0*/  FMUL.FTZ R22, R0.reuse, R150 ;  /* 0x0000009600167220 */ /* 0x040fe40000410000 */
[C---:B------:R-:W-:Y:S01]  /*7f00*/  FMUL.FTZ R23, R0.reuse, R151 ;  /* 0x0000009700177220 */ /* 0x040fe20000410000 */
[----:B------:R-:W-:Y:S01]  /*7f10*/  MUFU.EX2 R148, R148 ;  /* 0x0000009400947308 */ /* 0x000fe20000000800 */
[C---:B------:R-:W-:Y:S02]  /*7f20*/  FMUL.FTZ R27, R0.reuse, R147 ;  /* 0x00000093001b7220 */ /* 0x040fe40000410000 */
[C---:B------:R-:W-:Y:S02]  /*7f30*/  FMUL.FTZ R31, R0.reuse, R143 ;  /* 0x0000008f001f7220 */ /* 0x040fe40000410000 */
[C---:B------:R-:W-:Y:S02]  /*7f40*/  FMUL.FTZ R38, R0.reuse, R38 ;  /* 0x0000002600267220 */ /* 0x040fe40000410000 */
[C---:B------:R-:W-:Y:S02]  /*7f50*/  FMUL.FTZ R39, R0.reuse, R39 ;  /* 0x0000002700277220 */ /* 0x040fe40000410000 */
[C---:B------:R-:W-:Y:S01]  /*7f60*/  FMUL.FTZ R42, R0.reuse, R42 ;  /* 0x0000002a002a7220 */ /* 0x040fe20000410000 */
[----:B------:R-:W3:Y:S01]  /*7f70*/  MUFU.EX2 R133, R186 ;  /* 0x000000ba00857308 */ /* 0x000ee20000000800 */
[C---:B------:R-:W-:Y:S02]  /*7f80*/  FMUL.FTZ R43, R0.reuse, R43 ;  /* 0x0000002b002b7220 */ /* 0x040fe40000410000 */
[C---:B------:R-:W-:Y:S02]  /*7f90*/  FMUL.FTZ R46, R0.reuse, R46 ;  /* 0x0000002e002e7220 */ /* 0x040fe40000410000 */
[C---:B------:R-:W-:Y:S02]  /*7fa0*/  FMUL.FTZ R47, R0.reuse, R47 ;  /* 0x0000002f002f7220 */ /* 0x040fe40000410000 */
        /* <DEDUP_REMOVED lines=47> */
[----:B--2---:R-:W-:Y:S02]  /*82a0*/  FFMA.FTZ R3, R0, R9, R8 ;  /* 0x0000000900037223 */ /* 0x004fe40000010008 */
[C---:B------:R-:W-:Y:S01]  /*82b0*/  FMUL.FTZ R8, R6.reuse, R160 ;  /* 0x000000a006087220 */ /* 0x040fe20000410000 */
[----:B------:R-:W-:Y:S01]  /*82c0*/  MOV R160, R18 ;  /* 0x0000001200a07202 */ /* 0x000fe20000000f00 */
[----:B------:R-:W-:Y:S02]  /*82d0*/  FADD.FTZ R3, R7, R3 ;  /* 0x0000000307037221 */ /* 0x000fe40000010000 */
[C---:B------:R-:W-:Y:S01]  /*82e0*/  FMUL.FTZ R9, R6.reuse, R161 ;  /* 0x000000a106097220 */ /* 0x040fe20000410000 */
[----:B------:R-:W-:Y:S01]  /*82f0*/  MOV R161, R24 ;  /* 0x0000001800a17202 */ /* 0x000fe20000000f00 */
[----:B----4-:R-:W-:Y:S01]  /*8300*/  FADD.FTZ R152, R179, R3 ;  /* 0x00000003b3987221 */ /* 0x010fe20000010000 */
[----:B-----5:R-:W-:Y:S01]  /*8310*/  F2FP.PACK_AB R179, R191, R179 ;  /* 0x000000b3bfb3723e */ /* 0x020fe200000000ff */
[----:B------:R-:W-:Y:S01]  /*8320*/  FMUL.FTZ R24, R6, R144 ;  /* 0x0000009006187220 */ /* 0x000fe20000410000 */
[----:B------:R-:W-:Y:S01]  /*8330*/  MUFU.EX2 R181, R161 ;  /* 0x000000a100b57308 */ /* 0x000fe20000000800 */
[C---:B------:R-:W-:Y:S01]  /*8340*/  FMUL.FTZ R6, R0.reuse, R166 ;  /* 0x000000a600067220 */ /* 0x040fe20000410000 */
[----:B------:R-:W-:Y:S01]  /*8350*/  MOV R166, R14 ;  /* 0x0000000e00a67202 */ /* 0x000fe20000000f00 */
[C---:B------:R-:W-:Y:S01]  /*8360*/  FMUL.FTZ R7, R0.reuse, R167 ;  /* 0x000000a700077220 */ /* 0x040fe20000410000 */
[----:B------:R-:W-:Y:S01]  /*8370*/  MOV R167, R10 ;  /* 0x0000000a00a77202 */ /* 0x000fe20000000f00 */
[C---:B------:R-:W-:Y:S02]  /*8380*/  FMUL.FTZ R18, R0.reuse, R154 ;  /* 0x0000009a00127220 */ /* 0x040fe40000410000 */
[C---:B------:R-:W-:Y:S01]  /*8390*/  FMUL.FTZ R10, R0.reuse, R162 ;  /* 0x000000a2000a7220 */ /* 0x040fe20000410000 */
[----:B------:R-:W-:Y:S01]  /*83a0*/  MOV R162, R30 ;  /* 0x0000001e00a27202 */ /* 0x000fe20000000f00 */
[C---:B------:R-:W-:Y:S01]  /*83b0*/  FMUL.FTZ R30, R0.reuse, R142 ;  /* 0x0000008e001e7220 */ /* 0x040fe20000410000 */
[C---:B-1----:R-:W-:Y:S01]  /*83c0*/  HMMA.16816.F32 R4, R176.reuse, R136, R4 ;  /* 0x00000088b004723c */ /* 0x042fe20000001804 */
[----:B------:R-:W-:Y:S01]  /*83d0*/  LDSM.16.MT88.4 R140, [R248+0x900] ;  /* 0x00090000f88c783b */ /* 0x000fe20000004200 */
[----:B------:R-:W-:Y:S03]  /*83e0*/  MUFU.EX2 R144, R182 ;  /* 0x000000b600907308 */ /* 0x000fe60000000800 */
[C---:B------:R-:W-:Y:S01]  /*83f0*/  FMUL.FTZ R14, R0.reuse, R158 ;  /* 0x0000009e000e7220 */ /* 0x040fe20000410000 */
[----:B------:R-:W-:Y:S01]  /*8400*/  MOV R158, R26 ;  /* 0x0000001a009e7202 */ /* 0x000fe20000000f00 */
[----:B------:R-:W-:Y:S01]  /*8410*/  FMUL.FTZ R26, R0, R146 ;  /* 0x00000092001a7220 */ /* 0x000fe20000410000 */
[C---:B------:R-:W-:Y:S01]  /*8420*/  HMMA.16816.F32 R8, R176.reuse, R138, R8 ;  /* 0x0000008ab008723c */ /* 0x040fe20000001808 */
[----:B------:R-:W1:Y:S03]  /*8430*/  LDSM.16.MT88.4 R136, [R249+0x100] ;  /* 0x00010000f988783b */ /* 0x000e660000004200 */
[----:B------:R-:W-:Y:S01]  /*8440*/  MUFU.EX2 R182, R160 ;  /* 0x000000a000b67308 */ /* 0x000fe20000000800 */
[----:B---3--:R-:W-:Y:S09]  /*8450*/  FADD.FTZ R0, R133, R183 ;  /* 0x000000b785007221 */ /* 0x008ff20000010000 */
[----:B------:R-:W2:Y:S10]  /*8460*/  MUFU.EX2 R3, R185 ;  /* 0x000000b900037308 */ /* 0x000eb40000000800 */
[----:B------:R3:W-:Y:S10]  /*8470*/  MUFU.EX2 R183, R166 ;  /* 0x000000a600b77308 */ /* 0x0007f40000000800 */
[----:B------:R-:W-:Y:S01]  /*8480*/  MUFU.EX2 R185, R180 ;  /* 0x000000b400b97308 */ /* 0x000fe20000000800 */
[C---:B--2---:R-:W-:Y:S01]  /*8490*/  FADD.FTZ R0, R3.reuse, R0 ;  /* 0x0000000003007221 */ /* 0x044fe20000010000 */
[C---:B-1----:R-:W-:Y:S03]  /*84a0*/  HMMA.16816.F32 R12, R176.reuse, R136, R12 ;  /* 0x00000088b00c723c */ /* 0x042fe6000000180c */
[----:B------:R-:W-:Y:S05]  /*84b0*/  FADD.FTZ R0, R144, R0 ;  /* 0x0000000090007221 */ /* 0x000fea0000010000 */
[----:B------:R-:W-:Y:S01]  /*84c0*/  MUFU.EX2 R184, R167 ;  /* 0x000000a700b87308 */ /* 0x000fe20000000800 */
[----:B---3--:R-:W-:Y:S01]  /*84d0*/  MOV R166, R149 ;  /* 0x0000009500a67202 */ /* 0x008fe20000000f00 */
[C---:B------:R-:W-:Y:S01]  /*84e0*/  HMMA.16816.F32 R16, R176.reuse, R138, R16 ;  /* 0x0000008ab010723c */ /* 0x040fe20000001810 */
[----:B------:R-:W1:Y:S02]  /*84f0*/  LDSM.16.MT88.4 R136, [R252+0x100] ;  /* 0x00010000fc88783b */ /* 0x000e640000004200 */
[C---:B------:R-:W-:Y:S05]  /*8500*/  FADD.FTZ R0, R134.reuse, R0 ;  /* 0x0000000086007221 */ /* 0x040fea0000010000 */
[----:B------:R-:W-:Y:S01]  /*8510*/  MUFU.EX2 R180, R165 ;  /* 0x000000a500b47308 */ /* 0x000fe20000000800 */
[C---:B-1----:R-:W-:Y:S08]  /*8520*/  HMMA.16816.F32 R20, R176.reuse, R136, R20 ;  /* 0x00000088b014723c */ /* 0x042ff00000001814 */
[C---:B------:R-:W-:Y:S01]  /*8530*/  HMMA.16816.F32 R24, R176.reuse, R138, R24 ;  /* 0x0000008ab018723c */ /* 0x040fe20000001818 */
[----:B------:R-:W1:Y:S07]  /*8540*/  LDSM.16.MT88.4 R136, [R251+0x100] ;  /* 0x00010000fb88783b */ /* 0x000e6e0000004200 */
        /* <DEDUP_REMOVED lines=36> */
[C---:B-1----:R-:W-:Y:S07]  /*8790*/  HMMA.16816.F32 R124, R176.reuse, R136, R124 ;  /* 0x00000088b07c723c */ /* 0x042fee000000187c */
[----:B------:R-:W-:Y:S01]  /*87a0*/  F2FP.PACK_AB R136, R3, R133 ;  /* 0x000000850388723e */ /* 0x000fe200000000ff */
[----:B------:R-:W-:Y:S01]  /*87b0*/  HMMA.16816.F32 R128, R176, R138, R128 ;  /* 0x0000008ab080723c */ /* 0x000fe20000001880 */
[----:B------:R-:W-:Y:S03]  /*87c0*/  MUFU.EX2 R3, R163 ;  /* 0x000000a300037308 */ /* 0x000fe60000000800 */
[----:B------:R-:W-:Y:S03]  /*87d0*/  F2FP.PACK_AB R137, R189, R190 ;  /* 0x000000bebd89723e */ /* 0x000fe600000000ff */
[----:B------:R-:W-:Y:S02]  /*87e0*/  F2FP.PACK_AB R138, R134, R144 ;  /* 0x00000090868a723e */ /* 0x000fe400000000ff */
[----:B------:R-:W1:Y:S02]  /*87f0*/  LDSM.16.MT88.4 R144, [R249+0x900] ;  /* 0x00090000f990783b */ /* 0x000e640000004200 */
[----:B------:R2:W-:Y:S01]  /*8800*/  MUFU.EX2 R134, R162 ;  /* 0x000000a200867308 */ /* 0x0005e20000000800 */
[----:B------:R-:W-:Y:S02]  /*8810*/  F2FP.PACK_AB R139, R187, R188 ;  /* 0x000000bcbb8b723e */ /* 0x000fe400000000ff */
[----:B------:R-:W-:Y:S05]  /*8820*/  F2FP.PACK_AB R177, R182, R181 ;  /* 0x000000b5b6b1723e */ /* 0x000fea00000000ff */
[C---:B------:R-:W-:Y:S02]  /*8830*/  HMMA.16816.F32 R4, R136.reuse, R140, R4 ;  /* 0x0000008c8804723c */ /* 0x040fe40000001804 */
[----:B------:R-:W-:Y:S06]  /*8840*/  MUFU.EX2 R176, R153 ;  /* 0x0000009900b07308 */ /* 0x000fec0000000800 */
[C---:B------:R-:W-:Y:S01]  /*8850*/  HMMA.16816.F32 R8, R136.reuse, R142, R8 ;  /* 0x0000008e8808723c */ /* 0x040fe20000001808 */
[----:B------:R-:W3:Y:S03]  /*8860*/  LDSM.16.MT88.4 R140, [R252+0x900] ;  /* 0x00090000fc8c783b */ /* 0x000ee60000004200 */
[----:B------:R-:W4:Y:S05]  /*8870*/  MUFU.EX2 R133, R158 ;  /* 0x0000009e00857308 */ /* 0x000f2a0000000800 */
[----:B--2---:R-:W-:Y:S05]  /*8880*/  LDSM.16.MT88.4 R160, [R248+0x1900] ;  /* 0x00190000f8a0783b */ /* 0x004fea0000004200 */
[----:B------:R-:W-:Y:S01]  /*8890*/  MUFU.EX2 R178, R156 ;  /* 0x0000009c00b27308 */ /* 0x000fe20000000800 */
[C---:B-1----:R-:W-:Y:S03]  /*88a0*/  HMMA.16816.F32 R12, R136.reuse, R144, R12 ;  /* 0x00000090880c723c */ /* 0x042fe6000000180c */
[----:B----4-:R-:W-:Y:S05]  /*88b0*/  FADD.FTZ R0, R133, R0 ;  /* 0x0000000085007221 */ /* 0x010fea0000010000 */
[C---:B------:R-:W-:Y:S01]  /*88c0*/  HMMA.16816.F32 R16, R136.reuse, R146, R16 ;  /* 0x000000928810723c */ /* 0x040fe20000001810 */
[----:B------:R-:W1:Y:S03]  /*88d0*/  LDSM.16.MT88.4 R144, [R251+0x900] ;  /* 0x00090000fb90783b */ /* 0x000e660000004200 */
[C---:B------:R-:W-:Y:S04]  /*88e0*/  FADD.FTZ R0, R3.reuse, R0 ;  /* 0x0000000003007221 */ /* 0x040fe80000010000 */
[----:B------:R-:W-:Y:S01]  /*88f0*/  FADD.FTZ R0, R148, R0 ;  /* 0x0000000094007221 */ /* 0x000fe20000010000 */
[C---:B---3--:R-:W-:Y:S03]  /*8900*/  HMMA.16816.F32 R20, R136.reuse, R140, R20 ;  /* 0x0000008c8814723c */ /* 0x048fe60000001814 */
[C---:B------:R-:W-:Y:S05]  /*8910*/  FADD.FTZ R0, R134.reuse, R0 ;  /* 0x0000000086007221 */ /* 0x040fea0000010000 */
[C---:B------:R-:W-:Y:S01]  /*8920*/  HMMA.16816.F32 R24, R136.reuse, R142, R24 ;  /* 0x0000008e8818723c */ /* 0x040fe20000001818 */
[----:B------:R-:W2:Y:S07]  /*8930*/  LDSM.16.MT88.4 R140, [R248+0x2900] ;  /* 0x00290000f88c783b */ /* 0x000eae0000004200 */
[C---:B-1----:R-:W-:Y:S08]  /*8940*/  HMMA.16816.F32 R28, R136.reuse, R144, R28 ;  /* 0x00000090881c723c */ /* 0x042ff0000000181c */
[C---:B------:R-:W-:Y:S01]  /*8950*/  HMMA.16816.F32 R32, R136.reuse, R146, R32 ;  /* 0x000000928820723c */ /* 0x040fe20000001820 */
[----:B------:R-:W1:Y:S07]  /*8960*/  LDSM.16.MT88.4 R144, [R249+0x2900] ;  /* 0x00290000f990783b */ /* 0x000e6e0000004200 */
[C---:B--2---:R-:W-:Y:S08]  /*8970*/  HMMA.16816.F32 R36, R136.reuse, R140, R36 ;  /* 0x0000008c8824723c */ /* 0x044ff00000001824 */
        /* <DEDUP_REMOVED lines=33> */
[----:B------:R-:W-:Y:S01]  /*8b90*/  HMMA.16816.F32 R128, R136, R146, R128 ;  /* 0x000000928880723c */ /* 0x000fe20000001880 */
[----:B------:R-:W1:Y:S06]  /*8ba0*/  LDSM.16.MT88.4 R144, [R249+0x1100] ;  /* 0x00110000f990783b */ /* 0x000e6c0000004200 */
[----:B------:R-:W-:Y:S02]  /*8bb0*/  F2FP.PACK_AB R138, R134, R148 ;  /* 0x00000094868a723e */ /* 0x000fe400000000ff */
[----:B------:R-:W3:Y:S01]  /*8bc0*/  LDSM.16.MT88.4 R148, [R252+0x1100] ;  /* 0x00110000fc94783b */ /* 0x000ee20000004200 */
[----:B------:R-:W4:Y:S02]  /*8bd0*/  MUFU.EX2 R134, R164 ;  /* 0x000000a400867308 */ /* 0x000f240000000800 */
[----:B------:R-:W-:Y:S02]  /*8be0*/  F2FP.PACK_AB R136, R3, R133 ;  /* 0x000000850388723e */ /* 0x000fe400000000ff */
[----:B------:R-:W-:Y:S02]  /*8bf0*/  F2FP.PACK_AB R137, R185, R186 ;  /* 0x000000bab989723e */ /* 0x000fe400000000ff */
[----:B------:R-:W-:Y:S04]  /*8c00*/  F2FP.PACK_AB R139, R183, R184 ;  /* 0x000000b8b78b723e */ /* 0x000fe800000000ff */
[----:B------:R-:W5:Y:S03]  /*8c10*/  MUFU.EX2 R3, R166 ;  /* 0x000000a600037308 */ /* 0x000f660000000800 */
[C---:B--2---:R-:W-:Y:S07]  /*8c20*/  HMMA.16816.F32 R4, R136.reuse, R140, R4 ;  /* 0x0000008c8804723c */ /* 0x044fee0000001804 */
[----:B------:R-:W2:Y:S01]  /*8c30*/  MUFU.EX2 R133, R157 ;  /* 0x0000009d00857308 */ /* 0x000ea20000000800 */
[C---:B------:R-:W-:Y:S01]  /*8c40*/  HMMA.16816.F32 R8, R136.reuse, R142, R8 ;  /* 0x0000008e8808723c */ /* 0x040fe20000001808 */
[----:B------:R-:W3:Y:S03]  /*8c50*/  LDSM.16.MT88.4 R140, [R251+0x1100] ;  /* 0x00110000fb8c783b */ /* 0x000ee60000004200 */
[----:B----4-:R-:W-:Y:S04]  /*8c60*/  F2FP.PACK_AB R179, R134, R180 ;  /* 0x000000b486b3723e */ /* 0x010fe800000000ff */
[C---:B-1----:R-:W-:Y:S04]  /*8c70*/  HMMA.16816.F32 R12, R136.reuse, R144, R12 ;  /* 0x00000090880c723c */ /* 0x042fe8000000180c */
[----:B-----5:R-:W-:Y:S04]  /*8c80*/  FADD.FTZ R0, R3, R0 ;  /* 0x0000000003007221 */ /* 0x020fe80000010000 */
[C---:B------:R-:W-:Y:S01]  /*8c90*/  FADD.FTZ R0, R176.reuse, R0 ;  /* 0x00000000b0007221 */ /* 0x040fe20000010000 */
[C---:B------:R-:W-:Y:S01]  /*8ca0*/  HMMA.16816.F32 R16, R136.reuse, R146, R16 ;  /* 0x000000928810723c */ /* 0x040fe20000001810 */
[----:B------:R-:W1:Y:S02]  /*8cb0*/  LDSM.16.MT88.4 R144, [R248+0x3100] ;  /* 0x00310000f890783b */ /* 0x000e640000004200 */
[----:B------:R-:W-:Y:S01]  /*8cc0*/  F2FP.PACK_AB R176, R176, R3 ;  /* 0x00000003b0b0723e */ /* 0x000fe200000000ff */
[----:B------:R-:W-:Y:S02]  /*8cd0*/  FADD.FTZ R3, R191, R152 ;  /* 0x00000098bf037221 */ /* 0x000fe40000010000 */
[----:B--2---:R-:W-:Y:S02]  /*8ce0*/  FADD.FTZ R0, R133, R0 ;  /* 0x0000000085007221 */ /* 0x004fe40000010000 */
[C---:B---3--:R-:W-:Y:S01]  /*8cf0*/  HMMA.16816.F32 R20, R136.reuse, R148, R20 ;  /* 0x000000948814723c */ /* 0x048fe20000001814 */
[----:B------:R-:W-:Y:S03]  /*8d00*/  LDSM.16.MT88.4 R152, [R249+0x1900] ;  /* 0x00190000f998783b */ /* 0x000fe60000004200 */
[C---:B------:R-:W-:Y:S01]  /*8d10*/  FADD.FTZ R0, R178.reuse, R0 ;  /* 0x00000000b2007221 */ /* 0x040fe20000010000 */
[----:B------:R-:W-:Y:S02]  /*8d20*/  F2FP.PACK_AB R178, R178, R133 ;  /* 0x00000085b2b2723e */ /* 0x000fe400000000ff */
[----:B------:R-:W-:Y:S01]  /*8d30*/  MOV R133, R132 ;  /* 0x0000008400857202 */ /* 0x000fe20000000f00 */
[C---:B------:R-:W-:Y:S01]  /*8d40*/  HMMA.16816.F32 R24, R136.reuse, R150, R24 ;  /* 0x000000968818723c */ /* 0x040fe20000001818 */
[----:B------:R-:W2:Y:S07]  /*8d50*/  LDSM.16.MT88.4 R148, [R249+0x3100] ;  /* 0x00310000f994783b */ /* 0x000eae0000004200 */
[C---:B------:R-:W-:Y:S01]  /*8d60*/  HMMA.16816.F32 R28, R136.reuse, R140, R28 ;  /* 0x0000008c881c723c */ /* 0x040fe2000000181c */
[----:B------:R3:W-:Y:S07]  /*8d70*/  STL [R1+0x64], R0 ;  /* 0x0000640001007387 */ /* 0x0007ee0000100800 */
[C---:B------:R-:W-:Y:S01]  /*8d80*/  HMMA.16816.F32 R32, R136.reuse, R142, R32 ;  /* 0x0000008e8820723c */ /* 0x040fe20000001820 */
[----:B------:R-:W4:Y:S07]  /*8d90*/  LDSM.16.MT88.4 R140, [R252+0x3100] ;  /* 0x00310000fc8c783b */ /* 0x000f2e0000004200 */
[C---:B-1----:R-:W-:Y:S08]  /*8da0*/  HMMA.16816.F32 R36, R136.reuse, R144, R36 ;  /* 0x000000908824723c */ /* 0x042ff00000001824 */
[C---:B------:R-:W-:Y:S01]  /*8db0*/  HMMA.16816.F32 R40, R136.reuse, R146, R40 ;  /* 0x000000928828723c */ /* 0x040fe20000001828 */
[----:B------:R-:W1:Y:S03]  /*8dc0*/  LDSM.16.MT88.4 R144, [R251+0x3100] ;  /* 0x00310000fb90783b */ /* 0x000e660000004200 */
[----:B---3--:R-:W-:Y:S04]  /*8dd0*/  FADD.FTZ R0, R190, R3 ;  /* 0x00000003be007221 */ /* 0x008fe80000010000 */
[C---:B--2---:R-:W-:Y:S04]  /*8de0*/  HMMA.16816.F32 R44, R136.reuse, R148, R44 ;  /* 0x00000094882c723c */ /* 0x044fe8000000182c */
[----:B------:R-:W-:Y:S04]  /*8df0*/  FADD.FTZ R0, R189, R0 ;  /* 0x00000000bd007221 */ /* 0x000fe80000010000 */
[C---:B------:R-:W-:Y:S01]  /*8e00*/  HMMA.16816.F32 R48, R136.reuse, R150, R48 ;  /* 0x000000968830723c */ /* 0x040fe20000001830 */
[----:B------:R-:W2:Y:S03]  /*8e10*/  LDSM.16.MT88.4 R148, [R248+0x5100] ;  /* 0x00510000f894783b */ /* 0x000ea60000004200 */
[----:B------:R-:W-:Y:S04]  /*8e20*/  FADD.FTZ R0, R188, R0 ;  /* 0x00000000bc007221 */ /* 0x000fe80000010000 */
[C---:B----4-:R-:W-:Y:S04]  /*8e30*/  HMMA.16816.F32 R52, R136.reuse, R140, R52 ;  /* 0x0000008c8834723c */ /* 0x050fe80000001834 */
[----:B------:R-:W-:Y:S04]  /*8e40*/  FADD.FTZ R0, R187, R0 ;  /* 0x00000000bb007221 */ /* 0x000fe80000010000 */
[C---:B------:R-:W-:Y:S01]  /*8e50*/  HMMA.16816.F32 R56, R136.reuse, R142, R56 ;  /* 0x0000008e8838723c */ /* 0x040fe20000001838 */
[----:B------:R-:W3:Y:S03]  /*8e60*/  LDSM.16.MT88.4 R140, [R249+0x5100] ;  /* 0x00510000f98c783b */ /* 0x000ee60000004200 */
[----:B------:R-:W-:Y:S04]  /*8e70*/  FADD.FTZ R0, R186, R0 ;  /* 0x00000000ba007221 */ /* 0x000fe80000010000 */
[----:B------:R-:W-:Y:S01]  /*8e80*/  FADD.FTZ R0, R185, R0 ;  /* 0x00000000b9007221 */ /* 0x000fe20000010000 */
[C---:B-1----:R-:W-:Y:S03]  /*8e90*/  HMMA.16816.F32 R60, R136.reuse, R144, R60 ;  /* 0x00000090883c723c */ /* 0x042fe6000000183c */
[----:B------:R-:W-:Y:S04]  /*8ea0*/  FADD.FTZ R0, R184, R0 ;  /* 0x00000000b8007221 */ /* 0x000fe80000010000 */
[----:B------:R-:W-:Y:S01]  /*8eb0*/  FADD.FTZ R0, R183, R0 ;  /* 0x00000000b7007221 */ /* 0x000fe20000010000 */
[C---:B------:R-:W-:Y:S01]  /*8ec0*/  HMMA.16816.F32 R64, R136.reuse, R146, R64 ;  /* 0x000000928840723c */ /* 0x040fe20000001840 */
[----:B------:R-:W1:Y:S03]  /*8ed0*/  LDSM.16.MT88.4 R144, [R252+0x5100] ;  /* 0x00510000fc90783b */ /* 0x000e660000004200 */
[----:B------:R-:W-:Y:S04]  /*8ee0*/  FADD.FTZ R0, R181, R0 ;  /* 0x00000000b5007221 */ /* 0x000fe80000010000 */
[C---:B--2---:R-:W-:Y:S04]  /*8ef0*/  HMMA.16816.F32 R68, R136.reuse, R148, R68 ;  /* 0x000000948844723c */ /* 0x044fe80000001844 */
[----:B------:R-:W-:Y:S04]  /*8f00*/  FADD.FTZ R0, R182, R0 ;  /* 0x00000000b6007221 */ /* 0x000fe80000010000 */
[C---:B------:R-:W-:Y:S01]  /*8f10*/  HMMA.16816.F32 R72, R136.reuse, R150, R72 ;  /* 0x000000968848723c */ /* 0x040fe20000001848 */
[----:B------:R-:W2:Y:S03]  /*8f20*/  LDSM.16.MT88.4 R148, [R251+0x5100] ;  /* 0x00510000fb94783b */ /* 0x000ea60000004200 */
[----:B------:R-:W-:Y:S04]  /*8f30*/  FADD.FTZ R0, R180, R0 ;  /* 0x00000000b4007221 */ /* 0x000fe80000010000 */
[C---:B---3--:R-:W-:Y:S04]  /*8f40*/  HMMA.16816.F32 R76, R136.reuse, R140, R76 ;  /* 0x0000008c884c723c */ /* 0x048fe8000000184c */
[----:B------:R-:W-:Y:S01]  /*8f50*/  FADD.FTZ R0, R134, R0 ;  /* 0x0000000086007221 */ /* 0x000fe20000010000 */
[----:B------:R-:W-:Y:S03]  /*8f60*/  MOV R134, R2 ;  /* 0x0000000200867202 */ /* 0x000fe60000000f00 */
[C---:B------:R-:W-:Y:S01]  /*8f70*/  HMMA.16816.F32 R80, R136.reuse, R142, R80 ;  /* 0x0000008e8850723c */ /* 0x040fe20000001850 */
[----:B------:R-:W3:Y:S07]  /*8f80*/  LDSM.16.MT88.4 R140, [R248+0x7100] ;  /* 0x00710000f88c783b */ /* 0x000eee0000004200 */
[C---:B-1----:R-:W-:Y:S01]  /*8f90*/  HMMA.16816.F32 R84, R136.reuse, R144, R84 ;  /* 0x000000908854723c */ /* 0x042fe20000001854 */
[----:B------:R-:W-:Y:S07]  /*8fa0*/  STL [R1+0x84], R0 ;  /* 0x0000840001007387 */ /* 0x000fee0000100800 */
[C---:B------:R-:W-:Y:S01]  /*8fb0*/  HMMA.16816.F32 R88, R136.reuse, R146, R88 ;  /* 0x000000928858723c */ /* 0x040fe20000001858 */
[----:B------:R-:W1:Y:S07]  /*8fc0*/  LDSM.16.MT88.4 R144, [R249+0x7100] ;  /* 0x00710000f990783b */ /* 0x000e6e0000004200 */
[C---:B--2---:R-:W-:Y:S08]  /*8fd0*/  HMMA.16816.F32 R92, R136.reuse, R148, R92 ;  /* 0x00000094885c723c */ /* 0x044ff0000000185c */
[C---:B------:R-:W-:Y:S01]  /*8fe0*/  HMMA.16816.F32 R96, R136.reuse, R150, R96 ;  /* 0x000000968860723c */ /* 0x040fe20000001860 */
[----:B------:R-:W2:Y:S07]  /*8ff0*/  LDSM.16.MT88.4 R148, [R252+0x7100] ;  /* 0x00710000fc94783b */ /* 0x000eae0000004200 */
[C---:B---3--:R-:W-:Y:S08]  /*9000*/  HMMA.16816.F32 R100, R136.reuse, R140, R100 ;  /* 0x0000008c8864723c */ /* 0x048ff00000001864 */
[C---:B------:R-:W-:Y:S01]  /*9010*/  HMMA.16816.F32 R104, R136.reuse, R142, R104 ;  /* 0x0000008e8868723c */ /* 0x040fe20000001868 */
[----:B------:R-:W3:Y:S07]  /*9020*/  LDSM.16.MT88.4 R140, [R251+0x7100] ;  /* 0x00710000fb8c783b */ /* 0x000eee0000004200 */
[C---:B-1----:R-:W-:Y:S08]  /*9030*/  HMMA.16816.F32 R108, R136.reuse, R144, R108 ;  /* 0x00000090886c723c */ /* 0x042ff0000000186c */
[C---:B------:R-:W-:Y:S01]  /*9040*/  HMMA.16816.F32 R112, R136.reuse, R146, R112 ;  /* 0x000000928870723c */ /* 0x040fe20000001870 */
[----:B------:R-:W1:Y:S07]  /*9050*/  LDSM.16.MT88.4 R144, [R252+0x1900] ;  /* 0x00190000fc90783b */ /* 0x000e6e0000004200 */
[C---:B--2---:R-:W-:Y:S08]  /*9060*/  HMMA.16816.F32 R116, R136.reuse, R148, R116 ;  /* 0x000000948874723c */ /* 0x044ff00000001874 */
[C---:B------:R-:W-:Y:S08]  /*9070*/  HMMA.16816.F32 R120, R136.reuse, R150, R120 ;  /* 0x000000968878723c */ /* 0x040ff00000001878 */
[C---:B---3--:R-:W-:Y:S08]  /*9080*/  HMMA.16816.F32 R124, R136.reuse, R140, R124 ;  /* 0x0000008c887c723c */ /* 0x048ff0000000187c */
[----:B------:R-:W-:Y:S01]  /*9090*/  HMMA.16816.F32 R128, R136, R142, R128 ;  /* 0x0000008e8880723c */ /* 0x000fe20000001880 */
[----:B------:R-:W2:Y:S07]  /*90a0*/  LDSM.16.MT88.4 R136, [R251+0x1900] ;  /* 0x00190000fb88783b */ /* 0x000eae0000004200 */
[C---:B------:R-:W-:Y:S01]  /*90b0*/  HMMA.16816.F32 R164, R176.reuse, R160, R4 ;  /* 0x000000a0b0a4723c */ /* 0x040fe20000001804 */
[----:B------:R-:W3:Y:S07]  /*90c0*/  LDSM.16.MT88.4 R4, [R248+0x3900] ;  /* 0x00390000f804783b */ /* 0x000eee0000004200 */
[C---:B------:R-:W-:Y:S01]  /*90d0*/  HMMA.16816.F32 R160, R176.reuse, R162, R8 ;  /* 0x000000a2b0a0723c */ /* 0x040fe20000001808 */
[----:B------:R-:W4:Y:S07]  /*90e0*/  LDSM.16.MT88.4 R8, [R249+0x3900] ;  /* 0x00390000f908783b */ /* 0x000f2e0000004200 */
[C---:B------:R-:W-:Y:S01]  /*90f0*/  HMMA.16816.F32 R156, R176.reuse, R152, R12 ;  /* 0x00000098b09c723c */ /* 0x040fe2000000180c */
[----:B------:R-:W5:Y:S07]  /*9100*/  LDSM.16.MT88.4 R12, [R252+0x3900] ;  /* 0x00390000fc0c783b */ /* 0x000f6e0000004200 */
[C---:B------:R-:W-:Y:S01]  /*9110*/  HMMA.16816.F32 R152, R176.reuse, R154, R16 ;  /* 0x0000009ab098723c */ /* 0x040fe20000001810 */
[----:B------:R-:W4:Y:S07]  /*9120*/  LDSM.16.MT88.4 R16, [R251+0x3900] ;  /* 0x00390000fb10783b */ /* 0x000f2e0000004200 */
[C---:B-1----:R-:W-:Y:S08]  /*9130*/  HMMA.16816.F32 R148, R176.reuse, R144, R20 ;  /* 0x00000090b094723c */ /* 0x042ff00000001814 */
[C---:B------:R-:W-:Y:S08]  /*9140*/  HMMA.16816.F32 R144, R176.reuse, R146, R24 ;  /* 0x00000092b090723c */ /* 0x040ff00000001818 */
[C---:B--2---:R-:W-:Y:S08]  /*9150*/  HMMA.16816.F32 R140, R176.reuse, R136, R28 ;  /* 0x00000088b08c723c */ /* 0x044ff0000000181c */
[C---:B------:R-:W-:Y:S08]  /*9160*/  HMMA.16816.F32 R136, R176.reuse, R138, R32 ;  /* 0x0000008ab088723c */ /* 0x040ff00000001820 */
[C---:B---3--:R-:W-:Y:S08]  /*9170*/  HMMA.16816.F32 R36, R176.reuse, R4, R36 ;  /* 0x00000004b024723c */ /* 0x048ff00000001824 */
[C---:B------:R-:W-:Y:S01]  /*9180*/  HMMA.16816.F32 R40, R176.reuse, R6, R40 ;  /* 0x00000006b028723c */ /* 0x040fe20000001828 */
[----:B------:R-:W1:Y:S07]  /*9190*/  LDSM.16.MT88.4 R4, [R248+0x5900] ;  /* 0x00590000f804783b */ /* 0x000e6e0000004200 */
[C---:B----4-:R-:W-:Y:S08]  /*91a0*/  HMMA.16816.F32 R44, R176.reuse, R8, R44 ;  /* 0x00000008b02c723c */ /* 0x050ff0000000182c */
[C---:B------:R-:W-:Y:S01]  /*91b0*/  HMMA.16816.F32 R48, R176.reuse, R10, R48 ;  /* 0x0000000ab030723c */ /* 0x040fe20000001830 */
[----:B------:R-:W2:Y:S07]  /*91c0*/  LDSM.16.MT88.4 R8, [R249+0x5900] ;  /* 0x00590000f908783b */ /* 0x000eae0000004200 */
[C---:B-----5:R-:W-:Y:S08]  /*91d0*/  HMMA.16816.F32 R52, R176.reuse, R12, R52 ;  /* 0x0000000cb034723c */ /* 0x060ff00000001834 */
[C---:B------:R-:W-:Y:S01]  /*91e0*/  HMMA.16816.F32 R56, R176.reuse, R14, R56 ;  /* 0x0000000eb038723c */ /* 0x040fe20000001838 */
[----:B------:R-:W3:Y:S07]  /*91f0*/  LDSM.16.MT88.4 R12, [R252+0x5900] ;  /* 0x00590000fc0c783b */ /* 0x000eee0000004200 */
[C---:B------:R-:W-:Y:S08]  /*9200*/  HMMA.16816.F32 R60, R176.reuse, R16, R60 ;  /* 0x00000010b03c723c */ /* 0x040ff0000000183c */
[C---:B------:R-:W-:Y:S01]  /*9210*/  HMMA.16816.F32 R64, R176.reuse, R18, R64 ;  /* 0x00000012b040723c */ /* 0x040fe20000001840 */
[----:B------:R-:W4:Y:S07]  /*9220*/  LDSM.16.MT88.4 R16, [R251+0x5900] ;  /* 0x00590000fb10783b */ /* 0x000f2e0000004200 */
[C---:B-1----:R-:W-:Y:S08]  /*9230*/  HMMA.16816.F32 R68, R176.reuse, R4, R68 ;  /* 0x00000004b044723c */ /* 0x042ff00000001844 */
        /* <DEDUP_REMOVED lines=8> */
[C---:B----4-:R-:W-:Y:S08]  /*92c0*/  HMMA.16816.F32 R92, R176.reuse, R16, R92 ;  /* 0x00000010b05c723c */ /* 0x050ff0000000185c */
[C---:B------:R-:W-:Y:S01]  /*92d0*/  HMMA.16816.F32 R96, R176.reuse, R18, R96 ;  /* 0x00000012b060723c */ /* 0x040fe20000001860 */
[----:B------:R-:W4:Y:S07]  /*92e0*/  LDSM.16.MT88.4 R16, [R251+0x7900] ;  /* 0x00790000fb10783b */ /* 0x000f2e0000004200 */
[C---:B-1----:R-:W-:Y:S08]  /*92f0*/  HMMA.16816.F32 R100, R176.reuse, R4, R100 ;  /* 0x00000004b064723c */ /* 0x042ff00000001864 */
[C---:B------:R-:W-:Y:S08]  /*9300*/  HMMA.16816.F32 R104, R176.reuse, R6, R104 ;  /* 0x00000006b068723c */ /* 0x040ff00000001868 */
[C---:B--2---:R-:W-:Y:S08]  /*9310*/  HMMA.16816.F32 R108, R176.reuse, R8, R108 ;  /* 0x00000008b06c723c */ /* 0x044ff0000000186c */
[C---:B------:R-:W-:Y:S08]  /*9320*/  HMMA.16816.F32 R112, R176.reuse, R10, R112 ;  /* 0x0000000ab070723c */ /* 0x040ff00000001870 */
[C---:B---3--:R-:W-:Y:S08]  /*9330*/  HMMA.16816.F32 R116, R176.reuse, R12, R116 ;  /* 0x0000000cb074723c */ /* 0x048ff00000001874 */
[C---:B------:R-:W-:Y:S08]  /*9340*/  HMMA.16816.F32 R120, R176.reuse, R14, R120 ;  /* 0x0000000eb078723c */ /* 0x040ff00000001878 */
[C---:B----4-:R-:W-:Y:S08]  /*9350*/  HMMA.16816.F32 R124, R176.reuse, R16, R124 ;  /* 0x00000010b07c723c */ /* 0x050ff0000000187c */
[----:B------:R-:W-:Y:S01]  /*9360*/  HMMA.16816.F32 R128, R176, R18, R128 ;  /* 0x00000012b080723c */ /* 0x000fe20000001880 */
[----:B------:R-:W-:-:S07]  /*9370*/  @P0 BRA `(.L_x_3) ;  /* 0xffffca5000000947 */ /* 0x000fce000383ffff */
.L_x_2:
[----:B------:R-:W2:Y:S04]  /*9380*/  LDL.LU R0, [R1+0x64] ;  /* 0x0000640001007983 */ /* 0x000ea80000300800 */
[----:B------:R-:W1:Y:S01]  /*9390*/  S2R R8, SR_TID.X ;  /* 0x0000000000087919 */ /* 0x000e620000002100 */
[----:B------:R-:W-:Y:S01]  /*93a0*/  MOV R178, c[0x0][0x4e8] ;  /* 0x00013a0000b27a02 */ /* 0x000fe20000000f00 */
[----:B------:R-:W3:Y:S01]  /*93b0*/  S2UR UR7, SR_CTAID.Y ;  /* 0x00000000000779c3 */ /* 0x000ee20000002600 */
[----:B------:R-:W-:Y:S01]  /*93c0*/  ULDC.64 UR4, c[0x0][0x490] ;  /* 0x0001240000047ab9 */ /* 0x000fe20000000a00 */
[----:B------:R-:W4:Y:S04]  /*93d0*/  LDL.LU R3, [R1+0x84] ;  /* 0x0000840001037983 */ /* 0x000f280000300800 */
[----:B------:R-:W4:Y:S01]  /*93e0*/  LDL.LU R9, [R1+0xb4] ;  /* 0x0000b40001097983 */ /* 0x000f220000300800 */
[----:B------:R-:W-:-:S03]  /*93f0*/  ISETP.NE.AND P4, PT, R178, 0x1, PT ;  /* 0x00000001b200780c */ /* 0x000fc60003f85270 */
[----:B------:R-:W4:Y:S01]  /*9400*/  LDL.LU R179, [R1+0xb8] ;  /* 0x0000b80001b37983 */ /* 0x000f220000300800 */
[----:B-1----:R-:W-:-:S04]  /*9410*/  SHF.R.S32.HI R5, RZ, 0x1f, R8 ;  /* 0x0000001fff057819 */ /* 0x002fc80000011408 */
[CC--:B------:R-:W-:Y:S02]  /*9420*/  LEA.HI R177, R5.reuse, R8.reuse, RZ, 0x5 ;  /* 0x0000000805b17211 */ /* 0x0c0fe400078f28ff */
[----:B------:R-:W-:Y:S02]  /*9430*/  LEA.HI R5, R5, R8, RZ, 0x2 ;  /* 0x0000000805057211 */ /* 0x000fe400078f10ff */
[----:B------:R-:W-:Y:S01]  /*9440*/  LOP3.LUT R4, R177, 0xffffffe0, RZ, 0xc0, !PT ;  /* 0xffffffe0b1047812 */ /* 0x000fe200078ec0ff */
[----:B---3--:R-:W-:Y:S01]  /*9450*/  USHF.R.S32.HI UR6, URZ, 0x1f, UR7 ;  /* 0x0000001f3f067899 */ /* 0x008fe20008011407 */
[----:B------:R-:W-:-:S03]  /*9460*/  LOP3.LUT R17, R5, 0xfffffffc, RZ, 0xc0, !PT ;  /* 0xfffffffc05117812 */ /* 0x000fc600078ec0ff */
[----:B------:R-:W-:Y:S01]  /*9470*/  UIMAD UR8, UR6, UR4, URZ ;  /* 0x00000004060872a4 */ /* 0x000fe2000f8e023f */
[----:B------:R-:W-:Y:S01]  /*9480*/  IADD3 R17, -R17, R8, RZ ;  /* 0x0000000811117210 */ /* 0x000fe20007ffe1ff */
[----:B------:R-:W-:Y:S02]  /*9490*/  UIMAD.WIDE.U32 UR10, UR7, UR4, URZ ;  /* 0x00000004070a72a5 */ /* 0x000fe4000f8e003f */
[----:B------:R-:W-:-:S03]  /*94a0*/  UIMAD UR8, UR7, UR5, UR8 ;  /* 0x00000005070872a4 */ /* 0x000fc6000f8e0208 */
[----:B------:R-:W-:Y:S02]  /*94b0*/  ULDC.64 UR4, c[0x0][0x3e8] ;  /* 0x0000fa0000047ab9 */ /* 0x000fe40000000a00 */
[----:B------:R-:W-:Y:S01]  /*94c0*/  UIMAD.WIDE.U32 UR12, UR7, UR4, URZ ;  /* 0x00000004070c72a5 */ /* 0x000fe2000f8e003f */
[----:B------:R-:W-:Y:S06]  /*94d0*/  BAR.SYNC.DEFER_BLOCKING 0x1, 0x100 ;  /* 0x0044000000007b1d */ /* 0x000fec0000010000 */
[----:B--2---:R-:W1:Y:S04]  /*94e0*/  SHFL.BFLY PT, R11, R0, 0x2, 0x1f ;  /* 0x0c401f00000b7f89 */ /* 0x004e6800000e0000 */
[----:B----4-:R-:W2:Y:S01]  /*94f0*/  SHFL.BFLY PT, R6, R3, 0x2, 0x1f ;  /* 0x0c401f0003067f89 */ /* 0x010ea200000e0000 */
[----:B------:R-:W-:Y:S01]  /*9500*/  MOV R15, R9 ;  /* 0x00000009000f7202 */ /* 0x000fe20000000f00 */
[----:B-1----:R-:W-:-:S05]  /*9510*/  FADD.FTZ R11, R11, R0 ;  /* 0x000000000b0b7221 */ /* 0x002fca0000010000 */
[----:B------:R-:W1:Y:S01]  /*9520*/  SHFL.BFLY PT, R0, R11, 0x1, 0x1f ;  /* 0x0c201f000b007f89 */ /* 0x000e6200000e0000 */
[----:B--2---:R-:W-:-:S05]  /*9530*/  FADD.FTZ R6, R6, R3 ;  /* 0x0000000306067221 */ /* 0x004fca0000010000 */
[----:B------:R-:W2:Y:S01]  /*9540*/  SHFL.BFLY PT, R3, R6, 0x1, 0x1f ;  /* 0x0c201f0006037f89 */ /* 0x000ea200000e0000 */
[----:B-1----:R-:W-:Y:S01]  /*9550*/  FADD.FTZ R11, R11, R0 ;  /* 0x000000000b0b7221 */ /* 0x002fe20000010000 */
[----:B------:R-:W-:-:S04]  /*9560*/  MOV R0, RZ ;  /* 0x000000ff00007202 */ /* 0x000fc80000000f00 */
[----:B------:R-:W-:Y:S01]  /*9570*/  FSETP.NE.FTZ.AND P1, PT, R11, RZ, PT ;  /* 0x000000ff0b00720b */ /* 0x000fe20003f35000 */
[----:B--2---:R-:W-:Y:S02]  /*9580*/  FADD.FTZ R6, R6, R3 ;  /* 0x0000000306067221 */ /* 0x004fe40000010000 */
[----:B------:R-:W-:-:S03]  /*9590*/  @P4 IMAD.HI.U32 R3, R9, c[0x0][0x4ec], RZ ;  /* 0x00013b0009034a27 */ /* 0x000fc600078e00ff */
[----:B------:R-:W-:Y:S02]  /*95a0*/  FSETP.NE.FTZ.AND P0, PT, R6, RZ, PT ;  /* 0x000000ff0600720b */ /* 0x000fe40003f15000 */
[----:B------:R-:W-:Y:S02]  /*95b0*/  @P4 SHF.R.U32.HI R15, RZ, c[0x0][0x4f0], R3 ;  /* 0x00013c00ff0f4a19 */ /* 0x000fe40000011603 */
[----:B------:R-:W-:-:S03]  /*95c0*/  IADD3 R3, -R4, R8, RZ ;  /* 0x0000000804037210 */ /* 0x000fc60007ffe1ff */
[----:B------:R-:W1:Y:S01]  /*95d0*/  @P1 MUFU.RCP R0, R11 ;  /* 0x0000000b00001308 */ /* 0x000e620000001000 */
[----:B------:R-:W-:Y:S02]  /*95e0*/  MOV R4, RZ ;  /* 0x000000ff00047202 */ /* 0x000fe40000000f00 */
[----:B------:R-:W-:Y:S02]  /*95f0*/  LOP3.LUT P3, RZ, R3, 0x3, RZ, 0xc0, !PT ;  /* 0x0000000303ff7812 */ /* 0x000fe4000786c0ff */
[----:B------:R-:W-:-:S03]  /*9600*/  IADD3 R7, -R15, RZ, RZ ;  /* 0x000000ff0f077210 */ /* 0x000fc60007ffe1ff */
[----:B------:R-:W2:Y:S01]  /*9610*/  @P0 MUFU.RCP R4, R6 ;  /* 0x0000000600040308 */ /* 0x000ea20000001000 */
[C---:B-1----:R-:W-:Y:S02]  /*9620*/  FMUL.FTZ R85, R0.reuse, R85 ;  /* 0x0000005500557220 */ /* 0x042fe40000410000 */
[C---:B------:R-:W-:Y:S02]  /*9630*/  FMUL.FTZ R84, R0.reuse, R84 ;  /* 0x0000005400547220 */ /* 0x040fe40000410000 */
[C---:B------:R-:W-:Y:S02]  /*9640*/  FMUL.FTZ R176, R0.reuse, R165 ;  /* 0x000000a500b07220 */ /* 0x040fe40000410000 */
[----:B------:R-:W-:Y:S02]  /*9650*/  FMUL.FTZ R14, R0, R164 ;  /* 0x000000a4000e7220 */ /* 0x000fe40000410000 */
[C---:B--2---:R-:W-:Y:S02]  /*9660*/  FMUL.FTZ R87, R4.reuse, R87 ;  /* 0x0000005704577220 */ /* 0x044fe40000410000 */
[----:B------:R-:W-:-:S02]  /*9670*/  FMUL.FTZ R30, R4, R86 ;  /* 0x00000056041e7220 */ /* 0x000fc40000410000 */
[C---:B------:R-:W-:Y:S02]  /*9680*/  FMUL.FTZ R175, R0.reuse, R161 ;  /* 0x000000a100af7220 */ /* 0x040fe40000410000 */
[C---:B------:R-:W-:Y:S01]  /*9690*/  FMUL.FTZ R20, R0.reuse, R156 ;  /* 0x0000009c00147220 */ /* 0x040fe20000410000 */
[----:B------:R-:W-:Y:S01]  /*96a0*/  F2FP.PACK_AB R30, R87, R30 ;  /* 0x0000001e571e723e */ /* 0x000fe200000000ff */
[C---:B------:R-:W-:Y:S01]  /*96b0*/  FMUL.FTZ R173, R0.reuse, R153 ;  /* 0x0000009900ad7220 */ /* 0x040fe20000410000 */
[----:B------:R-:W2:Y:S01]  /*96c0*/  LDL.LU R87, [R1+0xb0] ;  /* 0x0000b00001577983 */ /* 0x000ea20000300800 */
[C---:B------:R-:W-:Y:S02]  /*96d0*/  FMUL.FTZ R22, R0.reuse, R152 ;  /* 0x0000009800167220 */ /* 0x040fe40000410000 */
[----:B------:R-:W-:Y:S01]  /*96e0*/  FMUL.FTZ R172, R0, R149 ;  /* 0x0000009500ac7220 */ /* 0x000fe20000410000 */
[----:B------:R-:W3:Y:S01]  /*96f0*/  LDL R86, [R1+0xac] ;  /* 0x0000ac0001567983 */ /* 0x000ee20000100800 */
[----:B------:R-:W-:-:S02]  /*9700*/  FMUL.FTZ R12, R4, R46 ;  /* 0x0000002e040c7220 */ /* 0x000fc40000410000 */
[C---:B------:R-:W-:Y:S02]  /*9710*/  FMUL.FTZ R31, R4.reuse, R55 ;  /* 0x00000037041f7220 */ /* 0x040fe40000410000 */
[----:B------:R-:W-:Y:S02]  /*9720*/  FMUL.FTZ R46, R4, R54 ;  /* 0x00000036042e7220 */ /* 0x000fe40000410000 */
[C---:B------:R-:W-:Y:S02]  /*9730*/  FMUL.FTZ R24, R0.reuse, R148 ;  /* 0x0000009400187220 */ /* 0x040fe40000410000 */
[C---:B------:R-:W-:Y:S01]  /*9740*/  FMUL.FTZ R26, R0.reuse, R144 ;  /* 0x00000090001a7220 */ /* 0x040fe20000410000 */
[----:B------:R-:W-:Y:S01]  /*9750*/  F2FP.PACK_AB R46, R31, R46 ;  /* 0x0000002e1f2e723e */ /* 0x000fe200000000ff */
[C---:B------:R-:W-:Y:S01]  /*9760*/  FMUL.FTZ R170, R0.reuse, R141 ;  /* 0x0000008d00aa7220 */ /* 0x040fe20000410000 */
[----:B------:R-:W-:Y:S01]  /*9770*/  F2FP.PACK_AB R31, R85, R84 ;  /* 0x00000054551f723e */ /* 0x000fe200000000ff */
[C---:B------:R-:W-:Y:S01]  /*9780*/  FMUL.FTZ R18, R0.reuse, R160 ;  /* 0x000000a000127220 */ /* 0x040fe20000410000 */
[----:B------:R1:W5:Y:S01]  /*9790*/  LDL R85, [R1+0x80] ;  /* 0x0000800001557983 */ /* 0x0003620000100800 */
[----:B------:R-:W-:-:S02]  /*97a0*/  FMUL.FTZ R174, R0, R157 ;  /* 0x0000009d00ae7220 */ /* 0x000fc40000410000 */
[C---:B------:R-:W-:Y:S02]  /*97b0*/  FMUL.FTZ R171, R0.reuse, R145 ;  /* 0x0000009100ab7220 */ /* 0x040fe40000410000 */
[C---:B------:R-:W-:Y:S02]  /*97c0*/  FMUL.FTZ R144, R0.reuse, R140 ;  /* 0x0000008c00907220 */ /* 0x040fe40000410000 */
[C---:B------:R-:W-:Y:S02]  /*97d0*/  FMUL.FTZ R169, R0.reuse, R137 ;  /* 0x0000008900a97220 */ /* 0x040fe40000410000 */
[C---:B------:R-:W-:Y:S02]  /*97e0*/  FMUL.FTZ R141, R0.reuse, R136 ;  /* 0x00000088008d7220 */ /* 0x040fe40000410000 */
[C---:B------:R-:W-:Y:S02]  /*97f0*/  FMUL.FTZ R168, R0.reuse, R37 ;  /* 0x0000002500a87220 */ /* 0x040fe40000410000 */
        /* <DEDUP_REMOVED lines=8> */
[C---:B------:R-:W-:Y:S01]  /*9880*/  FMUL.FTZ R148, R0.reuse, R77 ;  /* 0x0000004d00947220 */ /* 0x040fe20000410000 */
[----:B------:R-:W-:Y:S01]  /*9890*/  SHF.R.S32.HI R3, RZ, 0x2, R5 ;  /* 0x00000002ff037819 */ /* 0x000fe20000011405 */
        /* <DEDUP_REMOVED lines=35> */
[----:B------:R-:W-:Y:S01]  /*9ad0*/  FMUL.FTZ R128, R0, R128 ;  /* 0x0000008000807220 */ /* 0x000fe20000410000 */
[----:B------:R-:W-:Y:S01]  /*9ae0*/  SHF.R.S32.HI R0, RZ, 0x1f, R5 ;  /* 0x0000001fff007819 */ /* 0x000fe20000011405 */
[C---:B------:R-:W-:Y:S01]  /*9af0*/  FMUL.FTZ R39, R4.reuse, R39 ;  /* 0x0000002704277220 */ /* 0x040fe20000410000 */
[----:B------:R-:W4:Y:S01]  /*9b00*/  @P0 MUFU.LG2 R6, R6 ;  /* 0x0000000600060308 */ /* 0x000f220000000c00 */
[----:B------:R-:W-:Y:S01]  /*9b10*/  FMUL.FTZ R16, R4, R38 ;  /* 0x0000002604107220 */ /* 0x000fe20000410000 */
[----:B------:R-:W-:Y:S01]  /*9b20*/  LEA.HI R0, R0, R3, RZ, 0x3 ;  /* 0x0000000300007211 */ /* 0x000fe200078f18ff */
[----:B------:R-:W-:-:S03]  /*9b30*/  IMAD R133, R7, c[0x0][0x4e8], R9 ;  /* 0x00013a0007857a24 */ /* 0x000fc600078e0209 */
[----:B------:R-:W-:Y:S02]  /*9b40*/  F2FP.PACK_AB R54, R39, R16 ;  /* 0x000000102736723e */ /* 0x000fe400000000ff */
[----:B------:R-:W-:Y:S01]  /*9b50*/  LOP3.LUT R0, R0, 0xfffffff8, RZ, 0xc0, !PT ;  /* 0xfffffff800007812 */ /* 0x000fe200078ec0ff */
[----:B------:R-:W1:Y:S03]  /*9b60*/  S2R R16, SR_CTAID.Z ;  /* 0x0000000000107919 */ /* 0x000e660000002700 */
[----:B------:R-:W-:Y:S02]  /*9b70*/  IADD3 R10, R3, -R0, RZ ;  /* 0x80000000030a7210 */ /* 0x000fe40007ffe0ff */
[----:B------:R-:W-:Y:S02]  /*9b80*/  @P1 MOV R3, 0x3f317218 ;  /* 0x3f31721800031802 */ /* 0x000fe40000000f00 */
[----:B------:R-:W-:-:S02]  /*9b90*/  @P0 MOV R0, 0x3f317218 ;  /* 0x3f31721800000802 */ /* 0x000fc40000000f00 */
[----:B------:R-:W-:Y:S01]  /*9ba0*/  MOV R9, UR13 ;  /* 0x0000000d00097c02 */ /* 0x000fe20008000f00 */
[----:B------:R-:W-:Y:S01]  /*9bb0*/  @P1 FMUL.FTZ R9, R3, c[0x0][0x2d0] ;  /* 0x0000b40003091a20 */ /* 0x000fe20000410000 */
[----:B------:R-:W1:Y:S01]  /*9bc0*/  @P1 MUFU.LG2 R11, R11 ;  /* 0x0000000b000b1308 */ /* 0x000e620000000c00 */
[----:B----4-:R-:W-:Y:S02]  /*9bd0*/  @P0 FMUL.FTZ R3, R6, 0.69314718246459960938 ;  /* 0x3f31721806030820 */ /* 0x010fe40000410000 */
[----:B------:R-:W-:Y:S01]  /*9be0*/  @P0 FMUL.FTZ R0, R0, c[0x0][0x2d0] ;  /* 0x0000b40000000a20 */ /* 0x000fe20000410000 */
[----:B------:R-:W-:Y:S01]  /*9bf0*/  UIMAD UR6, UR6, UR4, URZ ;  /* 0x00000004060672a4 */ /* 0x000fe2000f8e023f */
[----:B------:R-:W-:Y:S01]  /*9c00*/  MOV R80, 0xff800000 ;  /* 0xff80000000507802 */ /* 0x000fe20000000f00 */
[----:B------:R-:W-:Y:S02]  /*9c10*/  FMUL.FTZ R52, R4, R42 ;  /* 0x0000002a04347220 */ /* 0x000fe40000410000 */
[----:B------:R-:W-:Y:S01]  /*9c20*/  @P0 FFMA.FTZ R80, R0, R2, R3 ;  /* 0x0000000200500223 */ /* 0x000fe20000010003 */
[----:B------:R-:W-:Y:S01]  /*9c30*/  SHF.R.S32.HI R0, RZ, 0x5, R177 ;  /* 0x00000005ff007819 */ /* 0x000fe200000114b1 */
[----:B------:R-:W-:-:S02]  /*9c40*/  FMUL.FTZ R42, R4, R62 ;  /* 0x0000003e042a7220 */ /* 0x000fc40000410000 */
[C---:B------:R-:W-:Y:S02]  /*9c50*/  FMUL.FTZ R40, R4.reuse, R66 ;  /* 0x0000004204287220 */ /* 0x040fe40000410000 */
[C---:B------:R-:W-:Y:S02]  /*9c60*/  FMUL.FTZ R38, R4.reuse, R70 ;  /* 0x0000004604267220 */ /* 0x040fe40000410000 */
[C---:B------:R-:W-:Y:S02]  /*9c70*/  FMUL.FTZ R36, R4.reuse, R74 ;  /* 0x0000004a04247220 */ /* 0x040fe40000410000 */
[C---:B------:R-:W-:Y:S01]  /*9c80*/  FMUL.FTZ R34, R4.reuse, R78 ;  /* 0x0000004e04227220 */ /* 0x040fe20000410000 */
[----:B------:R-:W-:Y:S01]  /*9c90*/  UIMAD UR5, UR7, UR5, UR6 ;  /* 0x00000005070572a4 */ /* 0x000fe2000f8e0206 */
        /* <DEDUP_REMOVED lines=50> */
[----:B------:R-:W-:Y:S01]  /*9fc0*/  FMUL.FTZ R130, R4, R130 ;  /* 0x0000008204827220 */ /* 0x000fe20000410000 */
[----:B------:R-:W-:Y:S02]  /*9fd0*/  MOV R4, UR10 ;  /* 0x0000000a00047c02 */ /* 0x000fe40008000f00 */
[----:B------:R-:W-:Y:S02]  /*9fe0*/  MOV R8, UR12 ;  /* 0x0000000c00087c02 */ /* 0x000fe40008000f00 */
[----:B------:R-:W-:Y:S01]  /*9ff0*/  SHF.R.S32.HI R3, RZ, 0x1f, R0 ;  /* 0x0000001fff037819 */ /* 0x000fe20000011400 */
[----:B------:R-:W-:Y:S01]  /*a000*/  UIADD3 UR5, UR13, UR5, URZ ;  /* 0x000000050d057290 */ /* 0x000fe2000fffe03f */
[----:B------:R-:W-:Y:S01]  /*a010*/  MOV R6, R4 ;  /* 0x0000000400067202 */ /* 0x000fe20000000f00 */
[----:B------:R-:W4:Y:S01]  /*a020*/  S2R R84, SR_CTAID.X ;  /* 0x0000000000547919 */ /* 0x000f220000002500 */
[----:B------:R-:W-:Y:S02]  /*a030*/  MOV R4, R8 ;  /* 0x0000000800047202 */ /* 0x000fe40000000f00 */
[----:B------:R-:W-:-:S02]  /*a040*/  LEA.HI R3, R3, R0, RZ, 0x3 ;  /* 0x0000000003037211 */ /* 0x000fc400078f18ff */
[----:B-1----:R-:W-:Y:S02]  /*a050*/  SHF.R.S32.HI R8, RZ, 0x1f, R16 ;  /* 0x0000001fff087819 */ /* 0x002fe40000011410 */
[----:B------:R-:W-:Y:S01]  /*a060*/  LEA.HI R2, R17, R17, RZ, 0x1 ;  /* 0x0000001111027211 */ /* 0x000fe200078f08ff */
[----:B------:R-:W-:Y:S01]  /*a070*/  UIADD3 UR8, UR11, UR8, URZ ;  /* 0x000000080b087290 */ /* 0x000fe2000fffe03f */
[----:B------:R-:W-:Y:S01]  /*a080*/  MOV R5, UR11 ;  /* 0x0000000b00057c02 */ /* 0x000fe20008000f00 */
[----:B------:R-:W-:Y:S01]  /*a090*/  @P1 FMUL.FTZ R11, R11, 0.69314718246459960938 ;  /* 0x3f3172180b0b1820 */ /* 0x000fe20000410000 */
[----:B------:R-:W-:Y:S01]  /*a0a0*/  MOV R5, UR5 ;  /* 0x0000000500057c02 */ /* 0x000fe20008000f00 */
[----:B------:R-:W-:Y:S01]  /*a0b0*/  IMAD R82, R8, c[0x0][0x3f0], RZ ;  /* 0x0000fc0008527a24 */ /* 0x000fe200078e02ff */
[----:B------:R-:W-:Y:S02]  /*a0c0*/  LOP3.LUT R3, R3, 0xffffff8, RZ, 0xc0, !PT ;  /* 0x0ffffff803037812 */ /* 0x000fe400078ec0ff */
[----:B------:R-:W-:-:S02]  /*a0d0*/  LOP3.LUT R2, R2, 0x1ffffffe, RZ, 0xc0, !PT ;  /* 0x1ffffffe02027812 */ /* 0x000fc400078ec0ff */
[----:B------:R-:W-:Y:S01]  /*a0e0*/  MOV R81, 0xff800000 ;  /* 0xff80000000517802 */ /* 0x000fe20000000f00 */
[----:B------:R-:W-:Y:S01]  /*a0f0*/  @P1 FFMA.FTZ R81, R9, R132, R11 ;  /* 0x0000008409511223 */ /* 0x000fe2000001000b */
[----:B------:R-:W-:Y:S02]  /*a100*/  F2FP.PACK_AB R50, R47, R12 ;  /* 0x0000000c2f32723e */ /* 0x000fe400000000ff */
[----:B------:R-:W-:Y:S01]  /*a110*/  F2FP.PACK_AB R34, R79, R34 ;  /* 0x000000224f22723e */ /* 0x000fe200000000ff */
[----:B------:R-:W-:Y:S01]  /*a120*/  IMAD R79, R8, c[0x0][0x498], RZ ;  /* 0x00012600084f7a24 */ /* 0x000fe200078e02ff */
[----:B------:R-:W-:Y:S02]  /*a130*/  MOV R7, UR8 ;  /* 0x0000000800077c02 */ /* 0x000fe40008000f00 */
[C---:B------:R-:W-:Y:S02]  /*a140*/  IADD3 R9, R0.reuse, -R3, RZ ;  /* 0x8000000300097210 */ /* 0x040fe40007ffe0ff */
[----:B------:R-:W-:Y:S01]  /*a150*/  LEA R12, R0, R17, 0x9 ;  /* 0x00000011000c7211 */ /* 0x000fe200078e48ff */
[C---:B------:R-:W-:Y:S01]  /*a160*/  IMAD R0, R16.reuse, c[0x0][0x3f4], R82 ;  /* 0x0000fd0010007a24 */ /* 0x040fe200078e0252 */
[----:B------:R-:W-:Y:S01]  /*a170*/  IADD3 R11, R17, -R2, RZ ;  /* 0x80000002110b7210 */ /* 0x000fe20007ffe0ff */
[----:B------:R-:W-:Y:S01]  /*a180*/  IMAD.WIDE.U32 R2, R16, c[0x0][0x3f0], R4 ;  /* 0x0000fc0010027a25 */ /* 0x000fe200078e0004 */
[----:B------:R-:W-:-:S02]  /*a190*/  SHF.L.U32 R4, R10, 0x6, RZ ;  /* 0x000000060a047819 */ /* 0x000fc400000006ff */
[----:B------:R-:W-:Y:S01]  /*a1a0*/  SHF.R.S32.HI R8, RZ, 0x2, R179 ;  /* 0x00000002ff087819 */ /* 0x000fe200000114b3 */
[----:B------:R-:W-:Y:S01]  /*a1b0*/  IMAD R79, R16, c[0x0][0x49c], R79 ;  /* 0x00012700104f7a24 */ /* 0x000fe200078e024f */
[----:B------:R-:W-:Y:S01]  /*a1c0*/  LOP3.LUT R5, R10, 0x1, RZ, 0xc0, !PT ;  /* 0x000000010a057812 */ /* 0x000fe200078ec0ff */
[----:B------:R-:W-:Y:S01]  /*a1d0*/  IMAD.WIDE.U32 R16, R16, c[0x0][0x498], R6 ;  /* 0x0001260010107a25 */ /* 0x000fe200078e0006 */
[----:B------:R-:W-:Y:S02]  /*a1e0*/  IADD3 R3, R3, R0, RZ ;  /* 0x0000000003037210 */ /* 0x000fe40007ffe0ff */
[----:B------:R-:W-:Y:S02]  /*a1f0*/  LOP3.LUT R7, R4, 0x1c0, RZ, 0xc0, !PT ;  /* 0x000001c004077812 */ /* 0x000fe400078ec0ff */
[----:B------:R-:W-:Y:S02]  /*a200*/  LEA R0, R9, R8, 0x4 ;  /* 0x0000000809007211 */ /* 0x000fe400078e20ff */
[----:B------:R-:W-:-:S02]  /*a210*/  R2P PR, R10, 0x6 ;  /* 0x000000060a007804 */ /* 0x000fc40000000000 */
[----:B------:R-:W-:Y:S02]  /*a220*/  ISETP.NE.U32.AND P0, PT, R5, 0x1, PT ;  /* 0x000000010500780c */ /* 0x000fe40003f05070 */
[----:B------:R-:W-:Y:S02]  /*a230*/  LEA.HI R7, R7, R7, RZ, 0x1d ;  /* 0x0000000707077211 */ /* 0x000fe400078fe8ff */
[----:B------:R-:W-:Y:S02]  /*a240*/  SHF.R.S32.HI R5, RZ, 0x1f, R15 ;  /* 0x0000001fff057819 */ /* 0x000fe4000001140f */
[----:B------:R-:W-:Y:S02]  /*a250*/  LEA R4, R11, R0, 0x3 ;  /* 0x000000000b047211 */ /* 0x000fe400078e18ff */
[----:B------:R-:W-:Y:S01]  /*a260*/  F2FP.PACK_AB R32, R83, R32 ;  /* 0x000000205320723e */ /* 0x000fe200000000ff */
[----:B------:R-:W-:Y:S01]  /*a270*/  IMAD R83, R178, c[0x0][0x388], RZ ;  /* 0x0000e200b2537a24 */ /* 0x000fe200078e02ff */
[----:B------:R-:W-:-:S02]  /*a280*/  LEA R7, R12, R7, 0x1 ;  /* 0x000000070c077211 */ /* 0x000fc400078e08ff */
[C---:B----4-:R-:W-:Y:S01]  /*a290*/  LEA R12, R84.reuse, R4, 0x7 ;  /* 0x00000004540c7211 */ /* 0x050fe200078e38ff */
[----:B------:R-:W-:Y:S01]  /*a2a0*/  IMAD R4, R5, c[0x0][0x3e0], RZ ;  /* 0x0000f80005047a24 */ /* 0x000fe200078e02ff */
[----:B------:R-:W-:Y:S01]  /*a2b0*/  LEA R0, R84, R0, 0x7 ;  /* 0x0000000054007211 */ /* 0x000fe200078e38ff */
[----:B------:R-:W-:-:S03]  /*a2c0*/  IMAD.WIDE.U32 R2, R15, c[0x0][0x3e0], R2 ;  /* 0x0000f8000f027a25 */ /* 0x000fc600078e0002 */
[CC--:B------:R-:W-:Y:S01]  /*a2d0*/  ISETP.GE.OR P5, PT, R0.reuse, R83.reuse, P3 ;  /* 0x000000530000720c */ /* 0x0c0fe20001fa6670 */
[----:B------:R-:W-:Y:S01]  /*a2e0*/  IMAD R4, R15, c[0x0][0x3e4], R4 ;  /* 0x0000f9000f047a24 */ /* 0x000fe200078e0204 */
[----:B------:R-:W-:Y:S01]  /*a2f0*/  IADD3 R0, R0, 0x8, RZ ;  /* 0x0000000800007810 */ /* 0x000fe20007ffe0ff */
[----:B------:R-:W-:Y:S01]  /*a300*/  @P4 IMAD.HI.U32 R8, R12, c[0x0][0x4ec], RZ ;  /* 0x00013b000c084a27 */ /* 0x000fe200078e00ff */
[----:B------:R-:W-:Y:S02]  /*a310*/  F2FP.PACK_AB R14, R176, R14 ;  /* 0x0000000eb00e723e */ /* 0x000fe400000000ff */
[----:B------:R-:W-:Y:S02]  /*a320*/  SHF.L.U32 R7, R7, 0x1, RZ ;  /* 0x0000000107077819 */ /* 0x000fe400000006ff */
[----:B------:R-:W-:Y:S02]  /*a330*/  ISETP.GE.OR P3, PT, R0, R83, P3 ;  /* 0x000000530000720c */ /* 0x000fe40001f66670 */
[----:B------:R-:W-:-:S02]  /*a340*/  IADD3 R3, R3, R4, RZ ;  /* 0x0000000403037210 */ /* 0x000fc40007ffe0ff */
[----:B------:R-:W-:Y:S02]  /*a350*/  MOV R0, R12 ;  /* 0x0000000c00007202 */ /* 0x000fe40000000f00 */
[----:B------:R-:W-:Y:S01]  /*a360*/  @P4 SHF.R.U32.HI R0, RZ, c[0x0][0x4f0], R8 ;  /* 0x00013c00ff004a19 */ /* 0x000fe20000011608 */
[----:B------:R1:W-:Y:S01]  /*a370*/  STS [R7+0x80], R14 ;  /* 0x0000800e07007388 */ /* 0x0003e20000000800 */
[----:B------:R-:W-:Y:S02]  /*a380*/  SHF.R.S32.HI R5, RZ, 0x1f, R133 ;  /* 0x0000001fff057819 */ /* 0x000fe40000011485 */
[----:B------:R-:W-:-:S03]  /*a390*/  IADD3 R9, R7, 0x80, RZ ;  /* 0x0000008007097810 */ /* 0x000fc60007ffe0ff */
[----:B------:R-:W-:Y:S01]  /*a3a0*/  IMAD R4, R5, c[0x0][0x3d8], RZ ;  /* 0x0000f60005047a24 */ /* 0x000fe200078e02ff */
[----:B------:R-:W-:Y:S02]  /*a3b0*/  MOV R5, 0x20 ;  /* 0x0000002000057802 */ /* 0x000fe40000000f00 */
[----:B------:R-:W-:Y:S01]  /*a3c0*/  IADD3 R6, R7, 0x70, RZ ;  /* 0x0000007007067810 */ /* 0x000fe20007ffe0ff */
[----:B------:R-:W-:Y:S01]  /*a3d0*/  IMAD R82, R133, c[0x0][0x3dc], R4 ;  /* 0x0000f70085527a24 */ /* 0x000fe200078e0204 */
[----:B------:R-:W-:Y:S02]  /*a3e0*/  @P0 IADD3 R6, R9, 0x10, RZ ;  /* 0x0000001009060810 */ /* 0x000fe40007ffe0ff */
[----:B------:R-:W-:Y:S02]  /*a3f0*/  SHF.R.S32.HI R4, RZ, 0x1f, R0 ;  /* 0x0000001fff047819 */ /* 0x000fe40000011400 */
[C---:B------:R-:W-:Y:S01]  /*a400*/  IADD3 R10, P0, R0.reuse, R16, RZ ;  /* 0x00000010000a7210 */ /* 0x040fe20007f1e0ff */
[----:B-1----:R-:W-:Y:S01]  /*a410*/  IMAD.WIDE.U32 R14, R133, c[0x0][0x3d8], R2 ;  /* 0x0000f600850e7a25 */ /* 0x002fe200078e0002 */
[----:B------:R-:W-:-:S05]  /*a420*/  IADD3 R3, -R0, RZ, RZ ;  /* 0x000000ff00037210 */ /* 0x000fca0007ffe1ff */
[----:B------:R-:W-:Y:S01]  /*a430*/  IMAD R3, R3, c[0x0][0x4e8], R12 ;  /* 0x00013a0003037a24 */ /* 0x000fe200078e020c */
[----:B------:R-:W-:-:S04]  /*a440*/  SEL R2, R5, 0xffffffe0, !P1 ;  /* 0xffffffe005027807 */ /* 0x000fc80004800000 */
[----:B------:R-:W-:Y:S02]  /*a450*/  SHF.R.S32.HI R5, RZ, 0x1f, R3 ;  /* 0x0000001fff057819 */ /* 0x000fe40000011403 */
[----:B------:R-:W-:Y:S02]  /*a460*/  IADD3.X R11, R4, R17, R79, P0, !PT ;  /* 0x00000011040b7210 */ /* 0x000fe400007fe44f */
[----:B------:R-:W-:Y:S01]  /*a470*/  MOV R4, 0x40 ;  /* 0x0000004000047802 */ /* 0x000fe20000000f00 */
[----:B------:R-:W-:Y:S01]  /*a480*/  IMAD R5, R5, c[0x0][0x488], RZ ;  /* 0x0001220005057a24 */ /* 0x000fe200078e02ff */
[----:B------:R-:W-:Y:S01]  /*a490*/  F2FP.PACK_AB R13, R167, R13 ;  /* 0x0000000da70d723e */ /* 0x000fe200000000ff */
[----:B------:R-:W-:Y:S01]  /*a4a0*/  IMAD.WIDE.U32 R10, R3, c[0x0][0x488], R10 ;  /* 0x00012200030a7a25 */ /* 0x000fe200078e000a */
[----:B------:R-:W-:Y:S02]  /*a4b0*/  SEL R12, R4, 0xffffffc0, !P2 ;  /* 0xffffffc0040c7807 */ /* 0x000fe40005000000 */
[----:B------:R-:W-:Y:S01]  /*a4c0*/  F2FP.PACK_AB R18, R175, R18 ;  /* 0x00000012af12723e */ /* 0x000fe200000000ff */
[----:B------:R-:W-:Y:S01]  /*a4d0*/  IMAD R5, R3, c[0x0][0x48c], R5 ;  /* 0x0001230003057a24 */ /* 0x000fe200078e0205 */
[----:B------:R-:W-:-:S02]  /*a4e0*/  F2FP.PACK_AB R19, R163, R19 ;  /* 0x00000013a313723e */ /* 0x000fc400000000ff */
[----:B------:R-:W-:Y:S02]  /*a4f0*/  F2FP.PACK_AB R20, R174, R20 ;  /* 0x00000014ae14723e */ /* 0x000fe400000000ff */
[----:B------:R-:W-:Y:S02]  /*a500*/  F2FP.PACK_AB R23, R159, R23 ;  /* 0x000000179f17723e */ /* 0x000fe400000000ff */
[----:B------:R-:W-:Y:S02]  /*a510*/  IADD3 R0, R7, R2, RZ ;  /* 0x0000000207007210 */ /* 0x000fe40007ffe0ff */
[----:B------:R-:W-:Y:S02]  /*a520*/  F2FP.PACK_AB R22, R173, R22 ;  /* 0x00000016ad16723e */ /* 0x000fe400000000ff */
[----:B------:R-:W-:Y:S02]  /*a530*/  F2FP.PACK_AB R21, R155, R21 ;  /* 0x000000159b15723e */ /* 0x000fe400000000ff */
[----:B------:R-:W-:Y:S01]  /*a540*/  IADD3 R2, R2, R6, RZ ;  /* 0x0000000602027210 */ /* 0x000fe20007ffe0ff */
[----:B------:R-:W-:Y:S01]  /*a550*/  STS [R7+0x480], R13 ;  /* 0x0004800d07007388 */ /* 0x000fe20000000800 */
[----:B------:R-:W-:-:S02]  /*a560*/  F2FP.PACK_AB R24, R172, R24 ;  /* 0x00000018ac18723e */ /* 0x000fc400000000ff */
[----:B------:R-:W-:Y:S02]  /*a570*/  F2FP.PACK_AB R25, R151, R25 ;  /* 0x000000199719723e */ /* 0x000fe400000000ff */
[----:B------:R-:W-:Y:S01]  /*a580*/  IADD3 R4, R7, R12, RZ ;  /* 0x0000000c07047210 */ /* 0x000fe20007ffe0ff */
[----:B------:R-:W-:Y:S01]  /*a590*/  STS [R6], R18 ;  /* 0x0000001206007388 */ /* 0x000fe20000000800 */
[----:B------:R-:W-:Y:S02]  /*a5a0*/  F2FP.PACK_AB R26, R171, R26 ;  /* 0x0000001aab1a723e */ /* 0x000fe400000000ff */
[----:B------:R-:W-:Y:S01]  /*a5b0*/  F2FP.PACK_AB R27, R147, R27 ;  /* 0x0000001b931b723e */ /* 0x000fe200000000ff */
[----:B------:R-:W-:Y:S01]  /*a5c0*/  STS [R6+0x400], R19 ;  /* 0x0004001306007388 */ /* 0x000fe20000000800 */
[----:B------:R-:W-:Y:S02]  /*a5d0*/  IADD3 R8, R12, R6, RZ ;  /* 0x000000060c087210 */ /* 0x000fe40007ffe0ff */
[----:B------:R-:W-:Y:S01]  /*a5e0*/  F2FP.PACK_AB R59, R170, R144 ;  /* 0x00000090aa3b723e */ /* 0x000fe200000000ff */
[----:B------:R-:W-:Y:S01]  /*a5f0*/  STS [R0+0x80], R20 ;  /* 0x0000801400007388 */ /* 0x000fe20000000800 */
[----:B------:R-:W-:-:S02]  /*a600*/  F2FP.PACK_AB R58, R143, R142 ;  /* 0x0000008e8f3a723e */ /* 0x000fc400000000ff */
[----:B------:R-:W-:Y:S01]  /*a610*/  IADD3 R3, R12, R0, RZ ;  /* 0x000000000c037210 */ /* 0x000fe20007ffe0ff */
[----:B------:R-:W-:Y:S01]  /*a620*/  STS [R0+0x480], R23 ;  /* 0x0004801700007388 */ /* 0x000fe20000000800 */
[----:B------:R-:W-:Y:S02]  /*a630*/  IADD3 R11, R11, R5, RZ ;  /* 0x000000050b0b7210 */ /* 0x000fe40007ffe0ff */
[----:B------:R-:W-:Y:S01]  /*a640*/  F2FP.PACK_AB R57, R169, R141 ;  /* 0x0000008da939723e */ /* 0x000fe200000000ff */
[----:B------:R-:W-:Y:S01]  /*a650*/  STS [R2], R22 ;  /* 0x0000001602007388 */ /* 0x000fe20000000800 */
[----:B------:R-:W-:Y:S02]  /*a660*/  F2FP.PACK_AB R56, R139, R56 ;  /* 0x000000388b38723e */ /* 0x000fe400000000ff */
[----:B------:R-:W-:Y:S01]  /*a670*/  IADD3 R5, R2, R12, RZ ;  /* 0x0000000c02057210 */ /* 0x000fe20007ffe0ff */
[----:B------:R-:W-:Y:S01]  /*a680*/  STS [R2+0x400], R21 ;  /* 0x0004001502007388 */ /* 0x000fe20000000800 */
[----:B------:R-:W-:-:S02]  /*a690*/  F2FP.PACK_AB R55, R168, R140 ;  /* 0x0000008ca837723e */ /* 0x000fc400000000ff */
[----:B------:R-:W-:Y:S01]  /*a6a0*/  F2FP.PACK_AB R53, R165, R137 ;  /* 0x00000089a535723e */ /* 0x000fe200000000ff */
[----:B------:R-:W-:Y:S01]  /*a6b0*/  STS [R4+0x80], R24 ;  /* 0x0000801804007388 */ /* 0x000fe20000000800 */
[----:B------:R-:W-:Y:S02]  /*a6c0*/  F2FP.PACK_AB R52, R43, R52 ;  /* 0x000000342b34723e */ /* 0x000fe400000000ff */
[----:B------:R-:W-:Y:S01]  /*a6d0*/  F2FP.PACK_AB R51, R164, R136 ;  /* 0x00000088a433723e */ /* 0x000fe200000000ff */
[----:B------:R-:W-:Y:S01]  /*a6e0*/  STS [R4+0x480], R25 ;  /* 0x0004801904007388 */ /* 0x000fe20000000800 */
[----:B------:R-:W-:Y:S02]  /*a6f0*/  F2FP.PACK_AB R49, R161, R49 ;  /* 0x00000031a131723e */ /* 0x000fe400000000ff */
[----:B------:R-:W-:Y:S01]  /*a700*/  F2FP.PACK_AB R48, R33, R48 ;  /* 0x000000302130723e */ /* 0x000fe200000000ff */
[----:B------:R-:W-:Y:S01]  /*a710*/  STS [R8], R26 ;  /* 0x0000001a08007388 */ /* 0x000fe20000000800 */
[----:B------:R-:W-:-:S03]  /*a720*/  F2FP.PACK_AB R47, R160, R135 ;  /* 0x00000087a02f723e */ /* 0x000fc600000000ff */
[----:B------:R-:W-:Y:S01]  /*a730*/  STS [R8+0x400], R27 ;  /* 0x0004001b08007388 */ /* 0x000fe20000000800 */
[----:B------:R-:W-:-:S03]  /*a740*/  F2FP.PACK_AB R45, R157, R45 ;  /* 0x0000002d9d2d723e */ /* 0x000fc600000000ff */
[----:B------:R-:W-:Y:S01]  /*a750*/  STS [R3+0x80], R59 ;  /* 0x0000803b03007388 */ /* 0x000fe20000000800 */
[----:B------:R-:W-:-:S03]  /*a760*/  F2FP.PACK_AB R44, R29, R44 ;  /* 0x0000002c1d2c723e */ /* 0x000fc600000000ff */
[----:B------:R-:W-:Y:S01]  /*a770*/  STS [R3+0x480], R58 ;  /* 0x0004803a03007388 */ /* 0x000fe20000000800 */
[----:B------:R-:W-:-:S03]  /*a780*/  F2FP.PACK_AB R43, R156, R134 ;  /* 0x000000869c2b723e */ /* 0x000fc600000000ff */
        /* <DEDUP_REMOVED lines=18> */
[----:B------:R-:W-:Y:S04]  /*a8b0*/  STS [R2+0x4400], R48 ;  /* 0x0044003002007388 */ /* 0x000fe80000000800 */
[----:B------:R-:W-:Y:S04]  /*a8c0*/  STS [R4+0x4080], R47 ;  /* 0x0040802f04007388 */ /* 0x000fe80000000800 */
        /* <DEDUP_REMOVED lines=33> */
[----:B------:R-:W-:-:S03]  /*aae0*/  LEA R9, P0, R10, c[0x0][0x450], 0x2 ;  /* 0x000114000a097a11 */ /* 0x000fc600078010ff */
        /* <DEDUP_REMOVED lines=13> */
[----:B------:R-:W-:-:S03]  /*abc0*/  LEA.HI.X R11, R10, c[0x0][0x454], R11, 0x2, P0 ;  /* 0x000115000a0b7a11 */ /* 0x000fc600000f140b */
[----:B------:R-:W-:Y:S04]  /*abd0*/  STS [R7+0xc480], R74 ;  /* 0x00c4804a07007388 */ /* 0x000fe80000000800 */
[----:B------:R-:W-:Y:S04]  /*abe0*/  STS [R6+0xc000], R73 ;  /* 0x00c0004906007388 */ /* 0x000fe80000000800 */
[----:B------:R-:W-:Y:S04]  /*abf0*/  STS [R6+0xc400], R72 ;  /* 0x00c4004806007388 */ /* 0x000fe80000000800 */
[----:B------:R-:W-:Y:S04]  /*ac00*/  STS [R0+0xc080], R71 ;  /* 0x00c0804700007388 */ /* 0x000fe80000000800 */
[----:B------:R2:W-:Y:S04]  /*ac10*/  STS [R0+0xc480], R70 ;  /* 0x00c4804600007388 */ /* 0x0005e80000000800 */
[----:B------:R-:W-:Y:S04]  /*ac20*/  STS [R2+0xc000], R69 ;  /* 0x00c0004502007388 */ /* 0x000fe80000000800 */
        /* <DEDUP_REMOVED lines=9> */
[----:B------:R-:W-:Y:S04]  /*acc0*/  SHFL.IDX PT, R12, R9, RZ, 0x1c1f ;  /* 0x001c1fff090c7589 */ /* 0x000fe800000e0000 */
[----:B------:R-:W1:Y:S04]  /*acd0*/  SHFL.IDX PT, R13, R11, RZ, 0x1c1f ;  /* 0x001c1fff0b0d7589 */ /* 0x000e6800000e0000 */
[----:B------:R-:W-:Y:S06]  /*ace0*/  BAR.SYNC.DEFER_BLOCKING 0x1, 0x100 ;  /* 0x0044000000007b1d */ /* 0x000fec0000010000 */
[----:B------:R-:W-:Y:S04]  /*acf0*/  SHFL.IDX PT, R10, R9, 0x1, 0x1c1f ;  /* 0x003c1f00090a7f89 */ /* 0x000fe800000e0000 */
[----:B------:R-:W4:Y:S01]  /*ad00*/  SHFL.IDX PT, R11, R11, 0x1, 0x1c1f ;  /* 0x003c1f000b0b7f89 */ /* 0x000f2200000e0000 */
[----:B--2---:R-:W-:-:S03]  /*ad10*/  SHF.L.U32 R0, R87, 0x1, RZ ;  /* 0x0000000157007819 */ /* 0x004fc600000006ff */
[----:B-1----:R-:W-:Y:S04]  /*ad20*/  @!P5 ST.E [R12.64], R81 ;  /* 0x000000510c00d985 */ /* 0x002fe8000c10190e */
[----:B----4-:R1:W-:Y:S04]  /*ad30*/  @!P3 ST.E [R10.64], R80 ;  /* 0x000000500a00b985 */ /* 0x0103e8000c10190e */
[----:B------:R2:W4:Y:S04]  /*ad40*/  LDS.128 R40, [R0+0x1080] ;  /* 0x0010800000287984 */ /* 0x0005280000000c00 */
[----:B------:R2:W1:Y:S04]  /*ad50*/  LDS.128 R56, [R0+0x2080] ;  /* 0x0020800000387984 */ /* 0x0004680000000c00 */
[----:B------:R2:W2:Y:S04]  /*ad60*/  LDS.128 R68, [R0+0x3080] ;  /* 0x0030800000447984 */ /* 0x0004a80000000c00 */
        /* <DEDUP_REMOVED lines=8> */
[----:B------:R2:W2:Y:S01]  /*adf0*/  LDS.128 R72, [R0+0xf080] ;  /* 0x00f0800000487984 */ /* 0x0004a20000000c00 */
[----:B------:R-:W-:-:S02]  /*ae00*/  IADD3 R2, R15, R82, RZ ;  /* 0x000000520f027210 */ /* 0x000fc40007ffe0ff */
[----:B-1----:R-:W-:-:S04]  /*ae10*/  LEA R11, P0, R14, c[0x0][0x380], 0x1 ;  /* 0x0000e0000e0b7a11 */ /* 0x002fc800078008ff */
[----:B------:R-:W-:Y:S02]  /*ae20*/  LEA.HI.X R10, R14, c[0x0][0x384], R2, 0x1, P0 ;  /* 0x0000e1000e0a7a11 */ /* 0x000fe400000f0c02 */
[----:B---3--:R-:W-:Y:S01]  /*ae30*/  ISETP.GE.AND P0, PT, R86, R83, PT ;  /* 0x000000535600720c */ /* 0x008fe20003f06270 */
[----:B------:R1:W3:Y:S01]  /*ae40*/  SHFL.IDX PT, R2, R11, RZ, 0x181f ;  /* 0x00181fff0b027589 */ /* 0x0002e200000e0000 */
[----:B------:R-:W-:Y:S03]  /*ae50*/  BSSY B0, `(.L_x_6) ;  /* 0x000001f000007945 */ /* 0x000fe60003800000 */
[----:B------:R1:W1:Y:S08]  /*ae60*/  SHFL.IDX PT, R3, R10, RZ, 0x181f ;  /* 0x00181fff0a037589 */ /* 0x00027000000e0000 */
[----:B------:R-:W-:Y:S05]  /*ae70*/  @P0 BRA `(.L_x_7) ;  /* 0x000001c000000947 */ /* 0x000fea0003800000 */
[----:B----4-:R-:W4:Y:S01]  /*ae80*/  LDS.128 R24, [R0+0x80] ;  /* 0x0000800000187984 */ /* 0x010f220000000c00 */
[----:B-----5:R-:W-:-:S02]  /*ae90*/  IADD3 R6, R85, 0x40, RZ ;  /* 0x0000004055067810 */ /* 0x020fc40007ffe0ff */
[C---:B------:R-:W-:Y:S01]  /*aea0*/  IADD3 R7, R85.reuse, 0x80, RZ ;  /* 0x0000008055077810 */ /* 0x040fe20007ffe0ff */
[----:B------:R-:W3:Y:S01]  /*aeb0*/  LDS.128 R20, [R0+0x4080] ;  /* 0x0040800000147984 */ /* 0x000ee20000000c00 */
[----:B------:R-:W-:Y:S02]  /*aec0*/  IADD3 R8, R85, 0xc0, RZ ;  /* 0x000000c055087810 */ /* 0x000fe40007ffe0ff */
[----:B------:R-:W-:Y:S01]  /*aed0*/  ISETP.GE.AND P2, PT, R6, c[0x0][0x3c8], PT ;  /* 0x0000f20006007a0c */ /* 0x000fe20003f46270 */
[----:B------:R-:W2:Y:S01]  /*aee0*/  LDS.128 R16, [R0+0x8080] ;  /* 0x0080800000107984 */ /* 0x000ea20000000c00 */
[----:B------:R-:W-:Y:S02]  /*aef0*/  ISETP.GE.AND P1, PT, R7, c[0x0][0x3c8], PT ;  /* 0x0000f20007007a0c */ /* 0x000fe40003f26270 */
[----:B------:R-:W-:Y:S01]  /*af00*/  ISETP.GE.AND P0, PT, R8, c[0x0][0x3c8], PT ;  /* 0x0000f20008007a0c */ /* 0x000fe20003f06270 */
[----:B------:R1:W2:Y:S01]  /*af10*/  LDS.128 R12, [R0+0xc080] ;  /* 0x00c08000000c7984 */ /* 0x0002a20000000c00 */
[----:B------:R-:W-:-:S07]  /*af20*/  ISETP.GE.AND P3, PT, R85, c[0x0][0x3c8], PT ;  /* 0x0000f20055007a0c */ /* 0x000fce0003f66270 */
[----:B------:R-:W-:-:S04]  /*af30*/  @!P2 SHF.R.S32.HI R4, RZ, 0x1f, R6 ;  /* 0x0000001fff04a819 */ /* 0x000fc80000011406 */
[----:B------:R-:W-:Y:S02]  /*af40*/  @!P0 SHF.R.S32.HI R5, RZ, 0x1f, R8 ;  /* 0x0000001fff058819 */ /* 0x000fe40000011408 */
[----:B------:R-:W-:-:S04]  /*af50*/  @!P2 LEA.HI R6, R4, R6, RZ, 0x3 ;  /* 0x000000060406a211 */ /* 0x000fc800078f18ff */
[----:B------:R-:W-:Y:S02]  /*af60*/  @!P2 LOP3.LUT R6, R6, 0xfffffff8, RZ, 0xc0, !PT ;  /* 0xfffffff80606a812 */ /* 0x000fe400078ec0ff */
[----:B-12---:R-:W-:-:S04]  /*af70*/  @!P1 SHF.R.S32.HI R0, RZ, 0x1f, R7 ;  /* 0x0000001fff009819 */ /* 0x006fc80000011407 */
[----:B------:R-:W-:Y:S01]  /*af80*/  @!P1 LEA.HI R4, R0, R7, RZ, 0x3 ;  /* 0x0000000700049211 */ /* 0x000fe200078f18ff */
[--C-:B---3--:R-:W-:Y:S01]  /*af90*/  @!P2 IMAD.WIDE R6, R6, 0x2, R2.reuse ;  /* 0x000000020606a825 */ /* 0x108fe200078e0202 */
[----:B------:R-:W-:Y:S02]  /*afa0*/  @!P0 LEA.HI R0, R5, R8, RZ, 0x3 ;  /* 0x0000000805008211 */ /* 0x000fe400078f18ff */
[----:B------:R-:W-:Y:S01]  /*afb0*/  @!P1 LOP3.LUT R4, R4, 0xfffffff8, RZ, 0xc0, !PT ;  /* 0xfffffff804049812 */ /* 0x000fe200078ec0ff */
[----:B------:R-:W-:Y:S01]  /*afc0*/  @!P3 IMAD.WIDE R8, R85, 0x2, R2 ;  /* 0x000000025508b825 */ /* 0x000fe200078e0202 */
[----:B------:R-:W-:-:S03]  /*afd0*/  @!P0 LOP3.LUT R0, R0, 0xfffffff8, RZ, 0xc0, !PT ;  /* 0xfffffff800008812 */ /* 0x000fc600078ec0ff */
[--C-:B------:R-:W-:Y:S01]  /*afe0*/  @!P1 IMAD.WIDE R4, R4, 0x2, R2.reuse ;  /* 0x0000000204049825 */ /* 0x100fe200078e0202 */
[----:B----4-:R1:W-:Y:S03]  /*aff0*/  @!P3 ST.E.128 [R8.64], R24 ;  /* 0x000000180800b985 */ /* 0x0103e6000c101d0e */
[----:B------:R-:W-:Y:S01]  /*b000*/  @!P0 IMAD.WIDE R2, R0, 0x2, R2 ;  /* 0x0000000200028825 */ /* 0x000fe200078e0202 */
[----:B------:R1:W-:Y:S04]  /*b010*/  @!P2 ST.E.128 [R6.64], R20 ;  /* 0x000000140600a985 */ /* 0x0003e8000c101d0e */
[----:B------:R1:W-:Y:S04]  /*b020*/  @!P1 ST.E.128 [R4.64], R16 ;  /* 0x0000001004009985 */ /* 0x0003e8000c101d0e */
[----:B------:R1:W-:Y:S02]  /*b030*/  @!P0 ST.E.128 [R2.64], R12 ;  /* 0x0000000c02008985 */ /* 0x0003e4000c101d0e */
.L_x_7:
[----:B----4-:R-:W-:Y:S05]  /*b040*/  BSYNC B0 ;  /* 0x0000000000007941 */ /* 0x010fea0003800000 */
.L_x_6:
[----:B--2---:R-:W-:Y:S01]  /*b050*/  IADD3 R0, R86, 0x20, RZ ;  /* 0x0000002056007810 */ /* 0x004fe20007ffe0ff */
[----:B-1----:R1:W2:Y:S01]  /*b060*/  SHFL.IDX PT, R3, R10, 0x1, 0x181f ;  /* 0x00381f000a037f89 */ /* 0x0022a200000e0000 */
[----:B------:R-:W-:Y:S02]  /*b070*/  BSSY B0, `(.L_x_8) ;  /* 0x000001c000007945 */ /* 0x000fe40003800000 */
[----:B------:R-:W-:Y:S01]  /*b080*/  ISETP.GE.AND P0, PT, R0, R83, PT ;  /* 0x000000530000720c */ /* 0x000fe20003f06270 */
[----:B---3--:R1:W3:-:S12]  /*b090*/  SHFL.IDX PT, R2, R11, 0x1, 0x181f ;  /* 0x00381f000b027f89 */ /* 0x0082d800000e0000 */
[----:B------:R-:W-:Y:S05]  /*b0a0*/  @P0 BRA `(.L_x_9) ;  /* 0x0000018000000947 */ /* 0x000fea0003800000 */
[C---:B-----5:R-:W-:Y:S02]  /*b0b0*/  IADD3 R6, R85.reuse, 0x40, RZ ;  /* 0x0000004055067810 */ /* 0x060fe40007ffe0ff */
[C---:B------:R-:W-:Y:S02]  /*b0c0*/  IADD3 R7, R85.reuse, 0x80, RZ ;  /* 0x0000008055077810 */ /* 0x040fe40007ffe0ff */
[----:B------:R-:W-:Y:S02]  /*b0d0*/  IADD3 R8, R85, 0xc0, RZ ;  /* 0x000000c055087810 */ /* 0x000fe40007ffe0ff */
[----:B------:R-:W-:Y:S02]  /*b0e0*/  ISETP.GE.AND P2, PT, R6, c[0x0][0x3c8], PT ;  /* 0x0000f20006007a0c */ /* 0x000fe40003f46270 */
[----:B------:R-:W-:Y:S02]  /*b0f0*/  ISETP.GE.AND P1, PT, R7, c[0x0][0x3c8], PT ;  /* 0x0000f20007007a0c */ /* 0x000fe40003f26270 */
[----:B------:R-:W-:-:S02]  /*b100*/  ISETP.GE.AND P0, PT, R8, c[0x0][0x3c8], PT ;  /* 0x0000f20008007a0c */ /* 0x000fc40003f06270 */
[----:B------:R-:W-:-:S07]  /*b110*/  ISETP.GE.AND P3, PT, R85, c[0x0][0x3c8], PT ;  /* 0x0000f20055007a0c */ /* 0x000fce0003f66270 */
[----:B------:R-:W-:Y:S02]  /*b120*/  @!P2 SHF.R.S32.HI R4, RZ, 0x1f, R6 ;  /* 0x0000001fff04a819 */ /* 0x000fe40000011406 */
[----:B------:R-:W-:Y:S02]  /*b130*/  @!P1 SHF.R.S32.HI R0, RZ, 0x1f, R7 ;  /* 0x0000001fff009819 */ /* 0x000fe40000011407 */
[----:B------:R-:W-:Y:S02]  /*b140*/  @!P0 SHF.R.S32.HI R5, RZ, 0x1f, R8 ;  /* 0x0000001fff058819 */ /* 0x000fe40000011408 */
[----:B------:R-:W-:Y:S02]  /*b150*/  @!P2 LEA.HI R6, R4, R6, RZ, 0x3 ;  /* 0x000000060406a211 */ /* 0x000fe400078f18ff */
[----:B------:R-:W-:Y:S02]  /*b160*/  @!P1 LEA.HI R4, R0, R7, RZ, 0x3 ;  /* 0x0000000700049211 */ /* 0x000fe400078f18ff */
[----:B------:R-:W-:Y:S01]  /*b170*/  @!P0 LEA.HI R0, R5, R8, RZ, 0x3 ;  /* 0x0000000805008211 */ /* 0x000fe200078f18ff */
[----:B--23--:R-:W-:Y:S01]  /*b180*/  @!P3 IMAD.WIDE R8, R85, 0x2, R2 ;  /* 0x000000025508b825 */ /* 0x00cfe200078e0202 */
[----:B------:R-:W-:-:S02]  /*b190*/  @!P2 LOP3.LUT R6, R6, 0xfffffff8, RZ, 0xc0, !PT ;  /* 0xfffffff80606a812 */ /* 0x000fc400078ec0ff */
[----:B------:R-:W-:Y:S02]  /*b1a0*/  @!P1 LOP3.LUT R4, R4, 0xfffffff8, RZ, 0xc0, !PT ;  /* 0xfffffff804049812 */ /* 0x000fe400078ec0ff */
[----:B------:R-:W-:Y:S01]  /*b1b0*/  @!P0 LOP3.LUT R0, R0, 0xfffffff8, RZ, 0xc0, !PT ;  /* 0xfffffff800008812 */ /* 0x000fe200078ec0ff */
[--C-:B------:R-:W-:Y:S01]  /*b1c0*/  @!P2 IMAD.WIDE R6, R6, 0x2, R2.reuse ;  /* 0x000000020606a825 */ /* 0x100fe200078e0202 */
[----:B------:R2:W-:Y:S03]  /*b1d0*/  @!P3 ST.E.128 [R8.64], R40 ;  /* 0x000000280800b985 */ /* 0x0005e6000c101d0e */
[--C-:B------:R-:W-:Y:S01]  /*b1e0*/  @!P1 IMAD.WIDE R4, R4, 0x2, R2.reuse ;  /* 0x0000000204049825 */ /* 0x100fe200078e0202 */
[----:B------:R2:W-:Y:S03]  /*b1f0*/  @!P2 ST.E.128 [R6.64], R36 ;  /* 0x000000240600a985 */ /* 0x0005e6000c101d0e */
[----:B------:R-:W-:Y:S01]  /*b200*/  @!P0 IMAD.WIDE R2, R0, 0x2, R2 ;  /* 0x0000000200028825 */ /* 0x000fe200078e0202 */
[----:B------:R2:W-:Y:S04]  /*b210*/  @!P1 ST.E.128 [R4.64], R32 ;  /* 0x0000002004009985 */ /* 0x0005e8000c101d0e */
[----:B------:R2:W-:Y:S02]  /*b220*/  @!P0 ST.E.128 [R2.64], R28 ;  /* 0x0000001c02008985 */ /* 0x0005e4000c101d0e */
.L_x_9:
[----:B------:R-:W-:Y:S05]  /*b230*/  BSYNC B0 ;  /* 0x0000000000007941 */ /* 0x000fea0003800000 */
.L_x_8:
[----:B------:R-:W-:Y:S01]  /*b240*/  IADD3 R0, R86, 0x40, RZ ;  /* 0x0000004056007810 */ /* 0x000fe20007ffe0ff */
[----:B--2---:R2:W4:Y:S01]  /*b250*/  SHFL.IDX PT, R3, R10, 0x2, 0x181f ;  /* 0x00581f000a037f89 */ /* 0x00452200000e0000 */
        /* <DEDUP_REMOVED lines=17> */
[----:B---34-:R-:W-:Y:S01]  /*b370*/  @!P3 IMAD.WIDE R8, R85, 0x2, R2 ;  /* 0x000000025508b825 */ /* 0x018fe200078e0202 */
        /* <DEDUP_REMOVED lines=10> */
.L_x_11:
[----:B------:R-:W-:Y:S05]  /*b420*/  BSYNC B0 ;  /* 0x0000000000007941 */ /* 0x000fea0003800000 */
.L_x_10:
[----:B------:R-:W-:Y:S01]  /*b430*/  IADD3 R0, R86, 0x60, RZ ;  /* 0x0000006056007810 */ /* 0x000fe20007ffe0ff */
[----:B---34-:R3:W4:Y:S03]  /*b440*/  SHFL.IDX PT, R3, R10, 0x3, 0x181f ;  /* 0x00781f000a037f89 */ /* 0x01872600000e0000 */
[----:B------:R-:W-:Y:S01]  /*b450*/  ISETP.GE.AND P0, PT, R0, R83, PT ;  /* 0x000000530000720c */ /* 0x000fe20003f06270 */
[----:B------:R3:W1:-:S12]  /*b460*/  SHFL.IDX PT, R2, R11, 0x3, 0x181f ;  /* 0x00781f000b027f89 */ /* 0x00065800000e0000 */
[----:B------:R-:W-:Y:S05]  /*b470*/  @P0 EXIT ;  /* 0x000000000000094d */ /* 0x000fea0003800000 */
[C---:B-----5:R-:W-:Y:S02]  /*b480*/  IADD3 R5, R85.reuse, 0x40, RZ ;  /* 0x0000004055057810 */ /* 0x060fe40007ffe0ff */
[----:B------:R-:W-:Y:S02]  /*b490*/  IADD3 R6, R85, 0x80, RZ ;  /* 0x0000008055067810 */ /* 0x000fe40007ffe0ff */
[----:B------:R-:W-:Y:S02]  /*b4a0*/  ISETP.GE.AND P1, PT, R5, c[0x0][0x3c8], PT ;  /* 0x0000f20005007a0c */ /* 0x000fe40003f26270 */
[----:B------:R-:W-:Y:S02]  /*b4b0*/  ISETP.GE.AND P0, PT, R6, c[0x0][0x3c8], PT ;  /* 0x0000f20006007a0c */ /* 0x000fe40003f06270 */
[----:B------:R-:W-:-:S09]  /*b4c0*/  ISETP.GE.AND P2, PT, R85, c[0x0][0x3c8], PT ;  /* 0x0000f20055007a0c */ /* 0x000fd20003f46270 */
[----:B------:R-:W-:Y:S02]  /*b4d0*/  @!P1 SHF.R.S32.HI R4, RZ, 0x1f, R5 ;  /* 0x0000001fff049819 */ /* 0x000fe40000011405 */
[----:B------:R-:W-:Y:S02]  /*b4e0*/  @!P0 SHF.R.S32.HI R0, RZ, 0x1f, R6 ;  /* 0x0000001fff008819 */ /* 0x000fe40000011406 */
[----:B------:R-:W-:Y:S01]  /*b4f0*/  @!P1 LEA.HI R4, R4, R5, RZ, 0x3 ;  /* 0x0000000504049211 */ /* 0x000fe200078f18ff */
[--C-:B-1--4-:R-:W-:Y:S01]  /*b500*/  @!P2 IMAD.WIDE R8, R85, 0x2, R2.reuse ;  /* 0x000000025508a825 */ /* 0x112fe200078e0202 */
[----:B------:R-:W-:Y:S02]  /*b510*/  @!P0 LEA.HI R0, R0, R6, RZ, 0x3 ;  /* 0x0000000600008211 */ /* 0x000fe400078f18ff */
[----:B------:R-:W-:Y:S02]  /*b520*/  @!P1 LOP3.LUT R4, R4, 0xfffffff8, RZ, 0xc0, !PT ;  /* 0xfffffff804049812 */ /* 0x000fe400078ec0ff */
[----:B------:R-:W-:Y:S01]  /*b530*/  @!P0 LOP3.LUT R0, R0, 0xfffffff8, RZ, 0xc0, !PT ;  /* 0xfffffff800008812 */ /* 0x000fe200078ec0ff */
[----:B------:R1:W-:Y:S02]  /*b540*/  @!P2 ST.E.128 [R8.64], R68 ;  /* 0x000000440800a985 */ /* 0x0003e4000c101d0e */
[----:B------:R-:W-:-:S04]  /*b550*/  @!P1 IMAD.WIDE R6, R4, 0x2, R2 ;  /* 0x0000000204069825 */ /* 0x000fc800078e0202 */
[----:B------:R-:W-:Y:S01]  /*b560*/  @!P0 IMAD.WIDE R4, R0, 0x2, R2 ;  /* 0x0000000200048825 */ /* 0x000fe200078e0202 */
[----:B------:R-:W-:Y:S01]  /*b570*/  IADD3 R0, R85, 0xc0, RZ ;  /* 0x000000c055007810 */ /* 0x000fe20007ffe0ff */
[----:B------:R1:W-:Y:S04]  /*b580*/  @!P1 ST.E.128 [R6.64], R64 ;  /* 0x0000004006009985 */ /* 0x0003e8000c101d0e */
[----:B------:R1:W-:Y:S01]  /*b590*/  @!P0 ST.E.128 [R4.64], R60 ;  /* 0x0000003c04008985 */ /* 0x0003e2000c101d0e */
[----:B------:R-:W-:-:S13]  /*b5a0*/  ISETP.GE.AND P0, PT, R0, c[0x0][0x3c8], PT ;  /* 0x0000f20000007a0c */ /* 0x000fda0003f06270 */
[----:B------:R-:W-:Y:S05]  /*b5b0*/  @P0 EXIT ;  /* 0x000000000000094d */ /* 0x000fea0003800000 */
[----:B-1----:R-:W-:-:S04]  /*b5c0*/  SHF.R.S32.HI R4, RZ, 0x1f, R0 ;  /* 0x0000001fff047819 */ /* 0x002fc80000011400 */
[----:B------:R-:W-:-:S04]  /*b5d0*/  LEA.HI R0, R4, R0, RZ, 0x3 ;  /* 0x0000000004007211 */ /* 0x000fc800078f18ff */
[----:B------:R-:W-:-:S05]  /*b5e0*/  LOP3.LUT R0, R0, 0xfffffff8, RZ, 0xc0, !PT ;  /* 0xfffffff800007812 */ /* 0x000fca00078ec0ff */
[----:B------:R-:W-:-:S05]  /*b5f0*/  IMAD.WIDE R2, R0, 0x2, R2 ;  /* 0x0000000200027825 */ /* 0x000fca00078e0202 */
[----:B------:R-:W-:Y:S01]  /*b600*/  ST.E.128 [R2.64], R72 ;  /* 0x0000004802007985 */ /* 0x000fe2000c101d0e */
[----:B------:R-:W-:Y:S05]  /*b610*/  EXIT ;  /* 0x000000000000794d */ /* 0x000fea0003800000 */
.L_x_12:
[----:B------:R-:W-:-:S00]  /*b620*/  BRA `(.L_x_12) ;  /* 0xfffffff000007947 */ /* 0x000fc0000383ffff */
[----:B------:R-:W-:-:S00]  /*b630*/  NOP ;  /* 0x0000000000007918 */ /* 0x000fc00000000000 */
        /* <DEDUP_REMOVED lines=12> */
.L_x_1766:


//--------------------- .text._ZN7cutlass13device_kernelIN5flash19enable_sm80_to_sm89INS1_16FlashAttnFwdSm80INS1_25CollectiveMainloopFwdSm80ILi8ELi1ELb1EN4cute5tupleIJNS5_1CILi128EEENS7_ILi64EEENS7_ILi256EEEEEELi256ENS_6half_tEfNS_4arch4Sm80ELb0ELb0ELb1ELb1ELb1ELb0ELb1ELb0EEENS1_21CollectiveEpilogueFwdINS6_IJS8_SA_S9_EEENS6_IJNS7_ILi1EEESI_SI_EEESC_SE_Li256ELb1ELb1ELb0ELb0EEENS1_19SingleTileSchedulerILb1ELb0ELb1ELi128EEEEEEEEEvNT_6ParamsE --------------------------
	.section	.text._ZN7cutlass13device_kernelIN5flash19enable_sm80_to_sm89INS1_16FlashAttnFwdSm80INS1_25CollectiveMainloopFwdSm80ILi8ELi1ELb1EN4cute5tupleIJNS5_1CILi128EEENS7_ILi64EEENS7_ILi256EEEEEELi256ENS_6half_tEfNS_4arch4Sm80ELb0ELb0ELb1ELb1ELb1ELb0ELb1ELb0EEENS1_21CollectiveEpilogueFwdINS6_IJS8_SA_S9_EEENS6_IJNS7_ILi1EEESI_SI_EEESC_SE_Li256ELb1ELb1ELb0ELb0EEENS1_19SingleTileSchedulerILb1ELb0ELb1ELi128EEEEEEEEEvNT_6ParamsE,"ax",@progbits
	.sectioninfo	@"SHI_REGISTERS=255"
	.align	128
.text._ZN7cutlass13device_kernelIN5flash19enable_sm80_to_sm89INS1_16FlashAttnFwdSm80INS1_25CollectiveMainloopFwdSm80ILi8ELi1ELb1EN4cute5tupleIJNS5_1CILi128EEENS7_ILi64EEENS7_ILi256EEEEEELi256ENS_6half_tEfNS_4arch4Sm80ELb0ELb0ELb1ELb1ELb1ELb0ELb1ELb0EEENS1_21CollectiveEpilogueFwdINS6_IJS8_SA_S9_EEENS6_IJNS7_ILi1EEESI_SI_EEESC_SE_Li256ELb1ELb1ELb0ELb0EEENS1_19SingleTileSchedulerILb1ELb0ELb1ELi128EEEEEEEEEvNT_6ParamsE:
        .type           _ZN7cutlass13device_kernelIN5flash19enable_sm80_to_sm89INS1_16FlashAttnFwdSm80INS1_25CollectiveMainloopFwdSm80ILi8ELi1ELb1EN4cute5tupleIJNS5_1CILi128EEENS7_ILi64EEENS7_ILi256EEEEEELi256ENS_6half_tEfNS_4arch4Sm80ELb0ELb0ELb1ELb1ELb1ELb0ELb1ELb0EEENS1_21CollectiveEpilogueFwdINS6_IJS8_SA_S9_EEENS6_IJNS7_ILi1EEESI_SI_EEESC_SE_Li256ELb1ELb1ELb0ELb0EEENS1_19SingleTileSchedulerILb1ELb0ELb1ELi128EEEEEEEEEvNT_6ParamsE,@function
        .size           _ZN7cutlass13device_kernelIN5flash19enable_sm80_to_sm89INS1_16FlashAttnFwdSm80INS1_25CollectiveMainloopFwdSm80ILi8ELi1ELb1EN4cute5tupleIJNS5_1CILi128EEENS7_ILi64EEENS7_ILi256EEEEEELi256ENS_6half_tEfNS_4arch4Sm80ELb0ELb0ELb1ELb1ELb1ELb0ELb1ELb0EEENS1_21CollectiveEpilogueFwdINS6_IJS8_SA_S9_EEENS6_IJNS7_ILi1EEESI_SI_EEESC_SE_Li256ELb1ELb1ELb0ELb0EEENS1_19SingleTileSchedulerILb1ELb0ELb1ELi128EEEEEEEEEvNT_6ParamsE,(.L_x_1767 - _ZN7cutlass13device_kernelIN5flash19enable_sm80_to_sm89INS1_16FlashAttnFwdSm80INS1_25CollectiveMainloopFwdSm80ILi8ELi1ELb1EN4cute5tupleIJNS5_1CILi128EEENS7_ILi64EEENS7_ILi256EEEEEELi256ENS_6half_tEfNS_4arch4Sm80ELb0ELb0ELb1ELb1ELb1ELb0ELb1ELb0EEENS1_21CollectiveEpilogueFwdINS6_IJS8_SA_S9_EEENS6_IJNS7_ILi1EEESI_SI_EEESC_SE_Li256ELb1ELb1ELb0ELb0EEENS1_19SingleTileSchedulerILb1ELb0ELb1ELi128EEEEEEEEEvNT_6ParamsE)
        .other          _ZN7cutlass13device_kernelIN5flash19enable_sm80_to_sm89INS1_16FlashAttnFwdSm80INS1_25CollectiveMainloopFwdSm80ILi8ELi1ELb1EN4cute5tupleIJNS5_1CILi128EEENS7_ILi64EEENS7_ILi256EEEEEELi256ENS_6half_tEfNS_4arch4Sm80ELb0ELb0ELb1ELb1ELb1ELb0ELb1ELb0EEENS1_21CollectiveEpilogueFwdINS6_IJS8_SA_S9_EEENS6_IJNS7_ILi1EEESI_SI_EEESC_SE_Li256ELb1ELb1ELb0ELb0EEENS1_19SingleTileSchedulerILb1ELb0ELb1ELi128EEEEEEEEEvNT_6ParamsE,@"STO_CUDA_ENTRY STV_DEFAULT"
_ZN7cutlass13device_kernelIN5flash19enable_sm80_to_sm89INS1_16FlashAttnFwdSm80INS1_25CollectiveMainloopFwdSm80ILi8ELi1ELb1EN4cute5tupleIJNS5_1CILi128EEENS7_ILi64EEENS7_ILi256EEEEEELi256ENS_6half_tEfNS_4arch4Sm80ELb0ELb0ELb1ELb1ELb1ELb0ELb1ELb0EEENS1_21CollectiveEpilogueFwdINS6_IJS8_SA_S9_EEENS6_IJNS7_ILi1EEESI_SI_EEESC_SE_Li256ELb1ELb1ELb0ELb0EEENS1_19SingleTileSchedulerILb1ELb0ELb1ELi128EEEEEEEEEvNT_6ParamsE:
[----:B------:R-:W-:Y:S02]  /*0000*/  MOV R1, c[0x0][0x28] ;  /* 0x00000a0000017a02 */ /* 0x000fe40000000f00 */
[----:B------:R-:W1:Y:S01]  /*0010*/  S2R R85, SR_TID.X ;  /* 0x0000000000557919 */ /* 0x000e620000002100 */
[----:B------:R-:W2:Y:S01]  /*0020*/  S2UR UR11, SR_CTAID.Z ;  /* 0x00000000000b79c3 */ /* 0x000ea20000002700 */
[----:B------:R-:W-:Y:S01]  /*0030*/  UMOV UR14, 0x4 ;  /* 0x00000004000e7882 */ /* 0x000fe20000000000 */
[----:B------:R-:W-:Y:S01]  /*0040*/  IADD3 R1, R1, -0xa8, RZ ;  /* 0xffffff5801017810 */ /* 0x000fe20007ffe0ff */
[----:B------:R-:W-:Y:S02]  /*0050*/  ULDC.64 UR6, c[0x0][0x568] ;  /* 0x00015a0000067ab9 */ /* 0x000fe40000000a00 */
[----:B------:R-:W-:-:S03]  /*0060*/  ULDC.64 UR12, c[0x0][0x118] ;  /* 0x00004600000c7ab9 */ /* 0x000fc60000000a00 */
[----:B------:R-:W3:Y:S01]  /*0070*/  S2UR UR5, SR_CTAID.X ;  /* 0x00000000000579c3 */ /* 0x000ee20000002500 */
[----:B-1----:R-:W-:Y:S01]  /*0080*/  SHF.R.U32.HI R0, RZ, 0x5, R85 ;  /* 0x00000005ff007819 */ /* 0x002fe20000011655 */
[----:B--2---:R-:W-:-:S05]  /*0090*/  UIMAD.WIDE UR6, UR11, UR14, UR6 ;  /* 0x0000000e0b0672a5 */ /* 0x004fca000f8e0206 */
[----:B------:R-:W1:Y:S02]  /*00a0*/  SHFL.IDX PT, R0, R0, RZ, 0x1f ;  /* 0x00001fff00007589 */ /* 0x000e6400000e0000 */
[----:B-1----:R-:W-:-:S13]  /*00b0*/  ISETP.NE.AND P0, PT, R0, RZ, PT ;  /* 0x000000ff0000720c */ /* 0x002fda0003f05270 */
[----:B---3--:R-:W-:Y:S05]  /*00c0*/  @!P0 BRA `(.L_x_13) ;  /* 0x000001c000008947 */ /* 0x008fea0003800000 */
[----:B------:R-:W-:-:S04]  /*00d0*/  ISETP.NE.U32.AND P0, PT, RZ, c[0x0][0x568], PT ;  /* 0x00015a00ff007a0c */ /* 0x000fc80003f05070 */
[----:B------:R-:W-:-:S13]  /*00e0*/  ISETP.NE.AND.EX P0, PT, RZ, c[0x0][0x56c], PT, P0 ;  /* 0x00015b00ff007a0c */ /* 0x000fda0003f05300 */
[----:B------:R-:W-:Y:S05]  /*00f0*/  @!P0 BRA `(.L_x_14) ;  /* 0x0000005000008947 */ /* 0x000fea0003800000 */
[----:B------:R-:W-:Y:S02]  /*0100*/  MOV R2, UR6 ;  /* 0x0000000600027c02 */ /* 0x000fe40008000f00 */
[----:B------:R-:W-:-:S05]  /*0110*/  MOV R3, UR7 ;  /* 0x0000000700037c02 */ /* 0x000fca0008000f00 */
[----:B------:R-:W2:Y:S02]  /*0120*/  LDG.E R0, [R2.64] ;  /* 0x0000000c02007981 */ /* 0x000ea4000c1e1900 */
[----:B--2---:R1:W2:Y:S02]  /*0130*/  R2UR UR6, R0 ;  /* 0x00000000000673c2 */ /* 0x0042a400000e0000 */
[----:B-12---:R-:W-:Y:S05]  /*0140*/  BRA `(.L_x_15) ;  /* 0x000000e000007947 */ /* 0x006fea0003800000 */
.L_x_14:
[----:B------:R-:W-:-:S04]  /*0150*/  ISETP.NE.U32.AND P0, PT, RZ, c[0x0][0x560], PT ;  /* 0x00015800ff007a0c */ /* 0x000fc80003f05070 */
[----:B------:R-:W-:-:S13]  /*0160*/  ISETP.NE.AND.EX P0, PT, RZ, c[0x0][0x564], PT, P0 ;  /* 0x00015900ff007a0c */ /* 0x000fda0003f05300 */
[----:B------:R-:W-:Y:S05]  /*0170*/  @!P0 BRA `(.L_x_16) ;  /* 0x000000a000008947 */ /* 0x000fea0003800000 */
[----:B------:R-:W-:Y:S02]  /*0180*/  ULDC.64 UR6, c[0x0][0x560] ;  /* 0x0001580000067ab9 */ /* 0x000fe40000000a00 */
[----:B------:R-:W-:-:S06]  /*0190*/  UIMAD.WIDE UR6, UR11, UR14, UR6 ;  /* 0x0000000e0b0672a5 */ /* 0x000fcc000f8e0206 */
[----:B------:R-:W-:Y:S02]  /*01a0*/  MOV R2, UR6 ;  /* 0x0000000600027c02 */ /* 0x000fe40008000f00 */
[----:B------:R-:W-:-:S05]  /*01b0*/  MOV R3, UR7 ;  /* 0x0000000700037c02 */ /* 0x000fca0008000f00 */
[----:B------:R1:W2:Y:S04]  /*01c0*/  LDG.E R0, [R2.64] ;  /* 0x0000000c02007981 */ /* 0x0002a8000c1e1900 */
[----:B-1----:R-:W3:Y:S01]  /*01d0*/  LDG.E R2, [R2.64+0x4] ;  /* 0x0000040c02027981 */ /* 0x002ee2000c1e1900 */
[----:B--2---:R-:W1:Y:S08]  /*01e0*/  R2UR UR4, R0 ;  /* 0x00000000000473c2 */ /* 0x004e7000000e0000 */
[----:B---3--:R-:W1:Y:S02]  /*01f0*/  R2UR UR6, R2 ;  /* 0x00000000020673c2 */ /* 0x008e6400000e0000 */
[----:B-1----:R-:W-:Y:S01]  /*0200*/  UIADD3 UR6, -UR4, UR6, URZ ;  /* 0x0000000604067290 */ /* 0x002fe2000fffe13f */
[----:B------:R-:W-:Y:S05]  /*0210*/  BRA `(.L_x_15) ;  /* 0x0000001000007947 */ /* 0x000fea0003800000 */
.L_x_16:
[----:B------:R-:W-:Y:S02]  /*0220*/  ULDC UR6, c[0x0][0x54c] ;  /* 0x0001530000067ab9 */ /* 0x000fe40000000800 */
.L_x_15:
[----:B------:R-:W-:Y:S02]  /*0230*/  ULDC UR4, c[0x0][0x548] ;  /* 0x0001520000047ab9 */ /* 0x000fe40000000800 */
[----:B------:R-:W-:-:S02]  /*0240*/  USHF.L.U32 UR5, UR5, 0x7, URZ ;  /* 0x0000000705057899 */ /* 0x000fc4000800063f */
[----:B------:R-:W-:-:S04]  /*0250*/  UIMAD UR4, UR6, UR4, URZ ;  /* 0x00000004060472a4 */ /* 0x000fc8000f8e023f */
[----:B------:R-:W-:-:S04]  /*0260*/  UISETP.GE.AND UP0, UPT, UR5, UR4, UPT ;  /* 0x000000040500728c */ /* 0x000fc8000bf06270 */
[----:B------:R-:W-:Y:S01]  /*0270*/  USEL UR11, UR11, 0xffffffff, !UP0 ;  /* 0xffffffff0b0b7887 */ /* 0x000fe2000c000000 */
[----:B------:R-:W-:Y:S05]  /*0280*/  BRA `(.L_x_17) ;  /* 0x000001b000007947 */ /* 0x000fea0003800000 */
.L_x_13:
        /* <DEDUP_REMOVED lines=8> */
.L_x_18:
        /* <DEDUP_REMOVED lines=13> */
.L_x_20:
[----:B------:R-:W-:Y:S02]  /*03e0*/  ULDC UR6, c[0x0][0x54c] ;  /* 0x0001530000067ab9 */ /* 0x000fe40000000800 */
.L_x_19:
[----:B------:R-:W-:Y:S02]  /*03f0*/  ULDC UR4, c[0x0][0x548] ;  /* 0x0001520000047ab9 */ /* 0x000fe40000000800 */
[----:B------:R-:W-:-:S02]  /*0400*/  USHF.L.U32 UR5, UR5, 0x7, URZ ;  /* 0x0000000705057899 */ /* 0x000fc4000800063f */
[----:B------:R-:W-:-:S04]  /*0410*/  UIMAD UR4, UR6, UR4, URZ ;  /* 0x00000004060472a4 */ /* 0x000fc8000f8e023f */
[----:B------:R-:W-:-:S04]  /*0420*/  UISETP.GE.AND UP0, UPT, UR5, UR4, UPT ;  /* 0x000000040500728c */ /* 0x000fc8000bf06270 */
[----:B------:R-:W-:-:S06]  /*0430*/  USEL UR11, UR11, 0xffffffff, !UP0 ;  /* 0xffffffff0b0b7887 */ /* 0x000fcc000c000000 */
.L_x_17:
[----:B------:R-:W-:-:S13]  /*0440*/  ISETP.LE.AND P0, PT, RZ, UR11, PT ;  /* 0x0000000bff007c0c */ /* 0x000fda000bf03270 */
[----:B------:R-:W-:Y:S05]  /*0450*/  @!P0 EXIT ;  /* 0x000000000000894d */ /* 0x000fea0003800000 */
[----:B------:R-:W-:Y:S02]  /*0460*/  ULDC.64 UR4, c[0x0][0x370] ;  /* 0x0000dc0000047ab9 */ /* 0x000fe40000000a00 */
[----:B------:R-:W-:Y:S02]  /*0470*/  UISETP.NE.U32.AND UP0, UPT, URZ, UR4, UPT ;  /* 0x000000043f00728c */ /* 0x000fe4000bf05070 */
[----:B------:R-:W-:Y:S02]  /*0480*/  ULDC.64 UR6, c[0x0][0x370] ;  /* 0x0000dc0000067ab9 */ /* 0x000fe40000000a00 */
[----:B------:R-:W-:-:S03]  /*0490*/  UISETP.NE.AND.EX UP0, UPT, URZ, UR5, UPT, UP0 ;  /* 0x000000053f00728c */ /* 0x000fc6000bf05300 */
[----:B------:R-:W-:Y:S02]  /*04a0*/  ULDC.64 UR4, c[0x0][0x348] ;  /* 0x0000d20000047ab9 */ /* 0x000fe40000000a00 */
[----:B------:R-:W-:Y:S01]  /*04b0*/  UISETP.NE.U32.AND UP1, UPT, URZ, UR4, UPT ;  /* 0x000000043f00728c */ /* 0x000fe2000bf25070 */
[----:B------:R-:W-:-:S03]  /*04c0*/  PLOP3.LUT P2, PT, PT, PT, UP0, 0x80, 0x0 ;  /* 0x000000000000781c */ /* 0x000fc60003f4f008 */
[----:B------:R-:W-:Y:S02]  /*04d0*/  UISETP.NE.AND.EX UP1, UPT, URZ, UR5, UPT, UP1 ;  /* 0x000000053f00728c */ /* 0x000fe4000bf25310 */
[----:B------:R-:W-:Y:S02]  /*04e0*/  @UP0 UIMAD.WIDE UR6, UR11, UR14, UR6 ;  /* 0x0000000e0b0602a5 */ /* 0x000fe4000f8e0206 */
[----:B------:R-:W-:Y:S02]  /*04f0*/  ULDC.64 UR4, c[0x0][0x348] ;  /* 0x0000d20000047ab9 */ /* 0x000fe40000000a00 */
[----:B------:R-:W-:Y:S01]  /*0500*/  UIMAD.WIDE UR4, UR11, UR14, UR4 ;  /* 0x0000000e0b0472a5 */ /* 0x000fe2000f8e0204 */
[----:B------:R-:W-:Y:S01]  /*0510*/  PLOP3.LUT P0, PT, PT, PT, UP1, 0x80, 0x0 ;  /* 0x000000000000781c */ /* 0x000fe20003f0f018 */
[----:B------:R-:W-:Y:S02]  /*0520*/  IMAD.U32 R2, RZ, RZ, UR6 ;  /* 0x00000006ff027e24 */ /* 0x000fe4000f8e00ff */
[----:B------:R-:W-:-:S02]  /*0530*/  IMAD.U32 R3, RZ, RZ, UR7 ;  /* 0x00000007ff037e24 */ /* 0x000fc4000f8e00ff */
[----:B------:R-:W-:Y:S01]  /*0540*/  MOV R6, UR4 ;  /* 0x0000000400067c02 */ /* 0x000fe20008000f00 */
[----:B------:R-:W-:Y:S01]  /*0550*/  IMAD.U32 R7, RZ, RZ, UR5 ;  /* 0x00000005ff077e24 */ /* 0x000fe2000f8e00ff */
[----:B------:R-:W-:Y:S01]  /*0560*/  ULDC.64 UR4, c[0x0][0x360] ;  /* 0x0000d80000047ab9 */ /* 0x000fe20000000a00 */
[----:B------:R-:W2:Y:S01]  /*0570*/  @P2 LDG.E R2, [R2.64] ;  /* 0x0000000c02022981 */ /* 0x000ea2000c1e1900 */
[----:B------:R-:W-:-:S04]  /*0580*/  UISETP.NE.U32.AND UP0, UPT, URZ, UR4, UPT ;  /* 0x000000043f00728c */ /* 0x000fc8000bf05070 */
[----:B------:R-:W-:Y:S01]  /*0590*/  UISETP.NE.AND.EX UP0, UPT, URZ, UR5, UPT, UP0 ;  /* 0x000000053f00728c */ /* 0x000fe2000bf05300 */
[----:B------:R-:W3:Y:S02]  /*05a0*/  @P0 LDG.E R0, [R6.64] ;  /* 0x0000000c06000981 */ /* 0x000ee4000c1e1900 */
[----:B------:R-:W-:-:S03]  /*05b0*/  ULDC.64 UR4, c[0x0][0x360] ;  /* 0x0000d80000047ab9 */ /* 0x000fc60000000a00 */
[----:B------:R-:W-:-:S05]  /*05c0*/  PLOP3.LUT P1, PT, PT, PT, UP0, 0x80, 0x0 ;  /* 0x000000000000781c */ /* 0x000fca0003f2f008 */
[----:B------:R-:W-:Y:S01]  /*05d0*/  @UP0 UIMAD.WIDE UR4, UR11, UR14, UR4 ;  /* 0x0000000e0b0402a5 */ /* 0x000fe2000f8e0204 */
[----:B------:R-:W-:-:S05]  /*05e0*/  MOV R13, c[0x0][0x168] ;  /* 0x00005a00000d7a02 */ /* 0x000fca0000000f00 */
[----:B------:R-:W-:Y:S01]  /*05f0*/  IMAD.U32 R4, RZ, RZ, UR4 ;  /* 0x00000004ff047e24 */ /* 0x000fe2000f8e00ff */
[----:B------:R-:W-:-:S05]  /*0600*/  MOV R5, UR5 ;  /* 0x0000000500057c02 */ /* 0x000fca0008000f00 */
[----:B------:R1:W5:Y:S01]  /*0610*/  @P1 LDG.E R13, [R4.64] ;  /* 0x0000000c040d1981 */ /* 0x000362000c1e1900 */
[----:B------:R-:W4:Y:S01]  /*0620*/  S2UR UR9, SR_CTAID.Y ;  /* 0x00000000000979c3 */ /* 0x000f220000002600 */
[----:B------:R-:W-:Y:S02]  /*0630*/  UMOV UR10, URZ ;  /* 0x0000003f000a7c82 */ /* 0x000fe40008000000 */
[----:B------:R-:W-:Y:S02]  /*0640*/  UMOV UR15, URZ ;  /* 0x0000003f000f7c82 */ /* 0x000fe40008000000 */
[----:B------:R-:W-:Y:S02]  /*0650*/  ULDC UR5, c[0x0][0x2ac] ;  /* 0x0000ab0000057ab9 */ /* 0x000fe40000000800 */
[----:B------:R-:W-:Y:S02]  /*0660*/  ULDC UR4, c[0x0][0x1d0] ;  /* 0x0000740000047ab9 */ /* 0x000fe40000000800 */
[----:B------:R-:W-:-:S02]  /*0670*/  UIMAD UR4, UR5, UR4, URZ ;  /* 0x00000004050472a4 */ /* 0x000fc4000f8e023f */
[----:B----4-:R-:W-:Y:S01]  /*0680*/  USHF.R.S32.HI UR8, URZ, 0x1f, UR9 ;  /* 0x0000001f3f087899 */ /* 0x010fe20008011409 */
[----:B--2---:R1:W2:Y:S08]  /*0690*/  @P2 R2UR UR10, R2 ;  /* 0x00000000020a23c2 */ /* 0x0042b000000e0000 */
[----:B---3--:R1:W3:Y:S02]  /*06a0*/  @P0 R2UR UR15, R0 ;  /* 0x00000000000f03c2 */ /* 0x0082e400000e0000 */
[----:B-123--:R-:W-:Y:S05]  /*06b0*/  @P1 BRA `(.L_x_21) ;  /* 0x0000004000001947 */ /* 0x00efea0003800000 */
[----:B------:R-:W-:Y:S05]  /*06c0*/  @!P0 BRA `(.L_x_21) ;  /* 0x0000003000008947 */ /* 0x000fea0003800000 */
[----:B------:R-:W2:Y:S04]  /*06d0*/  LDG.E R0, [R6.64] ;  /* 0x0000000c06007981 */ /* 0x000ea8000c1e1900 */
[----:B------:R-:W2:Y:S02]  /*06e0*/  LDG.E R2, [R6.64+0x4] ;  /* 0x0000040c06027981 */ /* 0x000ea4000c1e1900 */
[----:B--2--5:R-:W-:-:S02]  /*06f0*/  IADD3 R13, -R0, R2, RZ ;  /* 0x00000002000d7210 */ /* 0x024fc40007ffe1ff */
.L_x_21:
[----:B------:R-:W-:-:S04]  /*0700*/  ISETP.NE.U32.AND P0, PT, RZ, c[0x0][0x368], PT ;  /* 0x0000da00ff007a0c */ /* 0x000fc80003f05070 */
[----:B------:R-:W-:-:S13]  /*0710*/  ISETP.NE.AND.EX P0, PT, RZ, c[0x0][0x36c], PT, P0 ;  /* 0x0000db00ff007a0c */ /* 0x000fda0003f05300 */
[----:B------:R-:W-:Y:S05]  /*0720*/  @!P0 BRA `(.L_x_22) ;  /* 0x0000007000008947 */ /* 0x000fea0003800000 */
[----:B------:R-:W-:Y:S02]  /*0730*/  ULDC.64 UR4, c[0x0][0x368] ;  /* 0x0000da0000047ab9 */ /* 0x000fe40000000a00 */
[----:B------:R-:W-:-:S06]  /*0740*/  UIMAD.WIDE UR4, UR11, UR14, UR4 ;  /* 0x0000000e0b0472a5 */ /* 0x000fcc000f8e0204 */
[----:B------:R-:W-:Y:S02]  /*0750*/  MOV R2, UR4 ;  /* 0x0000000400027c02 */ /* 0x000fe40008000f00 */
[----:B------:R-:W-:-:S05]  /*0760*/  MOV R3, UR5 ;  /* 0x0000000500037c02 */ /* 0x000fca0008000f00 */
[----:B------:R-:W2:Y:S02]  /*0770*/  LDG.E R0, [R2.64] ;  /* 0x0000000c02007981 */ /* 0x000ea4000c1e1900 */
[----:B--2---:R1:W2:Y:S02]  /*0780*/  R2UR UR4, R0 ;  /* 0x00000000000473c2 */ /* 0x0042a400000e0000 */
[----:B-12---:R-:W-:Y:S05]  /*0790*/  BRA `(.L_x_23) ;  /* 0x000000c000007947 */ /* 0x006fea0003800000 */
.L_x_22:
[----:B------:R-:W-:-:S04]  /*07a0*/  ISETP.NE.U32.AND P0, PT, RZ, c[0x0][0x350], PT ;  /* 0x0000d400ff007a0c */ /* 0x000fc80003f05070 */
[----:B------:R-:W-:-:S13]  /*07b0*/  ISETP.NE.AND.EX P0, PT, RZ, c[0x0][0x354], PT, P0 ;  /* 0x0000d500ff007a0c */ /* 0x000fda0003f05300 */
[----:B------:R-:W-:Y:S05]  /*07c0*/  @!P0 BRA `(.L_x_23) ;  /* 0x0000009000008947 */ /* 0x000fea0003800000 */
[----:B------:R-:W-:Y:S02]  /*07d0*/  ULDC.64 UR4, c[0x0][0x350] ;  /* 0x0000d40000047ab9 */ /* 0x000fe40000000a00 */
[----:B------:R-:W-:-:S06]  /*07e0*/  UIMAD.WIDE UR4, UR11, UR14, UR4 ;  /* 0x0000000e0b0472a5 */ /* 0x000fcc000f8e0204 */
[----:B------:R-:W-:Y:S02]  /*07f0*/  MOV R2, UR4 ;  /* 0x0000000400027c02 */ /* 0x000fe40008000f00 */
[----:B------:R-:W-:-:S05]  /*0800*/  MOV R3, UR5 ;  /* 0x0000000500037c02 */ /* 0x000fca0008000f00 */
[----:B------:R-:W2:Y:S04]  /*0810*/  LDG.E R4, [R2.64] ;  /* 0x0000000c02047981 */ /* 0x000ea8000c1e1900 */
[----:B------:R-:W3:Y:S01]  /*0820*/  LDG.E R0, [R2.64+0x4] ;  /* 0x0000040c02007981 */ /* 0x000ee2000c1e1900 */
[----:B--2---:R-:W1:Y:S08]  /*0830*/  R2UR UR5, R4 ;  /* 0x00000000040573c2 */ /* 0x004e7000000e0000 */
[----:B---3--:R-:W1:Y:S02]  /*0840*/  R2UR UR4, R0 ;  /* 0x00000000000473c2 */ /* 0x008e6400000e0000 */
[----:B-1----:R-:W-:-:S06]  /*0850*/  UIADD3 UR4, -UR5, UR4, URZ ;  /* 0x0000000405047290 */ /* 0x002fcc000fffe13f */
.L_x_23:
[----:B------:R-:W-:Y:S01]  /*0860*/  UIADD3 UR7, -UR10, UR4, URZ ;  /* 0x000000040a077290 */ /* 0x000fe2000fffe13f */
[----:B------:R-:W-:Y:S01]  /*0870*/  PLOP3.LUT P2, PT, PT, PT, PT, 0x80, 0x0 ;  /* 0x000000000000781c */ /* 0x000fe20003f4f070 */
[----:B------:R-:W-:Y:S01]  /*0880*/  CS2R R10, SRZ ;  /* 0x00000000000a7805 */ /* 0x000fe2000001ff00 */
[----:B------:R-:W-:Y:S01]  /*0890*/  IMAD.MOV.U32 R130, RZ, RZ, RZ ;  /* 0x000000ffff827224 */ /* 0x000fe200078e00ff */
[----:B------:R-:W-:Y:S01]  /*08a0*/  UISETP.GE.AND UP0, UPT, UR7, 0x1, UPT ;  /* 0x000000010700788c */ /* 0x000fe2000bf06270 */
[----:B------:R-:W-:Y:S01]  /*08b0*/  CS2R R128, SRZ ;  /* 0x0000000000807805 */ /* 0x000fe2000001ff00 */
[----:B------:R-:W-:Y:S01]  /*08c0*/  UIADD3 UR4, UR7, 0x3f, URZ ;  /* 0x0000003f07047890 */ /* 0x000fe2000fffe03f */
[----:B------:R-:W-:Y:S01]  /*08d0*/  CS2R R14, SRZ ;  /* 0x00000000000e7805 */ /* 0x000fe2000001ff00 */
[----:B------:R-:W-:Y:S01]  /*08e0*/  IMAD.MOV.U32 R126, RZ, RZ, RZ ;  /* 0x000000ffff7e7224 */ /* 0x000fe200078e00ff */
[----:B------:R-:W-:Y:S01]  /*08f0*/  CS2R R124, SRZ ;  /* 0x00000000007c7805 */ /* 0x000fe2000001ff00 */
[----:B------:R-:W-:Y:S01]  /*0900*/  PLOP3.LUT P0, PT, PT, PT, UP0, 0x80, 0x0 ;  /* 0x000000000000781c */ /* 0x000fe20003f0f008 */
[----:B------:R-:W-:Y:S01]  /*0910*/  USHF.R.S32.HI UR6, URZ, 0x1f, UR4 ;  /* 0x0000001f3f067899 */ /* 0x000fe20008011404 */
[----:B------:R-:W-:Y:S01]  /*0920*/  MOV R122, RZ ;  /* 0x000000ff007a7202 */ /* 0x000fe20000000f00 */
[----:B------:R-:W-:Y:S01]  /*0930*/  CS2R R120, SRZ ;  /* 0x0000000000787805 */ /* 0x000fe2000001ff00 */
[----:B------:R-:W-:Y:S01]  /*0940*/  CS2R R118, SRZ ;  /* 0x0000000000767805 */ /* 0x000fe2000001ff00 */
[----:B------:R-:W-:Y:S01]  /*0950*/  ULEA.HI UR6, UR6, UR4, URZ, 0x6 ;  /* 0x0000000406067291 */ /* 0x000fe2000f8f303f */
[----:B------:R-:W-:Y:S01]  /*0960*/  CS2R R116, SRZ ;  /* 0x0000000000747805 */ /* 0x000fe2000001ff00 */
[----:B------:R-:W-:Y:S01]  /*0970*/  CS2R R16, SRZ ;  /* 0x0000000000107805 */ /* 0x000fe2000001ff00 */
[----:B------:R-:W-:Y:S01]  /*0980*/  IMAD.MOV.U32 R114, RZ, RZ, RZ ;  /* 0x000000ffff727224 */ /* 0x000fe200078e00ff */
[----:B------:R-:W-:Y:S01]  /*0990*/  CS2R R112, SRZ ;  /* 0x0000000000707805 */ /* 0x000fe2000001ff00 */
[----:B------:R-:W-:Y:S01]  /*09a0*/  CS2R R18, SRZ ;  /* 0x0000000000127805 */ /* 0x000fe2000001ff00 */
[----:B------:R-:W-:Y:S01]  /*09b0*/  MOV R110, RZ ;  /* 0x000000ff006e7202 */ /* 0x000fe20000000f00 */
[----:B------:R-:W-:Y:S01]  /*09c0*/  CS2R R108, SRZ ;  /* 0x00000000006c7805 */ /* 0x000fe2000001ff00 */
[----:B------:R-:W-:Y:S01]  /*09d0*/  CS2R R106, SRZ ;  /* 0x00000000006a7805 */ /* 0x000fe2000001ff00 */
[----:B------:R-:W-:Y:S01]  /*09e0*/  CS2R R20, SRZ ;  /* 0x0000000000147805 */ /* 0x000fe2000001ff00 */
[----:B------:R-:W-:Y:S01]  /*09f0*/  IMAD.MOV.U32 R104, RZ, RZ, RZ ;  /* 0x000000ffff687224 */ /* 0x000fe200078e00ff */
[----:B------:R-:W-:Y:S01]  /*0a00*/  CS2R R102, SRZ ;  /* 0x0000000000667805 */ /* 0x000fe2000001ff00 */
[----:B------:R-:W-:Y:S01]  /*0a10*/  MOV R23, RZ ;  /* 0x000000ff00177202 */ /* 0x000fe20000000f00 */
[----:B------:R-:W-:Y:S01]  /*0a20*/  IMAD.MOV.U32 R100, RZ, RZ, RZ ;  /* 0x000000ffff647224 */ /* 0x000fe200078e00ff */
[----:B------:R-:W-:Y:S01]  /*0a30*/  CS2R R98, SRZ ;  /* 0x0000000000627805 */ /* 0x000fe2000001ff00 */
[----:B------:R-:W-:Y:S01]  /*0a40*/  CS2R R24, SRZ ;  /* 0x0000000000187805 */ /* 0x000fe2000001ff00 */
[----:B------:R-:W-:Y:S01]  /*0a50*/  MOV R96, RZ ;  /* 0x000000ff00607202 */ /* 0x000fe20000000f00 */
[----:B------:R-:W-:Y:S01]  /*0a60*/  CS2R R94, SRZ ;  /* 0x00000000005e7805 */ /* 0x000fe2000001ff00 */
        /* <DEDUP_REMOVED lines=27> */
[----:B------:R-:W-:Y:S01]  /*0c20*/  CS2R R46, SRZ ;  /* 0x00000000002e7805 */ /* 0x000fe2000001ff00 */
[----:B------:R-:W-:Y:S01]  /*0c30*/  CS2R R8, SRZ ;  /* 0x0000000000087805 */ /* 0x000fe2000001ff00 */
[----:B------:R-:W-:Y:S01]  /*0c40*/  CS2R R42, SRZ ;  /* 0x00000000002a7805 */ /* 0x000fe2000001ff00 */
[----:B------:R-:W-:Y:S01]  /*0c50*/  IMAD.MOV.U32 R41, RZ, RZ, RZ ;  /* 0x000000ffff297224 */ /* 0x000fe200078e00ff */
        /* <DEDUP_REMOVED lines=19> */
[----:B------:R-:W-:Y:S05]  /*0d90*/  @!P0 BRA `(.L_x_24) ;  /* 0x0000955000008947 */ /* 0x000fea0003800000 */
[----:B------:R-:W-:Y:S02]  /*0da0*/  ULDC.64 UR4, c[0x0][0x340] ;  /* 0x0000d00000047ab9 */ /* 0x000fe40000000a00 */
[----:B------:R-:W-:-:S04]  /*0db0*/  UISETP.NE.U32.AND UP0, UPT, URZ, UR4, UPT ;  /* 0x000000043f00728c */ /* 0x000fc8000bf05070 */
[----:B------:R-:W-:-:S03]  /*0dc0*/  UISETP.NE.AND.EX UP0, UPT, URZ, UR5, UPT, UP0 ;  /* 0x000000053f00728c */ /* 0x000fc6000bf05300 */
[----:B------:R-:W-:-:S03]  /*0dd0*/  ULDC.64 UR4, c[0x0][0x340] ;  /* 0x0000d00000047ab9 */ /* 0x000fc60000000a00 */
[----:B------:R-:W-:-:S05]  /*0de0*/  PLOP3.LUT P0, PT, PT, PT, UP0, 0x80, 0x0 ;  /* 0x000000000000781c */ /* 0x000fca0003f0f008 */
[----:B------:R-:W-:-:S06]  /*0df0*/  @UP0 UIMAD.WIDE UR4, UR11, UR14, UR4 ;  /* 0x0000000e0b0402a5 */ /* 0x000fcc000f8e0204 */
[----:B------:R-:W-:Y:S02]  /*0e00*/  IMAD.U32 R2, RZ, RZ, UR4 ;  /* 0x00000004ff027e24 */ /* 0x000fe4000f8e00ff */
[----:B------:R-:W-:Y:S01]  /*0e10*/  IMAD.U32 R3, RZ, RZ, UR5 ;  /* 0x00000005ff037e24 */ /* 0x000fe2000f8e00ff */
[----:B------:R-:W-:Y:S01]  /*0e20*/  SHF.R.S32.HI R32, RZ, 0x1f, R85 ;  /* 0x0000001fff207819 */ /* 0x000fe20000011455 */
[----:B------:R-:W-:Y:S01]  /*0e30*/  USHF.R.S32.HI UR6, URZ, 0x6, UR6 ;  /* 0x000000063f067899 */ /* 0x000fe20008011406 */
[----:B------:R-:W-:Y:S01]  /*0e40*/  IMAD.MOV.U32 R88, RZ, RZ, c[0x0][0x2b8] ;  /* 0x0000ae00ff587624 */ /* 0x000fe200078e00ff */
[----:B------:R-:W-:Y:S01]  /*0e50*/  ULDC.64 UR4, c[0x0][0x2b0] ;  /* 0x0000ac0000047ab9 */ /* 0x000fe20000000a00 */
[----:B------:R-:W-:Y:S01]  /*0e60*/  LEA.HI R18, R32, R85, RZ, 0x3 ;  /* 0x0000005520127211 */ /* 0x000fe200078f18ff */
[----:B------:R-:W2:Y:S01]  /*0e70*/  @P0 LDG.E R0, [R2.64] ;  /* 0x0000000c02000981 */ /* 0x000ea2000c1e1900 */
[----:B------:R-:W-:-:S03]  /*0e80*/  IMAD.MOV.U32 R19, RZ, RZ, RZ ;  /* 0x000000ffff137224 */ /* 0x000fc600078e00ff */
[----:B------:R-:W-:Y:S01]  /*0e90*/  BAR.SYNC.DEFER_BLOCKING 0x0 ;  /* 0x0000000000007b1d */ /* 0x000fe20000010000 */
[----:B------:R-:W-:Y:S02]  /*0ea0*/  SHF.R.S32.HI R21, RZ, 0x3, R18 ;  /* 0x00000003ff157819 */ /* 0x000fe40000011412 */
[----:B------:R-:W-:-:S03]  /*0eb0*/  ISETP.NE.AND P1, PT, R88, 0x1, PT ;  /* 0x000000015800780c */ /* 0x000fc60003f25270 */
[----:B------:R-:W1:Y:S01]  /*0ec0*/  S2R R17, SR_CTAID.X ;  /* 0x0000000000117919 */ /* 0x000e620000002500 */
[----:B------:R-:W-:Y:S01]  /*0ed0*/  USEL UR19, UR11, URZ, !UP1 ;  /* 0x0000003f0b137287 */ /* 0x000fe2000c800000 */
[----:B-----5:R-:W-:Y:S01]  /*0ee0*/  IMAD R13, R13, c[0x0][0x2c4], RZ ;  /* 0x0000b1000d0d7a24 */ /* 0x020fe200078e02ff */
[----:B--2---:R2:W3:Y:S02]  /*0ef0*/  @P0 R2UR UR18, R0 ;  /* 0x00000000001203c2 */ /* 0x0044e400000e0000 */
[----:B---3--:R-:W-:Y:S02]  /*0f00*/  @!UP0 UMOV UR18, UR11 ;  /* 0x0000000b00128c82 */ /* 0x008fe40008000000 */
[----:B------:R-:W-:Y:S02]  /*0f10*/  USHF.R.S32.HI UR14, URZ, 0x1f, UR18 ;  /* 0x0000001f3f0e7899 */ /* 0x000fe40008011412 */
[----:B------:R-:W-:Y:S02]  /*0f20*/  UIMAD.WIDE.U32 UR16, UR18, UR4, URZ ;  /* 0x00000004121072a5 */ /* 0x000fe4000f8e003f */
[----:B------:R-:W-:-:S04]  /*0f30*/  UIMAD UR14, UR14, UR4, URZ ;  /* 0x000000040e0e72a4 */ /* 0x000fc8000f8e023f */
[----:B------:R-:W-:Y:S01]  /*0f40*/  UIMAD UR14, UR18, UR5, UR14 ;  /* 0x00000005120e72a4 */ /* 0x000fe2000f8e020e */
[----:B--2---:R-:W-:-:S03]  /*0f50*/  LOP3.LUT R0, R18, 0xfffffff8, RZ, 0xc0, !PT ;  /* 0xfffffff812007812 */ /* 0x004fc600078ec0ff */
[----:B------:R-:W-:Y:S02]  /*0f60*/  UIADD3 UR14, UR17, UR14, URZ ;  /* 0x0000000e110e7290 */ /* 0x000fe4000fffe03f */
[----:B------:R-:W-:Y:S01]  /*0f70*/  USHF.R.S32.HI UR18, URZ, 0x1f, UR15 ;  /* 0x0000001f3f127899 */ /* 0x000fe2000801140f */
[----:B------:R-:W-:Y:S01]  /*0f80*/  IMAD.IADD R20, R85, 0x1, -R0 ;  /* 0x0000000155147824 */ /* 0x000fe200078e0a00 */
[----:B------:R-:W-:Y:S01]  /*0f90*/  ULDC.64 UR4, c[0x0][0x178] ;  /* 0x00005e0000047ab9 */ /* 0x000fe20000000a00 */
[----:B------:R-:W-:Y:S02]  /*0fa0*/  IMAD.U32 R0, RZ, RZ, UR6 ;  /* 0x00000006ff007e24 */ /* 0x000fe4000f8e00ff */
[----:B------:R-:W-:-:S04]  /*0fb0*/  IMAD R87, R20, 0x20, R21 ;  /* 0x0000002014577824 */ /* 0x000fc800078e0215 */
[--C-:B------:R-:W-:Y:S01]  /*0fc0*/  IMAD R0, R0, 0x40, R87.reuse ;  /* 0x0000004000007824 */ /* 0x100fe200078e0257 */
[----:B------:R-:W-:Y:S02]  /*0fd0*/  UIMAD UR18, UR18, UR4, URZ ;  /* 0x00000004121272a4 */ /* 0x000fe4000f8e023f */
[----:B------:R-:W-:Y:S01]  /*0fe0*/  UIMAD.WIDE.U32 UR20, UR15, UR4, URZ ;  /* 0x000000040f1472a5 */ /* 0x000fe2000f8e003f */
[----:B-1----:R-:W-:Y:S01]  /*0ff0*/  IMAD R4, R17, 0x80, R87 ;  /* 0x0000008011047824 */ /* 0x002fe200078e0257 */
[----:B------:R-:W-:Y:S01]  /*1000*/  IADD3 R0, R0, -0x40, RZ ;  /* 0xffffffc000007810 */ /* 0x000fe20007ffe0ff */
[----:B------:R-:W-:Y:S01]  /*1010*/  IMAD.SHL.U32 R133, R20, 0x8, RZ ;  /* 0x0000000814857824 */ /* 0x000fe200078e00ff */
[----:B------:R-:W-:Y:S02]  /*1020*/  STL [R1+0x84], R87 ;  /* 0x0000845701007387 */ /* 0x000fe40000100800 */
[C---:B------:R-:W-:Y:S02]  /*1030*/  ISETP.GE.AND P0, PT, R0.reuse, UR7, PT ;  /* 0x0000000700007c0c */ /* 0x040fe4000bf06270 */
[----:B------:R-:W-:-:S02]  /*1040*/  IADD3 R16, R0, UR10, RZ ;  /* 0x0000000a00107c10 */ /* 0x000fc4000fffe0ff */
[----:B------:R-:W-:-:S03]  /*1050*/  ISETP.GT.OR P0, PT, R87, 0x3f, P0 ;  /* 0x0000003f5700780c */ /* 0x000fc60000704670 */
[----:B------:R-:W-:-:S04]  /*1060*/  @P1 IMAD.HI.U32 R0, R16, c[0x0][0x2bc], RZ ;  /* 0x0000af0010001a27 */ /* 0x000fc800078e00ff */
[----:B------:R-:W-:Y:S01]  /*1070*/  IMAD.MOV.U32 R12, RZ, RZ, R16 ;  /* 0x000000ffff0c7224 */ /* 0x000fe200078e0010 */
[----:B------:R-:W-:-:S05]  /*1080*/  @P1 SHF.R.U32.HI R12, RZ, c[0x0][0x2c0], R0 ;  /* 0x0000b000ff0c1a19 */ /* 0x000fca0000011600 */
[----:B------:R-:W-:-:S04]  /*1090*/  @!P0 IADD3 R0, P2, R12, UR16, RZ ;  /* 0x000000100c008c10 */ /* 0x000fc8000ff5e0ff */
[----:B------:R-:W-:Y:S02]  /*10a0*/  @!P0 LEA R2, P1, R0, c[0x0][0x2a0], 0x2 ;  /* 0x0000a80000028a11 */ /* 0x000fe400078210ff */
[----:B------:R-:W-:-:S04]  /*10b0*/  @!P0 LEA.HI.X.SX32 R3, R12, UR14, 0x1, P2 ;  /* 0x0000000e0c038c11 */ /* 0x000fc800090f0eff */
[----:B------:R-:W-:-:S05]  /*10c0*/  @!P0 LEA.HI.X R3, R0, c[0x0][0x2a4], R3, 0x2, P1 ;  /* 0x0000a90000038a11 */ /* 0x000fca00008f1403 */
[----:B------:R1:W2:Y:S01]  /*10d0*/  @!P0 LDG.E R19, [R2.64] ;  /* 0x0000000c02138981 */ /* 0x0002a2000c1e1900 */
[----:B------:R-:W-:Y:S01]  /*10e0*/  IMAD.MOV.U32 R0, RZ, RZ, c[0x0][0x2c4] ;  /* 0x0000b100ff007624 */ /* 0x000fe200078e00ff */
[----:B------:R-:W-:Y:S01]  /*10f0*/  UIMAD UR18, UR15, UR5, UR18 ;  /* 0x000000050f1272a4 */ /* 0x000fe2000f8e0212 */
[----:B------:R-:W-:Y:S01]  /*1100*/  IMAD R17, R17, 0x80, R21 ;  /* 0x0000008011117824 */ /* 0x000fe200078e0215 */
[C---:B------:R-:W-:Y:S01]  /*1110*/  IADD3 R52, R133.reuse, 0x40, RZ ;  /* 0x0000004085347810 */ /* 0x040fe20007ffe0ff */
[----:B------:R-:W-:Y:S01]  /*1120*/  ULDC.64 UR4, c[0x0][0x1b8] ;  /* 0x00006e0000047ab9 */ /* 0x000fe20000000a00 */
[----:B------:R-:W-:Y:S01]  /*1130*/  ISETP.NE.AND P0, PT, R0, 0x1, PT ;  /* 0x000000010000780c */ /* 0x000fe20003f05270 */
[----:B------:R-:W-:Y:S01]  /*1140*/  UIADD3 UR21, UR21, UR18, URZ ;  /* 0x0000001215157290 */ /* 0x000fe2000fffe03f */
[----:B------:R-:W-:Y:S01]  /*1150*/  IMAD.MOV.U32 R0, RZ, RZ, R4 ;  /* 0x000000ffff007224 */ /* 0x000fe200078e0004 */
[----:B------:R-:W-:Y:S01]  /*1160*/  UIMAD UR15, UR8, UR4, URZ ;  /* 0x00000004080f72a4 */ /* 0x000fe2000f8e023f */
[C---:B------:R-:W-:Y:S01]  /*1170*/  IADD3 R53, R133.reuse, 0x80, RZ ;  /* 0x0000008085357810 */ /* 0x040fe20007ffe0ff */
[----:B------:R-:W-:Y:S01]  /*1180*/  USHF.R.S32.HI UR18, URZ, 0x1f, UR11 ;  /* 0x0000001f3f127899 */ /* 0x000fe2000801140b */
[C---:B------:R-:W-:Y:S01]  /*1190*/  IADD3 R23, R133.reuse, 0xc0, RZ ;  /* 0x000000c085177810 */ /* 0x040fe20007ffe0ff */
[----:B------:R-:W-:Y:S01]  /*11a0*/  UIMAD UR15, UR9, UR5, UR15 ;  /* 0x00000005090f72a4 */ /* 0x000fe2000f8e020f */
[----:B------:R-:W-:Y:S01]  /*11b0*/  ISETP.GE.AND P4, PT, R133, c[0x0][0x198], PT ;  /* 0x0000660085007a0c */ /* 0x000fe20003f86270 */
[----:B------:R-:W-:Y:S01]  /*11c0*/  UIMAD.WIDE.U32 UR20, UR9, UR4, UR20 ;  /* 0x00000004091472a5 */ /* 0x000fe2000f8e0014 */
[----:B------:R-:W-:Y:S01]  /*11d0*/  ISETP.GE.AND P3, PT, R52, c[0x0][0x198], PT ;  /* 0x0000660034007a0c */ /* 0x000fe20003f66270 */
[----:B------:R-:W-:Y:S01]  /*11e0*/  USEL UR18, UR18, URZ, !UP1 ;  /* 0x0000003f12127287 */ /* 0x000fe2000c800000 */
[----:B------:R-:W-:Y:S01]  /*11f0*/  ISETP.GE.AND P2, PT, R53, c[0x0][0x198], PT ;  /* 0x0000660035007a0c */ /* 0x000fe20003f46270 */
[----:B------:R-:W-:Y:S01]  /*1200*/  ULDC.64 UR4, c[0x0][0x1c0] ;  /* 0x0000700000047ab9 */ /* 0x000fe20000000a00 */
[----:B------:R-:W-:Y:S01]  /*1210*/  ISETP.GE.AND P5, PT, R23, c[0x0][0x198], PT ;  /* 0x0000660017007a0c */ /* 0x000fe20003fa6270 */
[----:B------:R-:W-:Y:S01]  /*1220*/  UIMAD UR18, UR18, UR4, URZ ;  /* 0x00000004121272a4 */ /* 0x000fe2000f8e023f */
[----:B------:R-:W-:Y:S01]  /*1230*/  LOP3.LUT P6, RZ, R20, 0x2, RZ, 0xc0, !PT ;  /* 0x0000000214ff7812 */ /* 0x000fe200078cc0ff */
[----:B------:R-:W-:Y:S01]  /*1240*/  UIADD3 UR21, UR21, UR15, URZ ;  /* 0x0000000f15157290 */ /* 0x000fe2000fffe03f */
[----:B------:R-:W-:Y:S01]  /*1250*/  LEA.HI R84, R32, R85, RZ, 0x5 ;  /* 0x0000005520547211 */ /* 0x000fe200078f28ff */
[----:B-1----:R-:W-:Y:S01]  /*1260*/  @P0 IMAD.HI.U32 R2, R4, c[0x0][0x2c8], RZ ;  /* 0x0000b20004020a27 */ /* 0x002fe200078e00ff */
[----:B------:R-:W-:-:S02]  /*1270*/  UIMAD UR5, UR19, UR5, UR18 ;  /* 0x00000005130572a4 */ /* 0x000fc4000f8e0212 */
[----:B------:R-:W-:Y:S01]  /*1280*/  UIMAD.WIDE.U32 UR20, UR19, UR4, UR20 ;  /* 0x00000004131472a5 */ /* 0x000fe2000f8e0014 */
[----:B------:R-:W-:Y:S01]  /*1290*/  IMAD.SHL.U32 R232, R84, 0x20, RZ ;  /* 0x0000002054e87824 */ /* 0x000fe200078e00ff */
[----:B------:R-:W-:Y:S01]  /*12a0*/  @P0 SHF.R.U32.HI R0, RZ, c[0x0][0x2cc], R2 ;  /* 0x0000b300ff000a19 */ /* 0x000fe20000011602 */
[----:B------:R-:W-:Y:S02]  /*12b0*/  UISETP.GE.AND UP0, UPT, UR7, 0x41, UPT ;  /* 0x000000410700788c */ /* 0x000fe4000bf06270 */
[----:B------:R-:W-:Y:S01]  /*12c0*/  UIADD3 UR5, UR21, UR5, URZ ;  /* 0x0000000515057290 */ /* 0x000fe2000fffe03f */
[--C-:B------:R-:W-:Y:S01]  /*12d0*/  SHF.R.S32.HI R6, RZ, 0x1f, R0.reuse ;  /* 0x0000001fff067819 */ /* 0x100fe20000011400 */
[----:B------:R-:W-:Y:S01]  /*12e0*/  IMAD.MOV R5, RZ, RZ, -R0 ;  /* 0x000000ffff057224 */ /* 0x000fe200078e0a00 */
[----:B------:R-:W-:Y:S01]  /*12f0*/  LOP3.LUT R232, R232, 0x7ffffc00, RZ, 0xc0, !PT ;  /* 0x7ffffc00e8e87812 */ /* 0x000fe200078ec0ff */
[----:B------:R-:W-:Y:S02]  /*1300*/  IMAD.U32 R3, RZ, RZ, UR21 ;  /* 0x00000015ff037e24 */ /* 0x000fe4000f8e00ff */
[----:B------:R-:W-:-:S02]  /*1310*/  IMAD.U32 R2, RZ, RZ, UR20 ;  /* 0x00000014ff027e24 */ /* 0x000fc4000f8e00ff */
[----:B------:R-:W-:Y:S01]  /*1320*/  IMAD.U32 R3, RZ, RZ, UR5 ;  /* 0x00000005ff037e24 */ /* 0x000fe2000f8e00ff */
[----:B------:R-:W-:Y:S01]  /*1330*/  ULDC.64 UR4, c[0x0][0x1e8] ;  /* 0x00007a0000047ab9 */ /* 0x000fe20000000a00 */
[----:B------:R-:W-:Y:S01]  /*1340*/  IMAD R6, R6, c[0x0][0x1b0], RZ ;  /* 0x00006c0006067a24 */ /* 0x000fe200078e02ff */
[----:B------:R-:W-:Y:S01]  /*1350*/  UIMAD UR15, UR8, UR4, URZ ;  /* 0x00000004080f72a4 */ /* 0x000fe2000f8e023f */
[----:B------:R-:W-:Y:S01]  /*1360*/  IMAD R4, R5, c[0x0][0x2c4], R4 ;  /* 0x0000b10005047a24 */ /* 0x000fe200078e0204 */
[----:B------:R-:W-:Y:S01]  /*1370*/  UIMAD.WIDE.U32 UR18, UR9, UR4, URZ ;  /* 0x00000004091272a5 */ /* 0x000fe2000f8e003f */
[C---:B------:R-:W-:Y:S01]  /*1380*/  IMAD R5, R0.reuse, c[0x0][0x1b4], R6 ;  /* 0x00006d0000057a24 */ /* 0x040fe200078e0206 */
[----:B------:R-:W-:Y:S01]  /*1390*/  UIMAD UR15, UR9, UR5, UR15 ;  /* 0x00000005090f72a4 */ /* 0x000fe2000f8e020f */
[----:B------:R-:W-:Y:S01]  /*13a0*/  IMAD.WIDE.U32 R2, R0, c[0x0][0x1b0], R2 ;  /* 0x00006c0000027a25 */ /* 0x000fe200078e0002 */
[----:B------:R-:W-:Y:S01]  /*13b0*/  SHF.R.S32.HI R0, RZ, 0x1f, R4 ;  /* 0x0000001fff007819 */ /* 0x000fe20000011404 */
[----:B------:R-:W-:-:S02]  /*13c0*/  ULDC.64 UR4, c[0x0][0x210] ;  /* 0x0000840000047ab9 */ /* 0x000fc40000000a00 */
[----:B------:R-:W-:Y:S01]  /*13d0*/  IMAD.IADD R3, R3, 0x1, R5 ;  /* 0x0000000103037824 */ /* 0x000fe200078e0205 */
[----:B------:R-:W-:Y:S01]  /*13e0*/  UIADD3 UR15, UR19, UR15, URZ ;  /* 0x0000000f130f7290 */ /* 0x000fe2000fffe03f */
[----:B------:R-:W-:Y:S01]  /*13f0*/  IMAD R0, R0, c[0x0][0x1a8], RZ ;  /* 0x00006a0000007a24 */ /* 0x000fe200078e02ff */
[----:B------:R-:W-:Y:S01]  /*1400*/  UIMAD.WIDE.U32 UR20, UR9, UR4, URZ ;  /* 0x00000004091472a5 */ /* 0x000fe2000f8e003f */
[----:B------:R-:W-:Y:S01]  /*1410*/  IMAD.SHL.U32 R5, R21, 0x40, RZ ;  /* 0x0000004015057824 */ /* 0x000fe200078e00ff */
[----:B------:R-:W-:Y:S01]  /*1420*/  UIMAD UR4, UR8, UR4, URZ ;  /* 0x00000004080472a4 */ /* 0x000fe2000f8e023f */
[C---:B------:R-:W-:Y:S02]  /*1430*/  IMAD R6, R4.reuse, c[0x0][0x1ac], R0 ;  /* 0x00006b0004067a24 */ /* 0x040fe400078e0200 */
[----:B------:R-:W-:Y:S01]  /*1440*/  IMAD.WIDE.U32 R2, R4, c[0x0][0x1a8], R2 ;  /* 0x00006a0004027a25 */ /* 0x000fe200078e0002 */
[----:B------:R-:W-:Y:S01]  /*1450*/  LOP3.LUT R0, R5, 0x1c0, RZ, 0xc0, !PT ;  /* 0x000001c005007812 */ /* 0x000fe200078ec0ff */
[----:B------:R-:W-:-:S02]  /*1460*/  UIMAD UR5, UR9, UR5, UR4 ;  /* 0x00000005090572a4 */ /* 0x000fc4000f8e0204 */
[----:B------:R-:W-:Y:S01]  /*1470*/  ULEA UR4, UR6, 0xffffffc0, 0x6 ;  /* 0xffffffc006047891 */ /* 0x000fe2000f8e303f */
[----:B------:R-:W-:Y:S01]  /*1480*/  SHF.R.U32.HI R5, RZ, 0x3, R0 ;  /* 0x00000003ff057819 */ /* 0x000fe20000011600 */
[----:B------:R-:W-:Y:S01]  /*1490*/  UIADD3 UR5, UR21, UR5, URZ ;  /* 0x0000000515057290 */ /* 0x000fe2000fffe03f */
[----:B------:R-:W-:Y:S01]  /*14a0*/  LOP3.LUT R4, R0, 0x38, R133, 0xf8, !PT ;  /* 0x0000003800047812 */ /* 0x000fe200078ef885 */
[----:B------:R-:W-:Y:S01]  /*14b0*/  IMAD.IADD R0, R3, 0x1, R6 ;  /* 0x0000000103007824 */ /* 0x000fe200078e0206 */
[----:B------:R-:W-:Y:S01]  /*14c0*/  LEA R15, P0, R2, c[0x0][0x160], 0x1 ;  /* 0x00005800020f7a11 */ /* 0x000fe200078008ff */
[----:B------:R-:W-:Y:S01]  /*14d0*/  UIADD3 UR4, UR7, -UR4, URZ ;  /* 0x8000000407047290 */ /* 0x000fe2000fffe03f */
[----:B------:R-:W-:Y:S02]  /*14e0*/  LEA.HI R3, R32, R85, RZ, 0x6 ;  /* 0x0000005520037211 */ /* 0x000fe400078f30ff */
[----:B------:R-:W-:Y:S02]  /*14f0*/  LEA.HI.X R14, R2, c[0x0][0x164], R0, 0x1, P0 ;  /* 0x00005900020e7a11 */ /* 0x000fe400000f0c00 */
[----:B------:R-:W-:Y:S01]  /*1500*/  SHFL.IDX PT, R2, R15, RZ, 0x181f ;  /* 0x00181fff0f027589 */ /* 0x000fe200000e0000 */
[----:B------:R-:W-:Y:S01]  /*1510*/  IMAD.SHL.U32 R0, R3, 0x8, RZ ;  /* 0x0000000803007824 */ /* 0x000fe200078e00ff */
[----:B------:R-:W-:-:S02]  /*1520*/  LOP3.LUT R4, R4, R5, RZ, 0x3c, !PT ;  /* 0x0000000504047212 */ /* 0x000fc400078e3cff */
[----:B------:R-:W1:Y:S01]  /*1530*/  SHFL.IDX PT, R3, R14, RZ, 0x181f ;  /* 0x00181fff0e037589 */ /* 0x000e6200000e0000 */
[----:B------:R-:W-:Y:S02]  /*1540*/  ISETP.GE.AND P0, PT, R17, R13, PT ;  /* 0x0000000d1100720c */ /* 0x000fe40003f06270 */
[----:B------:R-:W-:Y:S02]  /*1550*/  LOP3.LUT R6, R4, 0xfffffe00, R0, 0xf8, !PT ;  /* 0xfffffe0004067812 */ /* 0x000fe400078ef800 */
[----:B------:R-:W-:Y:S02]  /*1560*/  SHF.R.S32.HI R5, RZ, 0x1f, R52 ;  /* 0x0000001fff057819 */ /* 0x000fe40000011434 */
[----:B------:R-:W-:Y:S01]  /*1570*/  SHF.R.S32.HI R4, RZ, 0x1f, R53 ;  /* 0x0000001fff047819 */ /* 0x000fe20000011435 */
[----:B------:R-:W-:Y:S01]  /*1580*/  IMAD.SHL.U32 R86, R6, 0x2, RZ ;  /* 0x0000000206567824 */ /* 0x000fe200078e00ff */
[----:B------:R-:W-:Y:S02]  /*1590*/  SHF.R.S32.HI R0, RZ, 0x1f, R23 ;  /* 0x0000001fff007819 */ /* 0x000fe40000011417 */
[----:B------:R-:W-:-:S02]  /*15a0*/  LEA.HI R5, R5, R52, RZ, 0x3 ;  /* 0x0000003405057211 */ /* 0x000fc400078f18ff */
[----:B------:R-:W-:Y:S02]  /*15b0*/  LEA.HI R4, R4, R53, RZ, 0x3 ;  /* 0x0000003504047211 */ /* 0x000fe400078f18ff */
[----:B------:R-:W-:Y:S02]  /*15c0*/  LEA.HI R0, R0, R23, RZ, 0x3 ;  /* 0x0000001700007211 */ /* 0x000fe400078f18ff */
[----:B------:R-:W-:Y:S02]  /*15d0*/  LOP3.LUT R134, R5, 0xfffffff8, RZ, 0xc0, !PT ;  /* 0xfffffff805867812 */ /* 0x000fe400078ec0ff */
[----:B------:R-:W-:Y:S01]  /*15e0*/  LOP3.LUT R176, R4, 0xfffffff8, RZ, 0xc0, !PT ;  /* 0xfffffff804b07812 */ /* 0x000fe200078ec0ff */
[----:B------:R-:W-:Y:S01]  /*15f0*/  SHFL.IDX PT, R5, R14, 0x1, 0x181f ;  /* 0x00381f000e057f89 */ /* 0x000fe200000e0000 */
[----:B------:R-:W-:Y:S02]  /*1600*/  LOP3.LUT R177, R0, 0xfffffff8, RZ, 0xc0, !PT ;  /* 0xfffffff800b17812 */ /* 0x000fe400078ec0ff */
[----:B------:R-:W-:Y:S01]  /*1610*/  IADD3 R0, R17, 0x20, RZ ;  /* 0x0000002011007810 */ /* 0x000fe20007ffe0ff */
[----:B------:R-:W3:Y:S01]  /*1620*/  SHFL.IDX PT, R4, R15, 0x1, 0x181f ;  /* 0x00381f000f047f89 */ /* 0x000ee200000e0000 */
[----:B-1----:R-:W-:Y:S01]  /*1630*/  @!P0 IMAD.WIDE R10, R133, 0x2, R2 ;  /* 0x00000002850a8825 */ /* 0x002fe200078e0202 */
[----:B------:R-:W-:-:S02]  /*1640*/  IADD3 R21, -R21, UR4, RZ ;  /* 0x0000000415157c10 */ /* 0x000fc4000fffe1ff */
[----:B------:R-:W-:Y:S01]  /*1650*/  SHF.R.S32.HI R178, RZ, 0x1f, R134 ;  /* 0x0000001fffb27819 */ /* 0x000fe20000011486 */
[----:B------:R-:W-:Y:S01]  /*1660*/  @!P0 IMAD.WIDE R8, R134, 0x2, R2 ;  /* 0x0000000286088825 */ /* 0x000fe200078e0202 */
[----:B------:R1:W-:Y:S01]  /*1670*/  @!P0 LDGSTS.E.BYPASS.LTC128B.128 [R86+0x100], [R10.64], !P4 ;  /* 0x001000000a568fae */ /* 0x0003e2000e101d4c */
[----:B------:R-:W-:Y:S02]  /*1680*/  SHF.R.S32.HI R179, RZ, 0x1f, R176 ;  /* 0x0000001fffb37819 */ /* 0x000fe400000114b0 */
[--C-:B------:R-:W-:Y:S01]  /*1690*/  @!P0 IMAD.WIDE R6, R176, 0x2, R2.reuse ;  /* 0x00000002b0068825 */ /* 0x100fe200078e0202 */
[----:B------:R3:W-:Y:S03]  /*16a0*/  @!P0 LDGSTS.E.BYPASS.LTC128B.128 [R86+0x4100], [R8.64], !P3 ;  /* 0x0410000008568fae */ /* 0x0007e6000d901d4c */
[----:B------:R-:W-:Y:S01]  /*16b0*/  @!P0 IMAD.WIDE R2, R177, 0x2, R2 ;  /* 0x00000002b1028825 */ /* 0x000fe200078e0202 */
[----:B------:R4:W-:Y:S04]  /*16c0*/  @!P0 LDGSTS.E.BYPASS.LTC128B.128 [R86+0x8100], [R6.64], !P2 ;  /* 0x0810000006568fae */ /* 0x0009e8000d101d4c */
[----:B------:R4:W-:Y:S01]  /*16d0*/  @!P0 LDGSTS.E.BYPASS.LTC128B.128 [R86+0xc100], [R2.64], !P5 ;  /* 0x0c10000002568fae */ /* 0x0009e2000e901d4c */
[----:B------:R-:W-:Y:S01]  /*16e0*/  ISETP.GE.AND P0, PT, R0, R13, PT ;  /* 0x0000000d0000720c */ /* 0x000fe20003f06270 */
[----:B------:R-:W-:-:S04]  /*16f0*/  IMAD.MOV R0, RZ, RZ, -R12 ;  /* 0x000000ffff007224 */ /* 0x000fc800078e0a0c */
[----:B------:R-:W-:Y:S01]  /*1700*/  IMAD R22, R0, c[0x0][0x2b8], R16 ;  /* 0x0000ae0000167a24 */ /* 0x000fe200078e0210 */
[----:B------:R-:W-:-:S04]  /*1710*/  IADD3 R0, R17, 0x40, RZ ;  /* 0x0000004011007810 */ /* 0x000fc80007ffe0ff */
[----:B-1----:R-:W-:-:S03]  /*1720*/  SHF.R.S32.HI R10, RZ, 0x1f, R22 ;  /* 0x0000001fff0a7819 */ /* 0x002fc60000011416 */
[----:B---3--:R-:W-:-:S04]  /*1730*/  @!P0 IMAD.WIDE R8, R134, 0x2, R4 ;  /* 0x0000000286088825 */ /* 0x008fc800078e0204 */
[--C-:B----4-:R-:W-:Y:S01]  /*1740*/  @!P0 IMAD.WIDE R6, R133, 0x2, R4.reuse ;  /* 0x0000000285068825 */ /* 0x110fe200078e0204 */
[----:B------:R-:W-:Y:S04]  /*1750*/  SHFL.IDX PT, R2, R15, 0x2, 0x181f ;  /* 0x00581f000f027f89 */ /* 0x000fe800000e0000 */
[----:B------:R-:W1:Y:S04]  /*1760*/  SHFL.IDX PT, R3, R14, 0x2, 0x181f ;  /* 0x00581f000e037f89 */ /* 0x000e6800000e0000 */
[----:B------:R3:W-:Y:S04]  /*1770*/  @!P0 LDGSTS.E.BYPASS.LTC128B.128 [R86+0x1100], [R6.64], !P4 ;  /* 0x0110000006568fae */ /* 0x0007e8000e101d4c */
[----:B------:R1:W-:Y:S01]  /*1780*/  @!P0 LDGSTS.E.BYPASS.LTC128B.128 [R86+0x5100], [R8.64], !P3 ;  /* 0x0510000008568fae */ /* 0x0003e2000d901d4c */
[----:B---3--:R-:W-:-:S04]  /*1790*/  @!P0 IMAD.WIDE R6, R176, 0x2, R4 ;  /* 0x00000002b0068825 */ /* 0x008fc800078e0204 */
[----:B------:R-:W-:Y:S01]  /*17a0*/  @!P0 IMAD.WIDE R4, R177, 0x2, R4 ;  /* 0x00000002b1048825 */ /* 0x000fe200078e0204 */
[----:B------:R3:W-:Y:S04]  /*17b0*/  @!P0 LDGSTS.E.BYPASS.LTC128B.128 [R86+0x9100], [R6.64], !P2 ;  /* 0x0910000006568fae */ /* 0x0007e8000d101d4c */
[----:B------:R4:W-:Y:S01]  /*17c0*/  @!P0 LDGSTS.E.BYPASS.LTC128B.128 [R86+0xd100], [R4.64], !P5 ;  /* 0x0d10000004568fae */ /* 0x0009e2000e901d4c */
[----:B------:R-:W-:Y:S01]  /*17d0*/  ISETP.GE.AND P0, PT, R0, R13, PT ;  /* 0x0000000d0000720c */ /* 0x000fe20003f06270 */
[----:B------:R-:W-:-:S04]  /*17e0*/  IMAD R0, R10, c[0x0][0x1e0], RZ ;  /* 0x000078000a007a24 */ /* 0x000fc800078e02ff */
[----:B------:R-:W-:-:S08]  /*17f0*/  IMAD R0, R22, c[0x0][0x1e4], R0 ;  /* 0x0000790016007a24 */ /* 0x000fd000078e0200 */
[----:B-1----:R-:W-:-:S05]  /*1800*/  @!P0 IMAD.WIDE R8, R133, 0x2, R2 ;  /* 0x0000000285088825 */ /* 0x002fca00078e0202 */
[----:B------:R1:W-:Y:S01]  /*1810*/  @!P0 LDGSTS.E.BYPASS.LTC128B.128 [R86+0x2100], [R8.64], !P4 ;  /* 0x0210000008568fae */ /* 0x0003e2000e101d4c */
[----:B---3--:R-:W-:-:S04]  /*1820*/  @!P0 IMAD.WIDE R6, R134, 0x2, R2 ;  /* 0x0000000286068825 */ /* 0x008fc800078e0202 */
[----:B----4-:R-:W-:Y:S01]  /*1830*/  IMAD.WIDE.U32 R4, R22, c[0x0][0x1e0], RZ ;  /* 0x0000780016047a25 */ /* 0x010fe200078e00ff */
[----:B------:R3:W-:Y:S03]  /*1840*/  @!P0 LDGSTS.E.BYPASS.LTC128B.128 [R86+0x6100], [R6.64], !P3 ;  /* 0x0610000006568fae */ /* 0x0007e6000d901d4c */
[----:B------:R-:W-:Y:S02]  /*1850*/  IMAD.IADD R5, R5, 0x1, R0 ;  /* 0x0000000105057824 */ /* 0x000fe400078e0200 */
[----:B-1----:R-:W-:-:S04]  /*1860*/  @!P0 IMAD.WIDE R8, R176, 0x2, R2 ;  /* 0x00000002b0088825 */ /* 0x002fc800078e0202 */
[----:B------:R-:W-:Y:S01]  /*1870*/  @!P0 IMAD.WIDE R2, R177, 0x2, R2 ;  /* 0x00000002b1028825 */ /* 0x000fe200078e0202 */
[----:B------:R1:W-:Y:S03]  /*1880*/  @!P0 LDGSTS.E.BYPASS.LTC128B.128 [R86+0xa100], [R8.64], !P2 ;  /* 0x0a10000008568fae */ /* 0x0003e6000d101d4c */
[----:B---3--:R-:W-:Y:S01]  /*1890*/  IMAD R6, R10, c[0x0][0x208], RZ ;  /* 0x000082000a067a24 */ /* 0x008fe200078e02ff */
[----:B------:R3:W-:Y:S03]  /*18a0*/  @!P0 LDGSTS.E.BYPASS.LTC128B.128 [R86+0xe100], [R2.64], !P5 ;  /* 0x0e10000002568fae */ /* 0x0007e6000e901d4c */
[----:B------:R-:W-:Y:S01]  /*18b0*/  IMAD R6, R22, c[0x0][0x20c], R6 ;  /* 0x0000830016067a24 */ /* 0x000fe200078e0206 */
[----:B-1----:R-:W-:-:S04]  /*18c0*/  IADD3 R8, R17, 0x60, RZ ;  /* 0x0000006011087810 */ /* 0x002fc80007ffe0ff */
[----:B------:R-:W-:Y:S01]  /*18d0*/  ISETP.GE.AND P1, PT, R8, R13, PT ;  /* 0x0000000d0800720c */ /* 0x000fe20003f26270 */
[----:B---3--:R-:W-:-:S04]  /*18e0*/  IMAD.WIDE.U32 R2, R22, c[0x0][0x208], RZ ;  /* 0x0000820016027a25 */ /* 0x008fc800078e00ff */
[----:B------:R-:W-:Y:S02]  /*18f0*/  IMAD.IADD R3, R3, 0x1, R6 ;  /* 0x0000000103037824 */ /* 0x000fe400078e0206 */
[----:B------:R-:W-:Y:S01]  /*1900*/  SHFL.IDX PT, R6, R15, 0x3, 0x181f ;  /* 0x00781f000f067f89 */ /* 0x000fe200000e0000 */
[----:B--2---:R-:W-:Y:S01]  /*1910*/  SHF.R.S32.HI R9, RZ, 0x1f, R19 ;  /* 0x0000001fff097819 */ /* 0x004fe20000011413 */
[----:B------:R-:W-:Y:S02]  /*1920*/  IMAD.WIDE.U32 R4, R19, c[0x0][0x1f0], R4 ;  /* 0x00007c0013047a25 */ /* 0x000fe400078e0004 */
[----:B------:R1:W-:Y:S02]  /*1930*/  STL [R1+0x50], R19 ;  /* 0x0000501301007387 */ /* 0x0003e40000100800 */
[----:B------:R-:W-:Y:S02]  /*1940*/  IMAD R0, R9, c[0x0][0x1f0], RZ ;  /* 0x00007c0009007a24 */ /* 0x000fe400078e02ff */
[----:B------:R-:W-:Y:S01]  /*1950*/  STL [R1+0x4c], R86 ;  /* 0x00004c5601007387 */ /* 0x000fe20000100800 */
[----:B------:R-:W-:-:S03]  /*1960*/  IMAD.WIDE.U32 R2, R19, c[0x0][0x218], R2 ;  /* 0x0000860013027a25 */ /* 0x000fc600078e0002 */
[----:B------:R-:W-:Y:S01]  /*1970*/  STL [R1+0x54], R22 ;  /* 0x0000541601007387 */ /* 0x000fe20000100800 */
[----:B------:R-:W-:Y:S01]  /*1980*/  IMAD R7, R19, c[0x0][0x1f4], R0 ;  /* 0x00007d0013077a24 */ /* 0x000fe200078e0200 */
[----:B------:R-:W-:-:S04]  /*1990*/  IADD3 R0, P0, R4, UR18, RZ ;  /* 0x0000001204007c10 */ /* 0x000fc8000ff1e0ff */
[----:B------:R-:W-:Y:S02]  /*19a0*/  IADD3.X R4, R5, UR15, R7, P0, !PT ;  /* 0x0000000f05047c10 */ /* 0x000fe400087fe407 */
[----:B------:R-:W-:Y:S01]  /*19b0*/  LEA R13, P0, R0, c[0x0][0x1c8], 0x1 ;  /* 0x00007200000d7a11 */ /* 0x000fe200078008ff */
[----:B------:R-:W2:Y:S01]  /*19c0*/  SHFL.IDX PT, R7, R14, 0x3, 0x181f ;  /* 0x00781f000e077f89 */ /* 0x000ea200000e0000 */
[----:B------:R-:W-:Y:S02]  /*19d0*/  LEA.HI R5, R32, R85, RZ, 0x4 ;  /* 0x0000005520057211 */ /* 0x000fe400078f20ff */
[----:B------:R-:W-:Y:S01]  /*19e0*/  LEA.HI.X R12, R0, c[0x0][0x1cc], R4, 0x1, P0 ;  /* 0x00007300000c7a11 */ /* 0x000fe200000f0c04 */
[----:B------:R-:W-:Y:S01]  /*19f0*/  IMAD R4, R9, c[0x0][0x218], RZ ;  /* 0x0000860009047a24 */ /* 0x000fe200078e02ff */
[----:B------:R-:W-:Y:S01]  /*1a00*/  LOP3.LUT R0, R5, 0xfffffff0, RZ, 0xc0, !PT ;  /* 0xfffffff005007812 */ /* 0x000fe200078ec0ff */
[----:B------:R-:W-:Y:S01]  /*1a10*/  IMAD.SHL.U32 R9, R20, 0x40, RZ ;  /* 0x0000004014097824 */ /* 0x000fe200078e00ff */
[----:B------:R-:W-:Y:S01]  /*1a20*/  SHF.R.S32.HI R10, RZ, 0x4, R5 ;  /* 0x00000004ff0a7819 */ /* 0x000fe20000011405 */
[----:B------:R-:W-:Y:S01]  /*1a30*/  IMAD R4, R19, c[0x0][0x21c], R4 ;  /* 0x0000870013047a24 */ /* 0x000fe200078e0204 */
[----:B------:R-:W-:Y:S01]  /*1a40*/  IADD3 R8, P0, R2, UR20, RZ ;  /* 0x0000001402087c10 */ /* 0x000fe2000ff1e0ff */
[----:B------:R-:W-:Y:S01]  /*1a50*/  IMAD.IADD R2, R85, 0x1, -R0 ;  /* 0x0000000155027824 */ /* 0x000fe200078e0a00 */
[----:B------:R-:W-:-:S02]  /*1a60*/  LEA.HI R5, R5, R10, RZ, 0x1 ;  /* 0x0000000a05057211 */ /* 0x000fc400078f08ff */
[----:B------:R-:W-:Y:S02]  /*1a70*/  LOP3.LUT R0, R9, 0x1c0, RZ, 0xc0, !PT ;  /* 0x000001c009007812 */ /* 0x000fe400078ec0ff */
[----:B------:R-:W-:Y:S02]  /*1a80*/  IADD3.X R9, R3, UR5, R4, P0, !PT ;  /* 0x0000000503097c10 */ /* 0x000fe400087fe404 */
[----:B------:R-:W-:Y:S02]  /*1a90*/  LOP3.LUT R4, R5, 0xfffffffe, RZ, 0xc0, !PT ;  /* 0xfffffffe05047812 */ /* 0x000fe400078ec0ff */
[----:B------:R-:W-:Y:S02]  /*1aa0*/  LOP3.LUT R5, R0, 0x8, R18, 0xf8, !PT ;  /* 0x0000000800057812 */ /* 0x000fe400078ef812 */
[----:B------:R-:W-:Y:S01]  /*1ab0*/  SHF.R.U32.HI R0, RZ, 0x3, R0 ;  /* 0x00000003ff007819 */ /* 0x000fe20000011600 */
[----:B-1----:R-:W-:Y:S01]  /*1ac0*/  IMAD.IADD R19, R10, 0x1, -R4 ;  /* 0x000000010a137824 */ /* 0x002fe200078e0a04 */
[----:B------:R-:W-:-:S02]  /*1ad0*/  LEA R3, P0, R8, c[0x0][0x1f8], 0x1 ;  /* 0x00007e0008037a11 */ /* 0x000fc400078008ff */
[----:B------:R-:W-:Y:S02]  /*1ae0*/  SHF.R.S32.HI R11, RZ, 0x1f, R2 ;  /* 0x0000001fff0b7819 */ /* 0x000fe40000011402 */
[----:B------:R-:W-:Y:S01]  /*1af0*/  LOP3.LUT R5, R5, R0, RZ, 0x3c, !PT ;  /* 0x0000000005057212 */ /* 0x000fe200078e3cff */
[----:B------:R-:W1:Y:S01]  /*1b00*/  SHFL.IDX PT, R17, R3, RZ, 0x181f ;  /* 0x00181fff03117589 */ /* 0x000e6200000e0000 */
[----:B------:R-:W-:Y:S01]  /*1b10*/  LEA.HI.X R0, R8, c[0x0][0x1fc], R9, 0x1, P0 ;  /* 0x00007f0008007a11 */ /* 0x000fe200000f0c09 */
[--C-:B--2---:R-:W-:Y:S01]  /*1b20*/  @!P1 IMAD.WIDE R8, R133, 0x2, R6.reuse ;  /* 0x0000000285089825 */ /* 0x104fe200078e0206 */
[----:B------:R-:W-:Y:S01]  /*1b30*/  LEA.HI R22, R11, R2, RZ, 0x3 ;  /* 0x000000020b167211 */ /* 0x000fe200078f18ff */
[----:B------:R2:W-:Y:S01]  /*1b40*/  SHFL.IDX PT, R15, R3, 0x1, 0x181f ;  /* 0x00381f00030f7f89 */ /* 0x0005e200000e0000 */
[----:B------:R-:W-:Y:S01]  /*1b50*/  ISETP.GE.AND P0, PT, R21, 0x1, PT ;  /* 0x000000011500780c */ /* 0x000fe20003f06270 */
[----:B------:R-:W-:Y:S01]  /*1b60*/  @!P1 IMAD.WIDE R10, R176, 0x2, R6 ;  /* 0x00000002b00a9825 */ /* 0x000fe200078e0206 */
[----:B------:R-:W-:Y:S01]  /*1b70*/  LOP3.LUT R4, R22, 0xfffffff8, RZ, 0xc0, !PT ;  /* 0xfffffff816047812 */ /* 0x000fe200078ec0ff */
[----:B------:R-:W-:Y:S04]  /*1b80*/  SHFL.IDX PT, R16, R0, RZ, 0x181f ;  /* 0x00181fff00107589 */ /* 0x000fe800000e0000 */
[----:B------:R3:W-:Y:S01]  /*1b90*/  SHFL.IDX PT, R14, R0, 0x1, 0x181f ;  /* 0x00381f00000e7f89 */ /* 0x0007e200000e0000 */
[----:B------:R-:W-:-:S03]  /*1ba0*/  IMAD.IADD R18, R2, 0x1, -R4 ;  /* 0x0000000102127824 */ /* 0x000fc600078e0a04 */
[----:B------:R-:W-:Y:S04]  /*1bb0*/  SHFL.IDX PT, R4, R13, RZ, 0x181f ;  /* 0x00181fff0d047589 */ /* 0x000fe800000e0000 */
[----:B------:R4:W-:Y:S01]  /*1bc0*/  @!P1 LDGSTS.E.BYPASS.LTC128B.128 [R86+0x3100], [R8.64], !P4 ;  /* 0x0310000008569fae */ /* 0x0009e2000e101d4c */
[----:B------:R-:W-:Y:S01]  /*1bd0*/  ISETP.GE.AND P4, PT, R52, c[0x0][0x1d4], PT ;  /* 0x0000750034007a0c */ /* 0x000fe20003f86270 */
[----:B--2---:R-:W-:-:S04]  /*1be0*/  @!P1 IMAD.WIDE R2, R134, 0x2, R6 ;  /* 0x0000000286029825 */ /* 0x004fc800078e0206 */
[----:B------:R-:W-:Y:S01]  /*1bf0*/  @!P1 IMAD.WIDE R6, R177, 0x2, R6 ;  /* 0x00000002b1069825 */ /* 0x000fe200078e0206 */
[----:B------:R2:W-:Y:S03]  /*1c00*/  @!P1 LDGSTS.E.BYPASS.LTC128B.128 [R86+0x7100], [R2.64], !P3 ;  /* 0x0710000002569fae */ /* 0x0005e6000d901d4c */
[----:B---3--:R-:W-:Y:S01]  /*1c10*/  IMAD R0, R19, 0x200, R5 ;  /* 0x0000020013007824 */ /* 0x008fe200078e0205 */
[----:B------:R3:W-:Y:S03]  /*1c20*/  @!P1 LDGSTS.E.BYPASS.LTC128B.128 [R86+0xb100], [R10.64], !P2 ;  /* 0x0b1000000a569fae */ /* 0x0007e6000d101d4c */
[----:B------:R-:W-:Y:S01]  /*1c30*/  IMAD.SHL.U32 R135, R0, 0x2, RZ ;  /* 0x0000000200877824 */ /* 0x000fe200078e00ff */
[----:B------:R-:W3:Y:S04]  /*1c40*/  SHFL.IDX PT, R5, R12, RZ, 0x181f ;  /* 0x00181fff0c057589 */ /* 0x000ee800000e0000 */
[----:B------:R4:W-:Y:S01]  /*1c50*/  @!P1 LDGSTS.E.BYPASS.LTC128B.128 [R86+0xf100], [R6.64], !P5 ;  /* 0x0f10000006569fae */ /* 0x0009e2000e901d4c */
[----:B------:R-:W-:-:S02]  /*1c60*/  ISETP.GE.AND P5, PT, R133, c[0x0][0x1d4], PT ;  /* 0x0000750085007a0c */ /* 0x000fc40003fa6270 */
[C---:B------:R-:W-:Y:S01]  /*1c70*/  IADD3 R0, R135.reuse, 0x10100, RZ ;  /* 0x0001010087007810 */ /* 0x040fe20007ffe0ff */
[----:B------:R-:W0:Y:S01]  /*1c80*/  LDGDEPBAR ;  /* 0x00000000000079af */ /* 0x000e220000000000 */
[----:B------:R-:W-:Y:S02]  /*1c90*/  IADD3 R89, R135, 0x10120, RZ ;  /* 0x0001012087597810 */ /* 0x000fe40007ffe0ff */
[----:B------:R-:W-:Y:S01]  /*1ca0*/  @P6 IADD3 R89, R0, -0x20, RZ ;  /* 0xffffffe000596810 */ /* 0x000fe20007ffe0ff */
[----:B------:R-:W-:Y:S01]  /*1cb0*/  IMAD.SHL.U32 R0, R18, 0x40, RZ ;  /* 0x0000004012007824 */ /* 0x000fe200078e00ff */
[----:B------:R-:W-:-:S03]  /*1cc0*/  ISETP.GE.AND P6, PT, R133, c[0x0][0x1d4], PT ;  /* 0x0000750085007a0c */ /* 0x000fc60003fc6270 */
[----:B------:R-:W-:Y:S01]  /*1cd0*/  STL [R1+0x4], R89 ;  /* 0x0000045901007387 */ /* 0x000fe20000100800 */
[----:B------:R-:W-:Y:S01]  /*1ce0*/  LOP3.LUT R0, R0, 0x1c0, RZ, 0xc0, !PT ;  /* 0x000001c000007812 */ /* 0x000fe200078ec0ff */
[----:B--2---:R-:W-:-:S05]  /*1cf0*/  IMAD.WIDE R2, R133, 0x2, RZ ;  /* 0x0000000285027825 */ /* 0x004fca00078e02ff */
[----:B-1----:R-:W-:Y:S01]  /*1d00*/  IADD3 R30, P3, R17, R2, RZ ;  /* 0x00000002111e7210 */ /* 0x002fe20007f7e0ff */
[----:B---3--:R-:W-:Y:S01]  /*1d10*/  @P0 IMAD.WIDE R10, R134, 0x2, R4 ;  /* 0x00000002860a0825 */ /* 0x008fe200078e0204 */
[----:B------:R-:W-:Y:S02]  /*1d20*/  IADD3 R28, P2, R2, R15, RZ ;  /* 0x0000000f021c7210 */ /* 0x000fe40007f5e0ff */
[----:B------:R-:W-:Y:S01]  /*1d30*/  SHFL.IDX PT, R2, R13, 0x1, 0x181f ;  /* 0x00381f000d027f89 */ /* 0x000fe200000e0000 */
[----:B------:R-:W-:Y:S01]  /*1d40*/  IMAD.X R31, R16, 0x1, R3, P3 ;  /* 0x00000001101f7824 */ /* 0x000fe200018e0603 */
[----:B------:R-:W-:Y:S01]  /*1d50*/  ISETP.GE.AND P3, PT, R53, c[0x0][0x1d4], PT ;  /* 0x0000750035007a0c */ /* 0x000fe20003f66270 */
[----:B------:R-:W-:Y:S01]  /*1d60*/  IMAD.X R29, R3, 0x1, R14, P2 ;  /* 0x00000001031d7824 */ /* 0x000fe200010e060e */
[----:B------:R-:W-:Y:S01]  /*1d70*/  ISETP.GE.AND P2, PT, R23, c[0x0][0x1d4], PT ;  /* 0x0000750017007a0c */ /* 0x000fe20003f46270 */
[----:B------:R1:W2:Y:S01]  /*1d80*/  SHFL.IDX PT, R3, R12, 0x1, 0x181f ;  /* 0x00381f000c037f89 */ /* 0x0002a200000e0000 */
[----:B----4-:R-:W-:-:S04]  /*1d90*/  @P0 IMAD.WIDE R8, R176, 0x2, R4 ;  /* 0x00000002b0080825 */ /* 0x010fc800078e0204 */
[----:B------:R-:W-:-:S05]  /*1da0*/  IMAD.WIDE R6, R134, 0x2, RZ ;  /* 0x0000000286067825 */ /* 0x000fca00078e02ff */
[----:B------:R-:W-:-:S05]  /*1db0*/  IADD3 R26, P1, R17, R6, RZ ;  /* 0x00000006111a7210 */ /* 0x000fca0007f3e0ff */
[----:B------:R-:W-:Y:S01]  /*1dc0*/  IMAD.X R27, R16, 0x1, R7, P1 ;  /* 0x00000001101b7824 */ /* 0x000fe200008e0607 */
[----:B------:R-:W-:-:S05]  /*1dd0*/  IADD3 R24, P1, R6, R15, RZ ;  /* 0x0000000f06187210 */ /* 0x000fca0007f3e0ff */
[----:B------:R-:W-:Y:S02]  /*1de0*/  IMAD.X R25, R7, 0x1, R14, P1 ;  /* 0x0000000107197824 */ /* 0x000fe400008e060e */
[----:B-1----:R-:W-:-:S04]  /*1df0*/  @P0 IMAD.WIDE R12, R133, 0x2, R4 ;  /* 0x00000002850c0825 */ /* 0x002fc800078e0204 */
[----:B------:R-:W-:Y:S01]  /*1e00*/  @P0 IMAD.WIDE R4, R177, 0x2, R4 ;  /* 0x00000002b1040825 */ /* 0x000fe200078e0204 */
[----:B------:R1:W-:Y:S04]  /*1e10*/  @P0 LDGSTS.E.BYPASS.LTC128B.128 [R86+0x10100], [R12.64], !P5 ;  /* 0x101000000c560fae */ /* 0x0003e8000e901d4c */
[----:B------:R3:W-:Y:S04]  /*1e20*/  @P0 LDGSTS.E.BYPASS.LTC128B.128 [R86+0x12100], [R10.64], !P4 ;  /* 0x121000000a560fae */ /* 0x0007e8000e101d4c */
[----:B------:R4:W-:Y:S04]  /*1e30*/  @P0 LDGSTS.E.BYPASS.LTC128B.128 [R86+0x14100], [R8.64], !P3 ;  /* 0x1410000008560fae */ /* 0x0009e8000d901d4c */
[----:B------:R1:W-:Y:S01]  /*1e40*/  @P0 LDGSTS.E.BYPASS.LTC128B.128 [R86+0x16100], [R4.64], !P2 ;  /* 0x1610000004560fae */ /* 0x0003e2000d101d4c */
[----:B------:R-:W-:-:S13]  /*1e50*/  ISETP.GT.AND P0, PT, R21, 0x20, PT ;  /* 0x000000201500780c */ /* 0x000fda0003f04270 */
[----:B--2---:R-:W-:-:S05]  /*1e60*/  @P0 IMAD.WIDE R6, R133, 0x2, R2 ;  /* 0x0000000285060825 */ /* 0x004fca00078e0202 */
[----:B------:R2:W-:Y:S01]  /*1e70*/  @P0 LDGSTS.E.BYPASS.LTC128B.128 [R86+0x11100], [R6.64], !P5 ;  /* 0x1110000006560fae */ /* 0x0005e2000e901d4c */
[----:B----4-:R-:W-:Y:S02]  /*1e80*/  IMAD.SHL.U32 R8, R19, 0x8, RZ ;  /* 0x0000000813087824 */ /* 0x010fe400078e00ff */
[----:B-1----:R-:W-:-:S03]  /*1e90*/  IMAD.WIDE R4, R176, 0x2, RZ ;  /* 0x00000002b0047825 */ /* 0x002fc600078e02ff */
[----:B------:R-:W-:Y:S02]  /*1ea0*/  LOP3.LUT R8, R0, 0x8, R8, 0xf8, !PT ;  /* 0x0000000800087812 */ /* 0x000fe400078ef808 */
[----:B------:R-:W-:Y:S02]  /*1eb0*/  SHF.R.U32.HI R0, RZ, 0x3, R0 ;  /* 0x00000003ff007819 */ /* 0x000fe40000011600 */
[----:B------:R-:W-:Y:S02]  /*1ec0*/  IADD3 R12, P1, R17, R4, RZ ;  /* 0x00000004110c7210 */ /* 0x000fe40007f3e0ff */
[----:B------:R-:W-:Y:S01]  /*1ed0*/  LOP3.LUT R0, R8, R0, RZ, 0x3c, !PT ;  /* 0x0000000008007212 */ /* 0x000fe200078e3cff */
[----:B------:R-:W-:-:S04]  /*1ee0*/  @P0 IMAD.WIDE R8, R134, 0x2, R2 ;  /* 0x0000000286080825 */ /* 0x000fc800078e0202 */
[----:B------:R-:W-:Y:S01]  /*1ef0*/  IMAD.X R13, R16, 0x1, R5, P1 ;  /* 0x00000001100d7824 */ /* 0x000fe200008e0605 */
[----:B------:R1:W-:Y:S01]  /*1f00*/  @P0 LDGSTS.E.BYPASS.LTC128B.128 [R86+0x13100], [R8.64], !P4 ;  /* 0x1310000008560fae */ /* 0x0003e2000e101d4c */
[----:B---3--:R-:W-:Y:S01]  /*1f10*/  IADD3 R10, P1, R4, R15, RZ ;  /* 0x0000000f040a7210 */ /* 0x008fe20007f3e0ff */
[----:B--2---:R-:W-:-:S04]  /*1f20*/  @P0 IMAD.WIDE R6, R176, 0x2, R2 ;  /* 0x00000002b0060825 */ /* 0x004fc800078e0202 */
[----:B------:R-:W-:Y:S01]  /*1f30*/  @P0 IMAD.WIDE R2, R177, 0x2, R2 ;  /* 0x00000002b1020825 */ /* 0x000fe200078e0202 */
[----:B------:R2:W-:Y:S03]  /*1f40*/  @P0 LDGSTS.E.BYPASS.LTC128B.128 [R86+0x15100], [R6.64], !P3 ;  /* 0x1510000006560fae */ /* 0x0005e6000d901d4c */
[----:B------:R-:W-:Y:S01]  /*1f50*/  IMAD.X R11, R5, 0x1, R14, P1 ;  /* 0x00000001050b7824 */ /* 0x000fe200008e060e */
[----:B------:R3:W-:Y:S01]  /*1f60*/  @P0 LDGSTS.E.BYPASS.LTC128B.128 [R86+0x17100], [R2.64], !P2 ;  /* 0x1710000002560fae */ /* 0x0007e2000d101d4c */
[----:B------:R-:W-:-:S03]  /*1f70*/  IMAD.WIDE R4, R177, 0x2, RZ ;  /* 0x00000002b1047825 */ /* 0x000fc600078e02ff */
[----:B------:R-:W0:Y:S02]  /*1f80*/  LDGDEPBAR ;  /* 0x00000000000079af */ /* 0x000e240000000000 */
[----:B-1----:R-:W-:-:S05]  /*1f90*/  IADD3 R8, P1, R17, R4, RZ ;  /* 0x0000000411087210 */ /* 0x002fca0007f3e0ff */
[----:B------:R-:W-:Y:S01]  /*1fa0*/  IMAD.X R9, R16, 0x1, R5, P1 ;  /* 0x0000000110097824 */ /* 0x000fe200008e0605 */
[----:B------:R-:W-:Y:S02]  /*1fb0*/  LOP3.LUT P1, RZ, R18, 0x4, RZ, 0xc0, !PT ;  /* 0x0000000412ff7812 */ /* 0x000fe4000782c0ff */
[----:B--2---:R-:W-:Y:S01]  /*1fc0*/  IADD3 R6, P0, R4, R15, RZ ;  /* 0x0000000f04067210 */ /* 0x004fe20007f1e0ff */
[----:B------:R-:W-:Y:S02]  /*1fd0*/  IMAD.MOV.U32 R4, RZ, RZ, 0x10 ;  /* 0x00000010ff047424 */ /* 0x000fe400078e00ff */
[----:B---3--:R-:W-:Y:S01]  /*1fe0*/  IMAD.SHL.U32 R3, R22, 0x40, RZ ;  /* 0x0000004016037824 */ /* 0x008fe200078e00ff */
[----:B------:R-:W-:-:S04]  /*1ff0*/  DEPBAR.LE SB0, 0x1 ;  /* 0x000080400000791a */ /* 0x000fc80000000000 */
[----:B------:R-:W-:Y:S01]  /*2000*/  LOP3.LUT R3, R0, 0xfffffe00, R3, 0xf8, !PT ;  /* 0xfffffe0000037812 */ /* 0x000fe200078ef803 */
[----:B------:R-:W-:Y:S01]  /*2010*/  IMAD.X R7, R5, 0x1, R14, P0 ;  /* 0x0000000105077824 */ /* 0x000fe200000e060e */
[----:B------:R-:W-:Y:S01]  /*2020*/  BAR.SYNC.DEFER_BLOCKING 0x0 ;  /* 0x0000000000007b1d */ /* 0x000fe20000010000 */
[----:B------:R-:W-:Y:S01]  /*2030*/  LOP3.LUT P0, RZ, R18, 0x2, RZ, 0xc0, !PT ;  /* 0x0000000212ff7812 */ /* 0x000fe2000780c0ff */
[----:B------:R-:W-:Y:S01]  /*2040*/  IMAD.MOV.U32 R0, RZ, RZ, 0x20 ;  /* 0x00000020ff007424 */ /* 0x000fe200078e00ff */
[----:B------:R-:W-:Y:S01]  /*2050*/  IADD3 R5, R89, 0x1000, RZ ;  /* 0x0000100059057810 */ /* 0x000fe20007ffe0ff */
[----:B------:R-:W-:Y:S01]  /*2060*/  IMAD.IADD R232, R3, 0x1, R232 ;  /* 0x0000000103e87824 */ /* 0x000fe200078e02e8 */
[----:B------:R-:W-:Y:S01]  /*2070*/  SEL R4, R4, 0xfffffff0, !P0 ;  /* 0xfffffff004047807 */ /* 0x000fe20004000000 */
[----:B------:R-:W-:Y:S01]  /*2080*/  IMAD.MOV.U32 R2, RZ, RZ, 0x40 ;  /* 0x00000040ff027424 */ /* 0x000fe200078e00ff */
[----:B------:R-:W-:Y:S02]  /*2090*/  SEL R0, R0, 0xffffffe0, !P1 ;  /* 0xffffffe000007807 */ /* 0x000fe40004800000 */
[C---:B------:R-:W-:Y:S01]  /*20a0*/  LEA R240, R232.reuse, 0x100, 0x1 ;  /* 0x00000100e8f07811 */ /* 0x040fe200078e08ff */
[----:B------:R-:W-:Y:S01]  /*20b0*/  IMAD.SHL.U32 R232, R232, 0x2, RZ ;  /* 0x00000002e8e87824 */ /* 0x000fe200078e00ff */
[----:B------:R-:W-:-:S02]  /*20c0*/  ISETP.LT.OR P0, PT, R21, 0x1, P6 ;  /* 0x000000011500780c */ /* 0x000fc40003701670 */
[----:B------:R-:W-:Y:S01]  /*20d0*/  ISETP.GE.AND P1, PT, R52, c[0x0][0x1d4], PT ;  /* 0x0000750034007a0c */ /* 0x000fe20003f26270 */
[--C-:B------:R-:W-:Y:S01]  /*20e0*/  IMAD R236, R4, 0x2, R240.reuse ;  /* 0x0000000204ec7824 */ /* 0x100fe200078e02f0 */
[----:B------:R-:W-:Y:S01]  /*20f0*/  ISETP.GE.AND P6, PT, R53, c[0x0][0x1d4], PT ;  /* 0x0000750035007a0c */ /* 0x000fe20003fc6270 */
[C---:B------:R-:W-:Y:S02]  /*2100*/  IMAD R240, R0.reuse, 0x2, R240 ;  /* 0x0000000200f07824 */ /* 0x040fe400078e02f0 */
[----:B------:R-:W-:Y:S01]  /*2110*/  IMAD R244, R0, 0x2, R236 ;  /* 0x0000000200f47824 */ /* 0x000fe200078e02ec */
[----:B------:R-:W-:Y:S04]  /*2120*/  LDSM.16.M88.4 R168, [R232+0x100] ;  /* 0x00010000e8a8783b */ /* 0x000fe80000000200 */
[----:B------:R-:W-:Y:S04]  /*2130*/  LDSM.16.M88.4 R200, [R232+0x4100] ;  /* 0x00410000e8c8783b */ /* 0x000fe80000000200 */
[----:B------:R-:W-:Y:S04]  /*2140*/  LDSM.16.M88.4 R216, [R232+0x8100] ;  /* 0x00810000e8d8783b */ /* 0x000fe80000000200 */
[----:B------:R-:W-:Y:S04]  /*2150*/  LDSM.16.M88.4 R172, [R236] ;  /* 0x00000000ecac783b */ /* 0x000fe80000000200 */
        /* <DEDUP_REMOVED lines=8> */
[----:B------:R-:W-:Y:S04]  /*21e0*/  LDSM.16.M88.4 R232, [R232+0xc100] ;  /* 0x00c10000e8e8783b */ /* 0x000fe80000000200 */
[----:B------:R-:W-:Y:S04]  /*21f0*/  LDSM.16.M88.4 R236, [R236+0xc000] ;  /* 0x00c00000ecec783b */ /* 0x000fe80000000200 */
[----:B------:R-:W-:Y:S04]  /*2200*/  LDSM.16.M88.4 R240, [R240+0xc000] ;  /* 0x00c00000f0f0783b */ /* 0x000fe80000000200 */
[----:B------:R-:W-:Y:S04]  /*2210*/  LDSM.16.M88.4 R244, [R244+0xc000] ;  /* 0x00c00000f4f4783b */ /* 0x000fe80000000200 */
[----:B------:R-:W-:Y:S06]  /*2220*/  BAR.SYNC.DEFER_BLOCKING 0x0 ;  /* 0x0000000000007b1d */ /* 0x000fec0000010000 */
[----:B------:R-:W-:-:S04]  /*2230*/  DEPBAR.LE SB0, 0x0 ;  /* 0x000080000000791a */ /* 0x000fc80000000000 */
[----:B------:R-:W-:Y:S06]  /*2240*/  BAR.SYNC.DEFER_BLOCKING 0x0 ;  /* 0x0000000000007b1d */ /* 0x000fec0000010000 */
[----:B------:R-:W1:Y:S04]  /*2250*/  LDSM.16.M88.4 R32, [R135+0x10100] ;  /* 0x010100008720783b */ /* 0x000e680000000200 */
[----:B------:R-:W-:Y:S04]  /*2260*/  LDSM.16.M88.4 R40, [R135+0x10900] ;  /* 0x010900008728783b */ /* 0x000fe80000000200 */
[----:B------:R-:W-:Y:S04]  /*2270*/  LDSM.16.M88.4 R44, [R135+0x11100] ;  /* 0x01110000872c783b */ /* 0x000fe80000000200 */
[----:B------:R-:W-:Y:S04]  /*2280*/  LDSM.16.M88.4 R48, [R135+0x11900] ;  /* 0x011900008730783b */ /* 0x000fe80000000200 */
[----:B------:R-:W2:Y:S04]  /*2290*/  LDSM.16.M88.4 R36, [R89] ;  /* 0x000000005924783b */ /* 0x000ea80000000200 */
[----:B------:R-:W3:Y:S04]  /*22a0*/  LDSM.16.M88.4 R60, [R89+0x800] ;  /* 0x00080000593c783b */ /* 0x000ee80000000200 */
[----:B------:R-:W4:Y:S04]  /*22b0*/  LDSM.16.M88.4 R68, [R89+0x1000] ;  /* 0x001000005944783b */ /* 0x000f280000000200 */
[----:B------:R-:W3:Y:S04]  /*22c0*/  LDSM.16.M88.4 R76, [R89+0x1800] ;  /* 0x00180000594c783b */ /* 0x000ee80000000200 */
[----:B------:R-:W-:Y:S01]  /*22d0*/  @!PT LDS RZ, [RZ] ;  /* 0x00000000fffff984 */ /* 0x000fe20000000800 */
[----:B------:R-:W-:Y:S01]  /*22e0*/  @!PT LDS RZ, [RZ] ;  /* 0x00000000fffff984 */ /* 0x000fe20000000800 */
[----:B------:R-:W-:Y:S01]  /*22f0*/  @!PT LDS RZ, [RZ] ;  /* 0x00000000fffff984 */ /* 0x000fe20000000800 */
[----:B------:R2:W-:Y:S01]  /*2300*/  LDGSTS.E.BYPASS.LTC128B.128 [R86+0x100], [R30.64], !P0 ;  /* 0x001000001e567fae */ /* 0x0005e2000c101d4c */
[C---:B------:R-:W-:Y:S01]  /*2310*/  ISETP.LT.OR P0, PT, R21.reuse, 0x1, P1 ;  /* 0x000000011500780c */ /* 0x040fe20000f01670 */
[----:B-1----:R-:W-:Y:S11]  /*2320*/  HMMA.16816.F32 R16, R168, R32, RZ ;  /* 0x00000020a810723c */ /* 0x002ff600000018ff */
[----:B------:R-:W-:Y:S01]  /*2330*/  @!UPT UIADD3 URZ, URZ, URZ, URZ ;  /* 0x0000003f3f3ff290 */ /* 0x000fe2000fffe03f */
[----:B------:R1:W-:Y:S01]  /*2340*/  LDGSTS.E.BYPASS.LTC128B.128 [R86+0x2100], [R26.64], !P0 ;  /* 0x021000001a567fae */ /* 0x0003e2000c101d4c */
[----:B------:R-:W-:Y:S02]  /*2350*/  ISETP.LT.OR P0, PT, R21, 0x1, P6 ;  /* 0x000000011500780c */ /* 0x000fe40003701670 */
[----:B------:R-:W-:-:S11]  /*2360*/  ISETP.GE.AND P6, PT, R23, c[0x0][0x1d4], PT ;  /* 0x0000750017007a0c */ /* 0x000fd60003fc6270 */
[----:B------:R1:W-:Y:S01]  /*2370*/  LDGSTS.E.BYPASS.LTC128B.128 [R86+0x4100], [R12.64], !P0 ;  /* 0x041000000c567fae */ /* 0x0003e2000c101d4c */
[----:B------:R-:W-:Y:S01]  /*2380*/  ISETP.LT.OR P0, PT, R21, 0x1, P6 ;  /* 0x000000011500780c */ /* 0x000fe20003701670 */
[----:B--2---:R-:W-:Y:S08]  /*2390*/  HMMA.16816.F32 R64, R172, R36, R16 ;  /* 0x00000024ac40723c */ /* 0x004ff00000001810 */
[----:B------:R-:W-:Y:S04]  /*23a0*/  HMMA.16816.F32 R16, R168, R42, RZ ;  /* 0x0000002aa810723c */ /* 0x000fe800000018ff */
[----:B------:R2:W-:Y:S01]  /*23b0*/  LDGSTS.E.BYPASS.LTC128B.128 [R86+0x6100], [R8.64], !P0 ;  /* 0x0610000008567fae */ /* 0x0005e2000c101d4c */
[----:B------:R-:W-:-:S04]  /*23c0*/  ISETP.GE.AND P0, PT, R133, c[0x0][0x1d4], PT ;  /* 0x0000750085007a0c */ /* 0x000fc80003f06270 */
[C---:B------:R-:W-:Y:S01]  /*23d0*/  ISETP.LT.OR P0, PT, R21.reuse, 0x21, P0 ;  /* 0x000000211500780c */ /* 0x040fe20000701670 */
[C---:B-1----:R-:W-:Y:S11]  /*23e0*/  HMMA.16816.F32 R12, R168.reuse, R34, RZ ;  /* 0x00000022a80c723c */ /* 0x042ff600000018ff */
[----:B------:R-:W-:Y:S01]  /*23f0*/  @!UPT UIADD3 URZ, URZ, URZ, URZ ;  /* 0x0000003f3f3ff290 */ /* 0x000fe2000fffe03f */
[----:B------:R1:W-:Y:S01]  /*2400*/  LDGSTS.E.BYPASS.LTC128B.128 [R86+0x1100], [R28.64], !P0 ;  /* 0x011000001c567fae */ /* 0x0003e2000c101d4c */
[----:B------:R-:W-:Y:S02]  /*2410*/  ISETP.LT.OR P0, PT, R21, 0x21, P1 ;  /* 0x000000211500780c */ /* 0x000fe40000f01670 */
[----:B------:R-:W-:Y:S01]  /*2420*/  ISETP.GE.AND P1, PT, R53, c[0x0][0x1d4], PT ;  /* 0x0000750035007a0c */ /* 0x000fe20003f26270 */
[----:B------:R-:W-:Y:S03]  /*2430*/  HMMA.16816.F32 R32, R168, R48, RZ ;  /* 0x00000030a820723c */ /* 0x000fe600000018ff */
[----:B------:R-:W-:-:S05]  /*2440*/  ISETP.LT.OR P1, PT, R21, 0x21, P1 ;  /* 0x000000211500780c */ /* 0x000fca0000f21670 */
[----:B---3--:R-:W-:Y:S02]  /*2450*/  HMMA.16816.F32 R16, R172, R62, R16 ;  /* 0x0000003eac10723c */ /* 0x008fe40000001810 */
[----:B------:R3:W-:Y:S01]  /*2460*/  LDGSTS.E.BYPASS.LTC128B.128 [R86+0x3100], [R24.64], !P0 ;  /* 0x0310000018567fae */ /* 0x0007e2000c101d4c */
[----:B------:R-:W-:-:S04]  /*2470*/  LOP3.LUT P0, RZ, R20, 0x4, RZ, 0xc0, !PT ;  /* 0x0000000414ff7812 */ /* 0x000fc8000780c0ff */
[----:B------:R-:W-:Y:S01]  /*2480*/  SEL R2, R2, 0xffffffc0, !P0 ;  /* 0xffffffc002027807 */ /* 0x000fe20004000000 */
[----:B------:R-:W-:Y:S01]  /*2490*/  HMMA.16816.F32 R56, R172, R38, R12 ;  /* 0x00000026ac38723c */ /* 0x000fe2000000180c */
[----:B------:R-:W-:Y:S01]  /*24a0*/  ISETP.LT.OR P0, PT, R21, 0x21, P6 ;  /* 0x000000211500780c */ /* 0x000fe20003701670 */
[----:B------:R2:W-:Y:S01]  /*24b0*/  LDGSTS.E.BYPASS.LTC128B.128 [R86+0x5100], [R10.64], !P1 ;  /* 0x051000000a567fae */ /* 0x0005e2000c901d4c */
[----:B------:R-:W-:Y:S01]  /*24c0*/  ISETP.GT.AND P1, PT, R87, 0x3f, PT ;  /* 0x0000003f5700780c */ /* 0x000fe20003f24270 */
[----:B------:R-:W-:Y:S02]  /*24d0*/  IMAD.IADD R90, R135, 0x1, R2 ;  /* 0x00000001875a7824 */ /* 0x000fe400078e0202 */
[----:B------:R-:W-:Y:S01]  /*24e0*/  IMAD.IADD R250, R2, 0x1, R89 ;  /* 0x0000000102fa7824 */ /* 0x000fe200078e0259 */
[----:B------:R-:W-:Y:S01]  /*24f0*/  IADD3 R2, R86, 0x100, RZ ;  /* 0x0000010056027810 */ /* 0x000fe20007ffe0ff */
[C---:B------:R-:W-:Y:S01]  /*2500*/  HMMA.16816.F32 R12, R168.reuse, R40, RZ ;  /* 0x00000028a80c723c */ /* 0x040fe200000018ff */
[----:B------:R-:W-:Y:S04]  /*2510*/  STL [R1], R90 ;  /* 0x0000005a01007387 */ /* 0x000fe80000100800 */
[----:B------:R2:W-:Y:S03]  /*2520*/  STL [R1+0x58], R2 ;  /* 0x0000580201007387 */ /* 0x0005e60000100800 */
[----:B-1----:R-:W-:Y:S01]  /*2530*/  HMMA.16816.F32 R28, R168, R46, RZ ;  /* 0x0000002ea81c723c */ /* 0x002fe200000018ff */
[----:B------:R1:W-:Y:S01]  /*2540*/  LDGSTS.E.BYPASS.LTC128B.128 [R86+0x7100], [R6.64], !P0 ;  /* 0x0710000006567fae */ /* 0x0003e2000c101d4c */
[----:B------:R-:W-:-:S03]  /*2550*/  PLOP3.LUT P0, PT, PT, PT, UP0, 0x40, 0x0 ;  /* 0x000000000000781c */ /* 0x000fc60003f0e808 */
[----:B------:R-:W4:Y:S03]  /*2560*/  LDSM.16.M88.4 R40, [R90+0x10100] ;  /* 0x010100005a28783b */ /* 0x000f260000000200 */
[C---:B---3--:R-:W-:Y:S01]  /*2570*/  HMMA.16816.F32 R24, R168.reuse, R44, RZ ;  /* 0x0000002ca818723c */ /* 0x048fe200000018ff */
[----:B------:R-:W3:Y:S04]  /*2580*/  LDSM.16.M88.4 R52, [R90+0x11100] ;  /* 0x011100005a34783b */ /* 0x000ee80000000200 */
[----:B------:R-:W3:Y:S03]  /*2590*/  LDSM.16.M88.4 R44, [R90+0x10900] ;  /* 0x010900005a2c783b */ /* 0x000ee60000000200 */
[----:B------:R-:W-:Y:S01]  /*25a0*/  HMMA.16816.F32 R36, R168, R50, RZ ;  /* 0x00000032a824723c */ /* 0x000fe200000018ff */
[----:B------:R-:W3:Y:S04]  /*25b0*/  LDSM.16.M88.4 R72, [R90+0x11900] ;  /* 0x011900005a48783b */ /* 0x000ee80000000200 */
[----:B------:R-:W3:Y:S01]  /*25c0*/  LDSM.16.M88.4 R48, [R250] ;  /* 0x00000000fa30783b */ /* 0x000ee20000000200 */
[----:B--2---:R-:W-:-:S02]  /*25d0*/  IADD3 R2, R89, 0x1800, RZ ;  /* 0x0000180059027810 */ /* 0x004fc40007ffe0ff */
[----:B------:R-:W-:Y:S01]  /*25e0*/  HMMA.16816.F32 R8, R172, R60, R12 ;  /* 0x0000003cac08723c */ /* 0x000fe2000000180c */
[----:B------:R-:W2:Y:S01]  /*25f0*/  LDSM.16.M88.4 R60, [R250+0x800] ;  /* 0x00080000fa3c783b */ /* 0x000ea20000000200 */
[----:B-1----:R-:W-:-:S03]  /*2600*/  IADD3 R6, R89, 0x800, RZ ;  /* 0x0000080059067810 */ /* 0x002fc60007ffe0ff */
[----:B------:R-:W-:Y:S03]  /*2610*/  LDSM.16.M88.4 R80, [R250+0x3800] ;  /* 0x00380000fa50783b */ /* 0x000fe60000000200 */
[C---:B----4-:R-:W-:Y:S01]  /*2620*/  HMMA.16816.F32 R20, R172.reuse, R68, R24 ;  /* 0x00000044ac14723c */ /* 0x050fe20000001818 */
[----:B------:R1:W-:Y:S04]  /*2630*/  STL [R1+0x40], R6 ;  /* 0x0000400601007387 */ /* 0x0003e80000100800 */
[----:B------:R4:W-:Y:S03]  /*2640*/  STL [R1+0x3c], R5 ;  /* 0x00003c0501007387 */ /* 0x0009e60000100800 */
[C---:B------:R-:W-:Y:S01]  /*2650*/  HMMA.16816.F32 R24, R172.reuse, R70, R28 ;  /* 0x00000046ac18723c */ /* 0x040fe2000000181c */
[----:B------:R-:W2:Y:S04]  /*2660*/  LDSM.16.M88.4 R68, [R250+0x1000] ;  /* 0x00100000fa44783b */ /* 0x000ea80000000200 */
[----:B------:R3:W-:Y:S03]  /*2670*/  STL [R1+0x38], R2 ;  /* 0x0000380201007387 */ /* 0x0007e60000100800 */
[C---:B------:R-:W-:Y:S01]  /*2680*/  HMMA.16816.F32 R28, R172.reuse, R76, R32 ;  /* 0x0000004cac1c723c */ /* 0x040fe20000001820 */
[----:B------:R-:W0:Y:S07]  /*2690*/  LDGDEPBAR ;  /* 0x00000000000079af */ /* 0x000e2e0000000000 */
[----:B------:R-:W-:Y:S01]  /*26a0*/  HMMA.16816.F32 R32, R172, R78, R36 ;  /* 0x0000004eac20723c */ /* 0x000fe20000001824 */
[----:B------:R-:W2:Y:S01]  /*26b0*/  LDSM.16.M88.4 R76, [R250+0x1800] ;  /* 0x00180000fa4c783b */ /* 0x000ea20000000200 */
[----:B-1----:R-:W-:-:S02]  /*26c0*/  IADD3 R6, R89, 0x2000, RZ ;  /* 0x0000200059067810 */ /* 0x002fc40007ffe0ff */
[----:B----4-:R-:W-:-:S03]  /*26d0*/  IADD3 R5, R89, 0x2800, RZ ;  /* 0x0000280059057810 */ /* 0x010fc60007ffe0ff */
[----:B------:R1:W-:Y:S01]  /*26e0*/  STL [R1+0x34], R6 ;  /* 0x0000340601007387 */ /* 0x0003e20000100800 */
[----:B------:R-:W-:Y:S03]  /*26f0*/  HMMA.16816.F32 R36, R192, R40, R64 ;  /* 0x00000028c024723c */ /* 0x000fe60000001840 */
[----:B------:R-:W-:Y:S01]  /*2700*/  LDSM.16.M88.4 R64, [R135+0x13100] ;  /* 0x013100008740783b */ /* 0x000fe20000000200 */
[----:B---3--:R-:W-:-:S03]  /*2710*/  IADD3 R2, R89, 0x3000, RZ ;  /* 0x0000300059027810 */ /* 0x008fc60007ffe0ff */
[----:B------:R3:W-:Y:S01]  /*2720*/  STL [R1+0x30], R5 ;  /* 0x0000300501007387 */ /* 0x0007e20000100800 */
[C---:B------:R-:W-:Y:S03]  /*2730*/  HMMA.16816.F32 R40, R192.reuse, R42, R56 ;  /* 0x0000002ac028723c */ /* 0x040fe60000001838 */
[----:B------:R-:W-:Y:S04]  /*2740*/  LDSM.16.M88.4 R56, [R135+0x12900] ;  /* 0x012900008738783b */ /* 0x000fe80000000200 */
[----:B------:R4:W-:Y:S01]  /*2750*/  STL [R1+0x2c], R2 ;  /* 0x00002c0201007387 */ /* 0x0009e20000100800 */
[C---:B------:R-:W-:Y:S08]  /*2760*/  HMMA.16816.F32 R20, R192.reuse, R52, R20 ;  /* 0x00000034c014723c */ /* 0x040ff00000001814 */
[----:B------:R-:W-:Y:S01]  /*2770*/  HMMA.16816.F32 R24, R192, R54, R24 ;  /* 0x00000036c018723c */ /* 0x000fe20000001818 */
[----:B------:R-:W2:Y:S01]  /*2780*/  LDSM.16.M88.4 R52, [R135+0x12100] ;  /* 0x012100008734783b */ /* 0x000ea20000000200 */
[----:B-1----:R-:W-:-:S05]  /*2790*/  IADD3 R6, R89, 0x3800, RZ ;  /* 0x0000380059067810 */ /* 0x002fca0007ffe0ff */
[----:B------:R1:W-:Y:S01]  /*27a0*/  STL [R1+0x28], R6 ;  /* 0x0000280601007387 */ /* 0x0003e20000100800 */
[----:B------:R-:W-:Y:S01]  /*27b0*/  HMMA.16816.F32 R12, R192, R44, R8 ;  /* 0x0000002cc00c723c */ /* 0x000fe20000001808 */
[----:B---3--:R-:W-:-:S05]  /*27c0*/  IADD3 R5, R89, 0x4000, RZ ;  /* 0x0000400059057810 */ /* 0x008fca0007ffe0ff */
[----:B------:R3:W-:Y:S02]  /*27d0*/  STL [R1+0x24], R5 ;  /* 0x0000240501007387 */ /* 0x0007e40000100800 */
[C---:B------:R-:W-:Y:S01]  /*27e0*/  HMMA.16816.F32 R8, R192.reuse, R46, R16 ;  /* 0x0000002ec008723c */ /* 0x040fe20000001810 */
[C---:B----4-:R-:W-:Y:S01]  /*27f0*/  IADD3 R2, R89.reuse, 0x4800, RZ ;  /* 0x0000480059027810 */ /* 0x050fe20007ffe0ff */
[----:B------:R-:W-:Y:S04]  /*2800*/  LDSM.16.M88.4 R44, [R89+0x2000] ;  /* 0x00200000592c783b */ /* 0x000fe80000000200 */
[----:B------:R4:W-:Y:S02]  /*2810*/  STL [R1+0x20], R2 ;  /* 0x0000200201007387 */ /* 0x0009e40000100800 */
[C---:B------:R-:W-:Y:S08]  /*2820*/  HMMA.16816.F32 R28, R192.reuse, R72, R28 ;  /* 0x00000048c01c723c */ /* 0x040ff0000000181c */
[----:B------:R-:W-:Y:S01]  /*2830*/  HMMA.16816.F32 R32, R192, R74, R32 ;  /* 0x0000004ac020723c */ /* 0x000fe20000001820 */
[----:B------:R-:W2:Y:S01]  /*2840*/  LDSM.16.M88.4 R72, [R135+0x13900] ;  /* 0x013900008748783b */ /* 0x000ea20000000200 */
[----:B-1----:R-:W-:-:S02]  /*2850*/  IADD3 R6, R89, 0x5000, RZ ;  /* 0x0000500059067810 */ /* 0x002fc40007ffe0ff */
[----:B---3--:R-:W-:-:S04]  /*2860*/  IADD3 R5, R89, 0x5800, RZ ;  /* 0x0000580059057810 */ /* 0x008fc80007ffe0ff */
[C---:B------:R-:W-:Y:S01]  /*2870*/  HMMA.16816.F32 R36, R196.reuse, R48, R36 ;  /* 0x00000030c424723c */ /* 0x040fe20000001824 */
[----:B------:R1:W-:Y:S04]  /*2880*/  STL [R1+0x1c], R6 ;  /* 0x00001c0601007387 */ /* 0x0003e80000100800 */
[----:B------:R3:W-:Y:S01]  /*2890*/  STL [R1+0x18], R5 ;  /* 0x0000180501007387 */ /* 0x0007e20000100800 */
[C---:B----4-:R-:W-:Y:S02]  /*28a0*/  IADD3 R2, R89.reuse, 0x6000, RZ ;  /* 0x0000600059027810 */ /* 0x050fe40007ffe0ff */
[C---:B------:R-:W-:Y:S01]  /*28b0*/  HMMA.16816.F32 R40, R196.reuse, R50, R40 ;  /* 0x00000032c428723c */ /* 0x040fe20000001828 */
[----:B------:R-:W-:Y:S04]  /*28c0*/  LDSM.16.M88.4 R48, [R90+0x12100] ;  /* 0x012100005a30783b */ /* 0x000fe80000000200 */
[----:B------:R4:W-:Y:S03]  /*28d0*/  STL [R1+0x14], R2 ;  /* 0x0000140201007387 */ /* 0x0009e60000100800 */
[C---:B--2---:R-:W-:Y:S08]  /*28e0*/  HMMA.16816.F32 R16, R196.reuse, R60, R12 ;  /* 0x0000003cc410723c */ /* 0x044ff0000000180c */
[----:B------:R-:W-:Y:S01]  /*28f0*/  HMMA.16816.F32 R12, R196, R62, R8 ;  /* 0x0000003ec40c723c */ /* 0x000fe20000001808 */
[----:B------:R-:W2:Y:S01]  /*2900*/  LDSM.16.M88.4 R60, [R89+0x2800] ;  /* 0x00280000593c783b */ /* 0x000ea20000000200 */
[----:B-1----:R-:W-:-:S02]  /*2910*/  IADD3 R6, R89, 0x6800, RZ ;  /* 0x0000680059067810 */ /* 0x002fc40007ffe0ff */
[----:B---3--:R-:W-:-:S03]  /*2920*/  IADD3 R5, R89, 0x7000, RZ ;  /* 0x0000700059057810 */ /* 0x008fc60007ffe0ff */
[----:B------:R-:W-:Y:S01]  /*2930*/  STL [R1+0x10], R6 ;  /* 0x0000100601007387 */ /* 0x000fe20000100800 */
[----:B------:R-:W-:Y:S01]  /*2940*/  HMMA.16816.F32 R8, R196, R68, R20 ;  /* 0x00000044c408723c */ /* 0x000fe20000001814 */
[----:B----4-:R-:W-:-:S07]  /*2950*/  IADD3 R2, R89, 0x7800, RZ ;  /* 0x0000780059027810 */ /* 0x010fce0007ffe0ff */
[C---:B------:R-:W-:Y:S01]  /*2960*/  HMMA.16816.F32 R24, R196.reuse, R70, R24 ;  /* 0x00000046c418723c */ /* 0x040fe20000001818 */
[----:B------:R-:W1:Y:S04]  /*2970*/  LDSM.16.M88.4 R68, [R89+0x3000] ;  /* 0x003000005944783b */ /* 0x000e680000000200 */
[----:B------:R-:W-:Y:S03]  /*2980*/  STL [R1+0x8], R2 ;  /* 0x0000080201007387 */ /* 0x000fe60000100800 */
[C---:B------:R-:W-:Y:S01]  /*2990*/  HMMA.16816.F32 R28, R196.reuse, R76, R28 ;  /* 0x0000004cc41c723c */ /* 0x040fe2000000181c */
[----:B------:R-:W-:Y:S07]  /*29a0*/  STL [R1+0xc], R5 ;  /* 0x00000c0501007387 */ /* 0x000fee0000100800 */
[----:B------:R-:W-:Y:S01]  /*29b0*/  HMMA.16816.F32 R32, R196, R78, R32 ;  /* 0x0000004ec420723c */ /* 0x000fe20000001820 */
[----:B------:R-:W3:Y:S07]  /*29c0*/  LDSM.16.M88.4 R76, [R89+0x3800] ;  /* 0x00380000594c783b */ /* 0x000eee0000000200 */
[C---:B------:R-:W-:Y:S08]  /*29d0*/  HMMA.16816.F32 R36, R200.reuse, R52, R36 ;  /* 0x00000034c824723c */ /* 0x040ff00000001824 */
[C---:B------:R-:W-:Y:S01]  /*29e0*/  HMMA.16816.F32 R40, R200.reuse, R54, R40 ;  /* 0x00000036c828723c */ /* 0x040fe20000001828 */
[----:B------:R-:W4:Y:S07]  /*29f0*/  LDSM.16.M88.4 R52, [R90+0x12900] ;  /* 0x012900005a34783b */ /* 0x000f2e0000000200 */
[C---:B------:R-:W-:Y:S08]  /*2a00*/  HMMA.16816.F32 R20, R200.reuse, R56, R16 ;  /* 0x00000038c814723c */ /* 0x040ff00000001810 */
[C---:B------:R-:W-:Y:S01]  /*2a10*/  HMMA.16816.F32 R16, R200.reuse, R58, R12 ;  /* 0x0000003ac810723c */ /* 0x040fe2000000180c */
[----:B------:R-:W1:Y:S07]  /*2a20*/  LDSM.16.M88.4 R56, [R90+0x13100] ;  /* 0x013100005a38783b */ /* 0x000e6e0000000200 */
[C---:B------:R-:W-:Y:S08]  /*2a30*/  HMMA.16816.F32 R12, R200.reuse, R64, R8 ;  /* 0x00000040c80c723c */ /* 0x040ff00000001808 */
[C---:B------:R-:W-:Y:S01]  /*2a40*/  HMMA.16816.F32 R8, R200.reuse, R66, R24 ;  /* 0x00000042c808723c */ /* 0x040fe20000001818 */
[----:B------:R-:W-:Y:S07]  /*2a50*/  LDSM.16.M88.4 R64, [R135+0x15100] ;  /* 0x015100008740783b */ /* 0x000fee0000000200 */
[C---:B------:R-:W-:Y:S08]  /*2a60*/  HMMA.16816.F32 R28, R200.reuse, R72, R28 ;  /* 0x00000048c81c723c */ /* 0x040ff0000000181c */
[----:B------:R-:W-:Y:S01]  /*2a70*/  HMMA.16816.F32 R32, R200, R74, R32 ;  /* 0x0000004ac820723c */ /* 0x000fe20000001820 */
[----:B------:R-:W3:Y:S07]  /*2a80*/  LDSM.16.M88.4 R72, [R90+0x13900] ;  /* 0x013900005a48783b */ /* 0x000eee0000000200 */
[C---:B------:R-:W-:Y:S08]  /*2a90*/  HMMA.16816.F32 R36, R204.reuse, R44, R36 ;  /* 0x0000002ccc24723c */ /* 0x040ff00000001824 */
[C---:B------:R-:W-:Y:S01]  /*2aa0*/  HMMA.16816.F32 R40, R204.reuse, R46, R40 ;  /* 0x0000002ecc28723c */ /* 0x040fe20000001828 */
[----:B------:R-:W4:Y:S07]  /*2ab0*/  LDSM.16.M88.4 R44, [R250+0x2000] ;  /* 0x00200000fa2c783b */ /* 0x000f2e0000000200 */
[C---:B--2---:R-:W-:Y:S08]  /*2ac0*/  HMMA.16816.F32 R24, R204.reuse, R60, R20 ;  /* 0x0000003ccc18723c */ /* 0x044ff00000001814 */
[C---:B------:R-:W-:Y:S01]  /*2ad0*/  HMMA.16816.F32 R20, R204.reuse, R62, R16 ;  /* 0x0000003ecc14723c */ /* 0x040fe20000001810 */
[----:B------:R-:W2:Y:S07]  /*2ae0*/  LDSM.16.M88.4 R60, [R250+0x2800] ;  /* 0x00280000fa3c783b */ /* 0x000eae0000000200 */
[C---:B-1----:R-:W-:Y:S08]  /*2af0*/  HMMA.16816.F32 R16, R204.reuse, R68, R12 ;  /* 0x00000044cc10723c */ /* 0x042ff0000000180c */
[C---:B------:R-:W-:Y:S01]  /*2b00*/  HMMA.16816.F32 R12, R204.reuse, R70, R8 ;  /* 0x00000046cc0c723c */ /* 0x040fe20000001808 */
[----:B------:R-:W1:Y:S07]  /*2b10*/  LDSM.16.M88.4 R68, [R250+0x3000] ;  /* 0x00300000fa44783b */ /* 0x000e6e0000000200 */
[C---:B---3--:R-:W-:Y:S08]  /*2b20*/  HMMA.16816.F32 R8, R204.reuse, R76, R28 ;  /* 0x0000004ccc08723c */ /* 0x048ff0000000181c */
[----:B------:R-:W-:Y:S01]  /*2b30*/  HMMA.16816.F32 R32, R204, R78, R32 ;  /* 0x0000004ecc20723c */ /* 0x000fe20000001820 */
[----:B------:R-:W-:Y:S07]  /*2b40*/  LDSM.16.M88.4 R76, [R135+0x15900] ;  /* 0x01590000874c783b */ /* 0x000fee0000000200 */
[C---:B------:R-:W-:Y:S08]  /*2b50*/  HMMA.16816.F32 R36, R208.reuse, R48, R36 ;  /* 0x00000030d024723c */ /* 0x040ff00000001824 */
[C---:B------:R-:W-:Y:S01]  /*2b60*/  HMMA.16816.F32 R40, R208.reuse, R50, R40 ;  /* 0x00000032d028723c */ /* 0x040fe20000001828 */
[----:B------:R-:W3:Y:S07]  /*2b70*/  LDSM.16.M88.4 R48, [R135+0x14100] ;  /* 0x014100008730783b */ /* 0x000eee0000000200 */
[C---:B----4-:R-:W-:Y:S08]  /*2b80*/  HMMA.16816.F32 R28, R208.reuse, R52, R24 ;  /* 0x00000034d01c723c */ /* 0x050ff00000001818 */
[C---:B------:R-:W-:Y:S01]  /*2b90*/  HMMA.16816.F32 R24, R208.reuse, R54, R20 ;  /* 0x00000036d018723c */ /* 0x040fe20000001814 */
[----:B------:R-:W-:Y:S07]  /*2ba0*/  LDSM.16.M88.4 R52, [R89+0x4800] ;  /* 0x004800005934783b */ /* 0x000fee0000000200 */
[C---:B------:R-:W-:Y:S08]  /*2bb0*/  HMMA.16816.F32 R20, R208.reuse, R56, R16 ;  /* 0x00000038d014723c */ /* 0x040ff00000001810 */
[C---:B------:R-:W-:Y:S01]  /*2bc0*/  HMMA.16816.F32 R16, R208.reuse, R58, R12 ;  /* 0x0000003ad010723c */ /* 0x040fe2000000180c */
[----:B------:R-:W4:Y:S07]  /*2bd0*/  LDSM.16.M88.4 R56, [R135+0x14900] ;  /* 0x014900008738783b */ /* 0x000f2e0000000200 */
[C---:B------:R-:W-:Y:S08]  /*2be0*/  HMMA.16816.F32 R12, R208.reuse, R72, R8 ;  /* 0x00000048d00c723c */ /* 0x040ff00000001808 */
[----:B------:R-:W-:Y:S01]  /*2bf0*/  HMMA.16816.F32 R8, R208, R74, R32 ;  /* 0x0000004ad008723c */ /* 0x000fe20000001820 */
[----:B------:R-:W-:Y:S07]  /*2c00*/  LDSM.16.M88.4 R72, [R89+0x5800] ;  /* 0x005800005948783b */ /* 0x000fee0000000200 */
[C---:B------:R-:W-:Y:S08]  /*2c10*/  HMMA.16816.F32 R36, R212.reuse, R44, R36 ;  /* 0x0000002cd424723c */ /* 0x040ff00000001824 */
[C---:B------:R-:W-:Y:S01]  /*2c20*/  HMMA.16816.F32 R40, R212.reuse, R46, R40 ;  /* 0x0000002ed428723c */ /* 0x040fe20000001828 */
[----:B------:R-:W3:Y:S07]  /*2c30*/  LDSM.16.M88.4 R44, [R89+0x4000] ;  /* 0x00400000592c783b */ /* 0x000eee0000000200 */
[C---:B--2---:R-:W-:Y:S08]  /*2c40*/  HMMA.16816.F32 R32, R212.reuse, R60, R28 ;  /* 0x0000003cd420723c */ /* 0x044ff0000000181c */
[C---:B------:R-:W-:Y:S01]  /*2c50*/  HMMA.16816.F32 R28, R212.reuse, R62, R24 ;  /* 0x0000003ed41c723c */ /* 0x040fe20000001818 */
[----:B------:R-:W2:Y:S07]  /*2c60*/  LDSM.16.M88.4 R60, [R89+0x5000] ;  /* 0x00500000593c783b */ /* 0x000eae0000000200 */
[C---:B-1----:R-:W-:Y:S08]  /*2c70*/  HMMA.16816.F32 R24, R212.reuse, R68, R20 ;  /* 0x00000044d418723c */ /* 0x042ff00000001814 */
[C---:B------:R-:W-:Y:S01]  /*2c80*/  HMMA.16816.F32 R20, R212.reuse, R70, R16 ;  /* 0x00000046d414723c */ /* 0x040fe20000001810 */
[----:B------:R-:W-:Y:S07]  /*2c90*/  LDSM.16.M88.4 R68, [R90+0x14900] ;  /* 0x014900005a44783b */ /* 0x000fee0000000200 */
[C---:B------:R-:W-:Y:S08]  /*2ca0*/  HMMA.16816.F32 R16, R212.reuse, R80, R12 ;  /* 0x00000050d410723c */ /* 0x040ff0000000180c */
[----:B------:R-:W-:Y:S08]  /*2cb0*/  HMMA.16816.F32 R12, R212, R82, R8 ;  /* 0x00000052d40c723c */ /* 0x000ff00000001808 */
[C---:B---3--:R-:W-:Y:S08]  /*2cc0*/  HMMA.16816.F32 R8, R216.reuse, R48, R36 ;  /* 0x00000030d808723c */ /* 0x048ff00000001824 */
[C---:B------:R-:W-:Y:S01]  /*2cd0*/  HMMA.16816.F32 R40, R216.reuse, R50, R40 ;  /* 0x00000032d828723c */ /* 0x040fe20000001828 */
[----:B------:R-:W1:Y:S07]  /*2ce0*/  LDSM.16.M88.4 R48, [R90+0x14100] ;  /* 0x014100005a30783b */ /* 0x000e6e0000000200 */
[C---:B----4-:R-:W-:Y:S08]  /*2cf0*/  HMMA.16816.F32 R36, R216.reuse, R56, R32 ;  /* 0x00000038d824723c */ /* 0x050ff00000001820 */
[C---:B------:R-:W-:Y:S01]  /*2d00*/  HMMA.16816.F32 R32, R216.reuse, R58, R28 ;  /* 0x0000003ad820723c */ /* 0x040fe2000000181c */
[----:B------:R-:W-:Y:S07]  /*2d10*/  LDSM.16.M88.4 R56, [R90+0x15900] ;  /* 0x015900005a38783b */ /* 0x000fee0000000200 */
[C---:B------:R-:W-:Y:S08]  /*2d20*/  HMMA.16816.F32 R28, R216.reuse, R64, R24 ;  /* 0x00000040d81c723c */ /* 0x040ff00000001818 */
        /* <DEDUP_REMOVED lines=8> */
[----:B-1----:R-:W-:Y:S01]  /*2db0*/  HMMA.16816.F32 R16, R224, R48, R12 ;  /* 0x00000030e010723c */ /* 0x002fe2000000180c */
        /* <DEDUP_REMOVED lines=70> */
[----:B------:R-:W2:Y:S06]  /*3220*/  MUFU.TANH R65, R29 ;  /* 0x0000001d00417308 */ /* 0x000eac0000002400 */
[----:B------:R-:W-:Y:S01]  /*3230*/  SHF.R.S32.HI R59, RZ, 0x1f, R133 ;  /* 0x0000001fff3b7819 */ /* 0x000fe20000011485 */
[----:B------:R-:W-:Y:S01]  /*3240*/  HMMA.16816.F32 R8, R232, R66, R68 ;  /* 0x00000042e808723c */ /* 0x000fe20000001844 */
[----:B------:R-:W2:Y:S01]  /*3250*/  MUFU.TANH R64, R30 ;  /* 0x0000001e00407308 */ /* 0x000ea20000002400 */
[----:B------:R-:W-:-:S06]  /*3260*/  SHF.R.S32.HI R58, RZ, 0x1f, R177 ;  /* 0x0000001fff3a7819 */ /* 0x000fcc00000114b1 */
[----:B-1----:R-:W-:Y:S01]  /*3270*/  HMMA.16816.F32 R32, R236, R54, R36 ;  /* 0x00000036ec20723c */ /* 0x002fe20000001824 */
[----:B------:R-:W1:Y:S07]  /*3280*/  LDSM.16.M88.4 R36, [R90+0x17900] ;  /* 0x017900005a24783b */ /* 0x000e6e0000000200 */
        /* <DEDUP_REMOVED lines=8> */
[----:B------:R-:W-:Y:S02]  /*3310*/  HMMA.16816.F32 R8, R236, R50, R8 ;  /* 0x00000032ec08723c */ /* 0x000fe40000001808 */
[----:B------:R-:W1:Y:S06]  /*3320*/  MUFU.TANH R49, R13 ;  /* 0x0000000d00317308 */ /* 0x000e6c0000002400 */
[----:B--2---:R-:W-:Y:S01]  /*3330*/  HMMA.16816.F32 R28, R240, R42, R32 ;  /* 0x0000002af01c723c */ /* 0x004fe20000001820 */
[----:B------:R-:W2:Y:S01]  /*3340*/  LDSM.16.M88.4 R32, [R250+0x7800] ;  /* 0x00780000fa20783b */ /* 0x000ea20000000200 */
[----:B------:R-:W-:Y:S01]  /*3350*/  FMUL.FTZ R24, R24, c[0x0][0x320] ;  /* 0x0000c80018187a20 */ /* 0x000fe20000410000 */
[----:B------:R-:W2:Y:S01]  /*3360*/  MUFU.TANH R48, R14 ;  /* 0x0000000e00307308 */ /* 0x000ea20000002400 */
[----:B------:R-:W-:Y:S01]  /*3370*/  FMUL.FTZ R25, R25, c[0x0][0x320] ;  /* 0x0000c80019197a20 */ /* 0x000fe20000410000 */
[----:B------:R-:W-:-:S04]  /*3380*/  DEPBAR.LE SB0, 0x0 ;  /* 0x000080000000791a */ /* 0x000fc80000000000 */
[----:B------:R-:W-:Y:S02]  /*3390*/  FMUL.FTZ R26, R26, c[0x0][0x320] ;  /* 0x0000c8001a1a7a20 */ /* 0x000fe40000410000 */
[----:B------:R-:W-:Y:S01]  /*33a0*/  FMUL.FTZ R27, R27, c[0x0][0x320] ;  /* 0x0000c8001b1b7a20 */ /* 0x000fe20000410000 */
[----:B------:R-:W2:Y:S04]  /*33b0*/  MUFU.TANH R56, R24 ;  /* 0x0000001800387308 */ /* 0x000ea80000002400 */
[----:B-1----:R-:W-:Y:S04]  /*33c0*/  HMMA.16816.F32 R8, R240, R38, R8 ;  /* 0x00000026f008723c */ /* 0x002fe80000001808 */
[----:B------:R-:W1:Y:S08]  /*33d0*/  MUFU.TANH R55, R25 ;  /* 0x0000001900377308 */ /* 0x000e700000002400 */
[----:B------:R-:W1:Y:S08]  /*33e0*/  MUFU.TANH R54, R26 ;  /* 0x0000001a00367308 */ /* 0x000e700000002400 */
[----:B------:R1:W1:Y:S04]  /*33f0*/  MUFU.TANH R53, R27 ;  /* 0x0000001b00357308 */ /* 0x0002680000002400 */
[C---:B--2---:R-:W-:Y:S08]  /*3400*/  HMMA.16816.F32 R8, R244.reuse, R34, R8 ;  /* 0x00000022f408723c */ /* 0x044ff00000001808 */
[----:B-1----:R-:W-:Y:S01]  /*3410*/  HMMA.16816.F32 R24, R244, R44, R16 ;  /* 0x0000002cf418723c */ /* 0x002fe20000001810 */
[----:B------:R1:W2:Y:S07]  /*3420*/  MUFU.TANH R45, R15 ;  /* 0x0000000f002d7308 */ /* 0x0002ae0000002400 */
[----:B------:R-:W-:Y:S08]  /*3430*/  HMMA.16816.F32 R16, R240, R36, R20 ;  /* 0x00000024f010723c */ /* 0x000ff00000001814 */
[----:B------:R-:W-:-:S02]  /*3440*/  FMUL.FTZ R8, R8, c[0x0][0x320] ;  /* 0x0000c80008087a20 */ /* 0x000fc40000410000 */
[----:B------:R-:W-:Y:S01]  /*3450*/  FMUL.FTZ R9, R9, c[0x0][0x320] ;  /* 0x0000c80009097a20 */ /* 0x000fe20000410000 */
[----:B------:R-:W-:Y:S01]  /*3460*/  HMMA.16816.F32 R20, R244, R46, R28 ;  /* 0x0000002ef414723c */ /* 0x000fe2000000181c */
[----:B------:R-:W-:Y:S02]  /*3470*/  FMUL.FTZ R10, R10, c[0x0][0x320] ;  /* 0x0000c8000a0a7a20 */ /* 0x000fe40000410000 */
[----:B------:R-:W-:Y:S01]  /*3480*/  FMUL.FTZ R11, R11, c[0x0][0x320] ;  /* 0x0000c8000b0b7a20 */ /* 0x000fe20000410000 */
[----:B------:R2:W2:Y:S01]  /*3490*/  MUFU.TANH R31, R9 ;  /* 0x00000009001f7308 */ /* 0x0004a20000002400 */
[----:B------:R-:W-:Y:S02]  /*34a0*/  FMUL.FTZ R24, R24, c[0x0][0x320] ;  /* 0x0000c80018187a20 */ /* 0x000fe40000410000 */
[----:B------:R-:W-:Y:S02]  /*34b0*/  FMUL.FTZ R25, R25, c[0x0][0x320] ;  /* 0x0000c80019197a20 */ /* 0x000fe40000410000 */
[----:B------:R-:W-:-:S03]  /*34c0*/  FMUL.FTZ R26, R26, c[0x0][0x320] ;  /* 0x0000c8001a1a7a20 */ /* 0x000fc60000410000 */
[----:B------:R2:W2:Y:S01]  /*34d0*/  MUFU.TANH R44, R24 ;  /* 0x00000018002c7308 */ /* 0x0004a20000002400 */
[----:B------:R-:W-:Y:S01]  /*34e0*/  FMUL.FTZ R27, R27, c[0x0][0x320] ;  /* 0x0000c8001b1b7a20 */ /* 0x000fe20000410000 */
[----:B-1----:R-:W-:Y:S06]  /*34f0*/  HMMA.16816.F32 R12, R244, R32, R16 ;  /* 0x00000020f40c723c */ /* 0x002fec0000001810 */
[----:B------:R1:W1:Y:S04]  /*3500*/  MUFU.TANH R43, R25 ;  /* 0x00000019002b7308 */ /* 0x0002680000002400 */
[----:B------:R-:W-:-:S02]  /*3510*/  FMUL.FTZ R20, R20, c[0x0][0x320] ;  /* 0x0000c80014147a20 */ /* 0x000fc40000410000 */
[----:B------:R-:W-:Y:S02]  /*3520*/  FMUL.FTZ R21, R21, c[0x0][0x320] ;  /* 0x0000c80015157a20 */ /* 0x000fe40000410000 */
[----:B------:R-:W-:Y:S01]  /*3530*/  FMUL.FTZ R22, R22, c[0x0][0x320] ;  /* 0x0000c80016167a20 */ /* 0x000fe20000410000 */
[----:B------:R1:W1:Y:S01]  /*3540*/  MUFU.TANH R42, R26 ;  /* 0x0000001a002a7308 */ /* 0x0002620000002400 */
[----:B------:R-:W-:-:S07]  /*3550*/  FMUL.FTZ R23, R23, c[0x0][0x320] ;  /* 0x0000c80017177a20 */ /* 0x000fce0000410000 */
[----:B------:R1:W1:Y:S01]  /*3560*/  MUFU.TANH R41, R27 ;  /* 0x0000001b00297308 */ /* 0x0002620000002400 */
[----:B------:R-:W-:Y:S02]  /*3570*/  FMUL.FTZ R12, R12, c[0x0][0x320] ;  /* 0x0000c8000c0c7a20 */ /* 0x000fe40000410000 */
[----:B------:R-:W-:Y:S02]  /*3580*/  FMUL.FTZ R13, R13, c[0x0][0x320] ;  /* 0x0000c8000d0d7a20 */ /* 0x000fe40000410000 */
[----:B------:R-:W-:-:S03]  /*3590*/  FMUL.FTZ R14, R14, c[0x0][0x320] ;  /* 0x0000c8000e0e7a20 */ /* 0x000fc60000410000 */
[----:B------:R1:W1:Y:S01]  /*35a0*/  MUFU.TANH R40, R20 ;  /* 0x0000001400287308 */ /* 0x0002620000002400 */
[----:B------:R-:W-:-:S07]  /*35b0*/  FMUL.FTZ R15, R15, c[0x0][0x320] ;  /* 0x0000c8000f0f7a20 */ /* 0x000fce0000410000 */
        /* <DEDUP_REMOVED lines=12> */
[----:B--234-:R-:W-:Y:S01]  /*3680*/  ULEA UR7, UR6, UR10, 0x6 ;  /* 0x0000000a06077291 */ /* 0x01cfe2000f8e303f */
[----:B------:R-:W-:Y:S01]  /*3690*/  ISETP.NE.AND P6, PT, R88, 0x1, PT ;  /* 0x000000015800780c */ /* 0x000fe20003fc5270 */
[----:B------:R-:W-:-:S04]  /*36a0*/  IMAD.MOV.U32 R9, RZ, RZ, RZ ;  /* 0x000000ffff097224 */ /* 0x000fc800078e00ff */
[----:B------:R-:W-:-:S05]  /*36b0*/  IMAD.U32 R5, RZ, RZ, UR7 ;  /* 0x00000007ff057e24 */ /* 0x000fca000f8e00ff */
[----:B------:R-:W-:-:S05]  /*36c0*/  IADD3 R5, R5, -0x80, R87 ;  /* 0xffffff8005057810 */ /* 0x000fca0007ffe057 */
[----:B------:R-:W-:-:S04]  /*36d0*/  @P6 IMAD.HI.U32 R6, R5, c[0x0][0x2bc], RZ ;  /* 0x0000af0005066a27 */ /* 0x000fc800078e00ff */
[----:B------:R-:W-:Y:S01]  /*36e0*/  IMAD.MOV.U32 R2, RZ, RZ, R5 ;  /* 0x000000ffff027224 */ /* 0x000fe200078e0005 */
[----:B------:R-:W-:-:S04]  /*36f0*/  @P6 SHF.R.U32.HI R2, RZ, c[0x0][0x2c0], R6 ;  /* 0x0000b000ff026a19 */ /* 0x000fc80000011606 */
[----:B------:R-:W-:-:S04]  /*3700*/  @!P1 IADD3 R7, P0, R2, UR16, RZ ;  /* 0x0000001002079c10 */ /* 0x000fc8000ff1e0ff */
[----:B-1----:R-:W-:Y:S02]  /*3710*/  @!P1 LEA.HI.X.SX32 R8, R2, UR14, 0x1, P0 ;  /* 0x0000000e02089c11 */ /* 0x002fe400080f0eff */
[----:B------:R-:W-:-:S04]  /*3720*/  @!P1 LEA R6, P0, R7, c[0x0][0x2a0], 0x2 ;  /* 0x0000a80007069a11 */ /* 0x000fc800078010ff */
[----:B------:R-:W-:-:S05]  /*3730*/  @!P1 LEA.HI.X R7, R7, c[0x0][0x2a4], R8, 0x2, P0 ;  /* 0x0000a90007079a11 */ /* 0x000fca00000f1408 */
[----:B------:R1:W2:Y:S01]  /*3740*/  @!P1 LDG.E R9, [R6.64] ;  /* 0x0000000c06099981 */ /* 0x0002a2000c1e1900 */
[----:B------:R-:W-:Y:S01]  /*3750*/  IMAD.MOV R2, RZ, RZ, -R2 ;  /* 0x000000ffff027224 */ /* 0x000fe200078e0a02 */
[----:B------:R-:W-:Y:S01]  /*3760*/  SEL R28, RZ, 0x10, P5 ;  /* 0x00000010ff1c7807 */ /* 0x000fe20002800000 */
[----:B------:R-:W-:Y:S01]  /*3770*/  IMAD.SHL.U32 R12, R133, 0x2, RZ ;  /* 0x00000002850c7824 */ /* 0x000fe200078e00ff */
[----:B------:R-:W-:Y:S01]  /*3780*/  SEL R27, RZ, 0x10, P4 ;  /* 0x00000010ff1b7807 */ /* 0x000fe20002000000 */
[----:B------:R-:W-:Y:S01]  /*3790*/  IMAD R10, R2, c[0x0][0x2b8], R5 ;  /* 0x0000ae00020a7a24 */ /* 0x000fe200078e0205 */
[----:B------:R-:W-:Y:S01]  /*37a0*/  IADD3 R20, -R28, 0x10, RZ ;  /* 0x000000101c147810 */ /* 0x000fe20007ffe1ff */
[----:B------:R-:W-:Y:S01]  /*37b0*/  IMAD.SHL.U32 R22, R177, 0x2, RZ ;  /* 0x00000002b1167824 */ /* 0x000fe200078e00ff */
[----:B------:R-:W-:Y:S02]  /*37c0*/  IADD3 R18, -R27, 0x10, RZ ;  /* 0x000000101b127810 */ /* 0x000fe40007ffe1ff */
[----:B------:R-:W-:Y:S01]  /*37d0*/  SHF.R.S32.HI R2, RZ, 0x1f, R10 ;  /* 0x0000001fff027819 */ /* 0x000fe2000001140a */
[----:B------:R3:W-:Y:S01]  /*37e0*/  STL [R1+0x54], R10 ;  /* 0x0000540a01007387 */ /* 0x0007e20000100800 */
[----:B------:R-:W-:-:S02]  /*37f0*/  LOP3.LUT R20, R20, 0xf, RZ, 0xc0, !PT ;  /* 0x0000000f14147812 */ /* 0x000fc400078ec0ff */
[----:B------:R-:W-:Y:S01]  /*3800*/  SEL R26, RZ, 0x10, P3 ;  /* 0x00000010ff1a7807 */ /* 0x000fe20001800000 */
[----:B------:R-:W-:Y:S01]  /*3810*/  IMAD R2, R2, c[0x0][0x1e0], RZ ;  /* 0x0000780002027a24 */ /* 0x000fe200078e02ff */
[----:B------:R-:W-:Y:S02]  /*3820*/  SHF.L.U64.HI R8, R133, 0x1, R59 ;  /* 0x0000000185087819 */ /* 0x000fe4000001023b */
[----:B------:R-:W-:Y:S01]  /*3830*/  LOP3.LUT R18, R18, 0xf, RZ, 0xc0, !PT ;  /* 0x0000000f12127812 */ /* 0x000fe200078ec0ff */
[----:B------:R-:W-:Y:S01]  /*3840*/  IMAD R2, R10, c[0x0][0x1e4], R2 ;  /* 0x000079000a027a24 */ /* 0x000fe200078e0202 */
[----:B------:R-:W-:Y:S02]  /*3850*/  IADD3 R16, -R26, 0x10, RZ ;  /* 0x000000101a107810 */ /* 0x000fe40007ffe1ff */
[----:B------:R-:W-:Y:S02]  /*3860*/  SEL R25, RZ, 0x10, P2 ;  /* 0x00000010ff197807 */ /* 0x000fe40001000000 */
[----:B------:R-:W-:Y:S01]  /*3870*/  SHF.L.U64.HI R11, R134, 0x1, R178 ;  /* 0x00000001860b7819 */ /* 0x000fe200000102b2 */
[----:B-1----:R-:W-:Y:S01]  /*3880*/  IMAD.WIDE.U32 R6, R10, c[0x0][0x1e0], RZ ;  /* 0x000078000a067a25 */ /* 0x002fe200078e00ff */
[----:B------:R-:W-:-:S02]  /*3890*/  LOP3.LUT R16, R16, 0xf, RZ, 0xc0, !PT ;  /* 0x0000000f10107812 */ /* 0x000fc400078ec0ff */
[----:B------:R-:W-:Y:S01]  /*38a0*/  IADD3 R14, -R25, 0x10, RZ ;  /* 0x00000010190e7810 */ /* 0x000fe20007ffe1ff */
[----:B------:R-:W-:Y:S01]  /*38b0*/  IMAD.IADD R7, R7, 0x1, R2 ;  /* 0x0000000107077824 */ /* 0x000fe200078e0202 */
[----:B------:R-:W-:Y:S02]  /*38c0*/  SHF.L.U64.HI R23, R176, 0x1, R179 ;  /* 0x00000001b0177819 */ /* 0x000fe400000102b3 */
[----:B------:R-:W-:Y:S02]  /*38d0*/  LOP3.LUT R14, R14, 0xf, RZ, 0xc0, !PT ;  /* 0x0000000f0e0e7812 */ /* 0x000fe400078ec0ff */
[----:B------:R-:W-:Y:S01]  /*38e0*/  SHF.L.U64.HI R24, R177, 0x1, R58 ;  /* 0x00000001b1187819 */ /* 0x000fe2000001023a */
[----:B---3--:R-:W-:Y:S01]  /*38f0*/  IMAD.SHL.U32 R10, R134, 0x2, RZ ;  /* 0x00000002860a7824 */ /* 0x008fe200078e00ff */
[----:B--2---:R-:W-:Y:S01]  /*3900*/  SHF.R.S32.HI R2, RZ, 0x1f, R9 ;  /* 0x0000001fff027819 */ /* 0x004fe20000011409 */
[----:B------:R-:W-:Y:S01]  /*3910*/  IMAD.WIDE.U32 R6, R9, c[0x0][0x1f0], R6 ;  /* 0x00007c0009067a25 */ /* 0x000fe200078e0006 */
[----:B------:R1:W-:Y:S03]  /*3920*/  STL [R1+0x50], R9 ;  /* 0x0000500901007387 */ /* 0x0003e60000100800 */
[----:B------:R-:W-:-:S04]  /*3930*/  IMAD R2, R2, c[0x0][0x1f0], RZ ;  /* 0x00007c0002027a24 */ /* 0x000fc800078e02ff */
[----:B------:R-:W-:Y:S01]  /*3940*/  IMAD R5, R9, c[0x0][0x1f4], R2 ;  /* 0x00007d0009057a24 */ /* 0x000fe200078e0202 */
[----:B------:R-:W-:-:S04]  /*3950*/  IADD3 R2, P0, R6, UR18, RZ ;  /* 0x0000001206027c10 */ /* 0x000fc8000ff1e0ff */
[----:B------:R-:W-:Y:S02]  /*3960*/  IADD3.X R6, R7, UR15, R5, P0, !PT ;  /* 0x0000000f07067c10 */ /* 0x000fe400087fe405 */
[----:B------:R-:W-:-:S04]  /*3970*/  LEA R7, P0, R2, c[0x0][0x1c8], 0x1 ;  /* 0x0000720002077a11 */ /* 0x000fc800078008ff */
[----:B------:R-:W-:Y:S02]  /*3980*/  LEA.HI.X R6, R2, c[0x0][0x1cc], R6, 0x1, P0 ;  /* 0x0000730002067a11 */ /* 0x000fe400000f0c06 */
[----:B------:R-:W2:Y:S04]  /*3990*/  SHFL.IDX PT, R2, R7, 0x1, 0x181f ;  /* 0x00381f0007027f89 */ /* 0x000ea800000e0000 */
[----:B------:R-:W3:Y:S01]  /*39a0*/  SHFL.IDX PT, R5, R6, 0x1, 0x181f ;  /* 0x00381f0006057f89 */ /* 0x000ee200000e0000 */
[----:B-1----:R-:W-:Y:S01]  /*39b0*/  IMAD.SHL.U32 R9, R176, 0x2, RZ ;  /* 0x00000002b0097824 */ /* 0x002fe200078e00ff */
[----:B--2---:R-:W-:-:S04]  /*39c0*/  IADD3 R20, P6, P0, R20, R2, R12 ;  /* 0x0000000214147210 */ /* 0x004fc800078de00c */
[----:B---3--:R-:W-:Y:S02]  /*39d0*/  IADD3.X R21, RZ, R5, R8, P6, P0 ;  /* 0x00000005ff157210 */ /* 0x008fe400037e0408 */
[----:B------:R-:W-:-:S04]  /*39e0*/  IADD3 R18, P6, P0, R18, R2, R10 ;  /* 0x0000000212127210 */ /* 0x000fc800078de00a */
[----:B------:R-:W-:Y:S02]  /*39f0*/  IADD3.X R19, RZ, R5, R11, P6, P0 ;  /* 0x00000005ff137210 */ /* 0x000fe400037e040b */
[----:B------:R-:W-:-:S04]  /*3a00*/  IADD3 R16, P6, P0, R16, R2, R9 ;  /* 0x0000000210107210 */ /* 0x000fc800078de009 */
[-C--:B------:R-:W-:Y:S02]  /*3a10*/  IADD3.X R17, RZ, R5.reuse, R23, P6, P0 ;  /* 0x00000005ff117210 */ /* 0x080fe400037e0417 */
[----:B------:R-:W-:Y:S02]  /*3a20*/  IADD3 R14, P6, P0, R14, R2, R22 ;  /* 0x000000020e0e7210 */ /* 0x000fe400078de016 */
[----:B------:R-:W1:Y:S02]  /*3a30*/  SHFL.IDX PT, R2, R7, RZ, 0x181f ;  /* 0x00181fff07027589 */ /* 0x000e6400000e0000 */
[----:B------:R-:W-:Y:S02]  /*3a40*/  IADD3.X R15, RZ, R5, R24, P6, P0 ;  /* 0x00000005ff0f7210 */ /* 0x000fe400037e0418 */
[----:B------:R-:W2:Y:S01]  /*3a50*/  SHFL.IDX PT, R5, R6, RZ, 0x181f ;  /* 0x00181fff06057589 */ /* 0x000ea200000e0000 */
[----:B-1----:R-:W-:-:S05]  /*3a60*/  IADD3 R12, P0, R2, R12, RZ ;  /* 0x0000000c020c7210 */ /* 0x002fca0007f1e0ff */
[----:B--2---:R-:W-:Y:S01]  /*3a70*/  IMAD.X R13, R5, 0x1, R8, P0 ;  /* 0x00000001050d7824 */ /* 0x004fe200000e0608 */
[----:B------:R-:W-:-:S04]  /*3a80*/  IADD3 R10, P0, R2, R10, RZ ;  /* 0x0000000a020a7210 */ /* 0x000fc80007f1e0ff */
[----:B------:R1:W-:Y:S01]  /*3a90*/  LDGSTS.E.BYPASS.LTC128B.128 [R86+0x10100], [R12.64], !P5 ;  /* 0x101000000c567fae */ /* 0x0003e2000e901d4c */
[----:B------:R-:W-:Y:S01]  /*3aa0*/  IMAD.X R11, R5, 0x1, R11, P0 ;  /* 0x00000001050b7824 */ /* 0x000fe200000e060b */
[----:B------:R-:W-:-:S04]  /*3ab0*/  IADD3 R8, P0, R2, R9, RZ ;  /* 0x0000000902087210 */ /* 0x000fc80007f1e0ff */
[----:B------:R1:W-:Y:S01]  /*3ac0*/  LDGSTS.E.BYPASS.LTC128B.128 [R86+0x12100], [R10.64], !P4 ;  /* 0x121000000a567fae */ /* 0x0003e2000e101d4c */
[----:B------:R-:W-:Y:S01]  /*3ad0*/  IMAD.X R9, R5, 0x1, R23, P0 ;  /* 0x0000000105097824 */ /* 0x000fe200000e0617 */
[----:B------:R-:W-:-:S04]  /*3ae0*/  IADD3 R6, P0, R2, R22, RZ ;  /* 0x0000001602067210 */ /* 0x000fc80007f1e0ff */
[----:B------:R1:W-:Y:S01]  /*3af0*/  LDGSTS.E.BYPASS.LTC128B.128 [R86+0x14100], [R8.64], !P3 ;  /* 0x1410000008567fae */ /* 0x0003e2000d901d4c */
[----:B------:R-:W-:Y:S01]  /*3b00*/  IMAD.X R7, R5, 0x1, R24, P0 ;  /* 0x0000000105077824 */ /* 0x000fe200000e0618 */
[----:B------:R-:W-:-:S04]  /*3b10*/  ISETP.NE.U32.AND P0, PT, R28, RZ, PT ;  /* 0x000000ff1c00720c */ /* 0x000fc80003f05070 */
[----:B------:R1:W-:Y:S09]  /*3b20*/  LDGSTS.E.BYPASS.LTC128B.128 [R86+0x16100], [R6.64], !P2 ;  /* 0x1610000006567fae */ /* 0x0003f2000d101d4c */
[----:B------:R1:W-:Y:S01]  /*3b30*/  LDGSTS.E.BYPASS.LTC128B.128.ZFILL [R86+0x11100], [R20.64], P0 ;  /* 0x1110000014567fae */ /* 0x0003e20008141d4c */
[----:B------:R-:W-:-:S13]  /*3b40*/  ISETP.NE.U32.AND P0, PT, R27, RZ, PT ;  /* 0x000000ff1b00720c */ /* 0x000fda0003f05070 */
[----:B------:R1:W-:Y:S01]  /*3b50*/  LDGSTS.E.BYPASS.LTC128B.128.ZFILL [R86+0x13100], [R18.64], P0 ;  /* 0x1310000012567fae */ /* 0x0003e20008141d4c */
[----:B------:R-:W-:-:S13]  /*3b60*/  ISETP.NE.U32.AND P0, PT, R26, RZ, PT ;  /* 0x000000ff1a00720c */ /* 0x000fda0003f05070 */
[----:B------:R1:W-:Y:S01]  /*3b70*/  LDGSTS.E.BYPASS.LTC128B.128.ZFILL [R86+0x15100], [R16.64], P0 ;  /* 0x1510000010567fae */ /* 0x0003e20008141d4c */
[----:B------:R-:W-:-:S13]  /*3b80*/  ISETP.NE.U32.AND P0, PT, R25, RZ, PT ;  /* 0x000000ff1900720c */ /* 0x000fda0003f05070 */
[----:B------:R1:W-:Y:S02]  /*3b90*/  LDGSTS.E.BYPASS.LTC128B.128.ZFILL [R86+0x17100], [R14.64], P0 ;  /* 0x171000000e567fae */ /* 0x0003e40008141d4c */
.L_x_25:
[----:B--234-:R-:W-:Y:S01]  /*3ba0*/  LOP3.LUT R2, R84, 0xffffffe0, RZ, 0xc0, !PT ;  /* 0xffffffe054027812 */ /* 0x01cfe200078ec0ff */
[----:B-1----:R-:W-:Y:S01]  /*3bb0*/  IMAD.U32 R6, RZ, RZ, UR4 ;  /* 0x00000004ff067e24 */ /* 0x002fe2000f8e00ff */
[----:B------:R-:W0:Y:S01]  /*3bc0*/  LDGDEPBAR ;  /* 0x00000000000079af */ /* 0x000e220000000000 */
[----:B------:R-:W-:Y:S02]  /*3bd0*/  IMAD.SHL.U32 R248, R3, 0x2, RZ ;  /* 0x0000000203f87824 */ /* 0x000fe400078e00ff */
[----:B------:R-:W-:Y:S02]  /*3be0*/  IMAD.IADD R2, R85, 0x1, -R2 ;  /* 0x0000000155027824 */ /* 0x000fe400078e0a02 */
[----:B------:R-:W-:Y:S01]  /*3bf0*/  IMAD R249, R4, 0x2, R248 ;  /* 0x0000000204f97824 */ /* 0x000fe200078e02f8 */
[C---:B------:R-:W-:Y:S01]  /*3c00*/  LEA R252, R0.reuse, R248, 0x1 ;  /* 0x000000f800fc7211 */ /* 0x040fe200078e08ff */
[----:B------:R-:W-:Y:S01]  /*3c10*/  LDSM.16.MT88.4 R60, [R248+0x2900] ;  /* 0x00290000f83c783b */ /* 0x000fe20000004200 */
[----:B------:R-:W-:Y:S01]  /*3c20*/  SHF.R.S32.HI R5, RZ, 0x1f, R2 ;  /* 0x0000001fff057819 */ /* 0x000fe20000011402 */
[----:B------:R-:W-:-:S02]  /*3c30*/  IMAD R251, R0, 0x2, R249 ;  /* 0x0000000200fb7824 */ /* 0x000fc400078e02f9 */
[----:B------:R-:W-:Y:S01]  /*3c40*/  LDSM.16.MT88.4 R24, [R252+0x100] ;  /* 0x00010000fc18783b */ /* 0x000fe20000004200 */
[----:B------:R-:W-:-:S03]  /*3c50*/  LEA.HI R5, R5, R2, RZ, 0x2 ;  /* 0x0000000205057211 */ /* 0x000fc600078f10ff */
[----:B------:R-:W-:Y:S01]  /*3c60*/  LDSM.16.MT88.4 R84, [R249+0x2900] ;  /* 0x00290000f954783b */ /* 0x000fe20000004200 */
[----:B------:R-:W-:-:S03]  /*3c70*/  LOP3.LUT R5, R5, 0x7ffffffc, RZ, 0xc0, !PT ;  /* 0x7ffffffc05057812 */ /* 0x000fc600078ec0ff */
[----:B------:R-:W-:Y:S01]  /*3c80*/  LDSM.16.MT88.4 R76, [R249+0x900] ;  /* 0x00090000f94c783b */ /* 0x000fe20000004200 */
[----:B------:R-:W-:-:S03]  /*3c90*/  IADD3 R2, R2, -R5, RZ ;  /* 0x8000000502027210 */ /* 0x000fc60007ffe0ff */
[----:B------:R-:W-:Y:S02]  /*3ca0*/  LDSM.16.MT88.4 R68, [R252+0x900] ;  /* 0x00090000fc44783b */ /* 0x000fe40000004200 */
[----:B------:R-:W-:-:S05]  /*3cb0*/  IMAD R2, R2, -0x2, R6 ;  /* 0xfffffffe02027824 */ /* 0x000fca00078e0206 */
[----:B------:R-:W-:-:S04]  /*3cc0*/  ISETP.GT.AND P0, PT, R2, RZ, PT ;  /* 0x000000ff0200720c */ /* 0x000fc80003f04270 */
[----:B------:R-:W-:Y:S02]  /*3cd0*/  FSEL R15, R74, -INF , P0 ;  /* 0xff8000004a0f7808 */ /* 0x000fe40000000000 */
[----:B------:R-:W-:Y:S02]  /*3ce0*/  FSEL R10, R80, -INF , P0 ;  /* 0xff800000500a7808 */ /* 0x000fe40000000000 */
[----:B------:R-:W-:Y:S01]  /*3cf0*/  ISETP.GT.AND P0, PT, R2, 0x1, PT ;  /* 0x000000010200780c */ /* 0x000fe20003f04270 */
[----:B------:R-:W-:Y:S03]  /*3d00*/  LDSM.16.MT88.4 R80, [R249+0x2100] ;  /* 0x00210000f950783b */ /* 0x000fe60000004200 */
        /* <DEDUP_REMOVED lines=54> */
[----:B------:R-:W-:Y:S02]  /*4070*/  FMNMX.FTZ R13, R19, R13, !PT ;  /* 0x0000000d130d7209 */ /* 0x000fe40007810000 */
[----:B------:R-:W-:Y:S02]  /*4080*/  ISETP.GT.AND P0, PT, R2, 0x38, PT ;  /* 0x000000380200780c */ /* 0x000fe40003f04270 */
[----:B------:R-:W-:Y:S02]  /*4090*/  FMNMX.FTZ R5, R106, R5, !PT ;  /* 0x000000056a057209 */ /* 0x000fe40007810000 */
[----:B------:R-:W-:Y:S02]  /*40a0*/  FMNMX.FTZ R13, R18, R13, !PT ;  /* 0x0000000d120d7209 */ /* 0x000fe40007810000 */
[----:B------:R-:W-:Y:S02]  /*40b0*/  FSEL R108, R29, -INF , P0 ;  /* 0xff8000001d6c7808 */ /* 0x000fe40000000000 */
[----:B------:R-:W-:-:S02]  /*40c0*/  FSEL R104, R33, -INF , P0 ;  /* 0xff80000021687808 */ /* 0x000fc40000000000 */
[----:B------:R-:W-:Y:S01]  /*40d0*/  ISETP.GT.AND P0, PT, R2, 0x39, PT ;  /* 0x000000390200780c */ /* 0x000fe20003f04270 */
[----:B------:R-:W-:Y:S01]  /*40e0*/  LDSM.16.MT88.4 R32, [R248+0x900] ;  /* 0x00090000f820783b */ /* 0x000fe20000004200 */
[----:B------:R-:W-:Y:S02]  /*40f0*/  FMNMX.FTZ R2, R105, R5, !PT ;  /* 0x0000000569027209 */ /* 0x000fe40007810000 */
[----:B------:R-:W-:Y:S02]  /*4100*/  FMNMX.FTZ R5, R17, R13, !PT ;  /* 0x0000000d11057209 */ /* 0x000fe40007810000 */
[----:B------:R-:W-:Y:S02]  /*4110*/  FSEL R102, R31, -INF , P0 ;  /* 0xff8000001f667808 */ /* 0x000fe40000000000 */
[----:B------:R-:W-:Y:S01]  /*4120*/  FMNMX.FTZ R5, R16, R5, !PT ;  /* 0x0000000510057209 */ /* 0x000fe20007810000 */
[----:B------:R-:W-:Y:S01]  /*4130*/  LDSM.16.MT88.4 R28, [R249+0x100] ;  /* 0x00010000f91c783b */ /* 0x000fe20000004200 */
[----:B------:R-:W-:-:S02]  /*4140*/  FMNMX.FTZ R2, R104, R2, !PT ;  /* 0x0000000268027209 */ /* 0x000fc40007810000 */
        /* <DEDUP_REMOVED lines=14> */
[----:B------:R-:W1:Y:S01]  /*4230*/  SHFL.BFLY PT, R132, R2, 0x1, 0x1f ;  /* 0x0c201f0002847f89 */ /* 0x000e6200000e0000 */
[----:B------:R-:W-:-:S05]  /*4240*/  FMNMX.FTZ R5, R101, R5, !PT ;  /* 0x0000000565057209 */ /* 0x000fca0007810000 */
[----:B------:R-:W2:Y:S01]  /*4250*/  SHFL.BFLY PT, R23, R5, 0x2, 0x1f ;  /* 0x0c401f0005177f89 */ /* 0x000ea200000e0000 */
[----:B-1----:R-:W-:-:S04]  /*4260*/  FMNMX.FTZ R132, R2, R132, !PT ;  /* 0x0000008402847209 */ /* 0x002fc80007810000 */
[C---:B------:R-:W-:Y:S01]  /*4270*/  FSETP.NEU.FTZ.AND P0, PT, R132.reuse, -INF , PT ;  /* 0xff8000008400780b */ /* 0x040fe20003f1d000 */
[----:B------:R-:W-:Y:S01]  /*4280*/  FMUL.FTZ R13, R132, c[0x0][0x2d0] ;  /* 0x0000b400840d7a20 */ /* 0x000fe20000410000 */
[----:B--2---:R-:W-:-:S04]  /*4290*/  FMNMX.FTZ R2, R5, R23, !PT ;  /* 0x0000001705027209 */ /* 0x004fc80007810000 */
[----:B------:R-:W-:Y:S01]  /*42a0*/  FSEL R13, R13, RZ, P0 ;  /* 0x000000ff0d0d7208 */ /* 0x000fe20000000000 */
[----:B------:R-:W1:Y:S04]  /*42b0*/  SHFL.BFLY PT, R5, R2, 0x1, 0x1f ;  /* 0x0c201f0002057f89 */ /* 0x000e6800000e0000 */
[--C-:B------:R-:W-:Y:S02]  /*42c0*/  FFMA.FTZ R12, R12, c[0x0][0x2d0], -R13.reuse ;  /* 0x0000b4000c0c7a23 */ /* 0x100fe4000001080d */
[--C-:B------:R-:W-:Y:S02]  /*42d0*/  FFMA.FTZ R14, R14, c[0x0][0x2d0], -R13.reuse ;  /* 0x0000b4000e0e7a23 */ /* 0x100fe4000001080d */
[----:B------:R2:W-:Y:S01]  /*42e0*/  MUFU.EX2 R98, R12 ;  /* 0x0000000c00627308 */ /* 0x0005e20000000800 */
[----:B------:R-:W-:-:S02]  /*42f0*/  FFMA.FTZ R10, R10, c[0x0][0x2d0], -R13 ;  /* 0x0000b4000a0a7a23 */ /* 0x000fc4000001080d */
[--C-:B------:R-:W-:Y:S02]  /*4300*/  FFMA.FTZ R9, R9, c[0x0][0x2d0], -R13.reuse ;  /* 0x0000b40009097a23 */ /* 0x100fe4000001080d */
[--C-:B------:R-:W-:Y:S02]  /*4310*/  FFMA.FTZ R8, R8, c[0x0][0x2d0], -R13.reuse ;  /* 0x0000b40008087a23 */ /* 0x100fe4000001080d */
[--C-:B------:R-:W-:Y:S01]  /*4320*/  FFMA.FTZ R7, R7, c[0x0][0x2d0], -R13.reuse ;  /* 0x0000b40007077a23 */ /* 0x100fe2000001080d */
[----:B------:R-:W-:Y:S01]  /*4330*/  MUFU.EX2 R100, R14 ;  /* 0x0000000e00647308 */ /* 0x000fe20000000800 */
[--C-:B------:R-:W-:Y:S02]  /*4340*/  FFMA.FTZ R11, R11, c[0x0][0x2d0], -R13.reuse ;  /* 0x0000b4000b0b7a23 */ /* 0x100fe4000001080d */
[----:B------:R-:W-:Y:S01]  /*4350*/  FFMA.FTZ R6, R6, c[0x0][0x2d0], -R13 ;  /* 0x0000b40006067a23 */ /* 0x000fe2000001080d */
[----:B-1----:R-:W-:-:S04]  /*4360*/  FMNMX.FTZ R2, R5, R2, !PT ;  /* 0x0000000205027209 */ /* 0x002fc80007810000 */
[----:B------:R-:W-:Y:S01]  /*4370*/  MUFU.EX2 R91, R10 ;  /* 0x0000000a005b7308 */ /* 0x000fe20000000800 */
[C---:B------:R-:W-:Y:S01]  /*4380*/  FSETP.NEU.FTZ.AND P0, PT, R2.reuse, -INF , PT ;  /* 0xff8000000200780b */ /* 0x040fe20003f1d000 */
[----:B--2---:R-:W-:-:S06]  /*4390*/  FMUL.FTZ R12, R2, c[0x0][0x2d0] ;  /* 0x0000b400020c7a20 */ /* 0x004fcc0000410000 */
[----:B------:R-:W1:Y:S01]  /*43a0*/  MUFU.EX2 R90, R9 ;  /* 0x00000009005a7308 */ /* 0x000e620000000800 */
[----:B------:R-:W-:Y:S02]  /*43b0*/  FSEL R12, R12, RZ, P0 ;  /* 0x000000ff0c0c7208 */ /* 0x000fe40000000000 */
[----:B------:R-:W-:-:S03]  /*43c0*/  PLOP3.LUT P0, PT, PT, PT, UP0, 0x40, 0x0 ;  /* 0x000000000000781c */ /* 0x000fc60003f0e808 */
[--C-:B------:R-:W-:Y:S02]  /*43d0*/  FFMA.FTZ R3, R19, c[0x0][0x2d0], -R12.reuse ;  /* 0x0000b40013037a23 */ /* 0x100fe4000001080c */
[--C-:B------:R-:W-:Y:S01]  /*43e0*/  FFMA.FTZ R15, R15, c[0x0][0x2d0], -R12.reuse ;  /* 0x0000b4000f0f7a23 */ /* 0x100fe2000001080c */
[----:B------:R1:W-:Y:S01]  /*43f0*/  MUFU.EX2 R93, R8 ;  /* 0x00000008005d7308 */ /* 0x0003e20000000800 */
[----:B------:R-:W-:-:S07]  /*4400*/  FFMA.FTZ R20, R20, c[0x0][0x2d0], -R12 ;  /* 0x0000b40014147a23 */ /* 0x000fce000001080c */
[----:B------:R2:W-:Y:S08]  /*4410*/  MUFU.EX2 R14, R3 ;  /* 0x00000003000e7308 */ /* 0x0005f00000000800 */
[----:B------:R-:W-:Y:S01]  /*4420*/  MUFU.EX2 R88, R15 ;  /* 0x0000000f00587308 */ /* 0x000fe20000000800 */
[----:B-1----:R-:W-:Y:S01]  /*4430*/  F2FP.PACK_AB R8, R90, R91 ;  /* 0x0000005b5a08723e */ /* 0x002fe200000000ff */
[----:B--2---:R-:W-:-:S06]  /*4440*/  FFMA.FTZ R3, R18, c[0x0][0x2d0], -R12 ;  /* 0x0000b40012037a23 */ /* 0x004fcc000001080c */
[----:B------:R-:W1:Y:S08]  /*4450*/  MUFU.EX2 R92, R7 ;  /* 0x00000007005c7308 */ /* 0x000e700000000800 */
[----:B------:R-:W2:Y:S08]  /*4460*/  MUFU.EX2 R15, R20 ;  /* 0x00000014000f7308 */ /* 0x000eb00000000800 */
[----:B------:R3:W4:Y:S01]  /*4470*/  MUFU.EX2 R89, R3 ;  /* 0x0000000300597308 */ /* 0x0007220000000800 */
[----:B-1----:R-:W-:-:S07]  /*4480*/  F2FP.PACK_AB R10, R92, R93 ;  /* 0x0000005d5c0a723e */ /* 0x002fce00000000ff */
[----:B------:R4:W-:Y:S01]  /*4490*/  MUFU.EX2 R99, R11 ;  /* 0x0000000b00637308 */ /* 0x0009e20000000800 */
[----:B--2---:R-:W-:Y:S01]  /*44a0*/  F2FP.PACK_AB R9, R15, R88 ;  /* 0x000000580f09723e */ /* 0x004fe200000000ff */
[----:B---3--:R-:W-:-:S06]  /*44b0*/  FFMA.FTZ R3, R17, c[0x0][0x2d0], -R12 ;  /* 0x0000b40011037a23 */ /* 0x008fcc000001080c */
[----:B------:R-:W1:Y:S01]  /*44c0*/  MUFU.EX2 R96, R6 ;  /* 0x0000000600607308 */ /* 0x000e620000000800 */
[----:B----4-:R-:W-:-:S07]  /*44d0*/  F2FP.PACK_AB R11, R89, R14 ;  /* 0x0000000e590b723e */ /* 0x010fce00000000ff */
[----:B------:R2:W-:Y:S01]  /*44e0*/  MUFU.EX2 R94, R3 ;  /* 0x00000003005e7308 */ /* 0x0005e20000000800 */
[----:B------:R-:W-:Y:S01]  /*44f0*/  HMMA.16816.F32 R40, R8, R24, RZ ;  /* 0x000000180828723c */ /* 0x000fe200000018ff */
[----:B-1----:R-:W-:Y:S02]  /*4500*/  F2FP.PACK_AB R4, R98, R96 ;  /* 0x000000606204723e */ /* 0x002fe400000000ff */
[----:B------:R-:W-:-:S05]  /*4510*/  F2FP.PACK_AB R6, R100, R99 ;  /* 0x000000636406723e */ /* 0x000fca00000000ff */
[----:B------:R-:W-:Y:S01]  /*4520*/  HMMA.16816.F32 R56, R8, R28, RZ ;  /* 0x0000001c0838723c */ /* 0x000fe200000018ff */
[----:B--2---:R-:W-:-:S04]  /*4530*/  FFMA.FTZ R3, R16, c[0x0][0x2d0], -R12 ;  /* 0x0000b40010037a23 */ /* 0x004fc8000001080c */
[----:B------:R1:W2:Y:S03]  /*4540*/  MUFU.EX2 R95, R3 ;  /* 0x00000003005f7308 */ /* 0x0002a60000000800 */
[C---:B------:R-:W-:Y:S08]  /*4550*/  HMMA.16816.F32 R16, R8.reuse, R38, RZ ;  /* 0x000000260810723c */ /* 0x040ff000000018ff */
[----:B------:R-:W-:Y:S01]  /*4560*/  HMMA.16816.F32 R44, R8, R30, RZ ;  /* 0x0000001e082c723c */ /* 0x000fe200000018ff */
[----:B-1----:R-:W-:Y:S01]  /*4570*/  FFMA.FTZ R3, R21, c[0x0][0x2d0], -R12 ;  /* 0x0000b40015037a23 */ /* 0x002fe2000001080c */
[----:B--2---:R-:W-:-:S06]  /*4580*/  F2FP.PACK_AB R5, R95, R94 ;  /* 0x0000005e5f05723e */ /* 0x004fcc00000000ff */
[----:B------:R-:W-:Y:S01]  /*4590*/  HMMA.16816.F32 R28, R8, R50, RZ ;  /* 0x00000032081c723c */ /* 0x000fe200000018ff */
[----:B------:R1:W-:Y:S02]  /*45a0*/  MUFU.EX2 R97, R3 ;  /* 0x0000000300617308 */ /* 0x0003e40000000800 */
[----:B-1----:R-:W-:-:S05]  /*45b0*/  FFMA.FTZ R3, R22, c[0x0][0x2d0], -R12 ;  /* 0x0000b40016037a23 */ /* 0x002fca000001080c */
[C---:B------:R-:W-:Y:S01]  /*45c0*/  HMMA.16816.F32 R20, R8.reuse, R36, RZ ;  /* 0x000000240814723c */ /* 0x040fe200000018ff */
[----:B------:R-:W1:Y:S07]  /*45d0*/  MUFU.EX2 R103, R3 ;  /* 0x0000000300677308 */ /* 0x000e6e0000000800 */
[C---:B------:R-:W-:Y:S08]  /*45e0*/  HMMA.16816.F32 R36, R8.reuse, R26, RZ ;  /* 0x0000001a0824723c */ /* 0x040ff000000018ff */
[----:B------:R-:W-:Y:S01]  /*45f0*/  HMMA.16816.F32 R24, R8, R52, RZ ;  /* 0x000000340818723c */ /* 0x000fe200000018ff */
[----:B-1----:R-:W-:-:S07]  /*4600*/  F2FP.PACK_AB R7, R103, R97 ;  /* 0x000000616707723e */ /* 0x002fce00000000ff */
[----:B------:R-:W-:Y:S08]  /*4610*/  HMMA.16816.F32 R120, R4, R34, R16 ;  /* 0x000000220478723c */ /* 0x000ff00000001810 */
[----:B------:R-:W-:Y:S08]  /*4620*/  HMMA.16816.F32 R16, R8, R80, RZ ;  /* 0x000000500810723c */ /* 0x000ff000000018ff */
[----:B------:R-:W-:Y:S08]  /*4630*/  HMMA.16816.F32 R164, R4, R32, R20 ;  /* 0x0000002004a4723c */ /* 0x000ff00000001814 */
[----:B------:R-:W-:Y:S01]  /*4640*/  HMMA.16816.F32 R32, R8, R48, RZ ;  /* 0x000000300820723c */ /* 0x000fe200000018ff */
[----:B------:R-:W1:Y:S01]  /*4650*/  LDSM.16.MT88.4 R48, [R252+0x2100] ;  /* 0x00210000fc30783b */ /* 0x000e620000004200 */
[----:B------:R-:W-:Y:S01]  /*4660*/  IMAD.MOV.U32 R130, RZ, RZ, R122 ;  /* 0x000000ffff827224 */ /* 0x000fe200078e007a */
[----:B------:R-:W-:Y:S01]  /*4670*/  MOV R129, R123 ;  /* 0x0000007b00817202 */ /* 0x000fe20000000f00 */
[----:B------:R-:W-:-:S02]  /*4680*/  IMAD.MOV.U32 R128, RZ, RZ, R120 ;  /* 0x000000ffff807224 */ /* 0x000fc400078e0078 */
[----:B------:R-:W-:Y:S02]  /*4690*/  IMAD.MOV.U32 R127, RZ, RZ, R121 ;  /* 0x000000ffff7f7224 */ /* 0x000fe400078e0079 */
[C---:B------:R-:W-:Y:S08]  /*46a0*/  HMMA.16816.F32 R24, R4.reuse, R60, R24 ;  /* 0x0000003c0418723c */ /* 0x040ff00000001818 */
[C---:B------:R-:W-:Y:S08]  /*46b0*/  HMMA.16816.F32 R16, R4.reuse, R84, R16 ;  /* 0x000000540410723c */ /* 0x040ff00000001810 */
[----:B------:R-:W-:Y:S01]  /*46c0*/  HMMA.16816.F32 R148, R4, R78, R44 ;  /* 0x0000004e0494723c */ /* 0x000fe2000000182c */
[----:B------:R-:W-:Y:S07]  /*46d0*/  LDSM.16.MT88.4 R44, [R248+0x4100] ;  /* 0x00410000f82c783b */ /* 0x000fee0000004200 */
[----:B------:R-:W-:Y:S01]  /*46e0*/  MOV R145, R25 ;  /* 0x0000001900917202 */ /* 0x000fe20000000f00 */
[----:B------:R-:W-:Y:S01]  /*46f0*/  IMAD.MOV.U32 R144, RZ, RZ, R26 ;  /* 0x000000ffff907224 */ /* 0x000fe200078e001a */
[----:B------:R-:W-:Y:S01]  /*4700*/  MOV R138, R24 ;  /* 0x00000018008a7202 */ /* 0x000fe20000000f00 */
[----:B------:R-:W-:Y:S01]  /*4710*/  IMAD.MOV.U32 R139, RZ, RZ, R27 ;  /* 0x000000ffff8b7224 */ /* 0x000fe200078e001b */
[----:B------:R-:W-:Y:S01]  /*4720*/  HMMA.16816.F32 R20, R8, R54, RZ ;  /* 0x000000360814723c */ /* 0x000fe200000018ff */
[----:B------:R-:W2:Y:S03]  /*4730*/  LDSM.16.MT88.4 R24, [R252+0x2900] ;  /* 0x00290000fc18783b */ /* 0x000ea60000004200 */
[----:B------:R-:W-:Y:S01]  /*4740*/  IMAD.MOV.U32 R137, RZ, RZ, R19 ;  /* 0x000000ffff897224 */ /* 0x000fe200078e0013 */
[----:B------:R-:W-:Y:S01]  /*4750*/  MOV R131, R17 ;  /* 0x0000001100837202 */ /* 0x000fe20000000f00 */
[----:B------:R-:W-:Y:S01]  /*4760*/  IMAD.MOV.U32 R136, RZ, RZ, R18 ;  /* 0x000000ffff887224 */ /* 0x000fe200078e0012 */
[----:B------:R-:W-:Y:S01]  /*4770*/  LDSM.16.MT88.4 R52, [R249+0x4100] ;  /* 0x00410000f934783b */ /* 0x000fe20000004200 */
[----:B------:R-:W-:Y:S01]  /*4780*/  HMMA.16816.F32 R120, R4, R68, R40 ;  /* 0x000000440478723c */ /* 0x000fe20000001828 */
[----:B------:R-:W-:-:S02]  /*4790*/  IMAD.MOV.U32 R80, RZ, RZ, R16 ;  /* 0x000000ffff507224 */ /* 0x000fc400078e0010 */
[----:B------:R-:W3:Y:S05]  /*47a0*/  LDSM.16.MT88.4 R40, [R251+0x2900] ;  /* 0x00290000fb28783b */ /* 0x000eea0000004200 */
[C---:B------:R-:W-:Y:S08]  /*47b0*/  HMMA.16816.F32 R28, R4.reuse, R66, R28 ;  /* 0x00000042041c723c */ /* 0x040ff0000000181c */
[----:B------:R-:W-:Y:S08]  /*47c0*/  HMMA.16816.F32 R32, R4, R64, R32 ;  /* 0x000000400420723c */ /* 0x000ff00000001820 */
[----:B-1----:R-:W-:Y:S01]  /*47d0*/  HMMA.16816.F32 R16, R8, R48, RZ ;  /* 0x000000300810723c */ /* 0x002fe200000018ff */
[----:B------:R-:W-:Y:S01]  /*47e0*/  IMAD.MOV.U32 R124, RZ, RZ, R120 ;  /* 0x000000ffff7c7224 */ /* 0x000fe200078e0078 */
[----:B------:R-:W-:Y:S01]  /*47f0*/  MOV R126, R122 ;  /* 0x0000007a007e7202 */ /* 0x000fe20000000f00 */
[----:B------:R-:W-:Y:S01]  /*4800*/  IMAD.MOV.U32 R125, RZ, RZ, R123 ;  /* 0x000000ffff7d7224 */ /* 0x000fe200078e007b */
[----:B------:R-:W-:-:S04]  /*4810*/  MOV R123, R121 ;  /* 0x00000079007b7202 */ /* 0x000fc80000000f00 */
[C---:B------:R-:W-:Y:S01]  /*4820*/  HMMA.16816.F32 R156, R4.reuse, R76, R56 ;  /* 0x0000004c049c723c */ /* 0x040fe20000001838 */
[----:B------:R-:W1:Y:S01]  /*4830*/  LDSM.16.MT88.4 R56, [R248+0x4900] ;  /* 0x00490000f838783b */ /* 0x000e620000004200 */
[----:B------:R-:W-:Y:S01]  /*4840*/  IMAD.MOV.U32 R153, RZ, RZ, R29 ;  /* 0x000000ffff997224 */ /* 0x000fe200078e001d */
[----:B------:R-:W-:Y:S01]  /*4850*/  MOV R152, R30 ;  /* 0x0000001e00987202 */ /* 0x000fe20000000f00 */
[----:B------:R-:W-:Y:S02]  /*4860*/  IMAD.MOV.U32 R147, RZ, RZ, R31 ;  /* 0x000000ffff937224 */ /* 0x000fe400078e001f */
[----:B------:R-:W-:Y:S02]  /*4870*/  IMAD.MOV.U32 R146, RZ, RZ, R28 ;  /* 0x000000ffff927224 */ /* 0x000fe400078e001c */
[----:B------:R-:W-:Y:S01]  /*4880*/  HMMA.16816.F32 R140, R4, R70, R36 ;  /* 0x00000046048c723c */ /* 0x000fe20000001824 */
[----:B------:R-:W-:Y:S01]  /*4890*/  IMAD.MOV.U32 R120, RZ, RZ, R32 ;  /* 0x000000ffff787224 */ /* 0x000fe200078e0020 */
[----:B------:R-:W-:Y:S01]  /*48a0*/  MOV R118, R34 ;  /* 0x0000002200767202 */ /* 0x000fe20000000f00 */
[----:B------:R-:W-:-:S02]  /*48b0*/  IMAD.MOV.U32 R81, RZ, RZ, R33 ;  /* 0x000000ffff517224 */ /* 0x000fc400078e0021 */
[----:B------:R-:W-:-:S03]  /*48c0*/  IMAD.MOV.U32 R119, RZ, RZ, R35 ;  /* 0x000000ffff777224 */ /* 0x000fc600078e0023 */
[----:B------:R-:W-:Y:S01]  /*48d0*/  HMMA.16816.F32 R64, R4, R62, R20 ;  /* 0x0000003e0440723c */ /* 0x000fe20000001814 */
[----:B------:R-:W4:Y:S07]  /*48e0*/  LDSM.16.MT88.4 R60, [R252+0x4100] ;  /* 0x00410000fc3c783b */ /* 0x000f2e0000004200 */
[C---:B------:R-:W-:Y:S08]  /*48f0*/  HMMA.16816.F32 R20, R8.reuse, R82, RZ ;  /* 0x000000520814723c */ /* 0x040ff000000018ff */
[C---:B------:R-:W-:Y:S01]  /*4900*/  HMMA.16816.F32 R36, R8.reuse, R50, RZ ;  /* 0x000000320824723c */ /* 0x040fe200000018ff */
[----:B------:R-:W5:Y:S07]  /*4910*/  LDSM.16.MT88.4 R48, [R249+0x4900] ;  /* 0x00490000f930783b */ /* 0x000f6e0000004200 */
[C---:B------:R-:W-:Y:S08]  /*4920*/  HMMA.16816.F32 R28, R8.reuse, R74, RZ ;  /* 0x0000004a081c723c */ /* 0x040ff000000018ff */
[----:B------:R-:W-:Y:S08]  /*4930*/  HMMA.16816.F32 R32, R8, R72, RZ ;  /* 0x000000480820723c */ /* 0x000ff000000018ff */
[----:B--2---:R-:W-:Y:S08]  /*4940*/  HMMA.16816.F32 R72, R4, R24, R16 ;  /* 0x000000180448723c */ /* 0x004ff00000001810 */
[----:B------:R-:W-:Y:S07]  /*4950*/  HMMA.16816.F32 R16, R8, R44, RZ ;  /* 0x0000002c0810723c */ /* 0x000fee00000018ff */
[----:B------:R-:W-:Y:S01]  /*4960*/  IMAD.MOV.U32 R44, RZ, RZ, R130 ;  /* 0x000000ffff2c7224 */ /* 0x000fe200078e0082 */
[----:B------:R-:W-:Y:S01]  /*4970*/  HMMA.16816.F32 R68, R4, R86, R20 ;  /* 0x000000560444723c */ /* 0x000fe20000001814 */
[----:B------:R-:W-:-:S07]  /*4980*/  IMAD.MOV.U32 R45, RZ, RZ, R129 ;  /* 0x000000ffff2d7224 */ /* 0x000fce00078e0081 */
[C---:B------:R-:W-:Y:S01]  /*4990*/  HMMA.16816.F32 R76, R4.reuse, R26, R36 ;  /* 0x0000001a044c723c */ /* 0x040fe20000001824 */
[----:B------:R-:W2:Y:S07]  /*49a0*/  LDSM.16.MT88.4 R36, [R252+0x4900] ;  /* 0x00490000fc24783b */ /* 0x000eae0000004200 */
[C---:B---3--:R-:W-:Y:S08]  /*49b0*/  HMMA.16816.F32 R160, R4.reuse, R42, R28 ;  /* 0x0000002a04a0723c */ /* 0x048ff0000000181c */
[----:B------:R-:W-:Y:S01]  /*49c0*/  HMMA.16816.F32 R84, R4, R40, R32 ;  /* 0x000000280454723c */ /* 0x000fe20000001820 */
[----:B------:R-:W3:Y:S07]  /*49d0*/  LDSM.16.MT88.4 R40, [R251+0x4100] ;  /* 0x00410000fb28783b */ /* 0x000eee0000004200 */
[----:B------:R-:W-:Y:S07]  /*49e0*/  HMMA.16816.F32 R24, R8, R54, RZ ;  /* 0x000000360818723c */ /* 0x000fee00000018ff */
[----:B------:R-:W-:Y:S01]  /*49f0*/  MOV R54, R144 ;  /* 0x0000009000367202 */ /* 0x000fe20000000f00 */
[----:B-1----:R-:W-:Y:S01]  /*4a00*/  HMMA.16816.F32 R16, R4, R56, R16 ;  /* 0x000000380410723c */ /* 0x002fe20000001810 */
[----:B------:R-:W-:Y:S01]  /*4a10*/  IMAD.MOV.U32 R122, RZ, RZ, R163 ;  /* 0x000000ffff7a7224 */ /* 0x000fe200078e00a3 */
[----:B------:R-:W-:Y:S01]  /*4a20*/  MOV R121, R161 ;  /* 0x000000a100797202 */ /* 0x000fe20000000f00 */
[----:B------:R-:W-:-:S02]  /*4a30*/  IMAD.MOV.U32 R83, RZ, RZ, R162 ;  /* 0x000000ffff537224 */ /* 0x000fc400078e00a2 */
[----:B------:R-:W-:Y:S02]  /*4a40*/  IMAD.MOV.U32 R82, RZ, RZ, R160 ;  /* 0x000000ffff527224 */ /* 0x000fe400078e00a0 */
[----:B------:R-:W-:Y:S01]  /*4a50*/  IMAD.MOV.U32 R55, RZ, RZ, R139 ;  /* 0x000000ffff377224 */ /* 0x000fe200078e008b */
[C---:B----4-:R-:W-:Y:S07]  /*4a60*/  HMMA.16816.F32 R20, R8.reuse, R60, RZ ;  /* 0x0000003c0814723c */ /* 0x050fee00000018ff */
[----:B------:R-:W-:Y:S01]  /*4a70*/  IMAD.MOV.U32 R61, RZ, RZ, R153 ;  /* 0x000000ffff3d7224 */ /* 0x000fe200078e0099 */
[----:B------:R-:W-:Y:S01]  /*4a80*/  HMMA.16816.F32 R28, R8, R52, RZ ;  /* 0x00000034081c723c */ /* 0x000fe200000018ff */
[----:B------:R-:W-:-:S06]  /*4a90*/  IMAD.MOV.U32 R60, RZ, RZ, R146 ;  /* 0x000000ffff3c7224 */ /* 0x000fcc00078e0092 */
[----:B------:R-:W-:Y:S01]  /*4aa0*/  IMAD.MOV.U32 R53, RZ, RZ, R145 ;  /* 0x000000ffff357224 */ /* 0x000fe200078e0091 */
[----:B-----5:R-:W-:Y:S01]  /*4ab0*/  HMMA.16816.F32 R160, R4, R50, R24 ;  /* 0x0000003204a0723c */ /* 0x020fe20000001818 */
[----:B------:R-:W1:Y:S01]  /*4ac0*/  LDSM.16.MT88.4 R24, [R251+0x4900] ;  /* 0x00490000fb18783b */ /* 0x000e620000004200 */
[----:B------:R-:W-:Y:S01]  /*4ad0*/  MOV R57, R19 ;  /* 0x0000001300397202 */ /* 0x000fe20000000f00 */
[----:B------:R-:W-:Y:S01]  /*4ae0*/  IMAD.MOV.U32 R56, RZ, RZ, R17 ;  /* 0x000000ffff387224 */ /* 0x000fe200078e0011 */
[----:B------:R-:W-:Y:S01]  /*4af0*/  MOV R3, R16 ;  /* 0x0000001000037202 */ /* 0x000fe20000000f00 */
[----:B------:R-:W-:Y:S02]  /*4b00*/  IMAD.MOV.U32 R0, RZ, RZ, R18 ;  /* 0x000000ffff007224 */ /* 0x000fe400078e0012 */
[----:B------:R-:W-:Y:S01]  /*4b10*/  IMAD.MOV.U32 R52, RZ, RZ, R138 ;  /* 0x000000ffff347224 */ /* 0x000fe200078e008a */
[----:B------:R-:W-:Y:S01]  /*4b20*/  HMMA.16816.F32 R16, R8, R62, RZ ;  /* 0x0000003e0810723c */ /* 0x000fe200000018ff */
[----:B------:R-:W-:Y:S01]  /*4b30*/  IMAD.MOV.U32 R50, RZ, RZ, R136 ;  /* 0x000000ffff327224 */ /* 0x000fe200078e0088 */
[----:B------:R-:W-:-:S05]  /*4b40*/  MOV R51, R122 ;  /* 0x0000007a00337202 */ /* 0x000fca0000000f00 */
[----:B------:R-:W-:Y:S01]  /*4b50*/  IMAD.MOV.U32 R62, RZ, RZ, R152 ;  /* 0x000000ffff3e7224 */ /* 0x000fe200078e0098 */
[----:B--2---:R-:W-:Y:S01]  /*4b60*/  HMMA.16816.F32 R184, R4, R36, R20 ;  /* 0x0000002404b8723c */ /* 0x004fe20000001814 */
[----:B------:R-:W-:-:S06]  /*4b70*/  MOV R63, R147 ;  /* 0x00000093003f7202 */ /* 0x000fcc0000000f00 */
[----:B------:R-:W-:Y:S01]  /*4b80*/  MOV R36, R80 ;  /* 0x0000005000247202 */ /* 0x000fe20000000f00 */
[----:B------:R-:W-:Y:S01]  /*4b90*/  HMMA.16816.F32 R188, R4, R48, R28 ;  /* 0x0000003004bc723c */ /* 0x000fe2000000181c */
[----:B------:R-:W2:Y:S01]  /*4ba0*/  LDSM.16.MT88.4 R28, [R248+0x6100] ;  /* 0x00610000f81c783b */ /* 0x000ea20000004200 */
[----:B------:R-:W-:Y:S01]  /*4bb0*/  IMAD.MOV.U32 R37, RZ, RZ, R131 ;  /* 0x000000ffff257224 */ /* 0x000fe200078e0083 */
[----:B------:R-:W-:-:S04]  /*4bc0*/  MOV R80, R128 ;  /* 0x0000008000507202 */ /* 0x000fc80000000f00 */
[----:B------:R-:W-:Y:S01]  /*4bd0*/  MOV R49, R137 ;  /* 0x0000008900317202 */ /* 0x000fe20000000f00 */
[----:B---3--:R-:W-:Y:S01]  /*4be0*/  HMMA.16816.F32 R20, R8, R40, RZ ;  /* 0x000000280814723c */ /* 0x008fe200000018ff */
[----:B------:R-:W-:-:S06]  /*4bf0*/  IMAD.MOV.U32 R48, RZ, RZ, R123 ;  /* 0x000000ffff307224 */ /* 0x000fcc00078e007b */
[----:B------:R-:W-:Y:S01]  /*4c00*/  MOV R40, R57 ;  /* 0x0000003900287202 */ /* 0x000fe20000000f00 */
[----:B------:R-:W-:Y:S01]  /*4c10*/  HMMA.16816.F32 R152, R4, R38, R16 ;  /* 0x000000260498723c */ /* 0x000fe20000001810 */
[----:B------:R-:W-:Y:S01]  /*4c20*/  MOV R41, R82 ;  /* 0x0000005200297202 */ /* 0x000fe20000000f00 */
[----:B------:R-:W-:-:S05]  /*4c30*/  FFMA.FTZ R82, R105, c[0x0][0x2d0], -R13 ;  /* 0x0000b40069527a23 */ /* 0x000fca000001080d */
[----:B------:R-:W-:Y:S01]  /*4c40*/  IMAD.MOV.U32 R38, RZ, RZ, R121 ;  /* 0x000000ffff267224 */ /* 0x000fe200078e0079 */
[----:B------:R-:W-:Y:S01]  /*4c50*/  HMMA.16816.F32 R16, R8, R42, RZ ;  /* 0x0000002a0810723c */ /* 0x000fe200000018ff */
[----:B------:R-:W-:Y:S02]  /*4c60*/  IMAD.MOV.U32 R39, RZ, RZ, R83 ;  /* 0x000000ffff277224 */ /* 0x000fe400078e0053 */
[----:B------:R-:W-:-:S04]  /*4c70*/  FFMA.FTZ R83, R106, c[0x0][0x2d0], -R13 ;  /* 0x0000b4006a537a23 */ /* 0x000fc8000001080d */
[----:B------:R-:W-:Y:S01]  /*4c80*/  IMAD.MOV.U32 R42, RZ, RZ, R56 ;  /* 0x000000ffff2a7224 */ /* 0x000fe200078e0038 */
[----:B-1----:R-:W-:Y:S01]  /*4c90*/  HMMA.16816.F32 R144, R4, R24, R20 ;  /* 0x000000180490723c */ /* 0x002fe20000001814 */
[----:B------:R-:W1:Y:S01]  /*4ca0*/  LDSM.16.MT88.4 R20, [R248+0x6900] ;  /* 0x00690000f814783b */ /* 0x000e620000004200 */
[----:B------:R-:W-:Y:S02]  /*4cb0*/  IMAD.MOV.U32 R43, RZ, RZ, R0 ;  /* 0x000000ffff2b7224 */ /* 0x000fe400078e0000 */
[----:B------:R-:W-:Y:S01]  /*4cc0*/  FADD.FTZ R0, R91, R90 ;  /* 0x0000005a5b007221 */ /* 0x000fe20000010000 */
[----:B------:R-:W-:Y:S01]  /*4cd0*/  MOV R90, R3 ;  /* 0x00000003005a7202 */ /* 0x000fe20000000f00 */
[----:B------:R-:W-:Y:S01]  /*4ce0*/  FADD.FTZ R3, R88, R15 ;  /* 0x0000000f58037221 */ /* 0x000fe20000010000 */
[----:B------:R-:W-:Y:S01]  /*4cf0*/  MOV R106, R43 ;  /* 0x0000002b006a7202 */ /* 0x000fe20000000f00 */
[----:B------:R-:W-:Y:S01]  /*4d00*/  HMMA.16816.F32 R32, R8, R46, RZ ;  /* 0x0000002e0820723c */ /* 0x000fe200000018ff */
[----:B------:R-:W-:-:S02]  /*4d10*/  IMAD.MOV.U32 R91, RZ, RZ, R51 ;  /* 0x000000ffff5b7224 */ /* 0x000fc400078e0033 */
[----:B------:R-:W-:Y:S02]  /*4d20*/  FADD.FTZ R3, R14, R3 ;  /* 0x000000030e037221 */ /* 0x000fe40000010000 */
[----:B------:R-:W-:Y:S02]  /*4d30*/  IMAD.MOV.U32 R105, RZ, RZ, R42 ;  /* 0x000000ffff697224 */ /* 0x000fe400078e002a */
[----:B------:R-:W-:Y:S01]  /*4d40*/  IMAD.MOV.U32 R47, RZ, RZ, R127 ;  /* 0x000000ffff2f7224 */ /* 0x000fe200078e007f */
[----:B------:R-:W-:Y:S01]  /*4d50*/  HMMA.16816.F32 R136, R4, R26, R16 ;  /* 0x0000001a0488723c */ /* 0x000fe20000001810 */
[----:B------:R-:W3:Y:S01]  /*4d60*/  LDSM.16.MT88.4 R24, [R249+0x6100] ;  /* 0x00610000f918783b */ /* 0x000ee20000004200 */
[----:B------:R-:W-:Y:S02]  /*4d70*/  IMAD.MOV.U32 R46, RZ, RZ, R124 ;  /* 0x000000ffff2e7224 */ /* 0x000fe400078e007c */
[----:B------:R-:W-:Y:S01]  /*4d80*/  FADD.FTZ R3, R89, R3 ;  /* 0x0000000359037221 */ /* 0x000fe20000010000 */
[----:B------:R-:W-:Y:S01]  /*4d90*/  MOV R89, R38 ;  /* 0x0000002600597202 */ /* 0x000fe20000000f00 */
[----:B------:R-:W-:Y:S01]  /*4da0*/  IMAD.MOV.U32 R88, RZ, RZ, R41 ;  /* 0x000000ffff587224 */ /* 0x000fe200078e0029 */
[----:B------:R-:W-:Y:S01]  /*4db0*/  MOV R51, R46 ;  /* 0x0000002e00337202 */ /* 0x000fe20000000f00 */
[----:B--2---:R-:W-:Y:S01]  /*4dc0*/  HMMA.16816.F32 R16, R8, R28, RZ ;  /* 0x0000001c0810723c */ /* 0x004fe200000018ff */
[----:B------:R-:W-:-:S02]  /*4dd0*/  FADD.FTZ R3, R94, R3 ;  /* 0x000000035e037221 */ /* 0x000fc40000010000 */
[----:B------:R-:W-:Y:S02]  /*4de0*/  IMAD.MOV.U32 R46, RZ, RZ, R80 ;  /* 0x000000ffff2e7224 */ /* 0x000fe400078e0050 */
[----:B------:R-:W-:Y:S02]  /*4df0*/  FADD.FTZ R3, R95, R3 ;  /* 0x000000035f037221 */ /* 0x000fe40000010000 */
[----:B------:R-:W-:Y:S01]  /*4e00*/  IMAD.MOV.U32 R95, RZ, RZ, R49 ;  /* 0x000000ffff5f7224 */ /* 0x000fe200078e0031 */
[----:B------:R-:W-:Y:S01]  /*4e10*/  HMMA.16816.F32 R180, R4, R58, R32 ;  /* 0x0000003a04b4723c */ /* 0x000fe20000001820 */
[--C-:B------:R-:W-:Y:S02]  /*4e20*/  FFMA.FTZ R28, R116, c[0x0][0x2d0], -R12.reuse ;  /* 0x0000b400741c7a23 */ /* 0x100fe4000001080c */
[----:B------:R-:W-:Y:S01]  /*4e30*/  FFMA.FTZ R49, R113, c[0x0][0x2d0], -R12 ;  /* 0x0000b40071317a23 */ /* 0x000fe2000001080c */
[----:B------:R-:W-:Y:S01]  /*4e40*/  MOV R113, R48 ;  /* 0x0000003000717202 */ /* 0x000fe20000000f00 */
[----:B------:R-:W-:-:S02]  /*4e50*/  IMAD.MOV.U32 R94, RZ, RZ, R50 ;  /* 0x000000ffff5e7224 */ /* 0x000fc400078e0032 */
[----:B------:R-:W-:Y:S01]  /*4e60*/  IMAD.MOV.U32 R34, RZ, RZ, R126 ;  /* 0x000000ffff227224 */ /* 0x000fe200078e007e */
[----:B------:R-:W-:Y:S01]  /*4e70*/  MOV R35, R125 ;  /* 0x0000007d00237202 */ /* 0x000fe20000000f00 */
[----:B------:R-:W-:Y:S02]  /*4e80*/  IMAD.MOV.U32 R32, RZ, RZ, R120 ;  /* 0x000000ffff207224 */ /* 0x000fe400078e0078 */
[----:B------:R-:W-:Y:S02]  /*4e90*/  IMAD.MOV.U32 R33, RZ, RZ, R81 ;  /* 0x000000ffff217224 */ /* 0x000fe400078e0051 */
[--C-:B------:R-:W-:Y:S01]  /*4ea0*/  FFMA.FTZ R29, R110, c[0x0][0x2d0], -R13.reuse ;  /* 0x0000b4006e1d7a23 */ /* 0x100fe2000001080d */
[----:B------:R-:W-:Y:S01]  /*4eb0*/  MOV R116, R32 ;  /* 0x0000002000747202 */ /* 0x000fe20000000f00 */
[--C-:B------:R-:W-:Y:S01]  /*4ec0*/  FFMA.FTZ R81, R104, c[0x0][0x2d0], -R13.reuse ;  /* 0x0000b40068517a23 */ /* 0x100fe2000001080d */
[----:B-1----:R-:W-:Y:S01]  /*4ed0*/  HMMA.16816.F32 R128, R4, R20, R16 ;  /* 0x000000140480723c */ /* 0x002fe20000001810 */
[----:B------:R-:W-:-:S02]  /*4ee0*/  FFMA.FTZ R80, R102, c[0x0][0x2d0], -R13 ;  /* 0x0000b40066507a23 */ /* 0x000fc4000001080d */
[--C-:B------:R-:W-:Y:S02]  /*4ef0*/  FFMA.FTZ R32, R115, c[0x0][0x2d0], -R12.reuse ;  /* 0x0000b40073207a23 */ /* 0x100fe4000001080c */
[--C-:B------:R-:W-:Y:S01]  /*4f00*/  FFMA.FTZ R48, R111, c[0x0][0x2d0], -R12.reuse ;  /* 0x0000b4006f307a23 */ /* 0x100fe2000001080c */
[----:B------:R-:W-:Y:S01]  /*4f10*/  MOV R111, R45 ;  /* 0x0000002d006f7202 */ /* 0x000fe20000000f00 */
[----:B------:R-:W-:Y:S01]  /*4f20*/  FFMA.FTZ R50, R108, c[0x0][0x2d0], -R12 ;  /* 0x0000b4006c327a23 */ /* 0x000fe2000001080c */
[----:B------:R-:W-:Y:S01]  /*4f30*/  HMMA.16816.F32 R16, R8, R30, RZ ;  /* 0x0000001e0810723c */ /* 0x000fe200000018ff */
[----:B------:R-:W-:Y:S01]  /*4f40*/  MOV R108, R46 ;  /* 0x0000002e006c7202 */ /* 0x000fe20000000f00 */
[----:B------:R-:W-:Y:S02]  /*4f50*/  IMAD.MOV.U32 R110, RZ, RZ, R44 ;  /* 0x000000ffff6e7224 */ /* 0x000fe400078e002c */
[----:B------:R-:W-:Y:S01]  /*4f60*/  FADD.FTZ R0, R93, R0 ;  /* 0x000000005d007221 */ /* 0x000fe20000010000 */
[----:B------:R-:W-:Y:S01]  /*4f70*/  MOV R93, R37 ;  /* 0x00000025005d7202 */ /* 0x000fe20000000f00 */
[----:B------:R-:W-:-:S02]  /*4f80*/  IMAD.MOV.U32 R104, RZ, RZ, R90 ;  /* 0x000000ffff687224 */ /* 0x000fc400078e005a */
[--C-:B------:R-:W-:Y:S02]  /*4f90*/  FFMA.FTZ R30, R109, c[0x0][0x2d0], -R13.reuse ;  /* 0x0000b4006d1e7a23 */ /* 0x100fe4000001080d */
[----:B------:R-:W-:Y:S02]  /*4fa0*/  FFMA.FTZ R31, R107, c[0x0][0x2d0], -R13 ;  /* 0x0000b4006b1f7a23 */ /* 0x000fe4000001080d */
[----:B------:R-:W-:Y:S02]  /*4fb0*/  IMAD.MOV.U32 R109, RZ, RZ, R47 ;  /* 0x000000ffff6d7224 */ /* 0x000fe400078e002f */
[----:B------:R-:W-:Y:S02]  /*4fc0*/  IMAD.MOV.U32 R107, RZ, RZ, R40 ;  /* 0x000000ffff6b7224 */ /* 0x000fe400078e0028 */
[----:B------:R-:W-:Y:S02]  /*4fd0*/  FADD.FTZ R0, R92, R0 ;  /* 0x000000005c007221 */ /* 0x000fe40000010000 */
[----:B------:R-:W-:-:S02]  /*4fe0*/  IMAD.MOV.U32 R90, RZ, RZ, R39 ;  /* 0x000000ffff5a7224 */ /* 0x000fc400078e0027 */
[----:B------:R-:W-:Y:S02]  /*4ff0*/  FADD.FTZ R0, R96, R0 ;  /* 0x0000000060007221 */ /* 0x000fe40000010000 */
[----:B------:R-:W-:Y:S02]  /*5000*/  IMAD.MOV.U32 R92, RZ, RZ, R36 ;  /* 0x000000ffff5c7224 */ /* 0x000fe400078e0024 */
[----:B------:R-:W-:Y:S01]  /*5010*/  HMMA.16816.F32 R124, R4, R22, R16 ;  /* 0x00000016047c723c */ /* 0x000fe20000001810 */
[----:B------:R-:W1:Y:S01]  /*5020*/  LDSM.16.MT88.4 R20, [R249+0x6900] ;  /* 0x00690000f914783b */ /* 0x000e620000004200 */
[----:B------:R-:W-:Y:S02]  /*5030*/  FADD.FTZ R0, R98, R0 ;  /* 0x0000000062007221 */ /* 0x000fe40000010000 */
[----:B------:R-:W-:Y:S02]  /*5040*/  IMAD.MOV.U32 R115, RZ, RZ, R35 ;  /* 0x000000ffff737224 */ /* 0x000fe400078e0023 */
[----:B------:R-:W-:-:S02]  /*5050*/  FADD.FTZ R0, R99, R0 ;  /* 0x0000000063007221 */ /* 0x000fc40000010000 */
[----:B---3--:R-:W-:Y:S07]  /*5060*/  HMMA.16816.F32 R16, R8, R24, RZ ;  /* 0x000000180810723c */ /* 0x008fee00000018ff */
[--C-:B------:R-:W-:Y:S02]  /*5070*/  FFMA.FTZ R25, R117, c[0x0][0x2d0], -R12.reuse ;  /* 0x0000b40075197a23 */ /* 0x100fe4000001080c */
[----:B------:R-:W-:Y:S02]  /*5080*/  IMAD.MOV.U32 R117, RZ, RZ, R33 ;  /* 0x000000ffff757224 */ /* 0x000fe400078e0021 */
[----:B------:R-:W-:-:S02]  /*5090*/  FFMA.FTZ R33, R114, c[0x0][0x2d0], -R12 ;  /* 0x0000b40072217a23 */ /* 0x000fc4000001080c */
[----:B------:R-:W-:Y:S02]  /*50a0*/  FADD.FTZ R24, R100, R0 ;  /* 0x0000000064187221 */ /* 0x000fe40000010000 */
[----:B------:R-:W-:Y:S01]  /*50b0*/  MUFU.EX2 R0, R29 ;  /* 0x0000001d00007308 */ /* 0x000fe20000000800 */
[----:B------:R-:W-:-:S08]  /*50c0*/  IMAD.MOV.U32 R114, RZ, RZ, R34 ;  /* 0x000000ffff727224 */ /* 0x000fd000078e0022 */
[----:B-1----:R-:W-:Y:S08]  /*50d0*/  HMMA.16816.F32 R120, R4, R20, R16 ;  /* 0x000000140478723c */ /* 0x002ff00000001810 */
[----:B------:R-:W-:Y:S07]  /*50e0*/  HMMA.16816.F32 R16, R8, R26, RZ ;  /* 0x0000001a0810723c */ /* 0x000fee00000018ff */
[----:B------:R-:W-:-:S02]  /*50f0*/  FFMA.FTZ R26, R112, c[0x0][0x2d0], -R13 ;  /* 0x0000b400701a7a23 */ /* 0x000fc4000001080d */
[----:B------:R-:W-:Y:S02]  /*5100*/  IMAD.MOV.U32 R112, RZ, RZ, R51 ;  /* 0x000000ffff707224 */ /* 0x000fe400078e0033 */
[----:B------:R-:W-:Y:S02]  /*5110*/  FFMA.FTZ R51, R101, c[0x0][0x2d0], -R12 ;  /* 0x0000b40065337a23 */ /* 0x000fe4000001080c */
[----:B------:R-:W-:Y:S02]  /*5120*/  FADD.FTZ R27, R97, R3 ;  /* 0x00000003611b7221 */ /* 0x000fe40000010000 */
[----:B------:R-:W1:Y:S09]  /*5130*/  MUFU.EX2 R3, R26 ;  /* 0x0000001a00037308 */ /* 0x000e720000000800 */
[----:B------:R-:W-:Y:S01]  /*5140*/  HMMA.16816.F32 R56, R4, R22, R16 ;  /* 0x000000160438723c */ /* 0x000fe20000001810 */
[----:B------:R-:W2:Y:S04]  /*5150*/  LDSM.16.MT88.4 R20, [R252+0x6100] ;  /* 0x00610000fc14783b */ /* 0x000ea80000004200 */
[----:B------:R-:W3:Y:S03]  /*5160*/  LDSM.16.MT88.4 R16, [R252+0x6900] ;  /* 0x00690000fc10783b */ /* 0x000ee60000004200 */
[----:B--2---:R-:W-:Y:S11]  /*5170*/  HMMA.16816.F32 R12, R8, R20, RZ ;  /* 0x00000014080c723c */ /* 0x004ff600000018ff */
[----:B------:R-:W-:Y:S11]  /*5180*/  @!UPT UIADD3 URZ, URZ, URZ, URZ ;  /* 0x0000003f3f3ff290 */ /* 0x000ff6000fffe03f */
[----:B------:R-:W-:Y:S02]  /*5190*/  @!UPT UIADD3 URZ, URZ, URZ, URZ ;  /* 0x0000003f3f3ff290 */ /* 0x000fe4000fffe03f */
[----:B---3--:R-:W-:Y:S08]  /*51a0*/  HMMA.16816.F32 R44, R4, R16, R12 ;  /* 0x00000010042c723c */ /* 0x008ff0000000180c */
[----:B------:R-:W-:Y:S11]  /*51b0*/  HMMA.16816.F32 R12, R8, R22, RZ ;  /* 0x00000016080c723c */ /* 0x000ff600000018ff */
[----:B------:R-:W-:Y:S11]  /*51c0*/  @!UPT UIADD3 URZ, URZ, URZ, URZ ;  /* 0x0000003f3f3ff290 */ /* 0x000ff6000fffe03f */
[----:B------:R-:W-:Y:S02]  /*51d0*/  @!UPT UIADD3 URZ, URZ, URZ, URZ ;  /* 0x0000003f3f3ff290 */ /* 0x000fe4000fffe03f */
[----:B------:R-:W-:Y:S01]  /*51e0*/  HMMA.16816.F32 R40, R4, R18, R12 ;  /* 0x000000120428723c */ /* 0x000fe2000000180c */
[----:B------:R-:W2:Y:S07]  /*51f0*/  LDSM.16.MT88.4 R12, [R251+0x6100] ;  /* 0x00610000fb0c783b */ /* 0x000eae0000004200 */
[C---:B--2---:R-:W-:Y:S08]  /*5200*/  HMMA.16816.F32 R16, R8.reuse, R12, RZ ;  /* 0x0000000c0810723c */ /* 0x044ff000000018ff */
[----:B------:R-:W-:Y:S01]  /*5210*/  HMMA.16816.F32 R8, R8, R14, RZ ;  /* 0x0000000e0808723c */ /* 0x000fe200000018ff */
[----:B------:R-:W2:Y:S11]  /*5220*/  LDSM.16.MT88.4 R12, [R251+0x6900] ;  /* 0x00690000fb0c783b */ /* 0x000eb60000004200 */
[----:B------:R-:W-:Y:S04]  /*5230*/  @!UPT UIADD3 URZ, URZ, URZ, URZ ;  /* 0x0000003f3f3ff290 */ /* 0x000fe8000fffe03f */
[C---:B--2---:R-:W-:Y:S01]  /*5240*/  HMMA.16816.F32 R36, R4.reuse, R12, R16 ;  /* 0x0000000c0424723c */ /* 0x044fe20000001810 */
[----:B------:R-:W-:Y:S07]  /*5250*/  MUFU.EX2 R12, R33 ;  /* 0x00000021000c7308 */ /* 0x000fee0000000800 */
[----:B------:R-:W-:Y:S01]  /*5260*/  HMMA.16816.F32 R20, R4, R14, R8 ;  /* 0x0000000e0414723c */ /* 0x000fe20000001808 */
[----:B------:R-:W2:Y:S06]  /*5270*/  MUFU.EX2 R5, R30 ;  /* 0x0000001e00057308 */ /* 0x000eac0000000800 */
[----:B-1----:R-:W-:-:S02]  /*5280*/  FADD.FTZ R4, R3, R24 ;  /* 0x0000001803047221 */ /* 0x002fc40000010000 */
[----:B------:R-:W1:Y:S01]  /*5290*/  MUFU.EX2 R6, R31 ;  /* 0x0000001f00067308 */ /* 0x000e620000000800 */
[----:B------:R-:W-:Y:S02]  /*52a0*/  FADD.FTZ R10, R103, R27 ;  /* 0x0000001b670a7221 */ /* 0x000fe40000010000 */
[C---:B------:R-:W-:Y:S01]  /*52b0*/  FADD.FTZ R9, R0.reuse, R4 ;  /* 0x0000000400097221 */ /* 0x040fe20000010000 */
[----:B------:R-:W-:-:S04]  /*52c0*/  F2FP.PACK_AB R4, R0, R3 ;  /* 0x000000030004723e */ /* 0x000fc800000000ff */
[----:B------:R-:W3:Y:S01]  /*52d0*/  MUFU.EX2 R8, R25 ;  /* 0x0000001900087308 */ /* 0x000ee20000000800 */
[----:B--2---:R-:W-:-:S07]  /*52e0*/  FADD.FTZ R0, R5, R9 ;  /* 0x0000000905007221 */ /* 0x004fce0000010000 */
[----:B------:R-:W2:Y:S01]  /*52f0*/  MUFU.EX2 R7, R28 ;  /* 0x0000001c00077308 */ /* 0x000ea20000000800 */
[C---:B-1----:R-:W-:Y:S01]  /*5300*/  FADD.FTZ R14, R6.reuse, R0 ;  /* 0x00000000060e7221 */ /* 0x042fe20000010000 */
[----:B------:R-:W-:Y:S01]  /*5310*/  F2FP.PACK_AB R6, R6, R5 ;  /* 0x000000050606723e */ /* 0x000fe200000000ff */
[----:B---3--:R-:W-:-:S05]  /*5320*/  FADD.FTZ R3, R8, R10 ;  /* 0x0000000a08037221 */ /* 0x008fca0000010000 */
[----:B------:R-:W1:Y:S01]  /*5330*/  MUFU.EX2 R0, R32 ;  /* 0x0000002000007308 */ /* 0x000e620000000800 */
[C---:B--2---:R-:W-:Y:S01]  /*5340*/  F2FP.PACK_AB R5, R7.reuse, R8 ;  /* 0x000000080705723e */ /* 0x044fe200000000ff */
[----:B------:R-:W-:Y:S01]  /*5350*/  FADD.FTZ R3, R7, R3 ;  /* 0x0000000307037221 */ /* 0x000fe20000010000 */
[----:B------:R-:W2:Y:S01]  /*5360*/  LDSM.16.MT88.4 R8, [R248+0x1100] ;  /* 0x00110000f808783b */ /* 0x000ea20000004200 */
[----:B-1----:R-:W-:Y:S02]  /*5370*/  F2FP.PACK_AB R7, R12, R0 ;  /* 0x000000000c07723e */ /* 0x002fe400000000ff */
[----:B------:R-:W-:-:S05]  /*5380*/  FADD.FTZ R13, R0, R3 ;  /* 0x00000003000d7221 */ /* 0x000fca0000010000 */
[C---:B--2---:R-:W-:Y:S08]  /*5390*/  HMMA.16816.F32 R164, R4.reuse, R8, R164 ;  /* 0x0000000804a4723c */ /* 0x044ff000000018a4 */
        /* <DEDUP_REMOVED lines=28> */
[----:B------:R-:W1:Y:S04]  /*5560*/  LDSM.16.MT88.4 R8, [R252+0x5100] ;  /* 0x00510000fc08783b */ /* 0x000e680000004200 */
[----:B------:R-:W-:Y:S03]  /*5570*/  LDSM.16.MT88.4 R160, [R248+0x1900] ;  /* 0x00190000f8a0783b */ /* 0x000fe60000004200 */
[C---:B-1----:R-:W-:Y:S11]  /*5580*/  HMMA.16816.F32 R112, R4.reuse, R8, R184 ;  /* 0x000000080470723c */ /* 0x042ff600000018b8 */
[----:B------:R-:W-:Y:S11]  /*5590*/  @!UPT UIADD3 URZ, URZ, URZ, URZ ;  /* 0x0000003f3f3ff290 */ /* 0x000ff6000fffe03f */
[----:B------:R-:W-:Y:S02]  /*55a0*/  @!UPT UIADD3 URZ, URZ, URZ, URZ ;  /* 0x0000003f3f3ff290 */ /* 0x000fe4000fffe03f */
[----:B------:R-:W-:Y:S01]  /*55b0*/  MOV R9, R115 ;  /* 0x0000007300097202 */ /* 0x000fe20000000f00 */
[----:B------:R-:W-:Y:S02]  /*55c0*/  IMAD.MOV.U32 R8, RZ, RZ, R112 ;  /* 0x000000ffff087224 */ /* 0x000fe400078e0070 */
[----:B------:R-:W-:Y:S02]  /*55d0*/  IMAD.MOV.U32 R110, RZ, RZ, R113 ;  /* 0x000000ffff6e7224 */ /* 0x000fe400078e0071 */
[----:B------:R-:W-:Y:S02]  /*55e0*/  IMAD.MOV.U32 R109, RZ, RZ, R114 ;  /* 0x000000ffff6d7224 */ /* 0x000fe400078e0072 */
[C---:B------:R-:W-:Y:S07]  /*55f0*/  HMMA.16816.F32 R112, R4.reuse, R10, R152 ;  /* 0x0000000a0470723c */ /* 0x040fee0000001898 */
[----:B------:R-:W-:Y:S01]  /*5600*/  IMAD.MOV.U32 R155, RZ, RZ, R9 ;  /* 0x000000ffff9b7224 */ /* 0x000fe200078e0009 */
[----:B------:R-:W-:Y:S01]  /*5610*/  MOV R152, R8 ;  /* 0x0000000800987202 */ /* 0x000fe20000000f00 */
[----:B------:R-:W-:Y:S01]  /*5620*/  IMAD.MOV.U32 R154, RZ, RZ, R109 ;  /* 0x000000ffff9a7224 */ /* 0x000fe200078e006d */
[----:B------:R-:W1:Y:S01]  /*5630*/  LDSM.16.MT88.4 R8, [R251+0x5100] ;  /* 0x00510000fb08783b */ /* 0x000e620000004200 */
[----:B------:R-:W-:Y:S11]  /*5640*/  MOV R153, R110 ;  /* 0x0000006e00997202 */ /* 0x000ff60000000f00 */
[----:B------:R-:W-:Y:S02]  /*5650*/  @!UPT UIADD3 URZ, URZ, URZ, URZ ;  /* 0x0000003f3f3ff290 */ /* 0x000fe4000fffe03f */
[----:B------:R-:W-:Y:S01]  /*5660*/  IMAD.MOV.U32 R108, RZ, RZ, R113 ;  /* 0x000000ffff6c7224 */ /* 0x000fe200078e0071 */
[----:B------:R-:W-:Y:S01]  /*5670*/  MOV R15, R114 ;  /* 0x00000072000f7202 */ /* 0x000fe20000000f00 */
[----:B------:R-:W-:Y:S02]  /*5680*/  IMAD.MOV.U32 R3, RZ, RZ, R115 ;  /* 0x000000ffff037224 */ /* 0x000fe400078e0073 */
[----:B------:R-:W-:Y:S01]  /*5690*/  IMAD.MOV.U32 R0, RZ, RZ, R112 ;  /* 0x000000ffff007224 */ /* 0x000fe200078e0070 */
[C---:B-1----:R-:W-:Y:S07]  /*56a0*/  HMMA.16816.F32 R188, R4.reuse, R8, R144 ;  /* 0x0000000804bc723c */ /* 0x042fee0000001890 */
[----:B------:R-:W-:Y:S01]  /*56b0*/  IMAD.MOV.U32 R145, RZ, RZ, R108 ;  /* 0x000000ffff917224 */ /* 0x000fe200078e006c */
[C---:B------:R-:W-:Y:S01]  /*56c0*/  HMMA.16816.F32 R112, R4.reuse, R10, R136 ;  /* 0x0000000a0470723c */ /* 0x040fe20000001888 */
[----:B------:R-:W1:Y:S01]  /*56d0*/  LDSM.16.MT88.4 R8, [R248+0x7100] ;  /* 0x00710000f808783b */ /* 0x000e620000004200 */
[----:B------:R-:W-:Y:S01]  /*56e0*/  IMAD.MOV.U32 R146, RZ, RZ, R15 ;  /* 0x000000ffff927224 */ /* 0x000fe200078e000f */
[----:B------:R-:W-:Y:S01]  /*56f0*/  MOV R147, R3 ;  /* 0x0000000300937202 */ /* 0x000fe20000000f00 */
[----:B------:R-:W-:Y:S01]  /*5700*/  IMAD.MOV.U32 R144, RZ, RZ, R0 ;  /* 0x000000ffff907224 */ /* 0x000fe200078e0000 */
[----:B------:R-:W-:Y:S01]  /*5710*/  MUFU.EX2 R3, R83 ;  /* 0x0000005300037308 */ /* 0x000fe20000000800 */
[----:B------:R-:W-:Y:S07]  /*5720*/  LDSM.16.MT88.4 R136, [R251+0x1900] ;  /* 0x00190000fb88783b */ /* 0x000fee0000004200 */
[----:B------:R-:W2:Y:S01]  /*5730*/  MUFU.EX2 R0, R82 ;  /* 0x0000005200007308 */ /* 0x000ea20000000800 */
[C---:B-1----:R-:W-:Y:S07]  /*5740*/  HMMA.16816.F32 R108, R4.reuse, R8, R128 ;  /* 0x00000008046c723c */ /* 0x042fee0000001880 */
[----:B--2---:R-:W-:Y:S01]  /*5750*/  F2FP.PACK_AB R128, R0, R3 ;  /* 0x000000030080723e */ /* 0x004fe200000000ff */
[C---:B------:R-:W-:Y:S01]  /*5760*/  HMMA.16816.F32 R124, R4.reuse, R10, R124 ;  /* 0x0000000a047c723c */ /* 0x040fe2000000187c */
[----:B------:R-:W1:Y:S07]  /*5770*/  LDSM.16.MT88.4 R8, [R249+0x7100] ;  /* 0x00710000f908783b */ /* 0x000e6e0000004200 */
[C---:B-1----:R-:W-:Y:S08]  /*5780*/  HMMA.16816.F32 R116, R4.reuse, R8, R120 ;  /* 0x000000080474723c */ /* 0x042ff00000001878 */
[----:B------:R-:W-:Y:S11]  /*5790*/  HMMA.16816.F32 R8, R4, R10, R56 ;  /* 0x0000000a0408723c */ /* 0x000ff60000001838 */
[----:B------:R-:W-:Y:S05]  /*57a0*/  @!UPT UIADD3 URZ, URZ, URZ, URZ ;  /* 0x0000003f3f3ff290 */ /* 0x000fea000fffe03f */
[----:B------:R-:W-:Y:S01]  /*57b0*/  IMAD.MOV.U32 R123, RZ, RZ, R116 ;  /* 0x000000ffff7b7224 */ /* 0x000fe200078e0074 */
[----:B------:R-:W-:Y:S01]  /*57c0*/  MOV R122, R117 ;  /* 0x00000075007a7202 */ /* 0x000fe20000000f00 */
[----:B------:R-:W-:Y:S02]  /*57d0*/  IMAD.MOV.U32 R121, RZ, RZ, R118 ;  /* 0x000000ffff797224 */ /* 0x000fe400078e0076 */
[----:B------:R-:W-:-:S04]  /*57e0*/  IMAD.MOV.U32 R120, RZ, RZ, R119 ;  /* 0x000000ffff787224 */ /* 0x000fc800078e0077 */
[----:B------:R-:W-:Y:S01]  /*57f0*/  MOV R58, R8 ;  /* 0x00000008003a7202 */ /* 0x000fe20000000f00 */
[----:B------:R-:W-:Y:S01]  /*5800*/  IMAD.MOV.U32 R57, RZ, RZ, R9 ;  /* 0x000000ffff397224 */ /* 0x000fe200078e0009 */
[----:B------:R-:W-:Y:S01]  /*5810*/  MOV R15, R11 ;  /* 0x0000000b000f7202 */ /* 0x000fe20000000f00 */
[----:B------:R-:W-:Y:S02]  /*5820*/  IMAD.MOV.U32 R56, RZ, RZ, R10 ;  /* 0x000000ffff387224 */ /* 0x000fe400078e000a */
[----:B------:R-:W1:Y:S02]  /*5830*/  LDSM.16.MT88.4 R8, [R252+0x7100] ;  /* 0x00710000fc08783b */ /* 0x000e640000004200 */
[C---:B-1----:R-:W-:Y:S08]  /*5840*/  HMMA.16816.F32 R116, R4.reuse, R8, R44 ;  /* 0x000000080474723c */ /* 0x042ff0000000182c */
[C---:B------:R-:W-:Y:S01]  /*5850*/  HMMA.16816.F32 R184, R4.reuse, R10, R40 ;  /* 0x0000000a04b8723c */ /* 0x040fe20000001828 */
[----:B------:R-:W1:Y:S04]  /*5860*/  LDSM.16.MT88.4 R8, [R251+0x7100] ;  /* 0x00710000fb08783b */ /* 0x000e680000004200 */
[----:B------:R-:W2:Y:S03]  /*5870*/  LDSM.16.MT88.4 R40, [R248+0x3900] ;  /* 0x00390000f828783b */ /* 0x000ea60000004200 */
[C---:B-1----:R-:W-:Y:S01]  /*5880*/  HMMA.16816.F32 R180, R4.reuse, R8, R36 ;  /* 0x0000000804b4723c */ /* 0x042fe20000001824 */
[----:B------:R-:W-:Y:S06]  /*5890*/  MUFU.EX2 R8, R50 ;  /* 0x0000003200087308 */ /* 0x000fec0000000800 */
[----:B------:R-:W-:Y:S01]  /*58a0*/  FADD.FTZ R9, R3, R14 ;  /* 0x0000000e03097221 */ /* 0x000fe20000010000 */
[----:B------:R-:W-:Y:S01]  /*58b0*/  HMMA.16816.F32 R20, R4, R10, R20 ;  /* 0x0000000a0414723c */ /* 0x000fe20000001814 */
[----:B------:R-:W1:Y:S01]  /*58c0*/  MUFU.EX2 R7, R49 ;  /* 0x0000003100077308 */ /* 0x000e620000000800 */
[----:B------:R-:W-:Y:S01]  /*58d0*/  MOV R14, R56 ;  /* 0x00000038000e7202 */ /* 0x000fe20000000f00 */
[----:B------:R-:W-:-:S04]  /*58e0*/  FADD.FTZ R9, R0, R9 ;  /* 0x0000000900097221 */ /* 0x000fc80000010000 */
[----:B------:R-:W-:Y:S02]  /*58f0*/  FADD.FTZ R10, R12, R13 ;  /* 0x0000000d0c0a7221 */ /* 0x000fe40000010000 */
[----:B------:R-:W3:Y:S01]  /*5900*/  MUFU.EX2 R6, R48 ;  /* 0x0000003000067308 */ /* 0x000ee20000000800 */
[----:B------:R-:W-:Y:S02]  /*5910*/  IMAD.MOV.U32 R12, RZ, RZ, R58 ;  /* 0x000000ffff0c7224 */ /* 0x000fe400078e003a */
[----:B------:R-:W-:Y:S02]  /*5920*/  IMAD.MOV.U32 R13, RZ, RZ, R57 ;  /* 0x000000ffff0d7224 */ /* 0x000fe400078e0039 */
[----:B------:R-:W4:Y:S03]  /*5930*/  LDSM.16.MT88.4 R56, [R252+0x3900] ;  /* 0x00390000fc38783b */ /* 0x000f260000004200 */
[----:B------:R5:W2:Y:S01]  /*5940*/  MUFU.EX2 R11, R51 ;  /* 0x00000033000b7308 */ /* 0x000aa20000000800 */
[----:B-1----:R-:W-:-:S07]  /*5950*/  FADD.FTZ R3, R7, R10 ;  /* 0x0000000a07037221 */ /* 0x002fce0000010000 */
[----:B------:R-:W1:Y:S01]  /*5960*/  MUFU.EX2 R5, R81 ;  /* 0x0000005100057308 */ /* 0x000e620000000800 */
[----:B---3--:R-:W-:Y:S02]  /*5970*/  F2FP.PACK_AB R129, R6, R7 ;  /* 0x000000070681723e */ /* 0x008fe400000000ff */
[----:B------:R-:W-:Y:S01]  /*5980*/  MOV R7, R155 ;  /* 0x0000009b00077202 */ /* 0x000fe20000000f00 */
[----:B-----5:R-:W3:Y:S04]  /*5990*/  LDSM.16.MT88.4 R48, [R249+0x3900] ;  /* 0x00390000f930783b */ /* 0x020ee80000004200 */
[----:B------:R-:W5:Y:S01]  /*59a0*/  MUFU.EX2 R4, R80 ;  /* 0x0000005000047308 */ /* 0x000f620000000800 */
[----:B--2---:R-:W-:Y:S01]  /*59b0*/  F2FP.PACK_AB R131, R11, R8 ;  /* 0x000000080b83723e */ /* 0x004fe200000000ff */
[----:B-1----:R-:W-:Y:S01]  /*59c0*/  FADD.FTZ R0, R5, R9 ;  /* 0x0000000905007221 */ /* 0x002fe20000010000 */
[C---:B-----5:R-:W-:Y:S01]  /*59d0*/  F2FP.PACK_AB R130, R4.reuse, R5 ;  /* 0x000000050482723e */ /* 0x060fe200000000ff */
[----:B------:R-:W-:Y:S02]  /*59e0*/  LDSM.16.MT88.4 R80, [R249+0x5900] ;  /* 0x00590000f950783b */ /* 0x000fe40000004200 */
[----:B------:R-:W-:Y:S01]  /*59f0*/  FADD.FTZ R0, R4, R0 ;  /* 0x0000000004007221 */ /* 0x000fe20000010000 */
[----:B------:R-:W-:Y:S01]  /*5a00*/  MOV R5, R153 ;  /* 0x0000009900057202 */ /* 0x000fe20000000f00 */
[----:B------:R-:W-:-:S02]  /*5a10*/  IMAD.MOV.U32 R4, RZ, RZ, R152 ;  /* 0x000000ffff047224 */ /* 0x000fc400078e0098 */
[C---:B------:R-:W-:Y:S01]  /*5a20*/  HMMA.16816.F32 R36, R128.reuse, R40, R52 ;  /* 0x000000288024723c */ /* 0x040fe20000001834 */
[----:B------:R1:W-:Y:S07]  /*5a30*/  STL [R1+0x5c], R0 ;  /* 0x00005c0001007387 */ /* 0x0003ee0000100800 */
[C---:B----4-:R-:W-:Y:S01]  /*5a40*/  HMMA.16816.F32 R52, R128.reuse, R56, R72 ;  /* 0x000000388034723c */ /* 0x050fe20000001848 */
[----:B------:R-:W2:Y:S07]  /*5a50*/  LDSM.16.MT88.4 R72, [R248+0x5900] ;  /* 0x00590000f848783b */ /* 0x000eae0000004200 */
[C---:B---3--:R-:W-:Y:S01]  /*5a60*/  HMMA.16816.F32 R44, R128.reuse, R48, R64 ;  /* 0x00000030802c723c */ /* 0x048fe20000001840 */
[----:B------:R-:W3:Y:S07]  /*5a70*/  LDSM.16.MT88.4 R64, [R251+0x3900] ;  /* 0x00390000fb40783b */ /* 0x000eee0000004200 */
[----:B------:R-:W-:Y:S01]  /*5a80*/  HMMA.16816.F32 R40, R128, R42, R60 ;  /* 0x0000002a8028723c */ /* 0x000fe2000000183c */
[----:B-1----:R-:W-:-:S02]  /*5a90*/  FADD.FTZ R0, R6, R3 ;  /* 0x0000000306007221 */ /* 0x002fc40000010000 */
[----:B------:R-:W-:Y:S02]  /*5aa0*/  IMAD.MOV.U32 R6, RZ, RZ, R154 ;  /* 0x000000ffff067224 */ /* 0x000fe400078e009a */
[----:B------:R-:W1:Y:S01]  /*5ab0*/  LDSM.16.MT88.4 R152, [R249+0x1900] ;  /* 0x00190000f998783b */ /* 0x000e620000004200 */
[----:B------:R-:W-:Y:S02]  /*5ac0*/  FADD.FTZ R0, R8, R0 ;  /* 0x0000000008007221 */ /* 0x000fe40000010000 */
[----:B------:R-:W-:Y:S02]  /*5ad0*/  HMMA.16816.F32 R48, R128, R50, R68 ;  /* 0x000000328030723c */ /* 0x000fe40000001844 */
[----:B------:R-:W-:-:S06]  /*5ae0*/  FADD.FTZ R0, R11, R0 ;  /* 0x000000000b007221 */ /* 0x000fcc0000010000 */
[C---:B------:R-:W-:Y:S01]  /*5af0*/  HMMA.16816.F32 R164, R128.reuse, R160, R164 ;  /* 0x000000a080a4723c */ /* 0x040fe200000018a4 */
[----:B------:R-:W-:Y:S07]  /*5b00*/  STL [R1+0x80], R0 ;  /* 0x0000800001007387 */ /* 0x000fee0000100800 */
[C---:B------:R-:W-:Y:S07]  /*5b10*/  HMMA.16816.F32 R160, R128.reuse, R162, R16 ;  /* 0x000000a280a0723c */ /* 0x040fee0000001810 */
[----:B------:R-:W-:Y:S01]  /*5b20*/  IMAD.MOV.U32 R16, RZ, RZ, R123 ;  /* 0x000000ffff107224 */ /* 0x000fe200078e007b */
[C---:B--2---:R-:W-:Y:S01]  /*5b30*/  HMMA.16816.F32 R68, R128.reuse, R72, R92 ;  /* 0x000000488044723c */ /* 0x044fe2000000185c */
[----:B------:R-:W-:Y:S01]  /*5b40*/  MOV R17, R122 ;  /* 0x0000007a00117202 */ /* 0x000fe20000000f00 */
[----:B------:R-:W-:Y:S01]  /*5b50*/  IMAD.MOV.U32 R18, RZ, RZ, R121 ;  /* 0x000000ffff127224 */ /* 0x000fe200078e0079 */
[----:B------:R-:W-:Y:S01]  /*5b60*/  MOV R19, R120 ;  /* 0x0000007800137202 */ /* 0x000fe20000000f00 */
[----:B------:R-:W-:Y:S01]  /*5b70*/  IMAD.MOV.U32 R120, RZ, RZ, R144 ;  /* 0x000000ffff787224 */ /* 0x000fe200078e0090 */
[----:B------:R-:W-:Y:S01]  /*5b80*/  MOV R121, R145 ;  /* 0x0000009100797202 */ /* 0x000fe20000000f00 */
[----:B------:R-:W-:Y:S01]  /*5b90*/  IMAD.MOV.U32 R122, RZ, RZ, R146 ;  /* 0x000000ffff7a7224 */ /* 0x000fe200078e0092 */
[----:B------:R-:W-:Y:S01]  /*5ba0*/  MOV R123, R147 ;  /* 0x00000093007b7202 */ /* 0x000fe20000000f00 */
[C---:B---3--:R-:W-:Y:S01]  /*5bb0*/  HMMA.16816.F32 R60, R128.reuse, R64, R84 ;  /* 0x00000040803c723c */ /* 0x048fe20000001854 */
[----:B------:R-:W-:Y:S07]  /*5bc0*/  LDSM.16.MT88.4 R144, [R252+0x1900] ;  /* 0x00190000fc90783b */ /* 0x000fee0000004200 */
[C---:B------:R-:W-:Y:S01]  /*5bd0*/  HMMA.16816.F32 R64, R128.reuse, R66, R88 ;  /* 0x000000428040723c */ /* 0x040fe20000001858 */
[----:B------:R-:W2:Y:S07]  /*5be0*/  LDSM.16.MT88.4 R88, [R252+0x5900] ;  /* 0x00590000fc58783b */ /* 0x000eae0000004200 */
[C---:B------:R-:W-:Y:S01]  /*5bf0*/  HMMA.16816.F32 R72, R128.reuse, R74, R96 ;  /* 0x0000004a8048723c */ /* 0x040fe20000001860 */
[----:B------:R-:W3:Y:S07]  /*5c00*/  LDSM.16.MT88.4 R96, [R251+0x5900] ;  /* 0x00590000fb60783b */ /* 0x000eee0000004200 */
[C---:B------:R-:W-:Y:S08]  /*5c10*/  HMMA.16816.F32 R56, R128.reuse, R58, R76 ;  /* 0x0000003a8038723c */ /* 0x040ff0000000184c */
[C---:B------:R-:W-:Y:S08]  /*5c20*/  HMMA.16816.F32 R76, R128.reuse, R80, R100 ;  /* 0x00000050804c723c */ /* 0x040ff00000001864 */
[C---:B------:R-:W-:Y:S01]  /*5c30*/  HMMA.16816.F32 R80, R128.reuse, R82, R104 ;  /* 0x000000528050723c */ /* 0x040fe20000001868 */
[----:B------:R-:W4:Y:S07]  /*5c40*/  LDSM.16.MT88.4 R104, [R248+0x7900] ;  /* 0x00790000f868783b */ /* 0x000f2e0000004200 */
[C---:B-1----:R-:W-:Y:S08]  /*5c50*/  HMMA.16816.F32 R156, R128.reuse, R152, R156 ;  /* 0x00000098809c723c */ /* 0x042ff0000000189c */
[C---:B--2---:R-:W-:Y:S01]  /*5c60*/  HMMA.16816.F32 R84, R128.reuse, R88, R4 ;  /* 0x000000588054723c */ /* 0x044fe20000001804 */
[----:B------:R-:W-:Y:S07]  /*5c70*/  LDSM.16.MT88.4 R4, [R251+0x7900] ;  /* 0x00790000fb04783b */ /* 0x000fee0000004200 */
[C---:B---3--:R-:W-:Y:S08]  /*5c80*/  HMMA.16816.F32 R92, R128.reuse, R96, R188 ;  /* 0x00000060805c723c */ /* 0x048ff000000018bc */
[C---:B------:R-:W-:Y:S01]  /*5c90*/  HMMA.16816.F32 R88, R128.reuse, R90, R120 ;  /* 0x0000005a8058723c */ /* 0x040fe20000001878 */
[----:B------:R-:W1:Y:S07]  /*5ca0*/  LDSM.16.MT88.4 R120, [R252+0x7900] ;  /* 0x00790000fc78783b */ /* 0x000e6e0000004200 */
[C---:B------:R-:W-:Y:S01]  /*5cb0*/  HMMA.16816.F32 R96, R128.reuse, R98, R112 ;  /* 0x000000628060723c */ /* 0x040fe20000001870 */
[----:B------:R-:W2:Y:S07]  /*5cc0*/  LDSM.16.MT88.4 R112, [R249+0x7900] ;  /* 0x00790000f970783b */ /* 0x000eae0000004200 */
[C---:B----4-:R-:W-:Y:S08]  /*5cd0*/  HMMA.16816.F32 R100, R128.reuse, R104, R108 ;  /* 0x000000688064723c */ /* 0x050ff0000000186c */
[C---:B------:R-:W-:Y:S08]  /*5ce0*/  HMMA.16816.F32 R148, R128.reuse, R144, R148 ;  /* 0x000000908094723c */ /* 0x040ff00000001894 */
[C---:B------:R-:W-:Y:S08]  /*5cf0*/  HMMA.16816.F32 R140, R128.reuse, R136, R140 ;  /* 0x00000088808c723c */ /* 0x040ff0000000188c */
[C---:B------:R-:W-:Y:S08]  /*5d00*/  HMMA.16816.F32 R104, R128.reuse, R106, R124 ;  /* 0x0000006a8068723c */ /* 0x040ff0000000187c */
[C---:B-1----:R-:W-:Y:S08]  /*5d10*/  HMMA.16816.F32 R116, R128.reuse, R120, R116 ;  /* 0x000000788074723c */ /* 0x042ff00000001874 */
[C---:B--2---:R-:W-:Y:S08]  /*5d20*/  HMMA.16816.F32 R108, R128.reuse, R112, R16 ;  /* 0x00000070806c723c */ /* 0x044ff00000001810 */
[C---:B------:R-:W-:Y:S08]  /*5d30*/  HMMA.16816.F32 R152, R128.reuse, R154, R24 ;  /* 0x0000009a8098723c */ /* 0x040ff00000001818 */
[C---:B------:R-:W-:Y:S08]  /*5d40*/  HMMA.16816.F32 R144, R128.reuse, R146, R28 ;  /* 0x000000928090723c */ /* 0x040ff0000000181c */
[C---:B------:R-:W-:Y:S08]  /*5d50*/  HMMA.16816.F32 R136, R128.reuse, R138, R32 ;  /* 0x0000008a8088723c */ /* 0x040ff00000001820 */
[C---:B------:R-:W-:Y:S08]  /*5d60*/  HMMA.16816.F32 R112, R128.reuse, R114, R12 ;  /* 0x000000728070723c */ /* 0x040ff0000000180c */
[C---:B------:R-:W-:Y:S08]  /*5d70*/  HMMA.16816.F32 R120, R128.reuse, R122, R184 ;  /* 0x0000007a8078723c */ /* 0x040ff000000018b8 */
[C---:B------:R-:W-:Y:S08]  /*5d80*/  HMMA.16816.F32 R124, R128.reuse, R4, R180 ;  /* 0x00000004807c723c */ /* 0x040ff000000018b4 */
[----:B------:R-:W-:Y:S01]  /*5d90*/  HMMA.16816.F32 R128, R128, R6, R20 ;  /* 0x000000068080723c */ /* 0x000fe20000001814 */
[----:B------:R-:W-:Y:S07]  /*5da0*/  @P0 BRA `(.L_x_26) ;  /* 0x00003b7000000947 */ /* 0x000fee0003800000 */
[----:B------:R-:W-:Y:S01]  /*5db0*/  SHF.R.S32.HI R15, RZ, 0x1f, R133 ;  /* 0x0000001fff0f7819 */ /* 0x000fe20000011485 */
[C---:B------:R-:W-:Y:S01]  /*5dc0*/  IMAD.SHL.U32 R3, R133.reuse, 0x2, RZ ;  /* 0x0000000285037824 */ /* 0x040fe200078e00ff */
[----:B------:R-:W-:Y:S01]  /*5dd0*/  SHF.L.U64.HI R0, R134, 0x1, R178 ;  /* 0x0000000186007819 */ /* 0x000fe200000102b2 */
[----:B------:R-:W-:Y:S01]  /*5de0*/  UIADD3 UR6, UR6, -0x2, URZ ;  /* 0xfffffffe06067890 */ /* 0x000fe2000fffe03f */
[----:B------:R-:W-:Y:S01]  /*5df0*/  SHF.L.U64.HI R4, R133, 0x1, R15 ;  /* 0x0000000185047819 */ /* 0x000fe2000001020f */
[----:B------:R-:W-:Y:S01]  /*5e00*/  IMAD.MOV.U32 R133, RZ, RZ, R132 ;  /* 0x000000ffff857224 */ /* 0x000fe200078e0084 */
[----:B------:R-:W-:-:S03]  /*5e10*/  SHF.R.S32.HI R15, RZ, 0x1f, R177 ;  /* 0x0000001fff0f7819 */ /* 0x000fc600000114b1 */
[----:B------:R1:W-:Y:S04]  /*5e20*/  STL [R1+0x7c], R4 ;  /* 0x00007c0401007387 */ /* 0x0003e80000100800 */
[----:B------:R2:W-:Y:S04]  /*5e30*/  STL [R1+0x78], R3 ;  /* 0x0000780301007387 */ /* 0x0005e80000100800 */
[----:B------:R3:W-:Y:S01]  /*5e40*/  STL [R1+0x74], R0 ;  /* 0x0000740001007387 */ /* 0x0007e20000100800 */
[----:B-1----:R-:W-:Y:S02]  /*5e50*/  IMAD.SHL.U32 R4, R134, 0x2, RZ ;  /* 0x0000000286047824 */ /* 0x002fe400078e00ff */
[----:B------:R-:W-:Y:S01]  /*5e60*/  IMAD.MOV.U32 R134, RZ, RZ, R2 ;  /* 0x000000ffff867224 */ /* 0x000fe200078e0002 */
[----:B------:R-:W-:-:S02]  /*5e70*/  SHF.L.U64.HI R2, R177, 0x1, R15 ;  /* 0x00000001b1027819 */ /* 0x000fc4000001020f */
[C---:B--2---:R-:W-:Y:S01]  /*5e80*/  SHF.L.U64.HI R3, R176.reuse, 0x1, R179 ;  /* 0x00000001b0037819 */ /* 0x044fe200000102b3 */
[----:B------:R-:W-:Y:S01]  /*5e90*/  STL [R1+0x70], R4 ;  /* 0x0000700401007387 */ /* 0x000fe20000100800 */
[----:B---3--:R-:W-:-:S03]  /*5ea0*/  IMAD.SHL.U32 R0, R176, 0x2, RZ ;  /* 0x00000002b0007824 */ /* 0x008fc600078e00ff */
[----:B------:R-:W-:Y:S04]  /*5eb0*/  STL [R1+0x6c], R3 ;  /* 0x00006c0301007387 */ /* 0x000fe80000100800 */
[----:B------:R1:W-:Y:S02]  /*5ec0*/  STL [R1+0x68], R0 ;  /* 0x0000680001007387 */ /* 0x0003e40000100800 */
[----:B-1----:R-:W-:-:S05]  /*5ed0*/  IMAD.SHL.U32 R0, R177, 0x2, RZ ;  /* 0x00000002b1007824 */ /* 0x002fca00078e00ff */
[----:B------:R1:W-:Y:S04]  /*5ee0*/  STL [R1+0x60], R0 ;  /* 0x0000600001007387 */ /* 0x0003e80000100800 */
[----:B------:R1:W-:Y:S01]  /*5ef0*/  STL [R1+0x64], R2 ;  /* 0x0000640201007387 */ /* 0x0003e20000100800 */
[----:B------:R-:W-:Y:S05]  /*5f00*/  BRA `(.L_x_27) ;  /* 0x0000045000007947 */ /* 0x000fea0003800000 */
.L_x_29:
[----:B------:R-:W2:Y:S01]  /*5f10*/  LDL R5, [R1+0x84] ;  /* 0x0000840001057983 */ /* 0x000ea20000100800 */
[----:B------:R-:W-:Y:S01]  /*5f20*/  IMAD.MOV.U32 R2, RZ, RZ, c[0x0][0x2b8] ;  /* 0x0000ae00ff027624 */ /* 0x000fe200078e00ff */
[----:B------:R-:W-:Y:S01]  /*5f30*/  ULEA UR4, UR6, UR10, 0x6 ;  /* 0x0000000a06047291 */ /* 0x000fe2000f8e303f */
[----:B------:R-:W-:Y:S01]  /*5f40*/  IMAD.MOV.U32 R8, RZ, RZ, RZ ;  /* 0x000000ffff087224 */ /* 0x000fe200078e00ff */
[----:B------:R-:W3:Y:S02]  /*5f50*/  LDL R31, [R1+0x78] ;  /* 0x00007800011f7983 */ /* 0x000ee40000100800 */
[----:B------:R-:W-:Y:S02]  /*5f60*/  ISETP.NE.AND P6, PT, R2, 0x1, PT ;  /* 0x000000010200780c */ /* 0x000fe40003fc5270 */
[----:B------:R-:W4:Y:S01]  /*5f70*/  LDL R30, [R1+0x7c] ;  /* 0x00007c00011e7983 */ /* 0x000f220000100800 */
[----:B------:R-:W-:Y:S03]  /*5f80*/  IMAD.U32 R2, RZ, RZ, UR4 ;  /* 0x00000004ff027e24 */ /* 0x000fe6000f8e00ff */
[----:B------:R-:W5:Y:S04]  /*5f90*/  LDL R29, [R1+0x70] ;  /* 0x00007000011d7983 */ /* 0x000f680000100800 */
[----:B------:R-:W3:Y:S04]  /*5fa0*/  LDL R28, [R1+0x74] ;  /* 0x00007400011c7983 */ /* 0x000ee80000100800 */
        /* <DEDUP_REMOVED lines=29> */
[----:B------:R-:W-:Y:S01]  /*6180*/  LEA.HI.X R7, R0, c[0x0][0x1cc], R7, 0x1, P0 ;  /* 0x0000730000077a11 */ /* 0x000fe200000f0c07 */
[----:B------:R-:W3:Y:S04]  /*6190*/  SHFL.IDX PT, R5, R2, RZ, 0x181f ;  /* 0x00181fff02057589 */ /* 0x000ee800000e0000 */
[----:B------:R-:W4:Y:S04]  /*61a0*/  SHFL.IDX PT, R6, R7, RZ, 0x181f ;  /* 0x00181fff07067589 */ /* 0x000f2800000e0000 */
[----:B------:R-:W1:Y:S04]  /*61b0*/  SHFL.IDX PT, R0, R2, 0x1, 0x181f ;  /* 0x00381f0002007f89 */ /* 0x000e6800000e0000 */
[----:B------:R-:W2:Y:S01]  /*61c0*/  SHFL.IDX PT, R2, R7, 0x1, 0x181f ;  /* 0x00381f0007027f89 */ /* 0x000ea200000e0000 */
[C---:B---3--:R-:W-:Y:S05]  /*61d0*/  IADD3 R8, P0, R5.reuse, R31, RZ ;  /* 0x0000001f05087210 */ /* 0x048fea0007f1e0ff */
[C---:B----4-:R-:W-:Y:S05]  /*61e0*/  IMAD.X R9, R6.reuse, 0x1, R30, P0 ;  /* 0x0000000106097824 */ /* 0x050fea00000e061e */
[----:B------:R5:W-:Y:S02]  /*61f0*/  LDGSTS.E.BYPASS.LTC128B.128 [R132+0x10100], [R8.64], !P5 ;  /* 0x1010000008847fae */ /* 0x000be4000e901d4c */
[C---:B-----5:R-:W-:Y:S04]  /*6200*/  IADD3 R8, P0, R5.reuse, R29, RZ ;  /* 0x0000001d05087210 */ /* 0x060fe80007f1e0ff */
[CC--:B------:R-:W-:Y:S02]  /*6210*/  IADD3.X R9, R6.reuse, R28.reuse, RZ, P0, !PT ;  /* 0x0000001c06097210 */ /* 0x0c0fe400007fe4ff */
[C---:B------:R-:W-:Y:S03]  /*6220*/  IADD3 R10, P0, R5.reuse, R27, RZ ;  /* 0x0000001b050a7210 */ /* 0x040fe60007f1e0ff */
[----:B------:R3:W-:Y:S02]  /*6230*/  LDGSTS.E.BYPASS.LTC128B.128 [R132+0x12100], [R8.64], !P4 ;  /* 0x1210000008847fae */ /* 0x0007e4000e101d4c */
[C---:B------:R-:W-:Y:S05]  /*6240*/  IMAD.X R11, R6.reuse, 0x1, R26, P0 ;  /* 0x00000001060b7824 */ /* 0x040fea00000e061a */
[----:B------:R4:W-:Y:S01]  /*6250*/  LDGSTS.E.BYPASS.LTC128B.128 [R132+0x14100], [R10.64], !P3 ;  /* 0x141000000a847fae */ /* 0x0009e2000d901d4c */
[----:B---3--:R-:W-:Y:S05]  /*6260*/  IADD3 R8, P0, R5, R25, RZ ;  /* 0x0000001905087210 */ /* 0x008fea0007f1e0ff */
[----:B------:R-:W-:Y:S01]  /*6270*/  IMAD.X R9, R6, 0x1, R24, P0 ;  /* 0x0000000106097824 */ /* 0x000fe200000e0618 */
[----:B-1----:R-:W-:Y:S04]  /*6280*/  IADD3 R6, P0, R0, R31, RZ ;  /* 0x0000001f00067210 */ /* 0x002fe80007f1e0ff */
[----:B------:R1:W-:Y:S01]  /*6290*/  LDGSTS.E.BYPASS.LTC128B.128 [R132+0x16100], [R8.64], !P2 ;  /* 0x1610000008847fae */ /* 0x0003e2000d101d4c */
[----:B--2---:R-:W-:Y:S05]  /*62a0*/  IMAD.X R7, R2, 0x1, R30, P0 ;  /* 0x0000000102077824 */ /* 0x004fea00000e061e */
        /* <DEDUP_REMOVED lines=11> */
.L_x_27:
[----:B------:R-:W2:Y:S01]  /*6360*/  LDL R4, [R1+0x54] ;  /* 0x0000540001047983 */ /* 0x000ea20000100800 */
[----:B------:R-:W-:Y:S04]  /*6370*/  DEPBAR.LE SB0, 0x0 ;  /* 0x000080000000791a */ /* 0x000fe80000000000 */
[----:B------:R-:W3:Y:S01]  /*6380*/  LDL R6, [R1+0x50] ;  /* 0x0000500001067983 */ /* 0x000ee20000100800 */
[----:B------:R-:W-:Y:S04]  /*6390*/  UISETP.GE.AND UP0, UPT, UR6, 0x1, UPT ;  /* 0x000000010600788c */ /* 0x000fe8000bf06270 */
[----:B------:R4:W-:Y:S05]  /*63a0*/  STL [R1+0xa0], R42 ;  /* 0x0000a02a01007387 */ /* 0x0009ea0000100800 */
[----:B------:R1:W-:Y:S05]  /*63b0*/  STL [R1+0x9c], R41 ;  /* 0x00009c2901007387 */ /* 0x0003ea0000100800 */
[----:B------:R1:W-:Y:S05]  /*63c0*/  STL [R1+0x98], R40 ;  /* 0x0000982801007387 */ /* 0x0003ea0000100800 */
[----:B------:R1:W-:Y:S05]  /*63d0*/  STL [R1+0x94], R39 ;  /* 0x0000942701007387 */ /* 0x0003ea0000100800 */
[----:B------:R1:W-:Y:S05]  /*63e0*/  STL [R1+0x90], R38 ;  /* 0x0000902601007387 */ /* 0x0003ea0000100800 */
[----:B------:R1:W-:Y:S05]  /*63f0*/  STL [R1+0x8c], R37 ;  /* 0x00008c2501007387 */ /* 0x0003ea0000100800 */
[----:B------:R1:W-:Y:S05]  /*6400*/  STL [R1+0x88], R36 ;  /* 0x0000882401007387 */ /* 0x0003ea0000100800 */
[----:B------:R-:W3:Y:S05]  /*6410*/  LDL R22, [R1+0x3c] ;  /* 0x00003c0001167983 */ /* 0x000eea0000100800 */
[----:B------:R-:W3:Y:S05]  /*6420*/  LDL R23, [R1+0x40] ;  /* 0x0000400001177983 */ /* 0x000eea0000100800 */
[----:B------:R-:W3:Y:S05]  /*6430*/  LDL R20, [R1+0x78] ;  /* 0x0000780001147983 */ /* 0x000eea0000100800 */
[----:B------:R-:W3:Y:S05]  /*6440*/  LDL R21, [R1+0x38] ;  /* 0x0000380001157983 */ /* 0x000eea0000100800 */
[----:B----4-:R-:W4:Y:S05]  /*6450*/  LDL R42, [R1+0x7c] ;  /* 0x00007c00012a7983 */ /* 0x010f2a0000100800 */
[----:B------:R-:W4:Y:S05]  /*6460*/  LDL R5, [R1+0x4] ;  /* 0x0000040001057983 */ /* 0x000f2a0000100800 */
[----:B-1----:R-:W4:Y:S05]  /*6470*/  LDL R41, [R1+0x70] ;  /* 0x0000700001297983 */ /* 0x002f2a0000100800 */
[----:B------:R-:W4:Y:S05]  /*6480*/  LDL R40, [R1+0x74] ;  /* 0x0000740001287983 */ /* 0x000f2a0000100800 */
[----:B------:R-:W4:Y:S05]  /*6490*/  LDL R29, [R1+0x58] ;  /* 0x00005800011d7983 */ /* 0x000f2a0000100800 */
[----:B------:R-:W4:Y:S05]  /*64a0*/  LDL R39, [R1+0x68] ;  /* 0x0000680001277983 */ /* 0x000f2a0000100800 */
[----:B------:R-:W4:Y:S05]  /*64b0*/  LDL R132, [R1+0x4c] ;  /* 0x00004c0001847983 */ /* 0x000f2a0000100800 */
[----:B------:R-:W4:Y:S05]  /*64c0*/  LDL R38, [R1+0x6c] ;  /* 0x00006c0001267983 */ /* 0x000f2a0000100800 */
[----:B------:R-:W4:Y:S05]  /*64d0*/  LDL R37, [R1+0x60] ;  /* 0x0000600001257983 */ /* 0x000f2a0000100800 */
[----:B------:R-:W4:Y:S05]  /*64e0*/  LDL R36, [R1+0x64] ;  /* 0x0000640001247983 */ /* 0x000f2a0000100800 */
[----:B------:R-:W-:Y:S06]  /*64f0*/  BAR.SYNC.DEFER_BLOCKING 0x0 ;  /* 0x0000000000007b1d */ /* 0x000fec0000010000 */
[----:B------:R-:W-:Y:S05]  /*6500*/  LDSM.16.M88.4 R8, [R135+0x10100] ;  /* 0x010100008708783b */ /* 0x000fea0000000200 */
[----:B------:R-:W-:Y:S05]  /*6510*/  LDSM.16.M88.4 R16, [R135+0x10900] ;  /* 0x010900008710783b */ /* 0x000fea0000000200 */
[----:B------:R-:W-:Y:S05]  /*6520*/  LDSM.16.M88.4 R24, [R135+0x11100] ;  /* 0x011100008718783b */ /* 0x000fea0000000200 */
[----:B------:R-:W-:Y:S01]  /*6530*/  LDSM.16.M88.4 R32, [R135+0x11900] ;  /* 0x011900008720783b */ /* 0x000fe20000000200 */
[----:B--2---:R-:W-:Y:S01]  /*6540*/  SHF.R.S32.HI R0, RZ, 0x1f, R4 ;  /* 0x0000001fff007819 */ /* 0x004fe20000011404 */
[----:B------:R-:W-:Y:S04]  /*6550*/  IMAD.WIDE.U32 R2, R4, c[0x0][0x208], RZ ;  /* 0x0000820004027a25 */ /* 0x000fe800078e00ff */
[----:B------:R-:W-:Y:S04]  /*6560*/  IMAD R0, R0, c[0x0][0x208], RZ ;  /* 0x0000820000007a24 */ /* 0x000fe800078e02ff */
[----:B------:R-:W-:Y:S01]  /*6570*/  IMAD R0, R4, c[0x0][0x20c], R0 ;  /* 0x0000830004007a24 */ /* 0x000fe200078e0200 */
[----:B---3--:R-:W-:Y:S04]  /*6580*/  SHF.R.S32.HI R4, RZ, 0x1f, R6 ;  /* 0x0000001fff047819 */ /* 0x008fe80000011406 */
        /* <DEDUP_REMOVED lines=8> */
[----:B------:R-:W1:Y:S05]  /*6610*/  SHFL.IDX PT, R0, R3, RZ, 0x181f ;  /* 0x00181fff03007589 */ /* 0x000e6a00000e0000 */
[----:B------:R-:W4:Y:S05]  /*6620*/  SHFL.IDX PT, R2, R28, RZ, 0x181f ;  /* 0x00181fff1c027589 */ /* 0x000f2a00000e0000 */
[----:B------:R2:W-:Y:S05]  /*6630*/  LDSM.16.M88.4 R184, [R22] ;  /* 0x0000000016b8783b */ /* 0x0005ea0000000200 */
[----:B------:R-:W-:Y:S05]  /*6640*/  LDSM.16.M88.4 R180, [R23] ;  /* 0x0000000017b4783b */ /* 0x000fea0000000200 */
[----:B------:R-:W3:Y:S01]  /*6650*/  SHFL.IDX PT, R3, R3, 0x1, 0x181f ;  /* 0x00381f0003037f89 */ /* 0x000ee200000e0000 */
[----:B-1----:R-:W-:Y:S04]  /*6660*/  IADD3 R12, P0, R0, R20, RZ ;  /* 0x00000014000c7210 */ /* 0x002fe80007f1e0ff */
[----:B------:R-:W1:Y:S01]  /*6670*/  SHFL.IDX PT, R28, R28, 0x1, 0x181f ;  /* 0x00381f001c1c7f89 */ /* 0x000e6200000e0000 */
[----:B----4-:R-:W-:Y:S04]  /*6680*/  IADD3.X R13, R2, R42, RZ, P0, !PT ;  /* 0x0000002a020d7210 */ /* 0x010fe800007fe4ff */
[----:B------:R-:W-:Y:S05]  /*6690*/  LDSM.16.M88.4 R188, [R21] ;  /* 0x0000000015bc783b */ /* 0x000fea0000000200 */
[----:B------:R4:W1:Y:S01]  /*66a0*/  LDSM.16.M88.4 R176, [R5] ;  /* 0x0000000005b0783b */ /* 0x0008620000000200 */
[----:B------:R-:W-:Y:S04]  /*66b0*/  IADD3 R14, P0, R0, R41, RZ ;  /* 0x00000029000e7210 */ /* 0x000fe80007f1e0ff */
[----:B------:R-:W-:Y:S01]  /*66c0*/  IADD3.X R15, R2, R40, RZ, P0, !PT ;  /* 0x00000028020f7210 */ /* 0x000fe200007fe4ff */
[----:B------:R-:W-:Y:S01]  /*66d0*/  @!PT LDS RZ, [RZ] ;  /* 0x00000000fffff984 */ /* 0x000fe20000000800 */
[----:B------:R-:W-:Y:S01]  /*66e0*/  @!PT LDS RZ, [RZ] ;  /* 0x00000000fffff984 */ /* 0x000fe20000000800 */
[----:B------:R-:W-:Y:S01]  /*66f0*/  @!PT LDS RZ, [RZ] ;  /* 0x00000000fffff984 */ /* 0x000fe20000000800 */
[----:B------:R1:W-:Y:S01]  /*6700*/  LDGSTS.E.BYPASS.LTC128B.128 [R29], [R12.64], !P5 ;  /* 0x000000000c1d7fae */ /* 0x0003e2000e901d4c */
[----:B--2---:R-:W-:Y:S01]  /*6710*/  IADD3 R22, P0, R0, R39, RZ ;  /* 0x0000002700167210 */ /* 0x004fe20007f1e0ff */
[C---:B----4-:R-:W-:Y:S03]  /*6720*/  HMMA.16816.F32 R4, R168.reuse, R8, RZ ;  /* 0x00000008a804723c */ /* 0x050fe600000018ff */
[----:B------:R2:W-:Y:S01]  /*6730*/  LDGSTS.E.BYPASS.LTC128B.128 [R132+0x2100], [R14.64], !P4 ;  /* 0x021000000e847fae */ /* 0x0005e2000e101d4c */
[----:B------:R-:W-:Y:S04]  /*6740*/  IADD3.X R23, R2, R38, RZ, P0, !PT ;  /* 0x0000002602177210 */ /* 0x000fe800007fe4ff */
[C---:B------:R-:W-:Y:S01]  /*6750*/  HMMA.16816.F32 R8, R168.reuse, R10, RZ ;  /* 0x0000000aa808723c */ /* 0x040fe200000018ff */
[----:B------:R4:W-:Y:S03]  /*6760*/  LDGSTS.E.BYPASS.LTC128B.128 [R132+0x4100], [R22.64], !P3 ;  /* 0x0410000016847fae */ /* 0x0009e6000d901d4c */
[----:B------:R-:W-:Y:S04]  /*6770*/  IADD3 R30, P0, R0, R37, RZ ;  /* 0x00000025001e7210 */ /* 0x000fe80007f1e0ff */
[----:B------:R-:W-:Y:S04]  /*6780*/  IADD3.X R31, R2, R36, RZ, P0, !PT ;  /* 0x00000024021f7210 */ /* 0x000fe800007fe4ff */
[C---:B---3--:R-:W-:Y:S01]  /*6790*/  IADD3 R20, P0, R3.reuse, R20, RZ ;  /* 0x0000001403147210 */ /* 0x048fe20007f1e0ff */
[----:B------:R3:W-:Y:S03]  /*67a0*/  LDGSTS.E.BYPASS.LTC128B.128 [R132+0x6100], [R30.64], !P2 ;  /* 0x061000001e847fae */ /* 0x0007e6000d101d4c */
[C---:B-1----:R-:W-:Y:S02]  /*67b0*/  IADD3.X R21, R28.reuse, R42, RZ, P0, !PT ;  /* 0x0000002a1c157210 */ /* 0x042fe400007fe4ff */
[----:B------:R1:W5:Y:S01]  /*67c0*/  LDL.LU R42, [R1+0xa0] ;  /* 0x0000a000012a7983 */ /* 0x0003620000300800 */
[C---:B--2---:R-:W-:Y:S04]  /*67d0*/  HMMA.16816.F32 R12, R168.reuse, R16, RZ ;  /* 0x00000010a80c723c */ /* 0x044fe800000018ff */
[----:B------:R2:W-:Y:S04]  /*67e0*/  LDGSTS.E.BYPASS.LTC128B.128 [R29+0x1000], [R20.64], !P5 ;  /* 0x01000000141d7fae */ /* 0x0005e8000e901d4c */
[C---:B------:R-:W-:Y:S01]  /*67f0*/  HMMA.16816.F32 R16, R168.reuse, R18, RZ ;  /* 0x00000012a810723c */ /* 0x040fe200000018ff */
[C---:B----4-:R-:W-:Y:S02]  /*6800*/  IADD3 R22, P0, R3.reuse, R41, RZ ;  /* 0x0000002903167210 */ /* 0x050fe40007f1e0ff */
[----:B------:R1:W5:Y:S02]  /*6810*/  LDL.LU R41, [R1+0x9c] ;  /* 0x00009c0001297983 */ /* 0x0003640000300800 */
[C---:B------:R-:W-:Y:S03]  /*6820*/  IADD3.X R23, R28.reuse, R40, RZ, P0, !PT ;  /* 0x000000281c177210 */ /* 0x040fe600007fe4ff */
[----:B------:R1:W5:Y:S05]  /*6830*/  LDL.LU R40, [R1+0x98] ;  /* 0x0000980001287983 */ /* 0x00036a0000300800 */
[----:B------:R4:W-:Y:S01]  /*6840*/  LDGSTS.E.BYPASS.LTC128B.128 [R29+0x3000], [R22.64], !P4 ;  /* 0x03000000161d7fae */ /* 0x0009e2000e101d4c */
[C---:B--2---:R-:W-:Y:S04]  /*6850*/  IADD3 R20, P0, R3.reuse, R39, RZ ;  /* 0x0000002703147210 */ /* 0x044fe80007f1e0ff */
[----:B------:R1:W5:Y:S01]  /*6860*/  LDL.LU R39, [R1+0x94] ;  /* 0x0000940001277983 */ /* 0x0003620000300800 */
[C---:B------:R-:W-:Y:S02]  /*6870*/  IADD3.X R21, R28.reuse, R38, RZ, P0, !PT ;  /* 0x000000261c157210 */ /* 0x040fe400007fe4ff */
[----:B------:R-:W-:Y:S02]  /*6880*/  IADD3 R2, P0, R3, R37, RZ ;  /* 0x0000002503027210 */ /* 0x000fe40007f1e0ff */
[----:B------:R-:W2:Y:S02]  /*6890*/  LDL R0, [R1] ;  /* 0x0000000001007983 */ /* 0x000ea40000100800 */
[----:B------:R-:W-:Y:S03]  /*68a0*/  IADD3.X R3, R28, R36, RZ, P0, !PT ;  /* 0x000000241c037210 */ /* 0x000fe600007fe4ff */
[----:B------:R4:W-:Y:S01]  /*68b0*/  LDGSTS.E.BYPASS.LTC128B.128 [R29+0x5000], [R20.64], !P3 ;  /* 0x05000000141d7fae */ /* 0x0009e2000d901d4c */
[----:B------:R-:W-:Y:S04]  /*68c0*/  PLOP3.LUT P0, PT, PT, PT, UP0, 0x80, 0x0 ;  /* 0x000000000000781c */ /* 0x000fe80003f0f008 */
[----:B------:R1:W-:Y:S05]  /*68d0*/  LDGSTS.E.BYPASS.LTC128B.128 [R29+0x7000], [R2.64], !P2 ;  /* 0x07000000021d7fae */ /* 0x0003ea000d101d4c */
[----:B------:R-:W0:Y:S05]  /*68e0*/  LDGDEPBAR ;  /* 0x00000000000079af */ /* 0x000e2a0000000000 */
[----:B------:R2:W5:Y:S05]  /*68f0*/  LDL.LU R38, [R1+0x90] ;  /* 0x0000900001267983 */ /* 0x00056a0000300800 */
[----:B------:R2:W5:Y:S05]  /*6900*/  LDL.LU R37, [R1+0x8c] ;  /* 0x00008c0001257983 */ /* 0x00056a0000300800 */
[----:B------:R2:W5:Y:S01]  /*6910*/  LDL.LU R36, [R1+0x88] ;  /* 0x0000880001247983 */ /* 0x0005620000300800 */
[C---:B----4-:R-:W-:Y:S04]  /*6920*/  HMMA.16816.F32 R20, R168.reuse, R24, RZ ;  /* 0x00000018a814723c */ /* 0x050fe800000018ff */
[----:B-1----:R-:W4:Y:S04]  /*6930*/  LDL R3, [R1+0x28] ;  /* 0x0000280001037983 */ /* 0x002f280000100800 */
[C---:B------:R-:W-:Y:S01]  /*6940*/  HMMA.16816.F32 R24, R168.reuse, R26, RZ ;  /* 0x0000001aa818723c */ /* 0x040fe200000018ff */
[----:B------:R-:W4:Y:S07]  /*6950*/  LDL R2, [R1+0x2c] ;  /* 0x00002c0001027983 */ /* 0x000f2e0000100800 */
[C---:B---3--:R-:W-:Y:S08]  /*6960*/  HMMA.16816.F32 R28, R168.reuse, R32, RZ ;  /* 0x00000020a81c723c */ /* 0x048ff000000018ff */
        /* <DEDUP_REMOVED lines=8> */
[----:B------:R-:W3:Y:S05]  /*69f0*/  LDL R188, [R1+0x34] ;  /* 0x0000340001bc7983 */ /* 0x000eea0000100800 */
[----:B------:R-:W3:Y:S02]  /*6a00*/  LDL R189, [R1+0x30] ;  /* 0x0000300001bd7983 */ /* 0x000ee40000100800 */
[----:B------:R-:W-:Y:S03]  /*6a10*/  HMMA.16816.F32 R32, R172, R190, R32 ;  /* 0x000000beac20723c */ /* 0x000fe60000001820 */
[----:B--2---:R-:W1:Y:S05]  /*6a20*/  LDSM.16.M88.4 R176, [R0+0x10100] ;  /* 0x0101000000b0783b */ /* 0x004e6a0000000200 */
[----:B------:R-:W2:Y:S05]  /*6a30*/  LDSM.16.M88.4 R180, [R0+0x10900] ;  /* 0x0109000000b4783b */ /* 0x000eaa0000000200 */
[----:B------:R-:W-:Y:S01]  /*6a40*/  LDSM.16.M88.4 R184, [R0+0x11900] ;  /* 0x0119000000b8783b */ /* 0x000fe20000000200 */
[C---:B-1----:R-:W-:Y:S08]  /*6a50*/  HMMA.16816.F32 R4, R192.reuse, R176, R4 ;  /* 0x000000b0c004723c */ /* 0x042ff00000001804 */
[C---:B------:R-:W-:Y:S01]  /*6a60*/  HMMA.16816.F32 R8, R192.reuse, R178, R8 ;  /* 0x000000b2c008723c */ /* 0x040fe20000001808 */
[----:B------:R-:W1:Y:S07]  /*6a70*/  LDSM.16.M88.4 R176, [R0+0x11100] ;  /* 0x0111000000b0783b */ /* 0x000e6e0000000200 */
[C---:B--2---:R-:W-:Y:S08]  /*6a80*/  HMMA.16816.F32 R12, R192.reuse, R180, R12 ;  /* 0x000000b4c00c723c */ /* 0x044ff0000000180c */
[C---:B------:R-:W-:Y:S01]  /*6a90*/  HMMA.16816.F32 R16, R192.reuse, R182, R16 ;  /* 0x000000b6c010723c */ /* 0x040fe20000001810 */
[----:B------:R-:W2:Y:S07]  /*6aa0*/  LDSM.16.M88.4 R180, [R250] ;  /* 0x00000000fab4783b */ /* 0x000eae0000000200 */
[C---:B-1----:R-:W-:Y:S08]  /*6ab0*/  HMMA.16816.F32 R20, R192.reuse, R176, R20 ;  /* 0x000000b0c014723c */ /* 0x042ff00000001814 */
[C---:B------:R-:W-:Y:S01]  /*6ac0*/  HMMA.16816.F32 R24, R192.reuse, R178, R24 ;  /* 0x000000b2c018723c */ /* 0x040fe20000001818 */
[----:B------:R-:W1:Y:S07]  /*6ad0*/  LDSM.16.M88.4 R176, [R250+0x800] ;  /* 0x00080000fab0783b */ /* 0x000e6e0000000200 */
[C---:B------:R-:W-:Y:S08]  /*6ae0*/  HMMA.16816.F32 R28, R192.reuse, R184, R28 ;  /* 0x000000b8c01c723c */ /* 0x040ff0000000181c */
[----:B------:R-:W-:Y:S01]  /*6af0*/  HMMA.16816.F32 R32, R192, R186, R32 ;  /* 0x000000bac020723c */ /* 0x000fe20000001820 */
        /* <DEDUP_REMOVED lines=8> */
[C---:B------:R-:W-:Y:S01]  /*6b80*/  HMMA.16816.F32 R24, R196.reuse, R186, R24 ;  /* 0x000000bac418723c */ /* 0x040fe20000001818 */
[----:B------:R-:W3:Y:S07]  /*6b90*/  LDSM.16.M88.4 R184, [R135+0x12900] ;  /* 0x0129000087b8783b */ /* 0x000eee0000000200 */
[C---:B--2---:R-:W-:Y:S08]  /*6ba0*/  HMMA.16816.F32 R28, R196.reuse, R180, R28 ;  /* 0x000000b4c41c723c */ /* 0x044ff0000000181c */
[----:B------:R-:W-:Y:S01]  /*6bb0*/  HMMA.16816.F32 R32, R196, R182, R32 ;  /* 0x000000b6c420723c */ /* 0x000fe20000001820 */
[----:B------:R-:W2:Y:S07]  /*6bc0*/  LDSM.16.M88.4 R180, [R135+0x13100] ;  /* 0x0131000087b4783b */ /* 0x000eae0000000200 */
[C---:B-1----:R-:W-:Y:S08]  /*6bd0*/  HMMA.16816.F32 R4, R200.reuse, R176, R4 ;  /* 0x000000b0c804723c */ /* 0x042ff00000001804 */
[C---:B------:R-:W-:Y:S01]  /*6be0*/  HMMA.16816.F32 R8, R200.reuse, R178, R8 ;  /* 0x000000b2c808723c */ /* 0x040fe20000001808 */
[----:B------:R-:W1:Y:S07]  /*6bf0*/  LDSM.16.M88.4 R176, [R135+0x13900] ;  /* 0x0139000087b0783b */ /* 0x000e6e0000000200 */
[C---:B---3--:R-:W-:Y:S08]  /*6c00*/  HMMA.16816.F32 R12, R200.reuse, R184, R12 ;  /* 0x000000b8c80c723c */ /* 0x048ff0000000180c */
[C---:B------:R-:W-:Y:S01]  /*6c10*/  HMMA.16816.F32 R16, R200.reuse, R186, R16 ;  /* 0x000000bac810723c */ /* 0x040fe20000001810 */
[----:B------:R3:W4:Y:S07]  /*6c20*/  LDSM.16.M88.4 R184, [R188] ;  /* 0x00000000bcb8783b */ /* 0x00072e0000000200 */
[C---:B--2---:R-:W-:Y:S08]  /*6c30*/  HMMA.16816.F32 R20, R200.reuse, R180, R20 ;  /* 0x000000b4c814723c */ /* 0x044ff00000001814 */
[C---:B------:R-:W-:Y:S01]  /*6c40*/  HMMA.16816.F32 R24, R200.reuse, R182, R24 ;  /* 0x000000b6c818723c */ /* 0x040fe20000001818 */
[----:B------:R2:W4:Y:S05]  /*6c50*/  LDSM.16.M88.4 R180, [R189] ;  /* 0x00000000bdb4783b */ /* 0x00052a0000000200 */
[----:B---3--:R-:W3:Y:S02]  /*6c60*/  LDL R188, [R1+0x20] ;  /* 0x0000200001bc7983 */ /* 0x008ee40000100800 */
[C---:B-1----:R-:W-:Y:S08]  /*6c70*/  HMMA.16816.F32 R28, R200.reuse, R176, R28 ;  /* 0x000000b0c81c723c */ /* 0x042ff0000000181c */
[----:B------:R-:W-:Y:S01]  /*6c80*/  HMMA.16816.F32 R32, R200, R178, R32 ;  /* 0x000000b2c820723c */ /* 0x000fe20000001820 */
[----:B----4-:R1:W4:Y:S05]  /*6c90*/  LDSM.16.M88.4 R176, [R2] ;  /* 0x0000000002b0783b */ /* 0x01032a0000000200 */
[----:B--2---:R-:W2:Y:S02]  /*6ca0*/  LDL R189, [R1+0x24] ;  /* 0x0000240001bd7983 */ /* 0x004ea40000100800 */
[C---:B------:R-:W-:Y:S08]  /*6cb0*/  HMMA.16816.F32 R4, R204.reuse, R184, R4 ;  /* 0x000000b8cc04723c */ /* 0x040ff00000001804 */
[C---:B------:R-:W-:Y:S01]  /*6cc0*/  HMMA.16816.F32 R8, R204.reuse, R186, R8 ;  /* 0x000000bacc08723c */ /* 0x040fe20000001808 */
[----:B------:R4:W4:Y:S07]  /*6cd0*/  LDSM.16.M88.4 R184, [R3] ;  /* 0x0000000003b8783b */ /* 0x00092e0000000200 */
[C---:B------:R-:W-:Y:S01]  /*6ce0*/  HMMA.16816.F32 R12, R204.reuse, R180, R12 ;  /* 0x000000b4cc0c723c */ /* 0x040fe2000000180c */
[----:B-1----:R-:W2:Y:S07]  /*6cf0*/  LDL R2, [R1+0x18] ;  /* 0x0000180001027983 */ /* 0x002eae0000100800 */
[C---:B------:R-:W-:Y:S01]  /*6d00*/  HMMA.16816.F32 R16, R204.reuse, R182, R16 ;  /* 0x000000b6cc10723c */ /* 0x040fe20000001810 */
[----:B------:R-:W1:Y:S05]  /*6d10*/  LDSM.16.M88.4 R180, [R0+0x12100] ;  /* 0x0121000000b4783b */ /* 0x000e6a0000000200 */
[----:B----4-:R-:W4:Y:S02]  /*6d20*/  LDL R3, [R1+0x1c] ;  /* 0x00001c0001037983 */ /* 0x010f240000100800 */
        /* <DEDUP_REMOVED lines=39> */
[----:B---3--:R1:W-:Y:S05]  /*6fa0*/  LDSM.16.M88.4 R176, [R188] ;  /* 0x00000000bcb0783b */ /* 0x0083ea0000000200 */
[----:B--2---:R2:W2:Y:S05]  /*6fb0*/  LDSM.16.M88.4 R180, [R189] ;  /* 0x00000000bdb4783b */ /* 0x0044aa0000000200 */
[----:B-1----:R-:W3:Y:S05]  /*6fc0*/  LDL R188, [R1+0x10] ;  /* 0x0000100001bc7983 */ /* 0x002eea0000100800 */
[----:B--2---:R-:W2:Y:S05]  /*6fd0*/  LDL R189, [R1+0x14] ;  /* 0x0000140001bd7983 */ /* 0x004eaa0000100800 */
[----:B----4-:R1:W4:Y:S01]  /*6fe0*/  LDSM.16.M88.4 R184, [R3] ;  /* 0x0000000003b8783b */ /* 0x0103220000000200 */
        /* <DEDUP_REMOVED lines=47> */
[----:B---3--:R-:W-:Y:S05]  /*72e0*/  LDSM.16.M88.4 R184, [R188] ;  /* 0x00000000bcb8783b */ /* 0x008fea0000000200 */
[----:B--2---:R-:W1:Y:S05]  /*72f0*/  LDSM.16.M88.4 R176, [R189] ;  /* 0x00000000bdb0783b */ /* 0x004e6a0000000200 */
[----:B------:R-:W2:Y:S01]  /*7300*/  LDSM.16.M88.4 R180, [R3] ;  /* 0x0000000003b4783b */ /* 0x000ea20000000200 */
[C---:B-1----:R-:W-:Y:S08]  /*7310*/  HMMA.16816.F32 R4, R236.reuse, R176, R4 ;  /* 0x000000b0ec04723c */ /* 0x042ff00000001804 */
[C---:B------:R-:W-:Y:S01]  /*7320*/  HMMA.16816.F32 R8, R236.reuse, R178, R8 ;  /* 0x000000b2ec08723c */ /* 0x040fe20000001808 */
[----:B----4-:R-:W1:Y:S07]  /*7330*/  LDSM.16.M88.4 R176, [R2] ;  /* 0x0000000002b0783b */ /* 0x010e6e0000000200 */
        /* <DEDUP_REMOVED lines=30> */
[----:B------:R-:W-:Y:S01]  /*7520*/  MUFU.TANH R183, R4 ;  /* 0x0000000400b77308 */ /* 0x000fe20000002400 */
        /* <DEDUP_REMOVED lines=8> */
[----:B-1----:R1:W-:Y:S01]  /*75b0*/  STL [R1+0x48], R0 ;  /* 0x0000480001007387 */ /* 0x0023e20000100800 */
[----:B------:R-:W-:Y:S02]  /*75c0*/  FMUL.FTZ R16, R16, c[0x0][0x320] ;  /* 0x0000c80010107a20 */ /* 0x000fe40000410000 */
[----:B------:R-:W-:Y:S02]  /*75d0*/  FMUL.FTZ R17, R17, c[0x0][0x320] ;  /* 0x0000c80011117a20 */ /* 0x000fe40000410000 */
[----:B------:R-:W-:Y:S01]  /*75e0*/  FMUL.FTZ R18, R18, c[0x0][0x320] ;  /* 0x0000c80012127a20 */ /* 0x000fe20000410000 */
[----:B------:R2:W-:Y:S01]  /*75f0*/  MUFU.TANH R191, R6 ;  /* 0x0000000600bf7308 */ /* 0x0005e20000002400 */
[----:B------:R-:W-:Y:S09]  /*7600*/  FMUL.FTZ R19, R19, c[0x0][0x320] ;  /* 0x0000c80013137a20 */ /* 0x000ff20000410000 */
[----:B------:R-:W-:Y:S10]  /*7610*/  MUFU.TANH R184, R8 ;  /* 0x0000000800b87308 */ /* 0x000ff40000002400 */
[----:B------:R-:W-:Y:S01]  /*7620*/  MUFU.TANH R182, R9 ;  /* 0x0000000900b67308 */ /* 0x000fe20000002400 */
[----:B--2---:R-:W2:Y:S09]  /*7630*/  LDSM.16.M88.4 R4, [R250+0x7000] ;  /* 0x00700000fa04783b */ /* 0x004eb20000000200 */
[----:B-1----:R-:W1:Y:S10]  /*7640*/  MUFU.TANH R0, R10 ;  /* 0x0000000a00007308 */ /* 0x002e740000002400 */
[----:B------:R3:W4:Y:S10]  /*7650*/  MUFU.TANH R190, R11 ;  /* 0x0000000b00be7308 */ /* 0x0007340000002400 */
[----:B------:R-:W4:Y:S01]  /*7660*/  MUFU.TANH R181, R12 ;  /* 0x0000000c00b57308 */ /* 0x000f220000002400 */
[----:B-1----:R-:W-:Y:S09]  /*7670*/  STL [R1+0x44], R0 ;  /* 0x0000440001007387 */ /* 0x002ff20000100800 */
[----:B------:R-:W1:Y:S01]  /*7680*/  MUFU.TANH R180, R13 ;  /* 0x0000000d00b47308 */ /* 0x000e620000002400 */
[----:B---3--:R-:W3:Y:S01]  /*7690*/  LDSM.16.M88.4 R8, [R250+0x7800] ;  /* 0x00780000fa08783b */ /* 0x008ee20000000200 */
[----:B------:R-:W-:Y:S08]  /*76a0*/  DEPBAR.LE SB0, 0x0 ;  /* 0x000080000000791a */ /* 0x000ff00000000000 */
[----:B------:R-:W1:Y:S01]  /*76b0*/  MUFU.TANH R189, R14 ;  /* 0x0000000e00bd7308 */ /* 0x000e620000002400 */
[----:B------:R-:W-:Y:S01]  /*76c0*/  BAR.SYNC.DEFER_BLOCKING 0x0 ;  /* 0x0000000000007b1d */ /* 0x000fe20000010000 */
[C---:B--2---:R-:W-:Y:S08]  /*76d0*/  HMMA.16816.F32 R20, R244.reuse, R4, R20 ;  /* 0x00000004f414723c */ /* 0x044ff00000001814 */
[----:B------:R-:W2:Y:S01]  /*76e0*/  MUFU.TANH R188, R15 ;  /* 0x0000000f00bc7308 */ /* 0x000ea20000002400 */
[C---:B------:R-:W-:Y:S09]  /*76f0*/  HMMA.16816.F32 R24, R244.reuse, R6, R24 ;  /* 0x00000006f418723c */ /* 0x040ff20000001818 */
[----:B------:R1:W1:Y:S06]  /*7700*/  MUFU.TANH R178, R16 ;  /* 0x0000001000b27308 */ /* 0x00026c0000002400 */
[----:B------:R-:W-:Y:S02]  /*7710*/  FMUL.FTZ R20, R20, c[0x0][0x320] ;  /* 0x0000c80014147a20 */ /* 0x000fe40000410000 */
[----:B------:R-:W-:Y:S02]  /*7720*/  FMUL.FTZ R22, R22, c[0x0][0x320] ;  /* 0x0000c80016167a20 */ /* 0x000fe40000410000 */
[----:B------:R2:W2:Y:S01]  /*7730*/  MUFU.TANH R177, R17 ;  /* 0x0000001100b17308 */ /* 0x0004a20000002400 */
[----:B------:R-:W-:Y:S01]  /*7740*/  FMUL.FTZ R23, R23, c[0x0][0x320] ;  /* 0x0000c80017177a20 */ /* 0x000fe20000410000 */
[C---:B---3--:R-:W-:Y:S08]  /*7750*/  HMMA.16816.F32 R28, R244.reuse, R8, R28 ;  /* 0x00000008f41c723c */ /* 0x048ff0000000181c */
[----:B------:R3:W3:Y:S01]  /*7760*/  MUFU.TANH R187, R18 ;  /* 0x0000001200bb7308 */ /* 0x0006e20000002400 */
[----:B------:R-:W-:Y:S03]  /*7770*/  HMMA.16816.F32 R32, R244, R10, R32 ;  /* 0x0000000af420723c */ /* 0x000fe60000001820 */
[----:B-1----:R-:W-:Y:S06]  /*7780*/  FMUL.FTZ R16, R25, c[0x0][0x320] ;  /* 0x0000c80019107a20 */ /* 0x002fec0000410000 */
[----:B------:R1:W1:Y:S06]  /*7790*/  MUFU.TANH R186, R19 ;  /* 0x0000001300ba7308 */ /* 0x00026c0000002400 */
[----:B------:R-:W-:Y:S04]  /*77a0*/  FMUL.FTZ R15, R28, c[0x0][0x320] ;  /* 0x0000c8001c0f7a20 */ /* 0x000fe80000410000 */
[----:B------:R4:W4:Y:S01]  /*77b0*/  MUFU.TANH R176, R20 ;  /* 0x0000001400b07308 */ /* 0x0009220000002400 */
[----:B------:R-:W-:Y:S02]  /*77c0*/  FMUL.FTZ R14, R29, c[0x0][0x320] ;  /* 0x0000c8001d0e7a20 */ /* 0x000fe40000410000 */
[----:B--2---:R-:W-:Y:S02]  /*77d0*/  FMUL.FTZ R17, R31, c[0x0][0x320] ;  /* 0x0000c8001f117a20 */ /* 0x004fe40000410000 */
[----:B---3--:R-:W-:Y:S02]  /*77e0*/  FMUL.FTZ R18, R24, c[0x0][0x320] ;  /* 0x0000c80018127a20 */ /* 0x008fe40000410000 */
[----:B------:R-:W-:Y:S02]  /*77f0*/  FMUL.FTZ R13, R32, c[0x0][0x320] ;  /* 0x0000c800200d7a20 */ /* 0x000fe40000410000 */
[----:B------:R-:W-:Y:S01]  /*7800*/  FMUL.FTZ R12, R33, c[0x0][0x320] ;  /* 0x0000c800210c7a20 */ /* 0x000fe20000410000 */
[----:B------:R2:W3:Y:S01]  /*7810*/  MUFU.TANH R179, R22 ;  /* 0x0000001600b37308 */ /* 0x0004e20000002400 */
[----:B------:R-:W-:Y:S02]  /*7820*/  FMUL.FTZ R4, R34, c[0x0][0x320] ;  /* 0x0000c80022047a20 */ /* 0x000fe40000410000 */
[----:B------:R-:W-:Y:S02]  /*7830*/  FMUL.FTZ R0, R35, c[0x0][0x320] ;  /* 0x0000c80023007a20 */ /* 0x000fe40000410000 */
[----:B-1----:R-:W-:Y:S05]  /*7840*/  FMUL.FTZ R19, R30, c[0x0][0x320] ;  /* 0x0000c8001e137a20 */ /* 0x002fea0000410000 */
[----:B------:R-:W1:Y:S01]  /*7850*/  MUFU.TANH R23, R23 ;  /* 0x0000001700177308 */ /* 0x000e620000002400 */
[----:B----4-:R-:W-:Y:S02]  /*7860*/  FMUL.FTZ R20, R21, c[0x0][0x320] ;  /* 0x0000c80015147a20 */ /* 0x010fe40000410000 */
[----:B------:R-:W-:Y:S07]  /*7870*/  FMUL.FTZ R21, R27, c[0x0][0x320] ;  /* 0x0000c8001b157a20 */ /* 0x000fee0000410000 */
[----:B------:R-:W4:Y:S01]  /*7880*/  MUFU.TANH R20, R20 ;  /* 0x0000001400147308 */ /* 0x000f220000002400 */
[----:B--2---:R-:W-:Y:S09]  /*7890*/  FMUL.FTZ R22, R26, c[0x0][0x320] ;  /* 0x0000c8001a167a20 */ /* 0x004ff20000410000 */
[----:B------:R-:W2:Y:S10]  /*78a0*/  MUFU.TANH R18, R18 ;  /* 0x0000001200127308 */ /* 0x000eb40000002400 */
        /* <DEDUP_REMOVED lines=11> */
[----:B-12345:R-:W-:-:S05]  /*7960*/  @P0 BRA `(.L_x_29) ;  /* 0xffffe5a000000947 */ /* 0x03efca000383ffff */
.L_x_28:
[----:B----4-:R-:W2:Y:S01]  /*7970*/  LDL.LU R8, [R1+0x5c] ;  /* 0x00005c0001087983 */ /* 0x010ea20000300800 */
[----:B------:R-:W-:Y:S02]  /*7980*/  FMNMX.FTZ R0, R183, R133, !PT ;  /* 0x00000085b7007209 */ /* 0x000fe40007810000 */
[----:B------:R-:W-:Y:S01]  /*7990*/  ISETP.LT.AND P0, PT, RZ, UR6, PT ;  /* 0x00000006ff007c0c */ /* 0x000fe2000bf01270 */
[----:B------:R-:W3:Y:S01]  /*79a0*/  LDL.LU R24, [R1+0x48] ;  /* 0x0000480001187983 */ /* 0x000ee20000300800 */
[----:B------:R-:W-:Y:S01]  /*79b0*/  FMNMX.FTZ R0, R185, R0, !PT ;  /* 0x00000000b9007209 */ /* 0x000fe20007810000 */
[----:B------:R-:W-:Y:S02]  /*79c0*/  UIADD3 UR6, UR6, -0x1, URZ ;  /* 0xffffffff06067890 */ /* 0x000fe4000fffe03f */
[----:B------:R-:W4:Y:S01]  /*79d0*/  LDL.LU R10, [R1+0x44] ;  /* 0x00004400010a7983 */ /* 0x000f220000300800 */
[----:B------:R-:W-:Y:S03]  /*79e0*/  FMNMX.FTZ R0, R184, R0, !PT ;  /* 0x00000000b8007209 */ /* 0x000fe60007810000 */
        /* <DEDUP_REMOVED lines=19> */
[C---:B------:R-:W-:Y:S02]  /*7b20*/  FMUL.FTZ R2, R132.reuse, c[0x0][0x2d0] ;  /* 0x0000b40084027a20 */ /* 0x040fe40000410000 */
[----:B------:R-:W-:Y:S02]  /*7b30*/  FADD.FTZ R0, -R132, R133 ;  /* 0x0000008584007221 */ /* 0x000fe40000010100 */
[--C-:B------:R-:W-:Y:S02]  /*7b40*/  FFMA.FTZ R183, R183, c[0x0][0x2d0], -R2.reuse ;  /* 0x0000b400b7b77a23 */ /* 0x100fe40000010802 */
        /* <DEDUP_REMOVED lines=18> */
[----:B------:R-:W-:Y:S02]  /*7c70*/  FFMA.FTZ R11, R18, c[0x0][0x2d0], -R2 ;  /* 0x0000b400120b7a23 */ /* 0x000fe40000010802 */
[C---:B-1----:R-:W-:Y:S02]  /*7c80*/  FMUL.FTZ R32, R6.reuse, R136 ;  /* 0x0000008806207220 */ /* 0x042fe40000410000 */
[C---:B------:R-:W-:Y:S01]  /*7c90*/  FMUL.FTZ R33, R6.reuse, R137 ;  /* 0x0000008906217220 */ /* 0x040fe20000410000 */
[----:B------:R-:W1:Y:S01]  /*7ca0*/  MUFU.EX2 R7, R7 ;  /* 0x0000000700077308 */ /* 0x000e620000000800 */
[C---:B------:R-:W-:Y:S01]  /*7cb0*/  FMUL.FTZ R12, R6.reuse, R156 ;  /* 0x0000009c060c7220 */ /* 0x040fe20000410000 */
[----:B------:R-:W-:Y:S01]  /*7cc0*/  MOV R156, R25 ;  /* 0x00000019009c7202 */ /* 0x000fe20000000f00 */
[C---:B------:R-:W-:Y:S02]  /*7cd0*/  FMUL.FTZ R25, R6.reuse, R145 ;  /* 0x0000009106197220 */ /* 0x040fe40000410000 */
[C---:B------:R-:W-:Y:S01]  /*7ce0*/  FMUL.FTZ R13, R6.reuse, R157 ;  /* 0x0000009d060d7220 */ /* 0x040fe20000410000 */
[----:B------:R-:W-:Y:S01]  /*7cf0*/  MOV R157, R28 ;  /* 0x0000001c009d7202 */ /* 0x000fe20000000f00 */
[C---:B------:R-:W-:Y:S02]  /*7d00*/  FMUL.FTZ R28, R6.reuse, R140 ;  /* 0x0000008c061c7220 */ /* 0x040fe40000410000 */
[C---:B------:R-:W-:Y:S01]  /*7d10*/  FMUL.FTZ R16, R6.reuse, R152 ;  /* 0x0000009806107220 */ /* 0x040fe20000410000 */
[----:B------:R-:W1:Y:S01]  /*7d20*/  MUFU.EX2 R178, R182 ;  /* 0x000000b600b27308 */ /* 0x000e620000000800 */
[C---:B------:R-:W-:Y:S01]  /*7d30*/  FMUL.FTZ R20, R6.reuse, R148 ;  /* 0x0000009406147220 */ /* 0x040fe20000410000 */
[----:B------:R-:W-:Y:S01]  /*7d40*/  MOV R148, R11 ;  /* 0x0000000b00947202 */ /* 0x000fe20000000f00 */
        /* <DEDUP_REMOVED lines=50> */
[C---:B------:R-:W-:Y:S03]  /*8070*/  F2FP.PACK_AB R176, R5.reuse, R176 ;  /* 0x000000b005b0723e */ /* 0x040fe600000000ff */
[----:B------:R-:W-:Y:S04]  /*8080*/  FADD.FTZ R0, R5, R0 ;  /* 0x0000000005007221 */ /* 0x000fe80000010000 */
[----:B-1----:R-:W-:Y:S04]  /*8090*/  FADD.FTZ R0, R7, R0 ;  /* 0x0000000007007221 */ /* 0x002fe80000010000 */
[C---:B------:R-:W-:Y:S01]  /*80a0*/  FADD.FTZ R182, R178.reuse, R0 ;  /* 0x00000000b2b67221 */ /* 0x040fe20000010000 */
[----:B------:R-:W-:Y:S02]  /*80b0*/  FMNMX.FTZ R0, R191, R134, !PT ;  /* 0x00000086bf007209 */ /* 0x000fe40007810000 */
[----:B------:R-:W-:Y:S02]  /*80c0*/  F2FP.PACK_AB R178, R178, R7 ;  /* 0x00000007b2b2723e */ /* 0x000fe400000000ff */
[----:B---3--:R-:W-:Y:S04]  /*80d0*/  FMNMX.FTZ R0, R24, R0, !PT ;  /* 0x0000000018007209 */ /* 0x008fe80007810000 */
[----:B----4-:R-:W-:Y:S04]  /*80e0*/  FMNMX.FTZ R0, R10, R0, !PT ;  /* 0x000000000a007209 */ /* 0x010fe80007810000 */
        /* <DEDUP_REMOVED lines=31> */
[----:B------:R-:W5:Y:S01]  /*82e0*/  MUFU.EX2 R8, R8 ;  /* 0x0000000800087308 */ /* 0x000f620000000800 */
[--C-:B------:R-:W-:Y:S02]  /*82f0*/  FFMA.FTZ R19, R19, c[0x0][0x2d0], -R5.reuse ;  /* 0x0000b40013137a23 */ /* 0x100fe40000010805 */
[--C-:B------:R-:W-:Y:S02]  /*8300*/  FFMA.FTZ R18, R4, c[0x0][0x2d0], -R5.reuse ;  /* 0x0000b40004127a23 */ /* 0x100fe40000010805 */
[C---:B------:R-:W-:Y:S01]  /*8310*/  FMUL.FTZ R4, R6.reuse, R164 ;  /* 0x000000a406047220 */ /* 0x040fe20000410000 */
[----:B------:R-:W-:Y:S01]  /*8320*/  MOV R164, R15 ;  /* 0x0000000f00a47202 */ /* 0x000fe20000000f00 */
[C---:B------:R-:W-:Y:S01]  /*8330*/  FMUL.FTZ R17, R6.reuse, R153 ;  /* 0x0000009906117220 */ /* 0x040fe20000410000 */
[----:B------:R-:W-:Y:S01]  /*8340*/  MOV R153, R29 ;  /* 0x0000001d00997202 */ /* 0x000fe20000000f00 */
[----:B------:R-:W-:Y:S01]  /*8350*/  FMUL.FTZ R29, R6, R141 ;  /* 0x0000008d061d7220 */ /* 0x000fe20000410000 */
[----:B------:R-:W2:Y:S01]  /*8360*/  MUFU.EX2 R7, R7 ;  /* 0x0000000700077308 */ /* 0x000ea20000000800 */
[--C-:B------:R-:W-:Y:S02]  /*8370*/  FFMA.FTZ R189, R189, c[0x0][0x2d0], -R5.reuse ;  /* 0x0000b400bdbd7a23 */ /* 0x100fe40000010805 */
[--C-:B------:R-:W-:Y:S02]  /*8380*/  FFMA.FTZ R188, R188, c[0x0][0x2d0], -R5.reuse ;  /* 0x0000b400bcbc7a23 */ /* 0x100fe40000010805 */
[C---:B-1----:R-:W-:Y:S02]  /*8390*/  FMUL.FTZ R34, R0.reuse, R138 ;  /* 0x0000008a00227220 */ /* 0x042fe40000410000 */
[----:B------:R-:W-:Y:S02]  /*83a0*/  FMUL.FTZ R35, R0, R139 ;  /* 0x0000008b00237220 */ /* 0x000fe40000410000 */
[----:B------:R-:W1:Y:S01]  /*83b0*/  LDSM.16.MT88.4 R136, [R248+0x100] ;  /* 0x00010000f888783b */ /* 0x000e620000004200 */
[----:B------:R-:W3:Y:S01]  /*83c0*/  MUFU.EX2 R179, R133 ;  /* 0x0000008500b37308 */ /* 0x000ee20000000800 */
[--C-:B------:R-:W-:Y:S02]  /*83d0*/  FFMA.FTZ R187, R187, c[0x0][0x2d0], -R5.reuse ;  /* 0x0000b400bbbb7a23 */ /* 0x100fe40000010805 */
[--C-:B------:R-:W-:Y:S02]  /*83e0*/  FFMA.FTZ R186, R186, c[0x0][0x2d0], -R5.reuse ;  /* 0x0000b400baba7a23 */ /* 0x100fe40000010805 */
[----:B-----5:R-:W-:Y:S02]  /*83f0*/  FFMA.FTZ R3, R0, R9, R8 ;  /* 0x0000000900037223 */ /* 0x020fe40000010008 */
[C---:B------:R-:W-:Y:S01]  /*8400*/  FMUL.FTZ R9, R6.reuse, R161 ;  /* 0x000000a106097220 */ /* 0x040fe20000410000 */
[----:B------:R-:W-:Y:S01]  /*8410*/  MOV R161, R19 ;  /* 0x0000001300a17202 */ /* 0x000fe20000000f00 */
[----:B------:R-:W-:Y:S01]  /*8420*/  FFMA.FTZ R14, R21, c[0x0][0x2d0], -R5 ;  /* 0x0000b400150e7a23 */ /* 0x000fe20000010805 */
[----:B------:R-:W4:Y:S01]  /*8430*/  MUFU.EX2 R190, R190 ;  /* 0x000000be00be7308 */ /* 0x000f220000000800 */
[C---:B------:R-:W-:Y:S01]  /*8440*/  FMUL.FTZ R5, R6.reuse, R165 ;  /* 0x000000a506057220 */ /* 0x040fe20000410000 */
[----:B------:R-:W-:Y:S01]  /*8450*/  MOV R165, R18 ;  /* 0x0000001200a57202 */ /* 0x000fe20000000f00 */
[C---:B------:R-:W-:Y:S01]  /*8460*/  FMUL.FTZ R21, R6.reuse, R149 ;  /* 0x0000009506157220 */ /* 0x040fe20000410000 */
[C---:B--2---:R-:W-:Y:S01]  /*8470*/  F2FP.PACK_AB R177, R7.reuse, R8 ;  /* 0x0000000807b1723e */ /* 0x044fe200000000ff */
[----:B------:R-:W-:Y:S01]  /*8480*/  FADD.FTZ R3, R7, R3 ;  /* 0x0000000307037221 */ /* 0x000fe20000010000 */
[----:B------:R-:W-:Y:S01]  /*8490*/  MOV R149, R31 ;  /* 0x0000001f00957202 */ /* 0x000fe20000000f00 */
[C---:B------:R-:W-:Y:S01]  /*84a0*/  FMUL.FTZ R8, R6.reuse, R160 ;  /* 0x000000a006087220 */ /* 0x040fe20000410000 */
[----:B------:R-:W-:Y:S01]  /*84b0*/  MOV R160, R24 ;  /* 0x0000001800a07202 */ /* 0x000fe20000000f00 */
[----:B------:R-:W-:Y:S01]  /*84c0*/  FMUL.FTZ R24, R6, R144 ;  /* 0x0000009006187220 */ /* 0x000fe20000410000 */
[----:B------:R-:W-:Y:S01]  /*84d0*/  MUFU.EX2 R191, R191 ;  /* 0x000000bf00bf7308 */ /* 0x000fe20000000800 */
[C---:B------:R-:W-:Y:S01]  /*84e0*/  FMUL.FTZ R6, R0.reuse, R166 ;  /* 0x000000a600067220 */ /* 0x040fe20000410000 */
[----:B------:R-:W-:Y:S01]  /*84f0*/  MOV R166, R14 ;  /* 0x0000000e00a67202 */ /* 0x000fe20000000f00 */
[C---:B------:R-:W-:Y:S01]  /*8500*/  FMUL.FTZ R7, R0.reuse, R167 ;  /* 0x000000a700077220 */ /* 0x040fe20000410000 */
[----:B------:R-:W-:Y:S01]  /*8510*/  MOV R167, R10 ;  /* 0x0000000a00a77202 */ /* 0x000fe20000000f00 */
[----:B---3--:R-:W-:Y:S02]  /*8520*/  FADD.FTZ R152, R179, R3 ;  /* 0x00000003b3987221 */ /* 0x008fe40000010000 */
[C---:B------:R-:W-:Y:S01]  /*8530*/  FMUL.FTZ R10, R0.reuse, R162 ;  /* 0x000000a2000a7220 */ /* 0x040fe20000410000 */
[----:B------:R-:W-:Y:S01]  /*8540*/  MOV R162, R30 ;  /* 0x0000001e00a27202 */ /* 0x000fe20000000f00 */
[C---:B------:R-:W-:Y:S01]  /*8550*/  FMUL.FTZ R11, R0.reuse, R163 ;  /* 0x000000a3000b7220 */ /* 0x040fe20000410000 */
[----:B------:R-:W-:Y:S01]  /*8560*/  MOV R163, R27 ;  /* 0x0000001b00a37202 */ /* 0x000fe20000000f00 */
[C---:B------:R-:W-:Y:S01]  /*8570*/  FMUL.FTZ R14, R0.reuse, R158 ;  /* 0x0000009e000e7220 */ /* 0x040fe20000410000 */
[----:B------:R-:W-:Y:S01]  /*8580*/  MOV R158, R26 ;  /* 0x0000001a009e7202 */ /* 0x000fe20000000f00 */
[----:B------:R-:W-:Y:S01]  /*8590*/  FMUL.FTZ R15, R0, R159 ;  /* 0x0000009f000f7220 */ /* 0x000fe20000410000 */
[----:B----4-:R-:W-:Y:S01]  /*85a0*/  F2FP.PACK_AB R179, R190, R179 ;  /* 0x000000b3beb3723e */ /* 0x010fe200000000ff */
[C---:B------:R-:W-:Y:S01]  /*85b0*/  FMUL.FTZ R18, R0.reuse, R154 ;  /* 0x0000009a00127220 */ /* 0x040fe20000410000 */
[----:B------:R-:W-:Y:S01]  /*85c0*/  MUFU.EX2 R144, R181 ;  /* 0x000000b500907308 */ /* 0x000fe20000000800 */
[C---:B------:R-:W-:Y:S02]  /*85d0*/  FMUL.FTZ R19, R0.reuse, R155 ;  /* 0x0000009b00137220 */ /* 0x040fe40000410000 */
[C---:B------:R-:W-:Y:S02]  /*85e0*/  FMUL.FTZ R22, R0.reuse, R150 ;  /* 0x0000009600167220 */ /* 0x040fe40000410000 */
[C---:B-1----:R-:W-:Y:S05]  /*85f0*/  HMMA.16816.F32 R4, R176.reuse, R136, R4 ;  /* 0x00000088b004723c */ /* 0x042fea0000001804 */
[C---:B------:R-:W-:Y:S01]  /*8600*/  FMUL.FTZ R23, R0.reuse, R151 ;  /* 0x0000009700177220 */ /* 0x040fe20000410000 */
[----:B------:R-:W-:Y:S01]  /*8610*/  MUFU.EX2 R181, R161 ;  /* 0x000000a100b57308 */ /* 0x000fe20000000800 */
[C---:B------:R-:W-:Y:S01]  /*8620*/  FMUL.FTZ R26, R0.reuse, R146 ;  /* 0x00000092001a7220 */ /* 0x040fe20000410000 */
[C---:B------:R-:W-:Y:S01]  /*8630*/  HMMA.16816.F32 R8, R176.reuse, R138, R8 ;  /* 0x0000008ab008723c */ /* 0x040fe20000001808 */
[----:B------:R-:W1:Y:S03]  /*8640*/  LDSM.16.MT88.4 R136, [R249+0x100] ;  /* 0x00010000f988783b */ /* 0x000e660000004200 */
[C---:B------:R-:W-:Y:S02]  /*8650*/  FMUL.FTZ R27, R0.reuse, R147 ;  /* 0x00000093001b7220 */ /* 0x040fe40000410000 */
[C---:B------:R-:W-:Y:S02]  /*8660*/  FMUL.FTZ R30, R0.reuse, R142 ;  /* 0x0000008e001e7220 */ /* 0x040fe40000410000 */
[C---:B------:R-:W-:Y:S01]  /*8670*/  FMUL.FTZ R31, R0.reuse, R143 ;  /* 0x0000008f001f7220 */ /* 0x040fe20000410000 */
[----:B------:R-:W-:Y:S01]  /*8680*/  MUFU.EX2 R180, R160 ;  /* 0x000000a000b47308 */ /* 0x000fe20000000800 */
[----:B------:R-:W-:Y:S02]  /*8690*/  LDSM.16.MT88.4 R140, [R248+0x900] ;  /* 0x00090000f88c783b */ /* 0x000fe40000004200 */
        /* <DEDUP_REMOVED lines=17> */
[C---:B------:R-:W-:Y:S01]  /*87b0*/  FMUL.FTZ R66, R0.reuse, R66 ;  /* 0x0000004200427220 */ /* 0x040fe20000410000 */
[C---:B-1----:R-:W-:Y:S03]  /*87c0*/  HMMA.16816.F32 R12, R176.reuse, R136, R12 ;  /* 0x00000088b00c723c */ /* 0x042fe6000000180c */
[C---:B------:R-:W-:Y:S02]  /*87d0*/  FMUL.FTZ R67, R0.reuse, R67 ;  /* 0x0000004300437220 */ /* 0x040fe40000410000 */
[C---:B------:R-:W-:Y:S02]  /*87e0*/  FMUL.FTZ R70, R0.reuse, R70 ;  /* 0x0000004600467220 */ /* 0x040fe40000410000 */
[C---:B------:R-:W-:Y:S01]  /*87f0*/  FMUL.FTZ R71, R0.reuse, R71 ;  /* 0x0000004700477220 */ /* 0x040fe20000410000 */
[C---:B------:R-:W-:Y:S01]  /*8800*/  HMMA.16816.F32 R16, R176.reuse, R138, R16 ;  /* 0x0000008ab010723c */ /* 0x040fe20000001810 */
[----:B------:R-:W1:Y:S01]  /*8810*/  LDSM.16.MT88.4 R136, [R252+0x100] ;  /* 0x00010000fc88783b */ /* 0x000e620000004200 */
[----:B------:R-:W2:Y:S02]  /*8820*/  MUFU.EX2 R133, R185 ;  /* 0x000000b900857308 */ /* 0x000ea40000000800 */
[C---:B------:R-:W-:Y:S02]  /*8830*/  FMUL.FTZ R74, R0.reuse, R74 ;  /* 0x0000004a004a7220 */ /* 0x040fe40000410000 */
[C---:B------:R-:W-:Y:S02]  /*8840*/  FMUL.FTZ R75, R0.reuse, R75 ;  /* 0x0000004b004b7220 */ /* 0x040fe40000410000 */
[C---:B------:R-:W-:Y:S04]  /*8850*/  FMUL.FTZ R78, R0.reuse, R78 ;  /* 0x0000004e004e7220 */ /* 0x040fe80000410000 */
        /* <DEDUP_REMOVED lines=17> */
[C---:B------:R-:W-:Y:S01]  /*8970*/  FMUL.FTZ R107, R0.reuse, R107 ;  /* 0x0000006b006b7220 */ /* 0x040fe20000410000 */
[C---:B-1----:R-:W-:Y:S02]  /*8980*/  HMMA.16816.F32 R20, R176.reuse, R136, R20 ;  /* 0x00000088b014723c */ /* 0x042fe40000001814 */
[----:B------:R-:W1:Y:S01]  /*8990*/  MUFU.EX2 R186, R186 ;  /* 0x000000ba00ba7308 */ /* 0x000e620000000800 */
[C---:B------:R-:W-:Y:S02]  /*89a0*/  FMUL.FTZ R110, R0.reuse, R110 ;  /* 0x0000006e006e7220 */ /* 0x040fe40000410000 */
[C---:B------:R-:W-:Y:S02]  /*89b0*/  FMUL.FTZ R111, R0.reuse, R111 ;  /* 0x0000006f006f7220 */ /* 0x040fe40000410000 */
[C---:B------:R-:W-:Y:S01]  /*89c0*/  FMUL.FTZ R114, R0.reuse, R114 ;  /* 0x0000007200727220 */ /* 0x040fe20000410000 */
[C---:B------:R-:W-:Y:S01]  /*89d0*/  HMMA.16816.F32 R24, R176.reuse, R138, R24 ;  /* 0x0000008ab018723c */ /* 0x040fe20000001818 */
[----:B------:R-:W4:Y:S03]  /*89e0*/  LDSM.16.MT88.4 R136, [R251+0x100] ;  /* 0x00010000fb88783b */ /* 0x000f260000004200 */
[C---:B------:R-:W-:Y:S02]  /*89f0*/  FMUL.FTZ R115, R0.reuse, R115 ;  /* 0x0000007300737220 */ /* 0x040fe40000410000 */
[C---:B------:R-:W-:Y:S02]  /*8a00*/  FMUL.FTZ R118, R0.reuse, R118 ;  /* 0x0000007600767220 */ /* 0x040fe40000410000 */
[C---:B------:R-:W-:Y:S04]  /*8a10*/  FMUL.FTZ R119, R0.reuse, R119 ;  /* 0x0000007700777220 */ /* 0x040fe80000410000 */
[C---:B------:R-:W-:Y:S02]  /*8a20*/  FMUL.FTZ R122, R0.reuse, R122 ;  /* 0x0000007a007a7220 */ /* 0x040fe40000410000 */
[C---:B------:R-:W-:Y:S02]  /*8a30*/  FMUL.FTZ R123, R0.reuse, R123 ;  /* 0x0000007b007b7220 */ /* 0x040fe40000410000 */
[C---:B------:R-:W-:Y:S02]  /*8a40*/  FMUL.FTZ R126, R0.reuse, R126 ;  /* 0x0000007e007e7220 */ /* 0x040fe40000410000 */
[C---:B------:R-:W-:Y:S02]  /*8a50*/  FMUL.FTZ R127, R0.reuse, R127 ;  /* 0x0000007f007f7220 */ /* 0x040fe40000410000 */
[C---:B------:R-:W-:Y:S02]  /*8a60*/  FMUL.FTZ R130, R0.reuse, R130 ;  /* 0x0000008200827220 */ /* 0x040fe40000410000 */
[----:B------:R-:W-:Y:S02]  /*8a70*/  FMUL.FTZ R131, R0, R131 ;  /* 0x0000008300837220 */ /* 0x000fe40000410000 */
[----:B--2---:R-:W-:Y:S02]  /*8a80*/  FADD.FTZ R0, R133, R182 ;  /* 0x000000b685007221 */ /* 0x004fe40000010000 */
[----:B------:R2:W-:Y:S02]  /*8a90*/  MUFU.EX2 R182, R166 ;  /* 0x000000a600b67308 */ /* 0x0005e40000000800 */
[C---:B------:R-:W-:Y:S04]  /*8aa0*/  FADD.FTZ R0, R3.reuse, R0 ;  /* 0x0000000003007221 */ /* 0x040fe80000010000 */
[----:B------:R-:W-:Y:S04]  /*8ab0*/  FADD.FTZ R0, R144, R0 ;  /* 0x0000000090007221 */ /* 0x000fe80000010000 */
[----:B------:R-:W-:Y:S01]  /*8ac0*/  FADD.FTZ R0, R134, R0 ;  /* 0x0000000086007221 */ /* 0x000fe20000010000 */
[C---:B----4-:R-:W-:Y:S08]  /*8ad0*/  HMMA.16816.F32 R28, R176.reuse, R136, R28 ;  /* 0x00000088b01c723c */ /* 0x050ff0000000181c */
[C---:B------:R-:W-:Y:S01]  /*8ae0*/  HMMA.16816.F32 R32, R176.reuse, R138, R32 ;  /* 0x0000008ab020723c */ /* 0x040fe20000001820 */
[----:B------:R-:W4:Y:S03]  /*8af0*/  LDSM.16.MT88.4 R136, [R248+0x2100] ;  /* 0x00210000f888783b */ /* 0x000f260000004200 */
[----:B--2---:R-:W-:Y:S04]  /*8b00*/  MOV R166, R149 ;  /* 0x0000009500a67202 */ /* 0x004fe80000000f00 */
[C---:B----4-:R-:W-:Y:S08]  /*8b10*/  HMMA.16816.F32 R36, R176.reuse, R136, R36 ;  /* 0x00000088b024723c */ /* 0x050ff00000001824 */
[C---:B------:R-:W-:Y:S01]  /*8b20*/  HMMA.16816.F32 R40, R176.reuse, R138, R40 ;  /* 0x0000008ab028723c */ /* 0x040fe20000001828 */
[----:B------:R-:W2:Y:S07]  /*8b30*/  LDSM.16.MT88.4 R136, [R249+0x2100] ;  /* 0x00210000f988783b */ /* 0x000eae0000004200 */
[C---:B--2---:R-:W-:Y:S08]  /*8b40*/  HMMA.16816.F32 R44, R176.reuse, R136, R44 ;  /* 0x00000088b02c723c */ /* 0x044ff0000000182c */
        /* <DEDUP_REMOVED lines=29> */
[C---:B--2---:R-:W-:Y:S07]  /*8d20*/  HMMA.16816.F32 R124, R176.reuse, R136, R124 ;  /* 0x00000088b07c723c */ /* 0x044fee000000187c */
[----:B------:R-:W-:Y:S01]  /*8d30*/  F2FP.PACK_AB R136, R3, R133 ;  /* 0x000000850388723e */ /* 0x000fe200000000ff */
[----:B------:R-:W-:Y:S01]  /*8d40*/  HMMA.16816.F32 R128, R176, R138, R128 ;  /* 0x0000008ab080723c */ /* 0x000fe20000001880 */
[----:B------:R-:W-:Y:S03]  /*8d50*/  MUFU.EX2 R3, R163 ;  /* 0x000000a300037308 */ /* 0x000fe60000000800 */
[----:B---3--:R-:W-:Y:S03]  /*8d60*/  F2FP.PACK_AB R137, R188, R189 ;  /* 0x000000bdbc89723e */ /* 0x008fe600000000ff */
[----:B------:R-:W-:Y:S02]  /*8d70*/  F2FP.PACK_AB R138, R134, R144 ;  /* 0x00000090868a723e */ /* 0x000fe400000000ff */
[----:B------:R-:W2:Y:S02]  /*8d80*/  LDSM.16.MT88.4 R144, [R249+0x900] ;  /* 0x00090000f990783b */ /* 0x000ea40000004200 */
[----:B------:R3:W-:Y:S01]  /*8d90*/  MUFU.EX2 R134, R162 ;  /* 0x000000a200867308 */ /* 0x0007e20000000800 */
[----:B-1----:R-:W-:Y:S02]  /*8da0*/  F2FP.PACK_AB R139, R186, R187 ;  /* 0x000000bbba8b723e */ /* 0x002fe400000000ff */
[----:B------:R-:W-:Y:S05]  /*8db0*/  F2FP.PACK_AB R177, R180, R181 ;  /* 0x000000b5b4b1723e */ /* 0x000fea00000000ff */
[C---:B------:R-:W-:Y:S02]  /*8dc0*/  HMMA.16816.F32 R4, R136.reuse, R140, R4 ;  /* 0x0000008c8804723c */ /* 0x040fe40000001804 */
[----:B------:R-:W-:Y:S06]  /*8dd0*/  MUFU.EX2 R176, R153 ;  /* 0x0000009900b07308 */ /* 0x000fec0000000800 */
[C---:B------:R-:W-:Y:S01]  /*8de0*/  HMMA.16816.F32 R8, R136.reuse, R142, R8 ;  /* 0x0000008e8808723c */ /* 0x040fe20000001808 */
[----:B------:R-:W1:Y:S03]  /*8df0*/  LDSM.16.MT88.4 R140, [R252+0x900] ;  /* 0x00090000fc8c783b */ /* 0x000e660000004200 */
[----:B------:R-:W4:Y:S05]  /*8e00*/  MUFU.EX2 R133, R158 ;  /* 0x0000009e00857308 */ /* 0x000f2a0000000800 */
[----:B---3--:R-:W-:Y:S05]  /*8e10*/  LDSM.16.MT88.4 R160, [R248+0x1900] ;  /* 0x00190000f8a0783b */ /* 0x008fea0000004200 */
[----:B------:R-:W-:Y:S01]  /*8e20*/  MUFU.EX2 R178, R156 ;  /* 0x0000009c00b27308 */ /* 0x000fe20000000800 */
[C---:B--2---:R-:W-:Y:S03]  /*8e30*/  HMMA.16816.F32 R12, R136.reuse, R144, R12 ;  /* 0x00000090880c723c */ /* 0x044fe6000000180c */
[----:B----4-:R-:W-:Y:S05]  /*8e40*/  FADD.FTZ R0, R133, R0 ;  /* 0x0000000085007221 */ /* 0x010fea0000010000 */
[C---:B------:R-:W-:Y:S01]  /*8e50*/  HMMA.16816.F32 R16, R136.reuse, R146, R16 ;  /* 0x000000928810723c */ /* 0x040fe20000001810 */
[----:B------:R-:W2:Y:S03]  /*8e60*/  LDSM.16.MT88.4 R144, [R251+0x900] ;  /* 0x00090000fb90783b */ /* 0x000ea60000004200 */
[C---:B------:R-:W-:Y:S04]  /*8e70*/  FADD.FTZ R0, R3.reuse, R0 ;  /* 0x0000000003007221 */ /* 0x040fe80000010000 */
[----:B------:R-:W-:Y:S01]  /*8e80*/  FADD.FTZ R0, R148, R0 ;  /* 0x0000000094007221 */ /* 0x000fe20000010000 */
[C---:B-1----:R-:W-:Y:S03]  /*8e90*/  HMMA.16816.F32 R20, R136.reuse, R140, R20 ;  /* 0x0000008c8814723c */ /* 0x042fe60000001814 */
[C---:B------:R-:W-:Y:S05]  /*8ea0*/  FADD.FTZ R0, R134.reuse, R0 ;  /* 0x0000000086007221 */ /* 0x040fea0000010000 */
        /* <DEDUP_REMOVED lines=39> */
[----:B------:R-:W-:Y:S01]  /*9120*/  HMMA.16816.F32 R128, R136, R146, R128 ;  /* 0x000000928880723c */ /* 0x000fe20000001880 */
[----:B------:R-:W2:Y:S06]  /*9130*/  LDSM.16.MT88.4 R144, [R249+0x1100] ;  /* 0x00110000f990783b */ /* 0x000eac0000004200 */
[----:B------:R-:W-:Y:S02]  /*9140*/  F2FP.PACK_AB R138, R134, R148 ;  /* 0x00000094868a723e */ /* 0x000fe400000000ff */
[----:B------:R-:W3:Y:S01]  /*9150*/  LDSM.16.MT88.4 R148, [R252+0x1100] ;  /* 0x00110000fc94783b */ /* 0x000ee20000004200 */
[----:B------:R-:W4:Y:S02]  /*9160*/  MUFU.EX2 R134, R166 ;  /* 0x000000a600867308 */ /* 0x000f240000000800 */
[----:B------:R-:W-:Y:S02]  /*9170*/  F2FP.PACK_AB R136, R3, R133 ;  /* 0x000000850388723e */ /* 0x000fe400000000ff */
[----:B------:R-:W-:Y:S02]  /*9180*/  F2FP.PACK_AB R137, R184, R191 ;  /* 0x000000bfb889723e */ /* 0x000fe400000000ff */
[----:B------:R-:W-:Y:S04]  /*9190*/  F2FP.PACK_AB R139, R182, R183 ;  /* 0x000000b7b68b723e */ /* 0x000fe800000000ff */
[----:B------:R-:W5:Y:S03]  /*91a0*/  MUFU.EX2 R133, R157 ;  /* 0x0000009d00857308 */ /* 0x000f660000000800 */
[C---:B-1----:R-:W-:Y:S08]  /*91b0*/  HMMA.16816.F32 R4, R136.reuse, R140, R4 ;  /* 0x0000008c8804723c */ /* 0x042ff00000001804 */
[C---:B------:R-:W-:Y:S01]  /*91c0*/  HMMA.16816.F32 R8, R136.reuse, R142, R8 ;  /* 0x0000008e8808723c */ /* 0x040fe20000001808 */
[----:B------:R-:W1:Y:S03]  /*91d0*/  LDSM.16.MT88.4 R140, [R251+0x1100] ;  /* 0x00110000fb8c783b */ /* 0x000e660000004200 */
[----:B----4-:R-:W-:Y:S04]  /*91e0*/  FADD.FTZ R0, R134, R0 ;  /* 0x0000000086007221 */ /* 0x010fe80000010000 */
[C---:B------:R-:W-:Y:S01]  /*91f0*/  FADD.FTZ R0, R176.reuse, R0 ;  /* 0x00000000b0007221 */ /* 0x040fe20000010000 */
[----:B------:R-:W-:Y:S01]  /*9200*/  F2FP.PACK_AB R176, R176, R134 ;  /* 0x00000086b0b0723e */ /* 0x000fe200000000ff */
[C---:B--2---:R-:W-:Y:S03]  /*9210*/  HMMA.16816.F32 R12, R136.reuse, R144, R12 ;  /* 0x00000090880c723c */ /* 0x044fe6000000180c */
[----:B-----5:R-:W-:Y:S01]  /*9220*/  FADD.FTZ R3, R133, R0 ;  /* 0x0000000085037221 */ /* 0x020fe20000010000 */
[----:B------:R-:W-:Y:S01]  /*9230*/  MOV R134, R2 ;  /* 0x0000000200867202 */ /* 0x000fe20000000f00 */
[----:B------:R-:W-:Y:S02]  /*9240*/  FADD.FTZ R0, R190, R152 ;  /* 0x00000098be007221 */ /* 0x000fe40000010000 */
[----:B------:R-:W-:Y:S01]  /*9250*/  LDSM.16.MT88.4 R152, [R249+0x1900] ;  /* 0x00190000f998783b */ /* 0x000fe20000004200 */
[C---:B------:R-:W-:Y:S04]  /*9260*/  HMMA.16816.F32 R16, R136.reuse, R146, R16 ;  /* 0x000000928810723c */ /* 0x040fe80000001810 */
[C---:B------:R-:W-:Y:S01]  /*9270*/  FADD.FTZ R3, R178.reuse, R3 ;  /* 0x00000003b2037221 */ /* 0x040fe20000010000 */
[----:B------:R-:W-:Y:S01]  /*9280*/  F2FP.PACK_AB R178, R178, R133 ;  /* 0x00000085b2b2723e */ /* 0x000fe200000000ff */
[----:B------:R-:W-:Y:S01]  /*9290*/  FADD.FTZ R0, R189, R0 ;  /* 0x00000000bd007221 */ /* 0x000fe20000010000 */
[----:B------:R-:W2:Y:S01]  /*92a0*/  LDSM.16.MT88.4 R144, [R248+0x3100] ;  /* 0x00310000f890783b */ /* 0x000ea20000004200 */
[C---:B---3--:R-:W-:Y:S01]  /*92b0*/  HMMA.16816.F32 R20, R136.reuse, R148, R20 ;  /* 0x000000948814723c */ /* 0x048fe20000001814 */
[----:B------:R-:W-:Y:S03]  /*92c0*/  MUFU.EX2 R133, R165 ;  /* 0x000000a500857308 */ /* 0x000fe60000000800 */
[----:B------:R-:W-:Y:S03]  /*92d0*/  FADD.FTZ R0, R188, R0 ;  /* 0x00000000bc007221 */ /* 0x000fe60000010000 */
[----:B------:R3:W-:Y:S01]  /*92e0*/  STL [R1+0x5c], R3 ;  /* 0x00005c0301007387 */ /* 0x0007e20000100800 */
[C---:B------:R-:W-:Y:S03]  /*92f0*/  HMMA.16816.F32 R24, R136.reuse, R150, R24 ;  /* 0x000000968818723c */ /* 0x040fe60000001818 */
[----:B------:R-:W4:Y:S01]  /*9300*/  LDSM.16.MT88.4 R148, [R249+0x3100] ;  /* 0x00310000f994783b */ /* 0x000f220000004200 */
[----:B------:R-:W-:Y:S04]  /*9310*/  FADD.FTZ R0, R187, R0 ;  /* 0x00000000bb007221 */ /* 0x000fe80000010000 */
[C---:B-1----:R-:W-:Y:S04]  /*9320*/  HMMA.16816.F32 R28, R136.reuse, R140, R28 ;  /* 0x0000008c881c723c */ /* 0x042fe8000000181c */
[----:B------:R-:W-:Y:S04]  /*9330*/  FADD.FTZ R0, R186, R0 ;  /* 0x00000000ba007221 */ /* 0x000fe80000010000 */
[C---:B------:R-:W-:Y:S01]  /*9340*/  HMMA.16816.F32 R32, R136.reuse, R142, R32 ;  /* 0x0000008e8820723c */ /* 0x040fe20000001820 */
[----:B------:R-:W1:Y:S03]  /*9350*/  LDSM.16.MT88.4 R140, [R252+0x3100] ;  /* 0x00310000fc8c783b */ /* 0x000e660000004200 */
[----:B------:R-:W-:Y:S01]  /*9360*/  FADD.FTZ R0, R191, R0 ;  /* 0x00000000bf007221 */ /* 0x000fe20000010000 */
[----:B---3--:R-:W3:Y:S03]  /*9370*/  MUFU.EX2 R3, R164 ;  /* 0x000000a400037308 */ /* 0x008ee60000000800 */
[----:B------:R-:W-:Y:S04]  /*9380*/  FADD.FTZ R0, R184, R0 ;  /* 0x00000000b8007221 */ /* 0x000fe80000010000 */
[----:B------:R-:W-:Y:S01]  /*9390*/  FADD.FTZ R0, R183, R0 ;  /* 0x00000000b7007221 */ /* 0x000fe20000010000 */
[C---:B--2---:R-:W-:Y:S03]  /*93a0*/  HMMA.16816.F32 R36, R136.reuse, R144, R36 ;  /* 0x000000908824723c */ /* 0x044fe60000001824 */
[----:B------:R-:W-:Y:S04]  /*93b0*/  FADD.FTZ R0, R182, R0 ;  /* 0x00000000b6007221 */ /* 0x000fe80000010000 */
[----:B------:R-:W-:Y:S01]  /*93c0*/  FADD.FTZ R0, R181, R0 ;  /* 0x00000000b5007221 */ /* 0x000fe20000010000 */
[C---:B------:R-:W-:Y:S01]  /*93d0*/  HMMA.16816.F32 R40, R136.reuse, R146, R40 ;  /* 0x000000928828723c */ /* 0x040fe20000001828 */
[----:B------:R-:W2:Y:S03]  /*93e0*/  LDSM.16.MT88.4 R144, [R251+0x3100] ;  /* 0x00310000fb90783b */ /* 0x000ea60000004200 */
[----:B------:R-:W-:Y:S04]  /*93f0*/  FADD.FTZ R0, R180, R0 ;  /* 0x00000000b4007221 */ /* 0x000fe80000010000 */
[C---:B----4-:R-:W-:Y:S04]  /*9400*/  HMMA.16816.F32 R44, R136.reuse, R148, R44 ;  /* 0x00000094882c723c */ /* 0x050fe8000000182c */
[----:B---3--:R-:W-:Y:S01]  /*9410*/  F2FP.PACK_AB R179, R3, R133 ;  /* 0x0000008503b3723e */ /* 0x008fe200000000ff */
[----:B------:R-:W-:Y:S01]  /*9420*/  FADD.FTZ R0, R133, R0 ;  /* 0x0000000085007221 */ /* 0x000fe20000010000 */
[----:B------:R-:W-:Y:S02]  /*9430*/  MOV R133, R132 ;  /* 0x0000008400857202 */ /* 0x000fe40000000f00 */
[C---:B------:R-:W-:Y:S01]  /*9440*/  HMMA.16816.F32 R48, R136.reuse, R150, R48 ;  /* 0x000000968830723c */ /* 0x040fe20000001830 */
[----:B------:R-:W3:Y:S03]  /*9450*/  LDSM.16.MT88.4 R148, [R248+0x5100] ;  /* 0x00510000f894783b */ /* 0x000ee60000004200 */
[----:B------:R-:W-:Y:S04]  /*9460*/  FADD.FTZ R0, R3, R0 ;  /* 0x0000000003007221 */ /* 0x000fe80000010000 */
        /* <DEDUP_REMOVED lines=26> */
[C---:B------:R-:W-:Y:S08]  /*9610*/  HMMA.16816.F32 R120, R136.reuse, R150, R120 ;  /* 0x000000968878723c */ /* 0x040ff00000001878 */
[C---:B-1----:R-:W-:Y:S08]  /*9620*/  HMMA.16816.F32 R124, R136.reuse, R140, R124 ;  /* 0x0000008c887c723c */ /* 0x042ff0000000187c */
[----:B------:R-:W-:Y:S01]  /*9630*/  HMMA.16816.F32 R128, R136, R142, R128 ;  /* 0x0000008e8880723c */ /* 0x000fe20000001880 */
[----:B------:R-:W1:Y:S07]  /*9640*/  LDSM.16.MT88.4 R136, [R251+0x1900] ;  /* 0x00190000fb88783b */ /* 0x000e6e0000004200 */
        /* <DEDUP_REMOVED lines=8> */
[C---:B--2---:R-:W-:Y:S08]  /*96d0*/  HMMA.16816.F32 R148, R176.reuse, R144, R20 ;  /* 0x00000090b094723c */ /* 0x044ff00000001814 */
[C---:B------:R-:W-:Y:S08]  /*96e0*/  HMMA.16816.F32 R144, R176.reuse, R146, R24 ;  /* 0x00000092b090723c */ /* 0x040ff00000001818 */
[C---:B-1----:R-:W-:Y:S08]  /*96f0*/  HMMA.16816.F32 R140, R176.reuse, R136, R28 ;  /* 0x00000088b08c723c */ /* 0x042ff0000000181c */
        /* <DEDUP_REMOVED lines=34> */
.L_x_26:
[----:B------:R-:W2:Y:S04]  /*9920*/  LDL.LU R5, [R1+0x5c] ;  /* 0x00005c0001057983 */ /* 0x000ea80000300800 */
[----:B------:R-:W3:Y:S01]  /*9930*/  LDL.LU R3, [R1+0x80] ;  /* 0x0000800001037983 */ /* 0x000ee20000300800 */
[----:B------:R-:W-:-:S03]  /*9940*/  PLOP3.LUT P2, PT, PT, PT, PT, 0x8, 0x0 ;  /* 0x000000000000781c */ /* 0x000fc60003f4e170 */
[----:B--2---:R-:W1:Y:S04]  /*9950*/  SHFL.BFLY PT, R0, R5, 0x2, 0x1f ;  /* 0x0c401f0005007f89 */ /* 0x004e6800000e0000 */
[----:B---3--:R-:W2:Y:S01]  /*9960*/  SHFL.BFLY PT, R4, R3, 0x2, 0x1f ;  /* 0x0c401f0003047f89 */ /* 0x008ea200000e0000 */
[----:B-1----:R-:W-:Y:S02]  /*9970*/  FADD.FTZ R0, R0, R5 ;  /* 0x0000000500007221 */ /* 0x002fe40000010000 */
[----:B--2---:R-:W-:-:S03]  /*9980*/  FADD.FTZ R4, R4, R3 ;  /* 0x0000000304047221 */ /* 0x004fc60000010000 */
[----:B------:R-:W1:Y:S01]  /*9990*/  SHFL.BFLY PT, R6, R0, 0x1, 0x1f ;  /* 0x0c201f0000067f89 */ /* 0x000e6200000e0000 */
[----:B------:R-:W-:-:S03]  /*99a0*/  MOV R3, RZ ;  /* 0x000000ff00037202 */ /* 0x000fc60000000f00 */
[----:B------:R-:W2:Y:S01]  /*99b0*/  SHFL.BFLY PT, R5, R4, 0x1, 0x1f ;  /* 0x0c201f0004057f89 */ /* 0x000ea200000e0000 */
[----:B-1----:R-:W-:Y:S01]  /*99c0*/  FADD.FTZ R6, R0, R6 ;  /* 0x0000000600067221 */ /* 0x002fe20000010000 */
[----:B------:R-:W-:Y:S01]  /*99d0*/  MOV R0, RZ ;  /* 0x000000ff00007202 */ /* 0x000fe20000000f00 */
[----:B--2---:R-:W-:-:S03]  /*99e0*/  FADD.FTZ R4, R5, R4 ;  /* 0x0000000405047221 */ /* 0x004fc60000010000 */
[----:B------:R-:W-:Y:S02]  /*99f0*/  FSETP.NE.FTZ.AND P1, PT, R6, RZ, PT ;  /* 0x000000ff0600720b */ /* 0x000fe40003f35000 */
[----:B------:R-:W-:-:S11]  /*9a00*/  FSETP.NE.FTZ.AND P0, PT, R4, RZ, PT ;  /* 0x000000ff0400720b */ /* 0x000fd60003f15000 */
[----:B------:R-:W1:Y:S08]  /*9a10*/  @P1 MUFU.RCP R3, R6 ;  /* 0x0000000600031308 */ /* 0x000e700000001000 */
[----:B------:R-:W2:Y:S08]  /*9a20*/  @P1 MUFU.LG2 R6, R6 ;  /* 0x0000000600061308 */ /* 0x000eb00000000c00 */
[----:B------:R-:W3:Y:S01]  /*9a30*/  @P0 MUFU.LG2 R7, R4 ;  /* 0x0000000400070308 */ /* 0x000ee20000000c00 */
[----:B-1----:R-:W-:-:S02]  /*9a40*/  FMUL.FTZ R12, R3, R36 ;  /* 0x00000024030c7220 */ /* 0x002fc40000410000 */
[C---:B------:R-:W-:Y:S02]  /*9a50*/  FMUL.FTZ R164, R3.reuse, R164 ;  /* 0x000000a403a47220 */ /* 0x040fe40000410000 */
[C---:B------:R-:W-:Y:S02]  /*9a60*/  FMUL.FTZ R8, R3.reuse, R165 ;  /* 0x000000a503087220 */ /* 0x040fe40000410000 */
[C---:B------:R-:W-:Y:S01]  /*9a70*/  FMUL.FTZ R160, R3.reuse, R160 ;  /* 0x000000a003a07220 */ /* 0x040fe20000410000 */
[----:B------:R1:W4:Y:S01]  /*9a80*/  @P0 MUFU.RCP R0, R4 ;  /* 0x0000000400000308 */ /* 0x0003220000001000 */
[C---:B------:R-:W-:Y:S02]  /*9a90*/  FMUL.FTZ R161, R3.reuse, R161 ;  /* 0x000000a103a17220 */ /* 0x040fe40000410000 */
[C---:B------:R-:W-:Y:S02]  /*9aa0*/  FMUL.FTZ R156, R3.reuse, R156 ;  /* 0x0000009c039c7220 */ /* 0x040fe40000410000 */
[----:B------:R-:W-:-:S02]  /*9ab0*/  FMUL.FTZ R157, R3, R157 ;  /* 0x0000009d039d7220 */ /* 0x000fc40000410000 */
[C---:B------:R-:W-:Y:S02]  /*9ac0*/  FMUL.FTZ R152, R3.reuse, R152 ;  /* 0x0000009803987220 */ /* 0x040fe40000410000 */
[C---:B------:R-:W-:Y:S02]  /*9ad0*/  FMUL.FTZ R153, R3.reuse, R153 ;  /* 0x0000009903997220 */ /* 0x040fe40000410000 */
[C---:B------:R-:W-:Y:S02]  /*9ae0*/  FMUL.FTZ R148, R3.reuse, R148 ;  /* 0x0000009403947220 */ /* 0x040fe40000410000 */
[C---:B------:R-:W-:Y:S02]  /*9af0*/  FMUL.FTZ R149, R3.reuse, R149 ;  /* 0x0000009503957220 */ /* 0x040fe40000410000 */
[C---:B------:R-:W-:Y:S01]  /*9b00*/  FMUL.FTZ R144, R3.reuse, R144 ;  /* 0x0000009003907220 */ /* 0x040fe20000410000 */
[----:B-1----:R-:W-:Y:S01]  /*9b10*/  @P1 MOV R4, 0x3f317218 ;  /* 0x3f31721800041802 */ /* 0x002fe20000000f00 */
        /* <DEDUP_REMOVED lines=12> */
[C---:B------:R-:W-:Y:S01]  /*9be0*/  FMUL.FTZ R20, R3.reuse, R52 ;  /* 0x0000003403147220 */ /* 0x040fe20000410000 */
[----:B------:R-:W-:Y:S01]  /*9bf0*/  MOV R52, 0xff800000 ;  /* 0xff80000000347802 */ /* 0x000fe20000000f00 */
[C---:B------:R-:W-:Y:S01]  /*9c00*/  FMUL.FTZ R35, R3.reuse, R53 ;  /* 0x0000003503237220 */ /* 0x040fe20000410000 */
[----:B------:R-:W-:Y:S01]  /*9c10*/  MOV R53, 0xff800000 ;  /* 0xff80000000357802 */ /* 0x000fe20000000f00 */
        /* <DEDUP_REMOVED lines=38> */
[----:B------:R-:W-:Y:S01]  /*9e80*/  @P0 MOV R3, 0x3f317218 ;  /* 0x3f31721800030802 */ /* 0x000fe20000000f00 */
[----:B------:R-:W-:Y:S02]  /*9e90*/  @P1 FMUL.FTZ R5, R4, c[0x0][0x2d0] ;  /* 0x0000b40004051a20 */ /* 0x000fe40000410000 */
[----:B--2---:R-:W-:Y:S02]  /*9ea0*/  @P1 FMUL.FTZ R6, R6, 0.69314718246459960938 ;  /* 0x3f31721806061820 */ /* 0x004fe40000410000 */
[----:B---3--:R-:W-:Y:S02]  /*9eb0*/  @P0 FMUL.FTZ R4, R7, 0.69314718246459960938 ;  /* 0x3f31721807040820 */ /* 0x008fe40000410000 */
[----:B------:R-:W-:Y:S02]  /*9ec0*/  @P0 FMUL.FTZ R3, R3, c[0x0][0x2d0] ;  /* 0x0000b40003030a20 */ /* 0x000fe40000410000 */
[----:B----4-:R-:W-:-:S02]  /*9ed0*/  FMUL.FTZ R166, R0, R166 ;  /* 0x000000a600a67220 */ /* 0x010fc40000410000 */
        /* <DEDUP_REMOVED lines=62> */
[----:B------:R-:W-:Y:S02]  /*a2c0*/  FMUL.FTZ R10, R0, R131 ;  /* 0x00000083000a7220 */ /* 0x000fe40000410000 */
[----:B------:R-:W-:Y:S02]  /*a2d0*/  @P1 FFMA.FTZ R52, R5, R132, R6 ;  /* 0x0000008405341223 */ /* 0x000fe40000010006 */
[----:B------:R-:W-:Y:S02]  /*a2e0*/  @P0 FFMA.FTZ R53, R3, R2, R4 ;  /* 0x0000000203350223 */ /* 0x000fe40000010004 */
.L_x_24:
[----:B------:R-:W-:Y:S01]  /*a2f0*/  USHF.R.S32.HI UR8, URZ, 0x1f, UR9 ;  /* 0x0000001f3f087899 */ /* 0x000fe20008011409 */
[----:B------:R-:W-:Y:S05]  /*a300*/  @P2 BRA `(.L_x_30) ;  /* 0x00001be000002947 */ /* 0x000fea0003800000 */
[----:B------:R-:W1:Y:S01]  /*a310*/  S2R R57, SR_TID.X ;  /* 0x0000000000397919 */ /* 0x000e620000002100 */
[----:B------:R-:W-:Y:S01]  /*a320*/  F2FP.PACK_AB R46, R47, R46 ;  /* 0x0000002e2f2e723e */ /* 0x000fe200000000ff */
[----:B------:R-:W-:Y:S01]  /*a330*/  ULDC.64 UR4, c[0x0][0x500] ;  /* 0x0001400000047ab9 */ /* 0x000fe20000000a00 */
[----:B------:R-:W-:Y:S01]  /*a340*/  F2FP.PACK_AB R42, R43, R42 ;  /* 0x0000002a2b2a723e */ /* 0x000fe200000000ff */
[----:B------:R-:W-:Y:S01]  /*a350*/  UISETP.NE.U32.AND UP1, UPT, URZ, UR4, UPT ;  /* 0x000000043f00728c */ /* 0x000fe2000bf25070 */
[----:B------:R-:W-:Y:S01]  /*a360*/  F2FP.PACK_AB R39, R39, R38 ;  /* 0x000000262727723e */ /* 0x000fe200000000ff */
[----:B------:R-:W-:Y:S01]  /*a370*/  UMOV UR6, 0x4 ;  /* 0x0000000400067882 */ /* 0x000fe20000000000 */
[----:B------:R-:W-:Y:S01]  /*a380*/  F2FP.PACK_AB R38, R41, R14 ;  /* 0x0000000e2926723e */ /* 0x000fe200000000ff */
[----:B------:R-:W-:Y:S01]  /*a390*/  UISETP.NE.AND.EX UP1, UPT, URZ, UR5, UPT, UP1 ;  /* 0x000000053f00728c */ /* 0x000fe2000bf25310 */
[----:B------:R-:W-:-:S02]  /*a3a0*/  F2FP.PACK_AB R8, R8, R164 ;  /* 0x000000a40808723e */ /* 0x000fc400000000ff */
[----:B------:R-:W-:Y:S01]  /*a3b0*/  F2FP.PACK_AB R167, R167, R166 ;  /* 0x000000a6a7a7723e */ /* 0x000fe200000000ff */
[----:B------:R-:W-:Y:S01]  /*a3c0*/  ULDC.64 UR4, c[0x0][0x500] ;  /* 0x0001400000047ab9 */ /* 0x000fe20000000a00 */
[----:B------:R-:W-:Y:S01]  /*a3d0*/  F2FP.PACK_AB R6, R161, R160 ;  /* 0x000000a0a106723e */ /* 0x000fe200000000ff */
[----:B------:R-:W-:Y:S01]  /*a3e0*/  UIMAD.WIDE UR4, UR11, UR6, UR4 ;  /* 0x000000060b0472a5 */ /* 0x000fe2000f8e0204 */
[----:B------:R-:W-:Y:S02]  /*a3f0*/  F2FP.PACK_AB R162, R163, R162 ;  /* 0x000000a2a3a2723e */ /* 0x000fe400000000ff */
[----:B------:R-:W-:Y:S02]  /*a400*/  F2FP.PACK_AB R5, R157, R156 ;  /* 0x0000009c9d05723e */ /* 0x000fe400000000ff */
[----:B------:R-:W-:Y:S02]  /*a410*/  F2FP.PACK_AB R158, R159, R158 ;  /* 0x0000009e9f9e723e */ /* 0x000fe400000000ff */
[----:B------:R-:W-:-:S02]  /*a420*/  F2FP.PACK_AB R7, R153, R152 ;  /* 0x000000989907723e */ /* 0x000fc400000000ff */
[----:B------:R-:W-:Y:S02]  /*a430*/  F2FP.PACK_AB R154, R155, R154 ;  /* 0x0000009a9b9a723e */ /* 0x000fe400000000ff */
[----:B-1----:R-:W-:Y:S02]  /*a440*/  SHF.R.S32.HI R47, RZ, 0x1f, R57 ;  /* 0x0000001fff2f7819 */ /* 0x002fe40000011439 */
[----:B------:R-:W-:Y:S02]  /*a450*/  F2FP.PACK_AB R49, R149, R148 ;  /* 0x000000949531723e */ /* 0x000fe400000000ff */
[CC--:B------:R-:W-:Y:S02]  /*a460*/  LEA.HI R2, R47.reuse, R57.reuse, RZ, 0x2 ;  /* 0x000000392f027211 */ /* 0x0c0fe400078f10ff */
[----:B------:R-:W-:Y:S02]  /*a470*/  LEA.HI R43, R47, R57, RZ, 0x5 ;  /* 0x000000392f2b7211 */ /* 0x000fe400078f28ff */
[----:B------:R-:W-:-:S02]  /*a480*/  SHF.R.S32.HI R4, RZ, 0x2, R2 ;  /* 0x00000002ff047819 */ /* 0x000fc40000011402 */
[----:B------:R-:W-:Y:S02]  /*a490*/  SHF.R.S32.HI R0, RZ, 0x1f, R2 ;  /* 0x0000001fff007819 */ /* 0x000fe40000011402 */
[----:B------:R-:W-:Y:S02]  /*a4a0*/  SHF.R.S32.HI R41, RZ, 0x5, R43 ;  /* 0x00000005ff297819 */ /* 0x000fe4000001142b */
[----:B------:R-:W-:Y:S02]  /*a4b0*/  LEA.HI R0, R0, R4, RZ, 0x3 ;  /* 0x0000000400007211 */ /* 0x000fe400078f18ff */
[----:B------:R-:W-:Y:S02]  /*a4c0*/  F2FP.PACK_AB R150, R151, R150 ;  /* 0x000000969796723e */ /* 0x000fe400000000ff */
[----:B------:R-:W-:Y:S02]  /*a4d0*/  LOP3.LUT R0, R0, 0xfffffff8, RZ, 0xc0, !PT ;  /* 0xfffffff800007812 */ /* 0x000fe400078ec0ff */
[----:B------:R-:W-:-:S02]  /*a4e0*/  F2FP.PACK_AB R48, R145, R144 ;  /* 0x000000909130723e */ /* 0x000fc400000000ff */
[----:B------:R-:W-:Y:S01]  /*a4f0*/  F2FP.PACK_AB R146, R147, R146 ;  /* 0x000000929392723e */ /* 0x000fe200000000ff */
[----:B------:R-:W-:Y:S01]  /*a500*/  IMAD.IADD R4, R4, 0x1, -R0 ;  /* 0x0000000104047824 */ /* 0x000fe200078e0a00 */
[----:B------:R-:W-:Y:S02]  /*a510*/  LOP3.LUT R0, R2, 0xfffffffc, RZ, 0xc0, !PT ;  /* 0xfffffffc02007812 */ /* 0x000fe400078ec0ff */
[----:B------:R-:W-:Y:S01]  /*a520*/  F2FP.PACK_AB R45, R141, R140 ;  /* 0x0000008c8d2d723e */ /* 0x000fe200000000ff */
[C---:B------:R-:W-:Y:S01]  /*a530*/  IMAD.SHL.U32 R2, R4.reuse, 0x40, RZ ;  /* 0x0000004004027824 */ /* 0x040fe200078e00ff */
[----:B------:R-:W-:Y:S01]  /*a540*/  LOP3.LUT R3, R4, 0x1, RZ, 0xc0, !PT ;  /* 0x0000000104037812 */ /* 0x000fe200078ec0ff */
[----:B------:R-:W-:Y:S01]  /*a550*/  IMAD.IADD R22, R57, 0x1, -R0 ;  /* 0x0000000139167824 */ /* 0x000fe200078e0a00 */
[----:B------:R-:W-:Y:S02]  /*a560*/  F2FP.PACK_AB R142, R143, R142 ;  /* 0x0000008e8f8e723e */ /* 0x000fe400000000ff */
[----:B------:R-:W-:Y:S01]  /*a570*/  LOP3.LUT R0, R2, 0x1c0, RZ, 0xc0, !PT ;  /* 0x000001c002007812 */ /* 0x000fe200078ec0ff */
[----:B------:R-:W-:Y:S01]  /*a580*/  IMAD R2, R41, 0x200, R22 ;  /* 0x0000020029027824 */ /* 0x000fe200078e0216 */
[----:B------:R-:W-:-:S02]  /*a590*/  ISETP.NE.U32.AND P0, PT, R3, 0x1, PT ;  /* 0x000000010300780c */ /* 0x000fc40003f05070 */
[----:B------:R-:W-:Y:S02]  /*a5a0*/  LEA.HI R0, R0, R0, RZ, 0x1d ;  /* 0x0000000000007211 */ /* 0x000fe400078fe8ff */
[----:B------:R-:W-:Y:S01]  /*a5b0*/  R2P PR, R4, 0x6 ;  /* 0x0000000604007804 */ /* 0x000fe20000000000 */
[----:B------:R-:W-:Y:S01]  /*a5c0*/  IMAD.MOV.U32 R4, RZ, RZ, 0x20 ;  /* 0x00000020ff047424 */ /* 0x000fe200078e00ff */
[----:B------:R-:W-:Y:S01]  /*a5d0*/  F2FP.PACK_AB R44, R137, R136 ;  /* 0x00000088892c723e */ /* 0x000fe200000000ff */
[----:B------:R-:W-:Y:S01]  /*a5e0*/  IMAD.U32 R0, R2, 0x2, R0 ;  /* 0x0000000202007824 */ /* 0x000fe200078e0000 */
[----:B------:R-:W-:Y:S02]  /*a5f0*/  F2FP.PACK_AB R138, R139, R138 ;  /* 0x0000008a8b8a723e */ /* 0x000fe400000000ff */
[----:B------:R-:W-:Y:S01]  /*a600*/  SEL R4, R4, 0xffffffe0, !P1 ;  /* 0xffffffe004047807 */ /* 0x000fe20004800000 */
[----:B------:R-:W-:Y:S01]  /*a610*/  IMAD.SHL.U32 R0, R0, 0x2, RZ ;  /* 0x0000000200007824 */ /* 0x000fe200078e00ff */
[----:B------:R-:W-:Y:S01]  /*a620*/  BAR.SYNC.DEFER_BLOCKING 0x1, 0x100 ;  /* 0x0044000000007b1d */ /* 0x000fe20000010000 */
[----:B------:R-:W-:-:S02]  /*a630*/  F2FP.PACK_AB R40, R37, R12 ;  /* 0x0000000c2528723e */ /* 0x000fc400000000ff */
[----:B------:R-:W-:Y:S02]  /*a640*/  F2FP.PACK_AB R37, R9, R16 ;  /* 0x000000100925723e */ /* 0x000fe400000000ff */
[C---:B------:R-:W-:Y:S02]  /*a650*/  IADD3 R3, R0.reuse, 0x80, RZ ;  /* 0x0000008000037810 */ /* 0x040fe40007ffe0ff */
[C---:B------:R-:W-:Y:S02]  /*a660*/  IADD3 R2, R0.reuse, 0x70, RZ ;  /* 0x0000007000027810 */ /* 0x040fe40007ffe0ff */
[----:B------:R-:W-:Y:S01]  /*a670*/  @P0 IADD3 R2, R3, 0x10, RZ ;  /* 0x0000001003020810 */ /* 0x000fe20007ffe0ff */
[----:B------:R-:W-:Y:S01]  /*a680*/  IMAD.IADD R3, R0, 0x1, R4 ;  /* 0x0000000100037824 */ /* 0x000fe200078e0204 */
[----:B------:R-:W-:Y:S02]  /*a690*/  F2FP.PACK_AB R36, R36, R18 ;  /* 0x000000122424723e */ /* 0x000fe400000000ff */
[----:B------:R-:W-:-:S02]  /*a6a0*/  F2FP.PACK_AB R50, R51, R50 ;  /* 0x000000323332723e */ /* 0x000fc400000000ff */
[----:B------:R-:W-:Y:S02]  /*a6b0*/  F2FP.PACK_AB R35, R35, R20 ;  /* 0x000000142323723e */ /* 0x000fe400000000ff */
[----:B------:R-:W-:Y:S02]  /*a6c0*/  F2FP.PACK_AB R54, R55, R54 ;  /* 0x000000363736723e */ /* 0x000fe400000000ff */
[----:B------:R-:W-:Y:S02]  /*a6d0*/  F2FP.PACK_AB R34, R34, R56 ;  /* 0x000000382222723e */ /* 0x000fe400000000ff */
[----:B------:R-:W-:Y:S02]  /*a6e0*/  F2FP.PACK_AB R58, R59, R58 ;  /* 0x0000003a3b3a723e */ /* 0x000fe400000000ff */
[----:B------:R-:W-:Y:S01]  /*a6f0*/  F2FP.PACK_AB R33, R33, R60 ;  /* 0x0000003c2121723e */ /* 0x000fe200000000ff */
[----:B------:R1:W-:Y:S01]  /*a700*/  STS [R0+0x80], R8 ;  /* 0x0000800800007388 */ /* 0x0003e20000000800 */
[----:B------:R-:W-:-:S02]  /*a710*/  F2FP.PACK_AB R62, R63, R62 ;  /* 0x0000003e3f3e723e */ /* 0x000fc400000000ff */
[----:B------:R-:W-:Y:S01]  /*a720*/  F2FP.PACK_AB R32, R32, R64 ;  /* 0x000000402020723e */ /* 0x000fe200000000ff */
[----:B------:R-:W-:Y:S01]  /*a730*/  STS [R0+0x480], R167 ;  /* 0x000480a700007388 */ /* 0x000fe20000000800 */
[----:B------:R-:W-:Y:S02]  /*a740*/  F2FP.PACK_AB R66, R67, R66 ;  /* 0x000000424342723e */ /* 0x000fe400000000ff */
[----:B------:R-:W-:Y:S01]  /*a750*/  F2FP.PACK_AB R31, R31, R68 ;  /* 0x000000441f1f723e */ /* 0x000fe200000000ff */
[----:B------:R2:W-:Y:S01]  /*a760*/  STS [R2], R6 ;  /* 0x0000000602007388 */ /* 0x0005e20000000800 */
[----:B------:R-:W-:Y:S02]  /*a770*/  F2FP.PACK_AB R70, R71, R70 ;  /* 0x000000464746723e */ /* 0x000fe400000000ff */
[----:B------:R-:W-:Y:S01]  /*a780*/  F2FP.PACK_AB R30, R30, R72 ;  /* 0x000000481e1e723e */ /* 0x000fe200000000ff */
[----:B------:R-:W-:Y:S01]  /*a790*/  STS [R2+0x400], R162 ;  /* 0x000400a202007388 */ /* 0x000fe20000000800 */
[----:B------:R-:W-:-:S02]  /*a7a0*/  F2FP.PACK_AB R74, R75, R74 ;  /* 0x0000004a4b4a723e */ /* 0x000fc400000000ff */
[----:B------:R-:W-:Y:S01]  /*a7b0*/  F2FP.PACK_AB R29, R29, R76 ;  /* 0x0000004c1d1d723e */ /* 0x000fe200000000ff */
[----:B------:R3:W-:Y:S01]  /*a7c0*/  STS [R3+0x80], R5 ;  /* 0x0000800503007388 */ /* 0x0007e20000000800 */
[----:B------:R-:W-:Y:S02]  /*a7d0*/  F2FP.PACK_AB R78, R79, R78 ;  /* 0x0000004e4f4e723e */ /* 0x000fe400000000ff */
[----:B------:R-:W-:Y:S01]  /*a7e0*/  F2FP.PACK_AB R28, R28, R80 ;  /* 0x000000501c1c723e */ /* 0x000fe200000000ff */
[----:B------:R-:W-:Y:S01]  /*a7f0*/  STS [R3+0x480], R158 ;  /* 0x0004809e03007388 */ /* 0x000fe20000000800 */
[----:B------:R-:W-:Y:S02]  /*a800*/  F2FP.PACK_AB R82, R83, R82 ;  /* 0x000000525352723e */ /* 0x000fe400000000ff */
[----:B------:R-:W-:Y:S01]  /*a810*/  F2FP.PACK_AB R27, R27, R84 ;  /* 0x000000541b1b723e */ /* 0x000fe200000000ff */
[----:B-1----:R-:W-:Y:S01]  /*a820*/  IMAD.MOV.U32 R8, RZ, RZ, 0x40 ;  /* 0x00000040ff087424 */ /* 0x002fe200078e00ff */
[----:B------:R-:W-:-:S02]  /*a830*/  F2FP.PACK_AB R86, R87, R86 ;  /* 0x000000565756723e */ /* 0x000fc400000000ff */
[----:B------:R-:W-:Y:S02]  /*a840*/  F2FP.PACK_AB R26, R26, R88 ;  /* 0x000000581a1a723e */ /* 0x000fe400000000ff */
[----:B------:R-:W-:Y:S02]  /*a850*/  F2FP.PACK_AB R90, R91, R90 ;  /* 0x0000005a5b5a723e */ /* 0x000fe400000000ff */
[----:B------:R-:W-:Y:S02]  /*a860*/  F2FP.PACK_AB R25, R25, R92 ;  /* 0x0000005c1919723e */ /* 0x000fe400000000ff */
[----:B--2---:R-:W-:Y:S01]  /*a870*/  SEL R6, R8, 0xffffffc0, !P2 ;  /* 0xffffffc008067807 */ /* 0x004fe20005000000 */
[----:B------:R-:W-:Y:S01]  /*a880*/  IMAD.IADD R8, R4, 0x1, R2 ;  /* 0x0000000104087824 */ /* 0x000fe200078e0202 */
[----:B------:R-:W-:Y:S02]  /*a890*/  F2FP.PACK_AB R94, R95, R94 ;  /* 0x0000005e5f5e723e */ /* 0x000fe400000000ff */
[----:B------:R-:W-:Y:S01]  /*a8a0*/  F2FP.PACK_AB R24, R24, R96 ;  /* 0x000000601818723e */ /* 0x000fe200000000ff */
[----:B------:R-:W-:Y:S01]  /*a8b0*/  IMAD.IADD R4, R6, 0x1, R3 ;  /* 0x0000000106047824 */ /* 0x000fe200078e0203 */
[----:B------:R1:W-:Y:S01]  /*a8c0*/  STS [R8], R7 ;  /* 0x0000000708007388 */ /* 0x0003e20000000800 */
[----:B---3--:R-:W-:Y:S01]  /*a8d0*/  IMAD.IADD R5, R0, 0x1, R6 ;  /* 0x0000000100057824 */ /* 0x008fe200078e0206 */
[----:B------:R-:W-:-:S02]  /*a8e0*/  F2FP.PACK_AB R98, R99, R98 ;  /* 0x000000626362723e */ /* 0x000fc400000000ff */
[----:B------:R-:W-:Y:S01]  /*a8f0*/  STS [R8+0x400], R154 ;  /* 0x0004009a08007388 */ /* 0x000fe20000000800 */
[----:B------:R-:W-:Y:S02]  /*a900*/  F2FP.PACK_AB R23, R23, R100 ;  /* 0x000000641717723e */ /* 0x000fe400000000ff */
[----:B------:R-:W-:Y:S01]  /*a910*/  F2FP.PACK_AB R103, R103, R102 ;  /* 0x000000666767723e */ /* 0x000fe200000000ff */
[----:B------:R-:W-:Y:S01]  /*a920*/  STS [R5+0x80], R49 ;  /* 0x0000803105007388 */ /* 0x000fe20000000800 */
[----:B------:R-:W-:Y:S02]  /*a930*/  F2FP.PACK_AB R21, R21, R104 ;  /* 0x000000681515723e */ /* 0x000fe400000000ff */
[----:B------:R-:W-:Y:S01]  /*a940*/  F2FP.PACK_AB R107, R107, R106 ;  /* 0x0000006a6b6b723e */ /* 0x000fe200000000ff */
[----:B------:R-:W-:Y:S01]  /*a950*/  STS [R5+0x480], R150 ;  /* 0x0004809605007388 */ /* 0x000fe20000000800 */
[----:B------:R-:W-:Y:S02]  /*a960*/  F2FP.PACK_AB R20, R109, R108 ;  /* 0x0000006c6d14723e */ /* 0x000fe400000000ff */
[----:B------:R-:W-:-:S02]  /*a970*/  F2FP.PACK_AB R19, R19, R110 ;  /* 0x0000006e1313723e */ /* 0x000fc400000000ff */
[----:B------:R-:W-:Y:S02]  /*a980*/  F2FP.PACK_AB R18, R113, R112 ;  /* 0x000000707112723e */ /* 0x000fe400000000ff */
[----:B------:R-:W-:Y:S02]  /*a990*/  F2FP.PACK_AB R17, R17, R114 ;  /* 0x000000721111723e */ /* 0x000fe400000000ff */
[----:B------:R-:W-:Y:S02]  /*a9a0*/  F2FP.PACK_AB R16, R117, R116 ;  /* 0x000000747510723e */ /* 0x000fe400000000ff */
[----:B-----5:R-:W-:Y:S01]  /*a9b0*/  F2FP.PACK_AB R13, R119, R118 ;  /* 0x00000076770d723e */ /* 0x020fe200000000ff */
[----:B-1----:R-:W-:Y:S01]  /*a9c0*/  IMAD.IADD R7, R6, 0x1, R2 ;  /* 0x0000000106077824 */ /* 0x002fe200078e0202 */
[----:B------:R-:W-:Y:S01]  /*a9d0*/  F2FP.PACK_AB R12, R121, R120 ;  /* 0x00000078790c723e */ /* 0x000fe200000000ff */
[----:B------:R-:W-:Y:S01]  /*a9e0*/  IMAD.IADD R6, R8, 0x1, R6 ;  /* 0x0000000108067824 */ /* 0x000fe200078e0206 */
[----:B------:R-:W-:-:S02]  /*a9f0*/  F2FP.PACK_AB R11, R11, R122 ;  /* 0x0000007a0b0b723e */ /* 0x000fc400000000ff */
[----:B------:R-:W-:Y:S01]  /*aa00*/  STS [R7], R48 ;  /* 0x0000003007007388 */ /* 0x000fe20000000800 */
[----:B------:R-:W-:Y:S02]  /*aa10*/  F2FP.PACK_AB R9, R125, R124 ;  /* 0x0000007c7d09723e */ /* 0x000fe400000000ff */
[----:B------:R-:W-:Y:S01]  /*aa20*/  F2FP.PACK_AB R15, R15, R126 ;  /* 0x0000007e0f0f723e */ /* 0x000fe200000000ff */
[----:B------:R-:W-:Y:S01]  /*aa30*/  STS [R7+0x400], R146 ;  /* 0x0004009207007388 */ /* 0x000fe20000000800 */
[----:B------:R-:W-:Y:S02]  /*aa40*/  F2FP.PACK_AB R14, R129, R128 ;  /* 0x00000080810e723e */ /* 0x000fe400000000ff */
[----:B------:R-:W-:Y:S01]  /*aa50*/  F2FP.PACK_AB R10, R10, R130 ;  /* 0x000000820a0a723e */ /* 0x000fe200000000ff */
[----:B------:R-:W-:Y:S01]  /*aa60*/  STS [R4+0x80], R45 ;  /* 0x0000802d04007388 */ /* 0x000fe20000000800 */
[----:B------:R-:W-:-:S03]  /*aa70*/  PLOP3.LUT P0, PT, PT, PT, UP1, 0x80, 0x0 ;  /* 0x000000000000781c */ /* 0x000fc60003f0f018 */
[----:B------:R-:W-:Y:S04]  /*aa80*/  STS [R4+0x480], R142 ;  /* 0x0004808e04007388 */ /* 0x000fe80000000800 */
[----:B------:R-:W-:Y:S04]  /*aa90*/  STS [R6], R44 ;  /* 0x0000002c06007388 */ /* 0x000fe80000000800 */
        /* <DEDUP_REMOVED lines=45> */
[----:B------:R2:W-:Y:S04]  /*ad70*/  STS [R4+0xc080], R9 ;  /* 0x00c0800904007388 */ /* 0x0005e80000000800 */
[----:B------:R3:W-:Y:S01]  /*ad80*/  STS [R4+0xc480], R15 ;  /* 0x00c4800f04007388 */ /* 0x0007e20000000800 */
[----:B-1----:R-:W-:-:S03]  /*ad90*/  IMAD.U32 R8, RZ, RZ, UR4 ;  /* 0x00000004ff087e24 */ /* 0x002fc6000f8e00ff */
[----:B------:R3:W-:Y:S04]  /*ada0*/  STS [R6+0xc000], R14 ;  /* 0x00c0000e06007388 */ /* 0x0007e80000000800 */
[----:B------:R3:W-:Y:S01]  /*adb0*/  STS [R6+0xc400], R10 ;  /* 0x00c4000a06007388 */ /* 0x0007e20000000800 */
[----:B--2---:R-:W-:-:S03]  /*adc0*/  IMAD.U32 R9, RZ, RZ, UR5 ;  /* 0x00000005ff097e24 */ /* 0x004fc6000f8e00ff */
[----:B------:R-:W-:Y:S06]  /*add0*/  BAR.SYNC.DEFER_BLOCKING 0x1, 0x100 ;  /* 0x0044000000007b1d */ /* 0x000fec0000010000 */
[----:B------:R-:W-:Y:S02]  /*ade0*/  ULDC.64 UR4, c[0x0][0x508] ;  /* 0x0001420000047ab9 */ /* 0x000fe40000000a00 */
[----:B------:R-:W-:Y:S01]  /*adf0*/  UISETP.NE.U32.AND UP0, UPT, URZ, UR4, UPT ;  /* 0x000000043f00728c */ /* 0x000fe2000bf05070 */
[----:B------:R-:W2:Y:S03]  /*ae00*/  @P0 LDG.E R0, [R8.64] ;  /* 0x0000000c08000981 */ /* 0x000ea6000c1e1900 */
[----:B------:R-:W-:Y:S01]  /*ae10*/  UISETP.NE.AND.EX UP0, UPT, URZ, UR5, UPT, UP0 ;  /* 0x000000053f00728c */ /* 0x000fe2000bf05300 */
[----:B------:R-:W-:-:S02]  /*ae20*/  IMAD.MOV.U32 R16, RZ, RZ, c[0x0][0x388] ;  /* 0x0000e200ff107624 */ /* 0x000fc400078e00ff */
[----:B------:R-:W-:-:S03]  /*ae30*/  ULDC.64 UR4, c[0x0][0x508] ;  /* 0x0001420000047ab9 */ /* 0x000fc60000000a00 */
[----:B------:R-:W-:-:S05]  /*ae40*/  PLOP3.LUT P1, PT, PT, PT, UP0, 0x80, 0x0 ;  /* 0x000000000000781c */ /* 0x000fca0003f2f008 */
[----:B------:R-:W-:-:S06]  /*ae50*/  @UP0 UIMAD.WIDE UR4, UR11, UR6, UR4 ;  /* 0x000000060b0402a5 */ /* 0x000fcc000f8e0204 */
[----:B------:R-:W-:Y:S02]  /*ae60*/  IMAD.U32 R2, RZ, RZ, UR4 ;  /* 0x00000004ff027e24 */ /* 0x000fe4000f8e00ff */
[----:B------:R-:W-:-:S05]  /*ae70*/  IMAD.U32 R3, RZ, RZ, UR5 ;  /* 0x00000005ff037e24 */ /* 0x000fca000f8e00ff */
[----:B------:R3:W5:Y:S01]  /*ae80*/  @P1 LDG.E R16, [R2.64] ;  /* 0x0000000c02101981 */ /* 0x000762000c1e1900 */
[----:B------:R-:W-:Y:S02]  /*ae90*/  UMOV UR16, URZ ;  /* 0x0000003f00107c82 */ /* 0x000fe40008000000 */
[----:B------:R-:W-:Y:S01]  /*aea0*/  UMOV UR17, URZ ;  /* 0x0000003f00117c82 */ /* 0x000fe20008000000 */
[----:B--2---:R-:W1:Y:S02]  /*aeb0*/  @P0 R2UR UR5, R0 ;  /* 0x00000000000503c2 */ /* 0x004e6400000e0000 */
[----:B-1----:R-:W-:Y:S02]  /*aec0*/  @UP1 USHF.R.S32.HI UR4, URZ, 0x1f, UR5 ;  /* 0x0000001f3f041899 */ /* 0x002fe40008011405 */
[----:B------:R-:W-:-:S05]  /*aed0*/  @UP1 UMOV UR16, UR5 ;  /* 0x0000000500101c82 */ /* 0x000fca0008000000 */
[----:B------:R-:W-:Y:S01]  /*aee0*/  @UP1 UMOV UR17, UR4 ;  /* 0x0000000400111c82 */ /* 0x000fe20008000000 */
[----:B------:R-:W-:Y:S05]  /*aef0*/  @P1 BRA `(.L_x_31) ;  /* 0x0000004000001947 */ /* 0x000fea0003800000 */
[----:B---3--:R-:W-:Y:S05]  /*af00*/  @!P0 BRA `(.L_x_31) ;  /* 0x0000003000008947 */ /* 0x008fea0003800000 */
[----:B------:R-:W2:Y:S04]  /*af10*/  LDG.E R0, [R8.64] ;  /* 0x0000000c08007981 */ /* 0x000ea8000c1e1900 */
[----:B------:R-:W2:Y:S02]  /*af20*/  LDG.E R2, [R8.64+0x4] ;  /* 0x0000040c08027981 */ /* 0x000ea4000c1e1900 */
[----:B--2--5:R-:W-:Y:S02]  /*af30*/  IADD3 R16, -R0, R2, RZ ;  /* 0x0000000200107210 */ /* 0x024fe40007ffe1ff */
.L_x_31:
[----:B---3--:R-:W-:Y:S01]  /*af40*/  SHF.R.S32.HI R0, RZ, 0x1f, R41 ;  /* 0x0000001fff007819 */ /* 0x008fe20000011429 */
[----:B------:R-:W-:Y:S01]  /*af50*/  IMAD.MOV.U32 R2, RZ, RZ, c[0x0][0x4e8] ;  /* 0x00013a00ff027624 */ /* 0x000fe200078e00ff */
[----:B------:R-:W-:Y:S01]  /*af60*/  LOP3.LUT R3, R43, 0xffffffe0, RZ, 0xc0, !PT ;  /* 0xffffffe02b037812 */ /* 0x000fe200078ec0ff */
[----:B------:R-:W1:Y:S01]  /*af70*/  S2R R28, SR_CTAID.X ;  /* 0x00000000001c7919 */ /* 0x000e620000002500 */
[----:B------:R-:W-:Y:S01]  /*af80*/  LEA.HI R0, R0, R41, RZ, 0x3 ;  /* 0x0000002900007211 */ /* 0x000fe200078f18ff */
[----:B------:R-:W-:Y:S01]  /*af90*/  ULDC.64 UR4, c[0x0][0x3a0] ;  /* 0x0000e80000047ab9 */ /* 0x000fe20000000a00 */
[----:B------:R-:W-:Y:S01]  /*afa0*/  ISETP.NE.AND P1, PT, R2, 0x1, PT ;  /* 0x000000010200780c */ /* 0x000fe20003f25270 */
[----:B------:R-:W-:Y:S01]  /*afb0*/  IMAD.IADD R3, R57, 0x1, -R3 ;  /* 0x0000000139037824 */ /* 0x000fe200078e0a03 */
[----:B------:R-:W-:Y:S01]  /*afc0*/  LOP3.LUT R0, R0, 0xffffff8, RZ, 0xc0, !PT ;  /* 0x0ffffff800007812 */ /* 0x000fe200078ec0ff */
[----:B------:R-:W-:Y:S01]  /*afd0*/  UMOV UR15, UR17 ;  /* 0x00000011000f7c82 */ /* 0x000fe20008000000 */
[----:B------:R-:W-:Y:S01]  /*afe0*/  LEA.HI R6, R47, R57, RZ, 0x3 ;  /* 0x000000392f067211 */ /* 0x000fe200078f18ff */
[----:B------:R-:W-:Y:S01]  /*aff0*/  UIMAD UR17, UR17, UR4, URZ ;  /* 0x00000004111172a4 */ /* 0x000fe2000f8e023f */
[----:B------:R-:W-:Y:S01]  /*b000*/  SHF.R.S32.HI R2, RZ, 0x1f, R3 ;  /* 0x0000001fff027819 */ /* 0x000fe20000011403 */
[----:B------:R-:W-:Y:S01]  /*b010*/  IMAD.IADD R4, R41, 0x1, -R0 ;  /* 0x0000000129047824 */ /* 0x000fe200078e0a00 */
[----:B------:R-:W-:Y:S01]  /*b020*/  LEA.HI R0, R22, R22, RZ, 0x1 ;  /* 0x0000001616007211 */ /* 0x000fe200078f08ff */
[----:B------:R-:W-:Y:S01]  /*b030*/  UMOV UR14, UR16 ;  /* 0x00000010000e7c82 */ /* 0x000fe20008000000 */
[----:B------:R-:W-:Y:S01]  /*b040*/  LEA.HI R2, R2, R3, RZ, 0x2 ;  /* 0x0000000302027211 */ /* 0x000fe200078f10ff */
[----:B------:R-:W-:Y:S01]  /*b050*/  ULDC.64 UR6, c[0x0][0x490] ;  /* 0x0001240000067ab9 */ /* 0x000fe20000000a00 */
[----:B------:R-:W-:Y:S01]  /*b060*/  LOP3.LUT R0, R0, 0x1ffffffe, RZ, 0xc0, !PT ;  /* 0x1ffffffe00007812 */ /* 0x000fe200078ec0ff */
[----:B------:R-:W-:Y:S01]  /*b070*/  UIMAD.WIDE.U32 UR18, UR16, UR4, URZ ;  /* 0x00000004101272a5 */ /* 0x000fe2000f8e003f */
[----:B------:R-:W-:Y:S01]  /*b080*/  SHF.R.S32.HI R2, RZ, 0x2, R2 ;  /* 0x00000002ff027819 */ /* 0x000fe20000011402 */
[----:B------:R-:W-:Y:S01]  /*b090*/  UIMAD UR17, UR16, UR5, UR17 ;  /* 0x00000005101172a4 */ /* 0x000fe2000f8e0211 */
[----:B------:R-:W-:Y:S01]  /*b0a0*/  LOP3.LUT P2, RZ, R3, 0x3, RZ, 0xc0, !PT ;  /* 0x0000000303ff7812 */ /* 0x000fe2000784c0ff */
[----:B------:R-:W-:Y:S01]  /*b0b0*/  IMAD.IADD R0, R22, 0x1, -R0 ;  /* 0x0000000116007824 */ /* 0x000fe200078e0a00 */
[----:B------:R-:W-:Y:S01]  /*b0c0*/  USHF.R.S32.HI UR16, URZ, 0x1f, UR11 ;  /* 0x0000001f3f107899 */ /* 0x000fe2000801140b */
[----:B------:R-:W-:Y:S01]  /*b0d0*/  IMAD R15, R4, 0x10, R2 ;  /* 0x00000010040f7824 */ /* 0x000fe200078e0202 */
[----:B------:R-:W-:Y:S01]  /*b0e0*/  UIMAD UR10, UR8, UR6, URZ ;  /* 0x00000006080a72a4 */ /* 0x000fe2000f8e023f */
[----:B------:R-:W-:Y:S01]  /*b0f0*/  LOP3.LUT R4, R6, 0xfffffff8, RZ, 0xc0, !PT ;  /* 0xfffffff806047812 */ /* 0x000fe200078ec0ff */
[----:B------:R-:W-:Y:S01]  /*b100*/  USEL UR16, UR16, URZ, !UP1 ;  /* 0x0000003f10107287 */ /* 0x000fe2000c800000 */
[----:B------:R-:W-:Y:S01]  /*b110*/  IMAD R0, R0, 0x8, R15 ;  /* 0x0000000800007824 */ /* 0x000fe200078e020f */
[----:B------:R-:W-:Y:S01]  /*b120*/  UIMAD.WIDE.U32 UR14, UR9, UR6, UR14 ;  /* 0x00000006090e72a5 */ /* 0x000fe2000f8e000e */
[----:B------:R-:W-:Y:S01]  /*b130*/  SHF.R.S32.HI R14, RZ, 0x3, R6 ;  /* 0x00000003ff0e7819 */ /* 0x000fe20000011406 */
[----:B------:R-:W-:Y:S01]  /*b140*/  UIMAD UR10, UR9, UR7, UR10 ;  /* 0x00000007090a72a4 */ /* 0x000fe2000f8e020a */
[----:B------:R-:W-:Y:S01]  /*b150*/  IMAD.IADD R7, R57, 0x1, -R4 ;  /* 0x0000000139077824 */ /* 0x000fe200078e0a04 */
[----:B-1----:R-:W-:Y:S01]  /*b160*/  LEA R0, R28, R0, 0x7 ;  /* 0x000000001c007211 */ /* 0x002fe200078e38ff */
[----:B------:R-:W-:Y:S01]  /*b170*/  ULDC.64 UR6, c[0x0][0x498] ;  /* 0x0001260000067ab9 */ /* 0x000fe20000000a00 */
[----:B-----5:R-:W-:Y:S01]  /*b180*/  IMAD R29, R16, c[0x0][0x4e8], RZ ;  /* 0x00013a00101d7a24 */ /* 0x020fe200078e02ff */
[----:B------:R-:W-:Y:S01]  /*b190*/  USEL UR11, UR11, URZ, !UP1 ;  /* 0x0000003f0b0b7287 */ /* 0x000fe2000c800000 */
[----:B------:R-:W-:Y:S01]  /*b1a0*/  LEA R6, R7, R14, 0x5 ;  /* 0x0000000e07067211 */ /* 0x000fe200078e28ff */
[----:B------:R-:W-:Y:S01]  /*b1b0*/  @P1 IMAD.HI.U32 R3, R0, c[0x0][0x4ec], RZ ;  /* 0x00013b0000031a27 */ /* 0x000fe200078e00ff */
[----:B------:R-:W-:Y:S01]  /*b1c0*/  UIMAD UR20, UR16, UR6, URZ ;  /* 0x00000006101472a4 */ /* 0x000fe2000f8e023f */
[----:B------:R-:W-:Y:S01]  /*b1d0*/  LEA.HI R18, R47, R57, RZ, 0x6 ;  /* 0x000000392f127211 */ /* 0x000fe200078f30ff */
[----:B------:R-:W-:Y:S01]  /*b1e0*/  UIADD3 UR15, UR15, UR10, URZ ;  /* 0x0000000a0f0f7290 */ /* 0x000fe2000fffe03f */
[----:B------:R-:W-:Y:S01]  /*b1f0*/  IMAD.MOV.U32 R2, RZ, RZ, R0 ;  /* 0x000000ffff027224 */ /* 0x000fe200078e0000 */
[----:B------:R-:W-:Y:S01]  /*b200*/  @P1 SHF.R.U32.HI R2, RZ, c[0x0][0x4f0], R3 ;  /* 0x00013c00ff021a19 */ /* 0x000fe20000011603 */
[----:B------:R-:W-:Y:S01]  /*b210*/  UIMAD UR7, UR11, UR7, UR20 ;  /* 0x000000070b0772a4 */ /* 0x000fe2000f8e0214 */
[----:B------:R-:W-:Y:S01]  /*b220*/  IMAD R6, R28, 0x80, R6 ;  /* 0x000000801c067824 */ /* 0x000fe200078e0206 */
[----:B------:R-:W-:Y:S01]  /*b230*/  UIMAD.WIDE.U32 UR14, UR11, UR6, UR14 ;  /* 0x000000060b0e72a5 */ /* 0x000fe2000f8e000e */
[--C-:B------:R-:W-:Y:S01]  /*b240*/  SHF.R.S32.HI R5, RZ, 0x1f, R2.reuse ;  /* 0x0000001fff057819 */ /* 0x100fe20000011402 */
[----:B------:R-:W-:Y:S01]  /*b250*/  IMAD.MOV R3, RZ, RZ, -R2 ;  /* 0x000000ffff037224 */ /* 0x000fe200078e0a02 */
[----:B------:R-:W-:Y:S01]  /*b260*/  ULDC.64 UR4, c[0x0][0x3e8] ;  /* 0x0000fa0000047ab9 */ /* 0x000fe20000000a00 */
[----:B------:R-:W-:Y:S01]  /*b270*/  @P1 IMAD.HI.U32 R10, R6, c[0x0][0x4ec], RZ ;  /* 0x00013b00060a1a27 */ /* 0x000fe200078e00ff */
[----:B------:R-:W-:Y:S01]  /*b280*/  UIMAD UR8, UR8, UR4, URZ ;  /* 0x00000004080872a4 */ /* 0x000fe2000f8e023f */
[----:B------:R-:W-:Y:S01]  /*b290*/  IADD3 R2, P0, R2, UR14, RZ ;  /* 0x0000000e02027c10 */ /* 0x000fe2000ff1e0ff */
[----:B------:R-:W-:Y:S01]  /*b2a0*/  UIADD3 UR19, UR19, UR17, URZ ;  /* 0x0000001113137290 */ /* 0x000fe2000fffe03f */
[----:B------:R-:W-:Y:S01]  /*b2b0*/  IMAD R0, R3, c[0x0][0x4e8], R0 ;  /* 0x00013a0003007a24 */ /* 0x000fe200078e0200 */
[----:B------:R-:W-:Y:S01]  /*b2c0*/  UIMAD UR5, UR9, UR5, UR8 ;  /* 0x00000005090572a4 */ /* 0x000fe2000f8e0208 */
[----:B------:R-:W-:Y:S01]  /*b2d0*/  IMAD.U32 R3, RZ, RZ, UR7 ;  /* 0x00000007ff037e24 */ /* 0x000fe2000f8e00ff */
[----:B------:R-:W-:Y:S01]  /*b2e0*/  UIMAD.WIDE.U32 UR18, UR9, UR4, UR18 ;  /* 0x00000004091272a5 */ /* 0x000fe2000f8e0012 */
[----:B------:R-:W-:Y:S01]  /*b2f0*/  BSSY B0, `(.L_x_32) ;  /* 0x0000062000007945 */ /* 0x000fe20003800000 */
[----:B------:R-:W-:Y:S01]  /*b300*/  SHF.R.S32.HI R4, RZ, 0x1f, R0 ;  /* 0x0000001fff047819 */ /* 0x000fe20000011400 */
[----:B------:R-:W-:Y:S01]  /*b310*/  ULDC.64 UR6, c[0x0][0x3f0] ;  /* 0x0000fc0000067ab9 */ /* 0x000fe20000000a00 */
[----:B------:R-:W-:Y:S01]  /*b320*/  IADD3.X R3, R5, UR15, R3, P0, !PT ;  /* 0x0000000f05037c10 */ /* 0x000fe200087fe403 */
[----:B------:R-:W-:Y:S01]  /*b330*/  IMAD.SHL.U32 R5, R14, 0x40, RZ ;  /* 0x000000400e057824 */ /* 0x000fe200078e00ff */
[----:B------:R-:W-:Y:S01]  /*b340*/  UIMAD UR16, UR16, UR6, URZ ;  /* 0x00000006101072a4 */ /* 0x000fe2000f8e023f */
[----:B------:R-:W-:Y:S01]  /*b350*/  IMAD R4, R4, c[0x0][0x488], RZ ;  /* 0x0001220004047a24 */ /* 0x000fe200078e02ff */
[----:B------:R-:W-:Y:S01]  /*b360*/  UIADD3 UR19, UR19, UR5, URZ ;  /* 0x0000000513137290 */ /* 0x000fe2000fffe03f */
[----:B------:R-:W-:Y:S01]  /*b370*/  IMAD.WIDE.U32 R2, R0, c[0x0][0x488], R2 ;  /* 0x0001220000027a25 */ /* 0x000fe200078e0002 */
[----:B------:R-:W-:Y:S01]  /*b380*/  LOP3.LUT R5, R5, 0x1c0, RZ, 0xc0, !PT ;  /* 0x000001c005057812 */ /* 0x000fe200078ec0ff */
[----:B------:R-:W-:-:S02]  /*b390*/  UIMAD UR7, UR11, UR7, UR16 ;  /* 0x000000070b0772a4 */ /* 0x000fc4000f8e0210 */
[----:B------:R-:W-:Y:S01]  /*b3a0*/  IMAD R9, R0, c[0x0][0x48c], R4 ;  /* 0x0001230000097a24 */ /* 0x000fe200078e0204 */
[----:B------:R-:W-:Y:S01]  /*b3b0*/  SHF.R.U32.HI R8, RZ, 0x3, R5 ;  /* 0x00000003ff087819 */ /* 0x000fe20000011605 */
[----:B------:R-:W-:Y:S01]  /*b3c0*/  IMAD.SHL.U32 R4, R7, 0x8, RZ ;  /* 0x0000000807047824 */ /* 0x000fe200078e00ff */
[C---:B------:R-:W-:Y:S01]  /*b3d0*/  LEA R7, P0, R2.reuse, c[0x0][0x450], 0x2 ;  /* 0x0001140002077a11 */ /* 0x040fe200078010ff */
[----:B------:R-:W-:Y:S01]  /*b3e0*/  IMAD.IADD R3, R3, 0x1, R9 ;  /* 0x0000000103037824 */ /* 0x000fe200078e0209 */
[----:B------:R-:W-:Y:S01]  /*b3f0*/  UIMAD.WIDE.U32 UR18, UR11, UR6, UR18 ;  /* 0x000000060b1272a5 */ /* 0x000fe2000f8e0012 */
[----:B------:R-:W-:Y:S01]  /*b400*/  IMAD.MOV.U32 R0, RZ, RZ, R6 ;  /* 0x000000ffff007224 */ /* 0x000fe200078e0006 */
[----:B------:R-:W-:Y:S01]  /*b410*/  LOP3.LUT R5, R5, 0x38, R4, 0xf8, !PT ;  /* 0x0000003805057812 */ /* 0x000fe200078ef804 */
[----:B------:R-:W-:Y:S01]  /*b420*/  SHFL.IDX PT, R12, R7, RZ, 0x1c1f ;  /* 0x001c1fff070c7589 */ /* 0x000fe200000e0000 */
[----:B------:R-:W-:Y:S01]  /*b430*/  @P1 SHF.R.U32.HI R0, RZ, c[0x0][0x4f0], R10 ;  /* 0x00013c00ff001a19 */ /* 0x000fe2000001160a */
[----:B------:R-:W-:Y:S01]  /*b440*/  UIADD3 UR7, UR19, UR7, URZ ;  /* 0x0000000713077290 */ /* 0x000fe2000fffe03f */
[----:B------:R-:W-:Y:S01]  /*b450*/  LOP3.LUT R17, R5, R8, RZ, 0x3c, !PT ;  /* 0x0000000805117212 */ /* 0x000fe200078e3cff */
[----:B------:R1:W-:Y:S01]  /*b460*/  SHFL.IDX PT, R10, R7, 0x1, 0x1c1f ;  /* 0x003c1f00070a7f89 */ /* 0x0003e200000e0000 */
[----:B------:R-:W-:Y:S01]  /*b470*/  LEA.HI.X R5, R2, c[0x0][0x454], R3, 0x2, P0 ;  /* 0x0001150002057a11 */ /* 0x000fe200000f1403 */
[--C-:B------:R-:W-:Y:S01]  /*b480*/  IMAD.MOV R8, RZ, RZ, -R0.reuse ;  /* 0x000000ffff087224 */ /* 0x100fe200078e0a00 */
[----:B------:R-:W-:Y:S01]  /*b490*/  SHF.R.S32.HI R9, RZ, 0x1f, R0 ;  /* 0x0000001fff097819 */ /* 0x000fe20000011400 */
[----:B------:R-:W-:Y:S01]  /*b4a0*/  IMAD.U32 R3, RZ, RZ, UR19 ;  /* 0x00000013ff037e24 */ /* 0x000fe2000f8e00ff */
[----:B------:R-:W-:Y:S01]  /*b4b0*/  MOV R2, UR18 ;  /* 0x0000001200027c02 */ /* 0x000fe20008000f00 */
[----:B------:R-:W2:Y:S01]  /*b4c0*/  SHFL.IDX PT, R13, R5, RZ, 0x1c1f ;  /* 0x001c1fff050d7589 */ /* 0x000ea200000e0000 */
[----:B------:R-:W-:-:S02]  /*b4d0*/  IMAD.U32 R3, RZ, RZ, UR7 ;  /* 0x00000007ff037e24 */ /* 0x000fc4000f8e00ff */
[----:B------:R-:W-:Y:S01]  /*b4e0*/  IMAD R6, R8, c[0x0][0x4e8], R6 ;  /* 0x00013a0008067a24 */ /* 0x000fe200078e0206 */
[----:B------:R3:W4:Y:S01]  /*b4f0*/  SHFL.IDX PT, R11, R5, 0x1, 0x1c1f ;  /* 0x003c1f00050b7f89 */ /* 0x00072200000e0000 */
[----:B------:R-:W-:-:S04]  /*b500*/  IMAD.WIDE.U32 R2, R0, c[0x0][0x3e0], R2 ;  /* 0x0000f80000027a25 */ /* 0x000fc800078e0002 */
[----:B-1----:R-:W-:-:S04]  /*b510*/  IMAD R7, R9, c[0x0][0x3e0], RZ ;  /* 0x0000f80009077a24 */ /* 0x002fc800078e02ff */
[----:B------:R-:W-:Y:S01]  /*b520*/  IMAD R7, R0, c[0x0][0x3e4], R7 ;  /* 0x0000f90000077a24 */ /* 0x000fe200078e0207 */
[----:B------:R-:W-:-:S04]  /*b530*/  SHF.R.S32.HI R0, RZ, 0x1f, R6 ;  /* 0x0000001fff007819 */ /* 0x000fc80000011406 */
[----:B------:R-:W-:Y:S01]  /*b540*/  IADD3 R3, R3, R7, RZ ;  /* 0x0000000703037210 */ /* 0x000fe20007ffe0ff */
[----:B---3--:R-:W-:Y:S02]  /*b550*/  IMAD R5, R28, 0x80, R15 ;  /* 0x000000801c057824 */ /* 0x008fe400078e020f */
[----:B------:R-:W-:Y:S02]  /*b560*/  IMAD R0, R0, c[0x0][0x3d8], RZ ;  /* 0x0000f60000007a24 */ /* 0x000fe400078e02ff */
[----:B------:R-:W-:Y:S01]  /*b570*/  IMAD.WIDE.U32 R2, R6, c[0x0][0x3d8], R2 ;  /* 0x0000f60006027a25 */ /* 0x000fe200078e0002 */
[C---:B------:R-:W-:Y:S02]  /*b580*/  IADD3 R8, R5.reuse, 0x8, RZ ;  /* 0x0000000805087810 */ /* 0x040fe40007ffe0ff */
[-C--:B------:R-:W-:Y:S01]  /*b590*/  ISETP.GE.OR P1, PT, R5, R29.reuse, P2 ;  /* 0x0000001d0500720c */ /* 0x080fe20001726670 */
[----:B------:R-:W-:Y:S01]  /*b5a0*/  IMAD.SHL.U32 R5, R18, 0x8, RZ ;  /* 0x0000000812057824 */ /* 0x000fe200078e00ff */
[----:B------:R-:W-:Y:S01]  /*b5b0*/  ISETP.GE.OR P0, PT, R8, R29, P2 ;  /* 0x0000001d0800720c */ /* 0x000fe20001706670 */
[----:B------:R-:W-:-:S03]  /*b5c0*/  IMAD R28, R28, 0x80, R14 ;  /* 0x000000801c1c7824 */ /* 0x000fc600078e020e */
[----:B------:R-:W-:Y:S01]  /*b5d0*/  LOP3.LUT R7, R17, 0x7ffffe00, R5, 0xf8, !PT ;  /* 0x7ffffe0011077812 */ /* 0x000fe200078ef805 */
[----:B------:R-:W-:-:S04]  /*b5e0*/  IMAD R5, R6, c[0x0][0x3dc], R0 ;  /* 0x0000f70006057a24 */ /* 0x000fc800078e0200 */
[----:B------:R-:W-:Y:S02]  /*b5f0*/  IMAD.SHL.U32 R0, R7, 0x2, RZ ;  /* 0x0000000207007824 */ /* 0x000fe400078e00ff */
[----:B--2---:R1:W-:Y:S01]  /*b600*/  @!P1 ST.E [R12.64], R52 ;  /* 0x000000340c009985 */ /* 0x0043e2000c10190c */
[----:B------:R-:W-:-:S03]  /*b610*/  IMAD.IADD R3, R3, 0x1, R5 ;  /* 0x0000000103037824 */ /* 0x000fc600078e0205 */
[----:B----4-:R1:W-:Y:S01]  /*b620*/  @!P0 ST.E [R10.64], R53 ;  /* 0x000000350a008985 */ /* 0x0103e2000c10190c */
[----:B------:R-:W-:-:S03]  /*b630*/  LEA R31, P0, R2, c[0x0][0x380], 0x1 ;  /* 0x0000e000021f7a11 */ /* 0x000fc600078008ff */
[----:B------:R1:W2:Y:S01]  /*b640*/  LDS.128 R44, [R0+0x1080] ;  /* 0x00108000002c7984 */ /* 0x0002a20000000c00 */
[----:B------:R-:W-:Y:S02]  /*b650*/  LEA.HI.X R30, R2, c[0x0][0x384], R3, 0x1, P0 ;  /* 0x0000e100021e7a11 */ /* 0x000fe400000f0c03 */
[----:B------:R-:W-:Y:S01]  /*b660*/  ISETP.GE.AND P0, PT, R28, R29, PT ;  /* 0x0000001d1c00720c */ /* 0x000fe20003f06270 */
[----:B------:R1:W3:Y:S04]  /*b670*/  LDS.128 R60, [R0+0x2080] ;  /* 0x00208000003c7984 */ /* 0x0002e80000000c00 */
[----:B------:R1:W4:Y:S04]  /*b680*/  LDS.128 R72, [R0+0x3080] ;  /* 0x0030800000487984 */ /* 0x0003280000000c00 */
[----:B------:R1:W1:Y:S04]  /*b690*/  LDS.128 R40, [R0+0x5080] ;  /* 0x0050800000287984 */ /* 0x0002680000000c00 */
        /* <DEDUP_REMOVED lines=8> */
[----:B------:R1:W1:Y:S04]  /*b720*/  SHFL.IDX PT, R2, R31, RZ, 0x181f ;  /* 0x00181fff1f027589 */ /* 0x00026800000e0000 */
[----:B------:R1:W1:Y:S01]  /*b730*/  SHFL.IDX PT, R3, R30, RZ, 0x181f ;  /* 0x00181fff1e037589 */ /* 0x00026200000e0000 */
[----:B------:R-:W-:Y:S05]  /*b740*/  @P0 BRA `(.L_x_33) ;  /* 0x000001c000000947 */ /* 0x000fea0003800000 */
[----:B--234-:R-:W2:Y:S01]  /*b750*/  LDS.128 R24, [R0+0x80] ;  /* 0x0000800000187984 */ /* 0x01cea20000000c00 */
[----:B------:R-:W-:-:S02]  /*b760*/  IADD3 R7, R4, 0x40, RZ ;  /* 0x0000004004077810 */ /* 0x000fc40007ffe0ff */
[C---:B------:R-:W-:Y:S01]  /*b770*/  IADD3 R8, R4.reuse, 0x80, RZ ;  /* 0x0000008004087810 */ /* 0x040fe20007ffe0ff */
[----:B------:R-:W3:Y:S01]  /*b780*/  LDS.128 R20, [R0+0x4080] ;  /* 0x0040800000147984 */ /* 0x000ee20000000c00 */
[----:B------:R-:W-:Y:S02]  /*b790*/  IADD3 R9, R4, 0xc0, RZ ;  /* 0x000000c004097810 */ /* 0x000fe40007ffe0ff */
[----:B------:R-:W-:Y:S01]  /*b7a0*/  ISETP.GE.AND P2, PT, R7, c[0x0][0x3c8], PT ;  /* 0x0000f20007007a0c */ /* 0x000fe20003f46270 */
[----:B------:R-:W4:Y:S01]  /*b7b0*/  LDS.128 R16, [R0+0x8080] ;  /* 0x0080800000107984 */ /* 0x000f220000000c00 */
[----:B------:R-:W-:Y:S02]  /*b7c0*/  ISETP.GE.AND P1, PT, R8, c[0x0][0x3c8], PT ;  /* 0x0000f20008007a0c */ /* 0x000fe40003f26270 */
[----:B------:R-:W-:Y:S01]  /*b7d0*/  ISETP.GE.AND P0, PT, R9, c[0x0][0x3c8], PT ;  /* 0x0000f20009007a0c */ /* 0x000fe20003f06270 */
[----:B-1----:R1:W5:Y:S01]  /*b7e0*/  LDS.128 R12, [R0+0xc080] ;  /* 0x00c08000000c7984 */ /* 0x0023620000000c00 */
[----:B------:R-:W-:-:S07]  /*b7f0*/  ISETP.GE.AND P3, PT, R4, c[0x0][0x3c8], PT ;  /* 0x0000f20004007a0c */ /* 0x000fce0003f66270 */
[----:B------:R-:W-:-:S04]  /*b800*/  @!P2 SHF.R.S32.HI R5, RZ, 0x1f, R7 ;  /* 0x0000001fff05a819 */ /* 0x000fc80000011407 */
[----:B------:R-:W-:Y:S02]  /*b810*/  @!P0 SHF.R.S32.HI R6, RZ, 0x1f, R9 ;  /* 0x0000001fff068819 */ /* 0x000fe40000011409 */
[----:B------:R-:W-:Y:S01]  /*b820*/  @!P2 LEA.HI R7, R5, R7, RZ, 0x3 ;  /* 0x000000070507a211 */ /* 0x000fe200078f18ff */
[----:B------:R-:W-:Y:S01]  /*b830*/  @!P3 IMAD.WIDE R10, R4, 0x2, R2 ;  /* 0x00000002040ab825 */ /* 0x000fe200078e0202 */
[----:B-1----:R-:W-:-:S04]  /*b840*/  @!P1 SHF.R.S32.HI R0, RZ, 0x1f, R8 ;  /* 0x0000001fff009819 */ /* 0x002fc80000011408 */
[----:B------:R-:W-:Y:S01]  /*b850*/  @!P1 LEA.HI R5, R0, R8, RZ, 0x3 ;  /* 0x0000000800059211 */ /* 0x000fe200078f18ff */
[----:B--2---:R1:W-:Y:S01]  /*b860*/  @!P3 ST.E.128 [R10.64], R24 ;  /* 0x000000180a00b985 */ /* 0x0043e2000c101d0c */
[----:B------:R-:W-:Y:S02]  /*b870*/  @!P0 LEA.HI R0, R6, R9, RZ, 0x3 ;  /* 0x0000000906008211 */ /* 0x000fe400078f18ff */
[----:B------:R-:W-:Y:S02]  /*b880*/  @!P2 LOP3.LUT R6, R7, 0xfffffff8, RZ, 0xc0, !PT ;  /* 0xfffffff80706a812 */ /* 0x000fe400078ec0ff */
[----:B------:R-:W-:Y:S02]  /*b890*/  @!P1 LOP3.LUT R5, R5, 0xfffffff8, RZ, 0xc0, !PT ;  /* 0xfffffff805059812 */ /* 0x000fe400078ec0ff */
[----:B------:R-:W-:Y:S01]  /*b8a0*/  @!P0 LOP3.LUT R0, R0, 0xfffffff8, RZ, 0xc0, !PT ;  /* 0xfffffff800008812 */ /* 0x000fe200078ec0ff */
[----:B------:R-:W-:-:S04]  /*b8b0*/  @!P2 IMAD.WIDE R8, R6, 0x2, R2 ;  /* 0x000000020608a825 */ /* 0x000fc800078e0202 */
[--C-:B------:R-:W-:Y:S01]  /*b8c0*/  @!P1 IMAD.WIDE R6, R5, 0x2, R2.reuse ;  /* 0x0000000205069825 */ /* 0x100fe200078e0202 */
[----:B---3--:R1:W-:Y:S03]  /*b8d0*/  @!P2 ST.E.128 [R8.64], R20 ;  /* 0x000000140800a985 */ /* 0x0083e6000c101d0c */
[----:B------:R-:W-:Y:S01]  /*b8e0*/  @!P0 IMAD.WIDE R2, R0, 0x2, R2 ;  /* 0x0000000200028825 */ /* 0x000fe200078e0202 */
[----:B----4-:R1:W-:Y:S04]  /*b8f0*/  @!P1 ST.E.128 [R6.64], R16 ;  /* 0x0000001006009985 */ /* 0x0103e8000c101d0c */
[----:B-----5:R1:W-:Y:S02]  /*b900*/  @!P0 ST.E.128 [R2.64], R12 ;  /* 0x0000000c02008985 */ /* 0x0203e4000c101d0c */
.L_x_33:
[----:B--234-:R-:W-:Y:S05]  /*b910*/  BSYNC B0 ;  /* 0x0000000000007941 */ /* 0x01cfea0003800000 */
.L_x_32:
[----:B-1----:R-:W-:Y:S01]  /*b920*/  IADD3 R0, R28, 0x20, RZ ;  /* 0x000000201c007810 */ /* 0x002fe20007ffe0ff */
[----:B------:R1:W2:Y:S01]  /*b930*/  SHFL.IDX PT, R3, R30, 0x1, 0x181f ;  /* 0x00381f001e037f89 */ /* 0x0002a200000e0000 */
[----:B------:R-:W-:Y:S02]  /*b940*/  BSSY B0, `(.L_x_34) ;  /* 0x000001c000007945 */ /* 0x000fe40003800000 */
[----:B------:R-:W-:Y:S01]  /*b950*/  ISETP.GE.AND P0, PT, R0, R29, PT ;  /* 0x0000001d0000720c */ /* 0x000fe20003f06270 */
[----:B------:R1:W3:-:S12]  /*b960*/  SHFL.IDX PT, R2, R31, 0x1, 0x181f ;  /* 0x00381f001f027f89 */ /* 0x0002d800000e0000 */
[----:B------:R-:W-:Y:S05]  /*b970*/  @P0 BRA `(.L_x_35) ;  /* 0x0000018000000947 */ /* 0x000fea0003800000 */
[C---:B------:R-:W-:Y:S02]  /*b980*/  IADD3 R7, R4.reuse, 0x40, RZ ;  /* 0x0000004004077810 */ /* 0x040fe40007ffe0ff */
        /* <DEDUP_REMOVED lines=9> */
[----:B------:R-:W-:Y:S01]  /*ba20*/  @!P2 LEA.HI R7, R5, R7, RZ, 0x3 ;  /* 0x000000070507a211 */ /* 0x000fe200078f18ff */
[----:B--23--:R-:W-:Y:S01]  /*ba30*/  @!P3 IMAD.WIDE R10, R4, 0x2, R2 ;  /* 0x00000002040ab825 */ /* 0x00cfe200078e0202 */
[----:B------:R-:W-:Y:S02]  /*ba40*/  @!P1 LEA.HI R5, R0, R8, RZ, 0x3 ;  /* 0x0000000800059211 */ /* 0x000fe400078f18ff */
[----:B------:R-:W-:-:S02]  /*ba50*/  @!P0 LEA.HI R0, R6, R9, RZ, 0x3 ;  /* 0x0000000906008211 */ /* 0x000fc400078f18ff */
[----:B------:R-:W-:Y:S01]  /*ba60*/  @!P2 LOP3.LUT R6, R7, 0xfffffff8, RZ, 0xc0, !PT ;  /* 0xfffffff80706a812 */ /* 0x000fe200078ec0ff */
[----:B------:R2:W-:Y:S01]  /*ba70*/  @!P3 ST.E.128 [R10.64], R44 ;  /* 0x0000002c0a00b985 */ /* 0x0005e2000c101d0c */
[----:B------:R-:W-:Y:S02]  /*ba80*/  @!P1 LOP3.LUT R5, R5, 0xfffffff8, RZ, 0xc0, !PT ;  /* 0xfffffff805059812 */ /* 0x000fe400078ec0ff */
[----:B------:R-:W-:Y:S01]  /*ba90*/  @!P0 LOP3.LUT R0, R0, 0xfffffff8, RZ, 0xc0, !PT ;  /* 0xfffffff800008812 */ /* 0x000fe200078ec0ff */
[----:B------:R-:W-:-:S04]  /*baa0*/  @!P2 IMAD.WIDE R8, R6, 0x2, R2 ;  /* 0x000000020608a825 */ /* 0x000fc800078e0202 */
[--C-:B------:R-:W-:Y:S01]  /*bab0*/  @!P1 IMAD.WIDE R6, R5, 0x2, R2.reuse ;  /* 0x0000000205069825 */ /* 0x100fe200078e0202 */
[----:B------:R2:W-:Y:S03]  /*bac0*/  @!P2 ST.E.128 [R8.64], R40 ;  /* 0x000000280800a985 */ /* 0x0005e6000c101d0c */
[----:B------:R-:W-:Y:S01]  /*bad0*/  @!P0 IMAD.WIDE R2, R0, 0x2, R2 ;  /* 0x0000000200028825 */ /* 0x000fe200078e0202 */
[----:B------:R2:W-:Y:S04]  /*bae0*/  @!P1 ST.E.128 [R6.64], R36 ;  /* 0x0000002406009985 */ /* 0x0005e8000c101d0c */
[----:B------:R2:W-:Y:S02]  /*baf0*/  @!P0 ST.E.128 [R2.64], R32 ;  /* 0x0000002002008985 */ /* 0x0005e4000c101d0c */
.L_x_35:
[----:B------:R-:W-:Y:S05]  /*bb00*/  BSYNC B0 ;  /* 0x0000000000007941 */ /* 0x000fea0003800000 */
.L_x_34:
[----:B------:R-:W-:Y:S01]  /*bb10*/  IADD3 R0, R28, 0x40, RZ ;  /* 0x000000401c007810 */ /* 0x000fe20007ffe0ff */
[----:B--2---:R2:W4:Y:S01]  /*bb20*/  SHFL.IDX PT, R3, R30, 0x2, 0x181f ;  /* 0x00581f001e037f89 */ /* 0x00452200000e0000 */
[----:B------:R-:W-:Y:S02]  /*bb30*/  BSSY B0, `(.L_x_36) ;  /* 0x000001c000007945 */ /* 0x000fe40003800000 */
[----:B------:R-:W-:Y:S01]  /*bb40*/  ISETP.GE.AND P0, PT, R0, R29, PT ;  /* 0x0000001d0000720c */ /* 0x000fe20003f06270 */
[----:B---3--:R2:W3:-:S12]  /*bb50*/  SHFL.IDX PT, R2, R31, 0x2, 0x181f ;  /* 0x00581f001f027f89 */ /* 0x0084d800000e0000 */
        /* <DEDUP_REMOVED lines=12> */
[----:B---34-:R-:W-:Y:S01]  /*bc20*/  @!P3 IMAD.WIDE R10, R4, 0x2, R2 ;  /* 0x00000002040ab825 */ /* 0x018fe200078e0202 */
        /* <DEDUP_REMOVED lines=12> */
.L_x_37:
[----:B------:R-:W-:Y:S05]  /*bcf0*/  BSYNC B0 ;  /* 0x0000000000007941 */ /* 0x000fea0003800000 */
.L_x_36:
[----:B------:R-:W-:Y:S01]  /*bd00*/  IADD3 R0, R28, 0x60, RZ ;  /* 0x000000601c007810 */ /* 0x000fe20007ffe0ff */
[----:B---34-:R3:W4:Y:S03]  /*bd10*/  SHFL.IDX PT, R3, R30, 0x3, 0x181f ;  /* 0x00781f001e037f89 */ /* 0x01872600000e0000 */
[----:B------:R-:W-:Y:S01]  /*bd20*/  ISETP.GE.AND P0, PT, R0, R29, PT ;  /* 0x0000001d0000720c */ /* 0x000fe20003f06270 */
[----:B------:R3:W1:-:S12]  /*bd30*/  SHFL.IDX PT, R2, R31, 0x3, 0x181f ;  /* 0x00781f001f027f89 */ /* 0x00065800000e0000 */
[----:B------:R-:W-:Y:S05]  /*bd40*/  @P0 EXIT ;  /* 0x000000000000094d */ /* 0x000fea0003800000 */
[C---:B------:R-:W-:Y:S02]  /*bd50*/  IADD3 R6, R4.reuse, 0x40, RZ ;  /* 0x0000004004067810 */ /* 0x040fe40007ffe0ff */
        /* <DEDUP_REMOVED lines=19> */
[----:B------:R-:W-:-:S04]  /*be90*/  SHF.R.S32.HI R4, RZ, 0x1f, R0 ;  /* 0x0000001fff047819 */ /* 0x000fc80000011400 */
[----:B------:R-:W-:-:S04]  /*bea0*/  LEA.HI R0, R4, R0, RZ, 0x3 ;  /* 0x0000000004007211 */ /* 0x000fc800078f18ff */
[----:B------:R-:W-:-:S05]  /*beb0*/  LOP3.LUT R0, R0, 0xfffffff8, RZ, 0xc0, !PT ;  /* 0xfffffff800007812 */ /* 0x000fca00078ec0ff */
[----:B------:R-:W-:-:S05]  /*bec0*/  IMAD.WIDE R2, R0, 0x2, R2 ;  /* 0x0000000200027825 */ /* 0x000fca00078e0202 */
[----:B------:R-:W-:Y:S01]  /*bed0*/  ST.E.128 [R2.64], R76 ;  /* 0x0000004c02007985 */ /* 0x000fe2000c101d0c */
[----:B------:R-:W-:Y:S05]  /*bee0*/  EXIT ;  /* 0x000000000000794d */ /* 0x000fea0003800000 */
.L_x_30:
[----:B------:R-:W-:Y:S02]  /*bef0*/  ULDC.64 UR4, c[0x0][0x500] ;  /* 0x0001400000047ab9 */ /* 0x000fe40000000a00 */
[----:B------:R-:W-:Y:S02]  /*bf00*/  UISETP.NE.U32.AND UP1, UPT, URZ, UR4, UPT ;  /* 0x000000043f00728c */ /* 0x000fe4000bf25070 */
[----:B------:R-:W-:Y:S02]  /*bf10*/  UMOV UR6, 0x4 ;  /* 0x0000000400067882 */ /* 0x000fe40000000000 */
[----:B------:R-:W-:-:S03]  /*bf20*/  UISETP.NE.AND.EX UP1, UPT, URZ, UR5, UPT, UP1 ;  /* 0x000000053f00728c */ /* 0x000fc6000bf25310 */
[----:B------:R-:W-:Y:S02]  /*bf30*/  ULDC.64 UR4, c[0x0][0x500] ;  /* 0x0001400000047ab9 */ /* 0x000fe40000000a00 */
[----:B------:R-:W-:Y:S01]  /*bf40*/  UIMAD.WIDE UR4, UR11, UR6, UR4 ;  /* 0x000000060b0472a5 */ /* 0x000fe2000f8e0204 */
[----:B------:R-:W-:-:S05]  /*bf50*/  PLOP3.LUT P0, PT, PT, PT, UP1, 0x80, 0x0 ;  /* 0x000000000000781c */ /* 0x000fca0003f0f018 */
[----:B------:R-:W-:Y:S01]  /*bf60*/  IMAD.U32 R4, RZ, RZ, UR4 ;  /* 0x00000004ff047e24 */ /* 0x000fe2000f8e00ff */
[----:B------:R-:W-:Y:S01]  /*bf70*/  MOV R5, UR5 ;  /* 0x0000000500057c02 */ /* 0x000fe20008000f00 */
[----:B------:R-:W-:-:S06]  /*bf80*/  ULDC.64 UR4, c[0x0][0x508] ;  /* 0x0001420000047ab9 */ /* 0x000fcc0000000a00 */
[----:B------:R-:W2:Y:S01]  /*bf90*/  @P0 LDG.E R0, [R4.64] ;  /* 0x0000000c04000981 */ /* 0x000ea2000c1e1900 */
[----:B------:R-:W-:Y:S01]  /*bfa0*/  UISETP.NE.U32.AND UP0, UPT, URZ, UR4, UPT ;  /* 0x000000043f00728c */ /* 0x000fe2000bf05070 */
[----:B------:R-:W-:-:S03]  /*bfb0*/  IMAD.MOV.U32 R9, RZ, RZ, c[0x0][0x388] ;  /* 0x0000e200ff097624 */ /* 0x000fc600078e00ff */
[----:B------:R-:W-:-:S03]  /*bfc0*/  UISETP.NE.AND.EX UP0, UPT, URZ, UR5, UPT, UP0 ;  /* 0x000000053f00728c */ /* 0x000fc6000bf05300 */
[----:B------:R-:W-:-:S03]  /*bfd0*/  ULDC.64 UR4, c[0x0][0x508] ;  /* 0x0001420000047ab9 */ /* 0x000fc60000000a00 */
[----:B------:R-:W-:-:S05]  /*bfe0*/  PLOP3.LUT P1, PT, PT, PT, UP0, 0x80, 0x0 ;  /* 0x000000000000781c */ /* 0x000fca0003f2f008 */
[----:B------:R-:W-:-:S06]  /*bff0*/  @UP0 UIMAD.WIDE UR4, UR11, UR6, UR4 ;  /* 0x000000060b0402a5 */ /* 0x000fcc000f8e0204 */
[----:B------:R-:W-:Y:S01]  /*c000*/  MOV R2, UR4 ;  /* 0x0000000400027c02 */ /* 0x000fe20008000f00 */
[----:B------:R-:W-:-:S05]  /*c010*/  IMAD.U32 R3, RZ, RZ, UR5 ;  /* 0x00000005ff037e24 */ /* 0x000fca000f8e00ff */
[----:B------:R1:W5:Y:S01]  /*c020*/  @P1 LDG.E R9, [R2.64] ;  /* 0x0000000c02091981 */ /* 0x000362000c1e1900 */
[----:B------:R-:W-:Y:S02]  /*c030*/  UMOV UR14, URZ ;  /* 0x0000003f000e7c82 */ /* 0x000fe40008000000 */
[----:B------:R-:W-:Y:S01]  /*c040*/  UMOV UR15, URZ ;  /* 0x0000003f000f7c82 */ /* 0x000fe20008000000 */
[----:B--2---:R-:W2:Y:S02]  /*c050*/  @P0 R2UR UR5, R0 ;  /* 0x00000000000503c2 */ /* 0x004ea400000e0000 */
[----:B--2---:R-:W-:Y:S02]  /*c060*/  @UP1 USHF.R.S32.HI UR4, URZ, 0x1f, UR5 ;  /* 0x0000001f3f041899 */ /* 0x004fe40008011405 */
[----:B------:R-:W-:-:S05]  /*c070*/  @UP1 UMOV UR14, UR5 ;  /* 0x00000005000e1c82 */ /* 0x000fca0008000000 */
[----:B------:R-:W-:Y:S01]  /*c080*/  @UP1 UMOV UR15, UR4 ;  /* 0x00000004000f1c82 */ /* 0x000fe20008000000 */
[----:B------:R-:W-:Y:S05]  /*c090*/  @P1 BRA `(.L_x_38) ;  /* 0x0000004000001947 */ /* 0x000fea0003800000 */
[----:B-1----:R-:W-:Y:S05]  /*c0a0*/  @!P0 BRA `(.L_x_38) ;  /* 0x0000003000008947 */ /* 0x002fea0003800000 */
[----:B------:R-:W2:Y:S04]  /*c0b0*/  LDG.E R0, [R4.64] ;  /* 0x0000000c04007981 */ /* 0x000ea8000c1e1900 */
[----:B------:R-:W2:Y:S02]  /*c0c0*/  LDG.E R2, [R4.64+0x4] ;  /* 0x0000040c04027981 */ /* 0x000ea4000c1e1900 */
[----:B--2--5:R-:W-:Y:S02]  /*c0d0*/  IADD3 R9, -R0, R2, RZ ;  /* 0x0000000200097210 */ /* 0x024fe40007ffe1ff */
.L_x_38:
[----:B-1----:R-:W1:Y:S01]  /*c0e0*/  S2R R8, SR_TID.X ;  /* 0x0000000000087919 */ /* 0x002e620000002100 */
[----:B------:R-:W-:Y:S01]  /*c0f0*/  USHF.R.S32.HI UR6, URZ, 0x1f, UR11 ;  /* 0x0000001f3f067899 */ /* 0x000fe2000801140b */
[----:B------:R-:W-:Y:S01]  /*c100*/  BSSY B0, `(.L_x_39) ;  /* 0x0000029000007945 */ /* 0x000fe20003800000 */
[----:B------:R-:W-:-:S02]  /*c110*/  USEL UR11, UR11, URZ, !UP1 ;  /* 0x0000003f0b0b7287 */ /* 0x000fc4000c800000 */
[----:B------:R-:W-:Y:S01]  /*c120*/  USEL UR6, UR6, URZ, !UP1 ;  /* 0x0000003f06067287 */ /* 0x000fe2000c800000 */
[----:B-1----:R-:W-:-:S13]  /*c130*/  ISETP.GE.AND P0, PT, R8, 0x80, PT ;  /* 0x000000800800780c */ /* 0x002fda0003f06270 */
[----:B------:R-:W-:Y:S05]  /*c140*/  @P0 BRA `(.L_x_40) ;  /* 0x0000024000000947 */ /* 0x000fea0003800000 */
[----:B------:R-:W1:Y:S01]  /*c150*/  S2R R3, SR_CTAID.X ;  /* 0x0000000000037919 */ /* 0x000e620000002500 */
[----:B-----5:R-:W-:Y:S01]  /*c160*/  IMAD R0, R9, c[0x0][0x4e8], RZ ;  /* 0x00013a0009007a24 */ /* 0x020fe200078e02ff */
[----:B-1----:R-:W-:-:S04]  /*c170*/  LEA R3, R3, R8, 0x7 ;  /* 0x0000000803037211 */ /* 0x002fc800078e38ff */
[----:B------:R-:W-:-:S13]  /*c180*/  ISETP.GE.AND P0, PT, R3, R0, PT ;  /* 0x000000000300720c */ /* 0x000fda0003f06270 */
[----:B------:R-:W-:Y:S05]  /*c190*/  @P0 BRA `(.L_x_40) ;  /* 0x000001f000000947 */ /* 0x000fea0003800000 */
[----:B------:R-:W-:Y:S01]  /*c1a0*/  IMAD.MOV.U32 R0, RZ, RZ, c[0x0][0x4e8] ;  /* 0x00013a00ff007624 */ /* 0x000fe200078e00ff */
[----:B------:R-:W-:Y:S01]  /*c1b0*/  ULDC.64 UR4, c[0x0][0x490] ;  /* 0x0001240000047ab9 */ /* 0x000fe20000000a00 */
[----:B------:R-:W-:Y:S01]  /*c1c0*/  IMAD.MOV.U32 R2, RZ, RZ, R3 ;  /* 0x000000ffff027224 */ /* 0x000fe200078e0003 */
[----:B------:R-:W-:Y:S02]  /*c1d0*/  UIMAD UR7, UR8, UR4, URZ ;  /* 0x00000004080772a4 */ /* 0x000fe4000f8e023f */
[----:B------:R-:W-:Y:S01]  /*c1e0*/  ISETP.NE.AND P0, PT, R0, 0x1, PT ;  /* 0x000000010000780c */ /* 0x000fe20003f05270 */
[----:B------:R-:W-:Y:S02]  /*c1f0*/  UMOV UR16, UR14 ;  /* 0x0000000e00107c82 */ /* 0x000fe40008000000 */
[----:B------:R-:W-:Y:S02]  /*c200*/  UMOV UR17, UR15 ;  /* 0x0000000f00117c82 */ /* 0x000fe40008000000 */
[----:B------:R-:W-:-:S02]  /*c210*/  UIMAD.WIDE.U32 UR16, UR9, UR4, UR16 ;  /* 0x00000004091072a5 */ /* 0x000fc4000f8e0010 */
[----:B------:R-:W-:-:S03]  /*c220*/  UIMAD UR7, UR9, UR5, UR7 ;  /* 0x00000005090772a4 */ /* 0x000fc6000f8e0207 */
[----:B------:R-:W-:Y:S02]  /*c230*/  ULDC.64 UR4, c[0x0][0x498] ;  /* 0x0001260000047ab9 */ /* 0x000fe40000000a00 */
[----:B------:R-:W-:Y:S01]  /*c240*/  UIADD3 UR17, UR7, UR17, URZ ;  /* 0x0000001107117290 */ /* 0x000fe2000fffe03f */
[----:B------:R-:W-:Y:S01]  /*c250*/  @P0 IMAD.HI.U32 R0, R3, c[0x0][0x4ec], RZ ;  /* 0x00013b0003000a27 */ /* 0x000fe200078e00ff */
[----:B------:R-:W-:Y:S02]  /*c260*/  UIMAD UR7, UR6, UR4, URZ ;  /* 0x00000004060772a4 */ /* 0x000fe4000f8e023f */
[----:B------:R-:W-:Y:S02]  /*c270*/  UIMAD.WIDE.U32 UR16, UR11, UR4, UR16 ;  /* 0x000000040b1072a5 */ /* 0x000fe4000f8e0010 */
[----:B------:R-:W-:Y:S01]  /*c280*/  @P0 SHF.R.U32.HI R2, RZ, c[0x0][0x4f0], R0 ;  /* 0x00013c00ff020a19 */ /* 0x000fe20000011600 */
[----:B------:R-:W-:-:S03]  /*c290*/  UIMAD UR5, UR11, UR5, UR7 ;  /* 0x000000050b0572a4 */ /* 0x000fc6000f8e0207 */
[----:B------:R-:W-:-:S03]  /*c2a0*/  IADD3 R0, -R2, RZ, RZ ;  /* 0x000000ff02007210 */ /* 0x000fc60007ffe1ff */
[----:B------:R-:W-:Y:S02]  /*c2b0*/  IMAD.U32 R5, RZ, RZ, UR5 ;  /* 0x00000005ff057e24 */ /* 0x000fe4000f8e00ff */
[----:B------:R-:W-:Y:S01]  /*c2c0*/  IMAD R0, R0, c[0x0][0x4e8], R3 ;  /* 0x00013a0000007a24 */ /* 0x000fe200078e0203 */
[----:B------:R-:W-:Y:S02]  /*c2d0*/  SHF.R.S32.HI R3, RZ, 0x1f, R2 ;  /* 0x0000001fff037819 */ /* 0x000fe40000011402 */
[----:B------:R-:W-:Y:S02]  /*c2e0*/  IADD3 R2, P0, R2, UR16, RZ ;  /* 0x0000001002027c10 */ /* 0x000fe4000ff1e0ff */
[----:B------:R-:W-:Y:S02]  /*c2f0*/  SHF.R.S32.HI R4, RZ, 0x1f, R0 ;  /* 0x0000001fff047819 */ /* 0x000fe40000011400 */
[----:B------:R-:W-:-:S03]  /*c300*/  IADD3.X R3, R3, UR17, R5, P0, !PT ;  /* 0x0000001103037c10 */ /* 0x000fc600087fe405 */
[----:B------:R-:W-:Y:S02]  /*c310*/  IMAD R4, R4, c[0x0][0x488], RZ ;  /* 0x0001220004047a24 */ /* 0x000fe400078e02ff */
[----:B------:R-:W-:-:S04]  /*c320*/  IMAD.WIDE.U32 R2, R0, c[0x0][0x488], R2 ;  /* 0x0001220000027a25 */ /* 0x000fc800078e0002 */
[----:B------:R-:W-:-:S05]  /*c330*/  IMAD R4, R0, c[0x0][0x48c], R4 ;  /* 0x0001230000047a24 */ /* 0x000fca00078e0204 */
[----:B------:R-:W-:Y:S02]  /*c340*/  IADD3 R0, R3, R4, RZ ;  /* 0x0000000403007210 */ /* 0x000fe40007ffe0ff */
[----:B------:R-:W-:-:S04]  /*c350*/  LEA R4, P0, R2, c[0x0][0x450], 0x2 ;  /* 0x0001140002047a11 */ /* 0x000fc800078010ff */
[----:B------:R-:W-:Y:S01]  /*c360*/  LEA.HI.X R5, R2, c[0x0][0x454], R0, 0x2, P0 ;  /* 0x0001150002057a11 */ /* 0x000fe200000f1400 */
[----:B------:R-:W-:-:S05]  /*c370*/  IMAD.MOV.U32 R0, RZ, RZ, -0x800000 ;  /* 0xff800000ff007424 */ /* 0x000fca00078e00ff */
[----:B------:R1:W-:Y:S03]  /*c380*/  STG.E [R4.64], R0 ;  /* 0x0000000004007986 */ /* 0x0003e6000c10190c */
.L_x_40:
[----:B------:R-:W-:Y:S05]  /*c390*/  BSYNC B0 ;  /* 0x0000000000007941 */ /* 0x000fea0003800000 */
.L_x_39:
[----:B------:R-:W2:Y:S01]  /*c3a0*/  S2R R14, SR_CTAID.X ;  /* 0x00000000000e7919 */ /* 0x000ea20000002500 */
[----:B-1----:R-:W-:Y:S01]  /*c3b0*/  SHF.R.S32.HI R0, RZ, 0x1f, R8 ;  /* 0x0000001fff007819 */ /* 0x002fe20000011408 */
[----:B------:R-:W-:Y:S01]  /*c3c0*/  IMAD.MOV.U32 R3, RZ, RZ, c[0x0][0x4e8] ;  /* 0x00013a00ff037624 */ /* 0x000fe200078e00ff */
[----:B------:R-:W-:Y:S01]  /*c3d0*/  ULDC.64 UR4, c[0x0][0x3a0] ;  /* 0x0000e80000047ab9 */ /* 0x000fe20000000a00 */
[----:B-----5:R-:W-:Y:S01]  /*c3e0*/  IMAD R16, R9, c[0x0][0x4e8], RZ ;  /* 0x00013a0009107a24 */ /* 0x020fe200078e02ff */
[----:B------:R-:W-:Y:S01]  /*c3f0*/  LEA.HI R0, R0, R8, RZ, 0x3 ;  /* 0x0000000800007211 */ /* 0x000fe200078f18ff */
[----:B------:R-:W-:Y:S01]  /*c400*/  UIMAD UR7, UR15, UR4, URZ ;  /* 0x000000040f0772a4 */ /* 0x000fe2000f8e023f */
[----:B------:R-:W-:Y:S01]  /*c410*/  ISETP.NE.AND P0, PT, R3, 0x1, PT ;  /* 0x000000010300780c */ /* 0x000fe20003f05270 */
[----:B------:R-:W-:Y:S01]  /*c420*/  UIMAD.WIDE.U32 UR16, UR14, UR4, URZ ;  /* 0x000000040e1072a5 */ /* 0x000fe2000f8e003f */
[----:B------:R-:W-:Y:S01]  /*c430*/  LOP3.LUT R2, R0, 0xfffffff8, RZ, 0xc0, !PT ;  /* 0xfffffff800027812 */ /* 0x000fe200078ec0ff */
[----:B------:R-:W-:Y:S01]  /*c440*/  UIMAD UR7, UR14, UR5, UR7 ;  /* 0x000000050e0772a4 */ /* 0x000fe2000f8e0207 */
[----:B------:R-:W-:Y:S01]  /*c450*/  SHF.R.S32.HI R7, RZ, 0x3, R0 ;  /* 0x00000003ff077819 */ /* 0x000fe20000011400 */
[----:B------:R-:W-:Y:S01]  /*c460*/  BSSY B0, `(.L_x_41) ;  /* 0x0000041000007945 */ /* 0x000fe20003800000 */
[----:B------:R-:W-:Y:S01]  /*c470*/  ULDC.64 UR4, c[0x0][0x3e8] ;  /* 0x0000fa0000047ab9 */ /* 0x000fe20000000a00 */
[----:B------:R-:W-:Y:S01]  /*c480*/  IMAD.IADD R8, R8, 0x1, -R2 ;  /* 0x0000000108087824 */ /* 0x000fe200078e0a02 */
[----:B------:R-:W-:-:S02]  /*c490*/  UIADD3 UR17, UR17, UR7, URZ ;  /* 0x0000000711117290 */ /* 0x000fc4000fffe03f */
[----:B------:R-:W-:Y:S02]  /*c4a0*/  UIMAD UR7, UR8, UR4, URZ ;  /* 0x00000004080772a4 */ /* 0x000fe4000f8e023f */
[----:B------:R-:W-:Y:S01]  /*c4b0*/  LEA R0, R8, R7, 0x5 ;  /* 0x0000000708007211 */ /* 0x000fe200078e28ff */
[----:B------:R-:W-:Y:S02]  /*c4c0*/  UIMAD.WIDE.U32 UR16, UR9, UR4, UR16 ;  /* 0x00000004091072a5 */ /* 0x000fe4000f8e0010 */
[----:B------:R-:W-:Y:S02]  /*c4d0*/  UIMAD UR7, UR9, UR5, UR7 ;  /* 0x00000005090772a4 */ /* 0x000fe4000f8e0207 */
[C---:B--2---:R-:W-:Y:S01]  /*c4e0*/  IMAD R0, R14.reuse, 0x80, R0 ;  /* 0x000000800e007824 */ /* 0x044fe200078e0200 */
[----:B------:R-:W-:Y:S01]  /*c4f0*/  ULDC.64 UR4, c[0x0][0x3f0] ;  /* 0x0000fc0000047ab9 */ /* 0x000fe20000000a00 */
[----:B------:R-:W-:Y:S01]  /*c500*/  IMAD R14, R14, 0x80, R7 ;  /* 0x000000800e0e7824 */ /* 0x000fe200078e0207 */
[----:B------:R-:W-:Y:S01]  /*c510*/  UIMAD UR6, UR6, UR4, URZ ;  /* 0x00000004060672a4 */ /* 0x000fe2000f8e023f */
[----:B------:R-:W-:Y:S01]  /*c520*/  @P0 IMAD.HI.U32 R2, R0, c[0x0][0x4ec], RZ ;  /* 0x00013b0000020a27 */ /* 0x000fe200078e00ff */
[----:B------:R-:W-:-:S02]  /*c530*/  UIADD3 UR17, UR7, UR17, URZ ;  /* 0x0000001107117290 */ /* 0x000fc4000fffe03f */
[----:B------:R-:W-:Y:S01]  /*c540*/  UIMAD UR5, UR11, UR5, UR6 ;  /* 0x000000050b0572a4 */ /* 0x000fe2000f8e0206 */
[----:B------:R-:W-:Y:S01]  /*c550*/  IMAD.MOV.U32 R4, RZ, RZ, R0 ;  /* 0x000000ffff047224 */ /* 0x000fe200078e0000 */
[----:B------:R-:W-:Y:S01]  /*c560*/  @P0 SHF.R.U32.HI R4, RZ, c[0x0][0x4f0], R2 ;  /* 0x00013c00ff040a19 */ /* 0x000fe20000011602 */
[----:B------:R-:W-:-:S03]  /*c570*/  UIMAD.WIDE.U32 UR16, UR11, UR4, UR16 ;  /* 0x000000040b1072a5 */ /* 0x000fc6000f8e0010 */
[----:B------:R-:W-:Y:S01]  /*c580*/  IADD3 R2, -R4, RZ, RZ ;  /* 0x000000ff04027210 */ /* 0x000fe20007ffe1ff */
[----:B------:R-:W-:Y:S01]  /*c590*/  UIADD3 UR5, UR17, UR5, URZ ;  /* 0x0000000511057290 */ /* 0x000fe2000fffe03f */
[----:B------:R-:W-:-:S03]  /*c5a0*/  SHF.R.S32.HI R3, RZ, 0x1f, R4 ;  /* 0x0000001fff037819 */ /* 0x000fc60000011404 */
[----:B------:R-:W-:Y:S02]  /*c5b0*/  IMAD R5, R2, c[0x0][0x4e8], R0 ;  /* 0x00013a0002057a24 */ /* 0x000fe400078e0200 */
[----:B------:R-:W-:Y:S02]  /*c5c0*/  IMAD R0, R3, c[0x0][0x3e0], RZ ;  /* 0x0000f80003007a24 */ /* 0x000fe400078e02ff */
[----:B------:R-:W-:Y:S01]  /*c5d0*/  IMAD.U32 R3, RZ, RZ, UR17 ;  /* 0x00000011ff037e24 */ /* 0x000fe2000f8e00ff */
[----:B------:R-:W-:Y:S01]  /*c5e0*/  MOV R3, UR5 ;  /* 0x0000000500037c02 */ /* 0x000fe20008000f00 */
[----:B------:R-:W-:Y:S02]  /*c5f0*/  IMAD.U32 R2, RZ, RZ, UR16 ;  /* 0x00000010ff027e24 */ /* 0x000fe4000f8e00ff */
[C---:B------:R-:W-:Y:S01]  /*c600*/  IMAD R6, R4.reuse, c[0x0][0x3e4], R0 ;  /* 0x0000f90004067a24 */ /* 0x040fe200078e0200 */
[----:B------:R-:W-:Y:S01]  /*c610*/  SHF.R.S32.HI R0, RZ, 0x1f, R5 ;  /* 0x0000001fff007819 */ /* 0x000fe20000011405 */
[----:B------:R-:W-:-:S04]  /*c620*/  IMAD.WIDE.U32 R2, R4, c[0x0][0x3e0], R2 ;  /* 0x0000f80004027a25 */ /* 0x000fc800078e0002 */
[----:B------:R-:W-:Y:S02]  /*c630*/  IMAD R0, R0, c[0x0][0x3d8], RZ ;  /* 0x0000f60000007a24 */ /* 0x000fe400078e02ff */
[----:B------:R-:W-:Y:S02]  /*c640*/  IMAD.IADD R3, R3, 0x1, R6 ;  /* 0x0000000103037824 */ /* 0x000fe400078e0206 */
[C---:B------:R-:W-:Y:S02]  /*c650*/  IMAD R0, R5.reuse, c[0x0][0x3dc], R0 ;  /* 0x0000f70005007a24 */ /* 0x040fe400078e0200 */
[----:B------:R-:W-:-:S05]  /*c660*/  IMAD.WIDE.U32 R2, R5, c[0x0][0x3d8], R2 ;  /* 0x0000f60005027a25 */ /* 0x000fca00078e0002 */
[----:B------:R-:W-:Y:S02]  /*c670*/  IADD3 R0, R3, R0, RZ ;  /* 0x0000000003007210 */ /* 0x000fe40007ffe0ff */
[----:B------:R-:W-:-:S04]  /*c680*/  LEA R17, P0, R2, c[0x0][0x380], 0x1 ;  /* 0x0000e00002117a11 */ /* 0x000fc800078008ff */
[----:B------:R-:W-:Y:S02]  /*c690*/  LEA.HI.X R15, R2, c[0x0][0x384], R0, 0x1, P0 ;  /* 0x0000e100020f7a11 */ /* 0x000fe400000f0c00 */
[----:B------:R-:W-:Y:S01]  /*c6a0*/  ISETP.GE.AND P0, PT, R14, R16, PT ;  /* 0x000000100e00720c */ /* 0x000fe20003f06270 */
[----:B------:R1:W2:Y:S01]  /*c6b0*/  SHFL.IDX PT, R2, R17, RZ, 0x181f ;  /* 0x00181fff11027589 */ /* 0x0002a200000e0000 */
[----:B------:R-:W-:-:S03]  /*c6c0*/  SHF.L.U32 R0, R8, 0x3, RZ ;  /* 0x0000000308007819 */ /* 0x000fc600000006ff */
[----:B------:R1:W3:Y:S01]  /*c6d0*/  SHFL.IDX PT, R3, R15, RZ, 0x181f ;  /* 0x00181fff0f037589 */ /* 0x0002e200000e0000 */
[C---:B------:R-:W-:Y:S02]  /*c6e0*/  IADD3 R11, R0.reuse, 0x40, RZ ;  /* 0x00000040000b7810 */ /* 0x040fe40007ffe0ff */
[C---:B------:R-:W-:Y:S02]  /*c6f0*/  IADD3 R12, R0.reuse, 0x80, RZ ;  /* 0x00000080000c7810 */ /* 0x040fe40007ffe0ff */
[----:B------:R-:W-:-:S03]  /*c700*/  IADD3 R13, R0, 0xc0, RZ ;  /* 0x000000c0000d7810 */ /* 0x000fc60007ffe0ff */
[----:B------:R-:W-:Y:S05]  /*c710*/  @P0 BRA `(.L_x_42) ;  /* 0x0000015000000947 */ /* 0x000fea0003800000 */
[----:B------:R-:W-:Y:S02]  /*c720*/  ISETP.GE.AND P2, PT, R11, c[0x0][0x3c8], PT ;  /* 0x0000f2000b007a0c */ /* 0x000fe40003f46270 */
[----:B------:R-:W-:Y:S02]  /*c730*/  ISETP.GE.AND P1, PT, R12, c[0x0][0x3c8], PT ;  /* 0x0000f2000c007a0c */ /* 0x000fe40003f26270 */
[----:B------:R-:W-:Y:S02]  /*c740*/  ISETP.GE.AND P0, PT, R13, c[0x0][0x3c8], PT ;  /* 0x0000f2000d007a0c */ /* 0x000fe40003f06270 */
        /* <DEDUP_REMOVED lines=9> */
[----:B------:R2:W-:Y:S01]  /*c7e0*/  @!P3 ST.E.128 [R8.64], RZ ;  /* 0x000000ff0800b985 */ /* 0x0005e2000c101d0c */
[----:B------:R-:W-:Y:S02]  /*c7f0*/  @!P1 LOP3.LUT R5, R5, 0xfffffff8, RZ, 0xc0, !PT ;  /* 0xfffffff805059812 */ /* 0x000fe400078ec0ff */
[----:B------:R-:W-:Y:S01]  /*c800*/  @!P0 LOP3.LUT R10, R4, 0xfffffff8, RZ, 0xc0, !PT ;  /* 0xfffffff8040a8812 */ /* 0x000fe200078ec0ff */
[----:B------:R-:W-:-:S04]  /*c810*/  @!P2 IMAD.WIDE R6, R6, 0x2, R2 ;  /* 0x000000020606a825 */ /* 0x000fc800078e0202 */
[--C-:B------:R-:W-:Y:S01]  /*c820*/  @!P1 IMAD.WIDE R4, R5, 0x2, R2.reuse ;  /* 0x0000000205049825 */ /* 0x100fe200078e0202 */
[----:B------:R2:W-:Y:S03]  /*c830*/  @!P2 ST.E.128 [R6.64], RZ ;  /* 0x000000ff0600a985 */ /* 0x0005e6000c101d0c */
[----:B------:R-:W-:Y:S01]  /*c840*/  @!P0 IMAD.WIDE R2, R10, 0x2, R2 ;  /* 0x000000020a028825 */ /* 0x000fe200078e0202 */
[----:B------:R2:W-:Y:S04]  /*c850*/  @!P1 ST.E.128 [R4.64], RZ ;  /* 0x000000ff04009985 */ /* 0x0005e8000c101d0c */
[----:B------:R2:W-:Y:S02]  /*c860*/  @!P0 ST.E.128 [R2.64], RZ ;  /* 0x000000ff02008985 */ /* 0x0005e4000c101d0c */
.L_x_42:
[----:B------:R-:W-:Y:S05]  /*c870*/  BSYNC B0 ;  /* 0x0000000000007941 */ /* 0x000fea0003800000 */
.L_x_41:
[----:B--2---:R-:W-:Y:S01]  /*c880*/  IADD3 R4, R14, 0x20, RZ ;  /* 0x000000200e047810 */ /* 0x004fe20007ffe0ff */
[----:B---3--:R2:W3:Y:S01]  /*c890*/  SHFL.IDX PT, R3, R15, 0x1, 0x181f ;  /* 0x00381f000f037f89 */ /* 0x0084e200000e0000 */
[----:B------:R-:W-:Y:S02]  /*c8a0*/  BSSY B0, `(.L_x_43) ;  /* 0x0000019000007945 */ /* 0x000fe40003800000 */
[----:B------:R-:W-:Y:S01]  /*c8b0*/  ISETP.GE.AND P0, PT, R4, R16, PT ;  /* 0x000000100400720c */ /* 0x000fe20003f06270 */
[----:B------:R2:W4:-:S12]  /*c8c0*/  SHFL.IDX PT, R2, R17, 0x1, 0x181f ;  /* 0x00381f0011027f89 */ /* 0x00051800000e0000 */
        /* <DEDUP_REMOVED lines=22> */
.L_x_44:
[----:B------:R-:W-:Y:S05]  /*ca30*/  BSYNC B0 ;  /* 0x0000000000007941 */ /* 0x000fea0003800000 */
.L_x_43:
[----:B---3--:R-:W-:Y:S01]  /*ca40*/  IADD3 R4, R14, 0x40, RZ ;  /* 0x000000400e047810 */ /* 0x008fe20007ffe0ff */
[----:B------:R3:W1:Y:S01]  /*ca50*/  SHFL.IDX PT, R3, R15, 0x2, 0x181f ;  /* 0x00581f000f037f89 */ /* 0x00066200000e0000 */
[----:B------:R-:W-:Y:S02]  /*ca60*/  BSSY B0, `(.L_x_45) ;  /* 0x0000019000007945 */ /* 0x000fe40003800000 */
[----:B------:R-:W-:Y:S01]  /*ca70*/  ISETP.GE.AND P0, PT, R4, R16, PT ;  /* 0x000000100400720c */ /* 0x000fe20003f06270 */
[----:B----4-:R3:W4:-:S12]  /*ca80*/  SHFL.IDX PT, R2, R17, 0x2, 0x181f ;  /* 0x00581f0011027f89 */ /* 0x01071800000e0000 */
        /* <DEDUP_REMOVED lines=9> */
[----:B-1--4-:R-:W-:Y:S01]  /*cb20*/  @!P3 IMAD.WIDE R8, R0, 0x2, R2 ;  /* 0x000000020008b825 */ /* 0x012fe200078e0202 */
        /* <DEDUP_REMOVED lines=12> */
.L_x_46:
[----:B------:R-:W-:Y:S05]  /*cbf0*/  BSYNC B0 ;  /* 0x0000000000007941 */ /* 0x000fea0003800000 */
.L_x_45:
[----:B-1----:R-:W-:Y:S01]  /*cc00*/  IADD3 R4, R14, 0x60, RZ ;  /* 0x000000600e047810 */ /* 0x002fe20007ffe0ff */
[----:B------:R1:W2:Y:S03]  /*cc10*/  SHFL.IDX PT, R3, R15, 0x3, 0x181f ;  /* 0x00781f000f037f89 */ /* 0x0002a600000e0000 */
[----:B------:R-:W-:Y:S01]  /*cc20*/  ISETP.GE.AND P0, PT, R4, R16, PT ;  /* 0x000000100400720c */ /* 0x000fe20003f06270 */
[----:B----4-:R1:W4:-:S12]  /*cc30*/  SHFL.IDX PT, R2, R17, 0x3, 0x181f ;  /* 0x00781f0011027f89 */ /* 0x01031800000e0000 */
[----:B------:R-:W-:Y:S05]  /*cc40*/  @P0 EXIT ;  /* 0x000000000000094d */ /* 0x000fea0003800000 */
[----:B------:R-:W-:Y:S02]  /*cc50*/  ISETP.GE.AND P1, PT, R11, c[0x0][0x3c8], PT ;  /* 0x0000f2000b007a0c */ /* 0x000fe40003f26270 */
[----:B------:R-:W-:Y:S02]  /*cc60*/  ISETP.GE.AND P0, PT, R12, c[0x0][0x3c8], PT ;  /* 0x0000f2000c007a0c */ /* 0x000fe40003f06270 */
[----:B------:R-:W-:-:S09]  /*cc70*/  ISETP.GE.AND P2, PT, R0, c[0x0][0x3c8], PT ;  /* 0x0000f20000007a0c */ /* 0x000fd20003f46270 */
[----:B------:R-:W-:Y:S02]  /*cc80*/  @!P1 SHF.R.S32.HI R5, RZ, 0x1f, R11 ;  /* 0x0000001fff059819 */ /* 0x000fe4000001140b */
[----:B------:R-:W-:Y:S02]  /*cc90*/  @!P0 SHF.R.S32.HI R4, RZ, 0x1f, R12 ;  /* 0x0000001fff048819 */ /* 0x000fe4000001140c */
[----:B------:R-:W-:Y:S01]  /*cca0*/  @!P1 LEA.HI R5, R5, R11, RZ, 0x3 ;  /* 0x0000000b05059211 */ /* 0x000fe200078f18ff */
[--C-:B--2-4-:R-:W-:Y:S01]  /*ccb0*/  @!P2 IMAD.WIDE R8, R0, 0x2, R2.reuse ;  /* 0x000000020008a825 */ /* 0x114fe200078e0202 */
[----:B------:R-:W-:Y:S02]  /*ccc0*/  @!P0 LEA.HI R4, R4, R12, RZ, 0x3 ;  /* 0x0000000c04048211 */ /* 0x000fe400078f18ff */
[----:B------:R-:W-:Y:S02]  /*ccd0*/  @!P1 LOP3.LUT R5, R5, 0xfffffff8, RZ, 0xc0, !PT ;  /* 0xfffffff805059812 */ /* 0x000fe400078ec0ff */
[----:B------:R-:W-:Y:S01]  /*cce0*/  @!P0 LOP3.LUT R4, R4, 0xfffffff8, RZ, 0xc0, !PT ;  /* 0xfffffff804048812 */ /* 0x000fe200078ec0ff */
[----:B------:R2:W-:Y:S02]  /*ccf0*/  @!P2 ST.E.128 [R8.64], RZ ;  /* 0x000000ff0800a985 */ /* 0x0005e4000c101d0c */
[----:B------:R-:W-:-:S04]  /*cd00*/  @!P1 IMAD.WIDE R6, R5, 0x2, R2 ;  /* 0x0000000205069825 */ /* 0x000fc800078e0202 */
[----:B------:R-:W-:Y:S01]  /*cd10*/  @!P0 IMAD.WIDE R4, R4, 0x2, R2 ;  /* 0x0000000204048825 */ /* 0x000fe200078e0202 */
[----:B------:R2:W-:Y:S04]  /*cd20*/  @!P1 ST.E.128 [R6.64], RZ ;  /* 0x000000ff06009985 */ /* 0x0005e8000c101d0c */
[----:B------:R2:W-:Y:S01]  /*cd30*/  @!P0 ST.E.128 [R4.64], RZ ;  /* 0x000000ff04008985 */ /* 0x0005e2000c101d0c */
[----:B------:R-:W-:-:S13]  /*cd40*/  ISETP.GE.AND P0, PT, R13, c[0x0][0x3c8], PT ;  /* 0x0000f2000d007a0c */ /* 0x000fda0003f06270 */
[----:B------:R-:W-:Y:S05]  /*cd50*/  @P0 EXIT ;  /* 0x000000000000094d */ /* 0x000fea0003800000 */
[----:B------:R-:W-:-:S04]  /*cd60*/  SHF.R.S32.HI R0, RZ, 0x1f, R13 ;  /* 0x0000001fff007819 */ /* 0x000fc8000001140d */
[----:B------:R-:W-:-:S04]  /*cd70*/  LEA.HI R0, R0, R13, RZ, 0x3 ;  /* 0x0000000d00007211 */ /* 0x000fc800078f18ff */
[----:B------:R-:W-:-:S05]  /*cd80*/  LOP3.LUT R0, R0, 0xfffffff8, RZ, 0xc0, !PT ;  /* 0xfffffff800007812 */ /* 0x000fca00078ec0ff */
[----:B------:R-:W-:-:S05]  /*cd90*/  IMAD.WIDE R2, R0, 0x2, R2 ;  /* 0x0000000200027825 */ /* 0x000fca00078e0202 */
[----:B------:R-:W-:Y:S01]  /*cda0*/  ST.E.128 [R2.64], RZ ;  /* 0x000000ff02007985 */ /* 0x000fe2000c101d0c */
[----:B------:R-:W-:Y:S05]  /*cdb0*/  EXIT ;  /* 0x000000000000794d */ /* 0x000fea0003800000 */
.L_x_47:
        /* <DEDUP_REMOVED lines=12> */
.L_x_1767:


//--------------------- .text._ZN7cutlass13device_kernelIN5flash19enable_sm80_to_sm89INS1_16FlashAttnFwdSm80INS1_25CollectiveMainloopFwdSm80ILi8ELi1ELb0EN4cute5tupleIJNS5_1CILi128EEENS7_ILi32EEENS7_ILi256EEEEEELi256ENS_6half_tEfNS_4arch4Sm80ELb0ELb0ELb1ELb1ELb1ELb1ELb1ELb0EEENS1_21CollectiveEpilogueFwdINS6_IJS8_SA_S9_EEENS6_IJNS7_ILi1EEESI_SI_EEESC_SE_Li256ELb1ELb1ELb0ELb0EEENS1_19SingleTileSchedulerILb1ELb0ELb1ELi128EEEEEEEEEvNT_6ParamsE --------------------------
	.section	.text._ZN7cutlass13device_kernelIN5flash19enable_sm80_to_sm89INS1_16FlashAttnFwdSm80INS1_25CollectiveMainloopFwdSm80ILi8ELi1ELb0EN4cute5tupleIJNS5_1CILi128EEENS7_ILi32EEENS7_ILi256EEEEEELi256ENS_6half_tEfNS_4arch4Sm80ELb0ELb0ELb1ELb1ELb1ELb1ELb1ELb0EEENS1_21CollectiveEpilogueFwdINS6_IJS8_SA_S9_EEENS6_IJNS7_ILi1EEESI_SI_EEESC_SE_Li256ELb1ELb1ELb0ELb0EEENS1_19SingleTileSchedulerILb1ELb0ELb1ELi128EEEEEEEEEvNT_6ParamsE,"ax",@progbits
	.sectioninfo	@"SHI_REGISTERS=248"
	.align	128
.text._ZN7cutlass13device_kernelIN5flash19enable_sm80_to_sm89INS1_16FlashAttnFwdSm80INS1_25CollectiveMainloopFwdSm80ILi8ELi1ELb0EN4cute5tupleIJNS5_1CILi128EEENS7_ILi32EEENS7_ILi256EEEEEELi256ENS_6half_tEfNS_4arch4Sm80ELb0ELb0ELb1ELb1ELb1ELb1ELb1ELb0EEENS1_21CollectiveEpilogueFwdINS6_IJS8_SA_S9_EEENS6_IJNS7_ILi1EEESI_SI_EEESC_SE_Li256ELb1ELb1ELb0ELb0EEENS1_19SingleTileSchedulerILb1ELb0ELb1ELi128EEEEEEEEEvNT_6ParamsE:
        .type           _ZN7cutlass13device_kernelIN5flash19enable_sm80_to_sm89INS1_16FlashAttnFwdSm80INS1_25CollectiveMainloopFwdSm80ILi8ELi1ELb0EN4cute5tupleIJNS5_1CILi128EEENS7_ILi32EEENS7_ILi256EEEEEELi256ENS_6half_tEfNS_4arch4Sm80ELb0ELb0ELb1ELb1ELb1ELb1ELb1ELb0EEENS1_21CollectiveEpilogueFwdINS6_IJS8_SA_S9_EEENS6_IJNS7_ILi1EEESI_SI_EEESC_SE_Li256ELb1ELb1ELb0ELb0EEENS1_19SingleTileSchedulerILb1ELb0ELb1ELi128EEEEEEEEEvNT_6ParamsE,@function
        .size           _ZN7cutlass13device_kernelIN5flash19enable_sm80_to_sm89INS1_16FlashAttnFwdSm80INS1_25CollectiveMainloopFwdSm80ILi8ELi1ELb0EN4cute5tupleIJNS5_1CILi128EEENS7_ILi32EEENS7_ILi256EEEEEELi256ENS_6half_tEfNS_4arch4Sm80ELb0ELb0ELb1ELb1ELb1ELb1ELb1ELb0EEENS1_21CollectiveEpilogueFwdINS6_IJS8_SA_S9_EEENS6_IJNS7_ILi1EEESI_SI_EEESC_SE_Li256ELb1ELb1ELb0ELb0EEENS1_19SingleTileSchedulerILb1ELb0ELb1ELi128EEEEEEEEEvNT_6ParamsE,(.L_x_1768 - _ZN7cutlass13device_kernelIN5flash19enable_sm80_to_sm89INS1_16FlashAttnFwdSm80INS1_25CollectiveMainloopFwdSm80ILi8ELi1ELb0EN4cute5tupleIJNS5_1CILi128EEENS7_ILi32EEENS7_ILi256EEEEEELi256ENS_6half_tEfNS_4arch4Sm80ELb0ELb0ELb1ELb1ELb1ELb1ELb1ELb0EEENS1_21CollectiveEpilogueFwdINS6_IJS8_SA_S9_EEENS6_IJNS7_ILi1EEESI_SI_EEESC_SE_Li256ELb1ELb1ELb0ELb0EEENS1_19SingleTileSchedulerILb1ELb0ELb1ELi128EEEEEEEEEvNT_6ParamsE)
        .other          _ZN7cutlass13device_kernelIN5flash19enable_sm80_to_sm89INS1_16FlashAttnFwdSm80INS1_25CollectiveMainloopFwdSm80ILi8ELi1ELb0EN4cute5tupleIJNS5_1CILi128EEENS7_ILi32EEENS7_ILi256EEEEEELi256ENS_6half_tEfNS_4arch4Sm80ELb0ELb0ELb1ELb1ELb1ELb1ELb1ELb0EEENS1_21CollectiveEpilogueFwdINS6_IJS8_SA_S9_EEENS6_IJNS7_ILi1EEESI_SI_EEESC_SE_Li256ELb1ELb1ELb0ELb0EEENS1_19SingleTileSchedulerILb1ELb0ELb1ELi128EEEEEEEEEvNT_6ParamsE,@"STO_CUDA_ENTRY STV_DEFAULT"
_ZN7cutlass13device_kernelIN5flash19enable_sm80_to_sm89INS1_16FlashAttnFwdSm80INS1_25CollectiveMainloopFwdSm80ILi8ELi1ELb0EN4cute5tupleIJNS5_1CILi128EEENS7_ILi32EEENS7_ILi256EEEEEELi256ENS_6half_tEfNS_4arch4Sm80ELb0ELb0ELb1ELb1ELb1ELb1ELb1ELb0EEENS1_21CollectiveEpilogueFwdINS6_IJS8_SA_S9_EEENS6_IJNS7_ILi1EEESI_SI_EEESC_SE_Li256ELb1ELb1ELb0ELb0EEENS1_19SingleTileSchedulerILb1ELb0ELb1ELi128EEEEEEEEEvNT_6ParamsE:
[----:B------:R-:W-:Y:S02]  /*0000*/  MOV R1, c[0x0][0x28] ;  /* 0x00000a0000017a02 */ /* 0x000fe40000000f00 */
[----:B------:R-:W1:Y:S01]  /*0010*/  S2R R62, SR_TID.X ;  /* 0x00000000003e7919 */ /* 0x000e620000002100 */
[----:B------:R-:W2:Y:S01]  /*0020*/  S2UR UR20, SR_CTAID.Z ;  /* 0x00000000001479c3 */ /* 0x000ea20000002700 */
[----:B------:R-:W-:Y:S02]  /*0030*/  UMOV UR6, 0x4 ;  /* 0x0000000400067882 */ /* 0x000fe40000000000 */
[----:B------:R-:W-:Y:S02]  /*0040*/  ULDC.64 UR4, c[0x0][0x568] ;  /* 0x00015a0000047ab9 */ /* 0x000fe40000000a00 */
[----:B------:R-:W-:-:S03]  /*0050*/  ULDC.64 UR22, c[0x0][0x118] ;  /* 0x0000460000167ab9 */ /* 0x000fc60000000a00 */
[----:B------:R-:W3:Y:S01]  /*0060*/  S2UR UR14, SR_CTAID.X ;  /* 0x00000000000e79c3 */ /* 0x000ee20000002500 */
[----:B-1----:R-:W-:Y:S01]  /*0070*/  SHF.R.U32.HI R0, RZ, 0x5, R62 ;  /* 0x00000005ff007819 */ /* 0x002fe2000001163e */
[----:B--2---:R-:W-:-:S05]  /*0080*/  UIMAD.WIDE UR4, UR20, UR6, UR4 ;  /* 0x00000006140472a5 */ /* 0x004fca000f8e0204 */
[----:B------:R-:W1:Y:S02]  /*0090*/  SHFL.IDX PT, R0, R0, RZ, 0x1f ;  /* 0x00001fff00007589 */ /* 0x000e6400000e0000 */
[----:B-1----:R-:W-:-:S13]  /*00a0*/  ISETP.NE.AND P0, PT, R0, RZ, PT ;  /* 0x000000ff0000720c */ /* 0x002fda0003f05270 */
[----:B------:R-:W-:Y:S05]  /*00b0*/  @!P0 BRA `(.L_x_48) ;  /* 0x000001c000008947 */ /* 0x000fea0003800000 */
[----:B---3--:R-:W-:-:S04]  /*00c0*/  ISETP.NE.U32.AND P0, PT, RZ, c[0x0][0x568], PT ;  /* 0x00015a00ff007a0c */ /* 0x008fc80003f05070 */
[----:B------:R-:W-:-:S13]  /*00d0*/  ISETP.NE.AND.EX P0, PT, RZ, c[0x0][0x56c], PT, P0 ;  /* 0x00015b00ff007a0c */ /* 0x000fda0003f05300 */
[----:B------:R-:W-:Y:S05]  /*00e0*/  @!P0 BRA `(.L_x_49) ;  /* 0x0000005000008947 */ /* 0x000fea0003800000 */
[----:B------:R-:W-:Y:S02]  /*00f0*/  MOV R2, UR4 ;  /* 0x0000000400027c02 */ /* 0x000fe40008000f00 */
[----:B------:R-:W-:-:S05]  /*0100*/  MOV R3, UR5 ;  /* 0x0000000500037c02 */ /* 0x000fca0008000f00 */
[----:B------:R-:W2:Y:S02]  /*0110*/  LDG.E R2, [R2.64] ;  /* 0x0000001602027981 */ /* 0x000ea4000c1e1900 */
[----:B--2---:R1:W2:Y:S02]  /*0120*/  R2UR UR7, R2 ;  /* 0x00000000020773c2 */ /* 0x0042a400000e0000 */
[----:B-12---:R-:W-:Y:S05]  /*0130*/  BRA `(.L_x_50) ;  /* 0x000000e000007947 */ /* 0x006fea0003800000 */
.L_x_49:
        /* <DEDUP_REMOVED lines=11> */
[----:B-1----:R-:W-:Y:S01]  /*01f0*/  UIADD3 UR7, -UR4, UR7, URZ ;  /* 0x0000000704077290 */ /* 0x002fe2000fffe13f */
[----:B------:R-:W-:Y:S05]  /*0200*/  BRA `(.L_x_50) ;  /* 0x0000001000007947 */ /* 0x000fea0003800000 */
.L_x_51:
[----:B------:R-:W-:Y:S02]  /*0210*/  ULDC UR7, c[0x0][0x54c] ;  /* 0x0001530000077ab9 */ /* 0x000fe40000000800 */
.L_x_50:
[----:B------:R-:W-:Y:S02]  /*0220*/  ULDC UR4, c[0x0][0x548] ;  /* 0x0001520000047ab9 */ /* 0x000fe40000000800 */
[----:B------:R-:W-:-:S02]  /*0230*/  USHF.L.U32 UR5, UR14, 0x7, URZ ;  /* 0x000000070e057899 */ /* 0x000fc4000800063f */
[----:B------:R-:W-:-:S04]  /*0240*/  UIMAD UR4, UR7, UR4, URZ ;  /* 0x00000004070472a4 */ /* 0x000fc8000f8e023f */
[----:B------:R-:W-:-:S04]  /*0250*/  UISETP.GE.AND UP0, UPT, UR5, UR4, UPT ;  /* 0x000000040500728c */ /* 0x000fc8000bf06270 */
[----:B------:R-:W-:Y:S01]  /*0260*/  USEL UR20, UR20, 0xffffffff, !UP0 ;  /* 0xffffffff14147887 */ /* 0x000fe2000c000000 */
[----:B------:R-:W-:Y:S05]  /*0270*/  BRA `(.L_x_52) ;  /* 0x000001b000007947 */ /* 0x000fea0003800000 */
.L_x_48:
        /* <DEDUP_REMOVED lines=8> */
.L_x_53:
        /* <DEDUP_REMOVED lines=13> */
.L_x_55:
[----:B------:R-:W-:Y:S02]  /*03d0*/  ULDC UR7, c[0x0][0x54c] ;  /* 0x0001530000077ab9 */ /* 0x000fe40000000800 */
.L_x_54:
[----:B------:R-:W-:Y:S02]  /*03e0*/  ULDC UR4, c[0x0][0x548] ;  /* 0x0001520000047ab9 */ /* 0x000fe40000000800 */
[----:B------:R-:W-:-:S02]  /*03f0*/  USHF.L.U32 UR5, UR14, 0x7, URZ ;  /* 0x000000070e057899 */ /* 0x000fc4000800063f */
[----:B------:R-:W-:-:S04]  /*0400*/  UIMAD UR4, UR7, UR4, URZ ;  /* 0x00000004070472a4 */ /* 0x000fc8000f8e023f */
[----:B------:R-:W-:-:S04]  /*0410*/  UISETP.GE.AND UP0, UPT, UR5, UR4, UPT ;  /* 0x000000040500728c */ /* 0x000fc8000bf06270 */
[----:B------:R-:W-:-:S06]  /*0420*/  USEL UR20, UR20, 0xffffffff, !UP0 ;  /* 0xffffffff14147887 */ /* 0x000fcc000c000000 */
.L_x_52:
[----:B------:R-:W-:-:S13]  /*0430*/  ISETP.LE.AND P0, PT, RZ, UR20, PT ;  /* 0x00000014ff007c0c */ /* 0x000fda000bf03270 */
[----:B------:R-:W-:Y:S05]  /*0440*/  @!P0 EXIT ;  /* 0x000000000000894d */ /* 0x000fea0003800000 */
[----:B------:R-:W-:Y:S01]  /*0450*/  ULDC.64 UR4, c[0x0][0x360] ;  /* 0x0000d80000047ab9 */ /* 0x000fe20000000a00 */
[----:B------:R-:W-:Y:S01]  /*0460*/  ISETP.NE.U32.AND P3, PT, RZ, c[0x0][0x348], PT ;  /* 0x0000d200ff007a0c */ /* 0x000fe20003f65070 */
[----:B------:R-:W-:Y:S02]  /*0470*/  UISETP.NE.U32.AND UP0, UPT, URZ, UR4, UPT ;  /* 0x000000043f00728c */ /* 0x000fe4000bf05070 */
[----:B------:R-:W-:Y:S01]  /*0480*/  ULDC.64 UR8, c[0x0][0x370] ;  /* 0x0000dc0000087ab9 */ /* 0x000fe20000000a00 */
[----:B------:R-:W-:Y:S01]  /*0490*/  ISETP.NE.AND.EX P3, PT, RZ, c[0x0][0x34c], PT, P3 ;  /* 0x0000d300ff007a0c */ /* 0x000fe20003f65330 */
[----:B------:R-:W-:Y:S02]  /*04a0*/  UISETP.NE.AND.EX UP0, UPT, URZ, UR5, UPT, UP0 ;  /* 0x000000053f00728c */ /* 0x000fe4000bf05300 */
[----:B------:R-:W-:Y:S02]  /*04b0*/  UISETP.NE.U32.AND UP1, UPT, URZ, UR8, UPT ;  /* 0x000000083f00728c */ /* 0x000fe4000bf25070 */
[----:B------:R-:W-:-:S02]  /*04c0*/  ULDC.64 UR4, c[0x0][0x360] ;  /* 0x0000d80000047ab9 */ /* 0x000fc40000000a00 */
[----:B------:R-:W-:Y:S01]  /*04d0*/  UISETP.NE.AND.EX UP1, UPT, URZ, UR9, UPT, UP1 ;  /* 0x000000093f00728c */ /* 0x000fe2000bf25310 */
[----:B------:R-:W-:Y:S01]  /*04e0*/  PLOP3.LUT P1, PT, PT, PT, UP0, 0x80, 0x0 ;  /* 0x000000000000781c */ /* 0x000fe20003f2f008 */
[----:B------:R-:W-:Y:S02]  /*04f0*/  ULDC.64 UR10, c[0x0][0x370] ;  /* 0x0000dc00000a7ab9 */ /* 0x000fe40000000a00 */
[----:B------:R-:W-:Y:S02]  /*0500*/  ULDC.64 UR8, c[0x0][0x348] ;  /* 0x0000d20000087ab9 */ /* 0x000fe40000000a00 */
[----:B------:R-:W-:Y:S01]  /*0510*/  @UP0 UIMAD.WIDE UR4, UR20, UR6, UR4 ;  /* 0x00000006140402a5 */ /* 0x000fe2000f8e0204 */
[----:B------:R-:W-:Y:S01]  /*0520*/  PLOP3.LUT P2, PT, PT, PT, UP1, 0x80, 0x0 ;  /* 0x000000000000781c */ /* 0x000fe20003f4f018 */
[----:B------:R-:W-:Y:S01]  /*0530*/  UIMAD.WIDE UR8, UR20, UR6, UR8 ;  /* 0x00000006140872a5 */ /* 0x000fe2000f8e0208 */
[----:B------:R-:W-:Y:S02]  /*0540*/  ISETP.NE.U32.AND P4, PT, RZ, c[0x0][0x350], PT ;  /* 0x0000d400ff007a0c */ /* 0x000fe40003f85070 */
[----:B------:R-:W-:Y:S01]  /*0550*/  @UP1 UIMAD.WIDE UR10, UR20, UR6, UR10 ;  /* 0x00000006140a12a5 */ /* 0x000fe2000f8e020a */
[----:B------:R-:W-:Y:S01]  /*0560*/  IMAD.U32 R6, RZ, RZ, UR4 ;  /* 0x00000004ff067e24 */ /* 0x000fe2000f8e00ff */
[----:B------:R-:W-:Y:S01]  /*0570*/  MOV R7, UR5 ;  /* 0x0000000500077c02 */ /* 0x000fe20008000f00 */
[----:B------:R-:W-:Y:S01]  /*0580*/  ULDC.64 UR4, c[0x0][0x358] ;  /* 0x0000d60000047ab9 */ /* 0x000fe20000000a00 */
[----:B------:R-:W-:Y:S01]  /*0590*/  IMAD.U32 R10, RZ, RZ, UR8 ;  /* 0x00000008ff0a7e24 */ /* 0x000fe2000f8e00ff */
[----:B------:R-:W-:Y:S01]  /*05a0*/  UISETP.NE.U32.AND UP2, UPT, URZ, UR4, UPT ;  /* 0x000000043f00728c */ /* 0x000fe2000bf45070 */
[----:B------:R-:W-:Y:S01]  /*05b0*/  IMAD.U32 R11, RZ, RZ, UR9 ;  /* 0x00000009ff0b7e24 */ /* 0x000fe2000f8e00ff */
[----:B------:R-:W-:Y:S01]  /*05c0*/  ISETP.NE.AND.EX P4, PT, RZ, c[0x0][0x354], PT, P4 ;  /* 0x0000d500ff007a0c */ /* 0x000fe20003f85340 */
[----:B------:R-:W-:Y:S01]  /*05d0*/  IMAD.U32 R4, RZ, RZ, UR10 ;  /* 0x0000000aff047e24 */ /* 0x000fe2000f8e00ff */
[----:B------:R-:W-:Y:S01]  /*05e0*/  UISETP.NE.AND.EX UP2, UPT, URZ, UR5, UPT, UP2 ;  /* 0x000000053f00728c */ /* 0x000fe2000bf45320 */
[----:B------:R-:W-:Y:S01]  /*05f0*/  IMAD.U32 R5, RZ, RZ, UR11 ;  /* 0x0000000bff057e24 */ /* 0x000fe2000f8e00ff */
[----:B------:R-:W-:Y:S01]  /*0600*/  ULDC.64 UR8, c[0x0][0x350] ;  /* 0x0000d40000087ab9 */ /* 0x000fe20000000a00 */
[----:B------:R1:W2:Y:S01]  /*0610*/  @P1 LDG.E R0, [R6.64] ;  /* 0x0000001606001981 */ /* 0x0002a2000c1e1900 */
[----:B------:R-:W-:-:S02]  /*0620*/  ULDC.64 UR4, c[0x0][0x358] ;  /* 0x0000d60000047ab9 */ /* 0x000fc40000000a00 */
[----:B------:R-:W-:Y:S01]  /*0630*/  PLOP3.LUT P0, PT, PT, PT, UP2, 0x80, 0x0 ;  /* 0x000000000000781c */ /* 0x000fe20003f0f028 */
[----:B------:R-:W-:Y:S01]  /*0640*/  UIMAD.WIDE UR8, UR20, UR6, UR8 ;  /* 0x00000006140872a5 */ /* 0x000fe2000f8e0208 */
[----:B------:R-:W3:Y:S01]  /*0650*/  @P2 LDG.E R4, [R4.64] ;  /* 0x0000001604042981 */ /* 0x000ee2000c1e1900 */
[----:B------:R-:W-:Y:S01]  /*0660*/  UIMAD.WIDE UR4, UR20, UR6, UR4 ;  /* 0x00000006140472a5 */ /* 0x000fe2000f8e0204 */
[----:B------:R-:W-:Y:S01]  /*0670*/  MOV R73, RZ ;  /* 0x000000ff00497202 */ /* 0x000fe20000000f00 */
[----:B------:R-:W-:Y:S01]  /*0680*/  IMAD.MOV.U32 R2, RZ, RZ, RZ ;  /* 0x000000ffff027224 */ /* 0x000fe200078e00ff */
[----:B------:R-:W4:Y:S01]  /*0690*/  @P3 LDG.E R3, [R10.64] ;  /* 0x000000160a033981 */ /* 0x000f22000c1e1900 */
[----:B------:R-:W-:Y:S01]  /*06a0*/  IMAD.U32 R8, RZ, RZ, UR8 ;  /* 0x00000008ff087e24 */ /* 0x000fe2000f8e00ff */
[----:B------:R-:W-:-:S05]  /*06b0*/  MOV R9, UR9 ;  /* 0x0000000900097c02 */ /* 0x000fca0008000f00 */
[----:B------:R2:W5:Y:S01]  /*06c0*/  @P4 LDG.E R73, [R8.64] ;  /* 0x0000001608494981 */ /* 0x000562000c1e1900 */
[----:B-1----:R-:W-:Y:S01]  /*06d0*/  IMAD.U32 R6, RZ, RZ, UR4 ;  /* 0x00000004ff067e24 */ /* 0x002fe2000f8e00ff */
[----:B------:R-:W-:-:S05]  /*06e0*/  MOV R7, UR5 ;  /* 0x0000000500077c02 */ /* 0x000fca0008000f00 */
[----:B------:R1:W5:Y:S01]  /*06f0*/  @P0 LDG.E R2, [R6.64] ;  /* 0x0000001606020981 */ /* 0x000362000c1e1900 */
[----:B------:R-:W1:Y:S01]  /*0700*/  S2UR UR13, SR_CTAID.Y ;  /* 0x00000000000d79c3 */ /* 0x000e620000002600 */
[----:B------:R-:W-:Y:S02]  /*0710*/  UMOV UR15, URZ ;  /* 0x0000003f000f7c82 */ /* 0x000fe40008000000 */
[----:B------:R-:W-:Y:S02]  /*0720*/  ULDC UR19, c[0x0][0x168] ;  /* 0x00005a0000137ab9 */ /* 0x000fe40000000800 */
[----:B------:R-:W-:Y:S02]  /*0730*/  UMOV UR16, URZ ;  /* 0x0000003f00107c82 */ /* 0x000fe40008000000 */
[----:B------:R-:W-:Y:S02]  /*0740*/  ULDC UR4, c[0x0][0x2ac] ;  /* 0x0000ab0000047ab9 */ /* 0x000fe40000000800 */
[----:B------:R-:W-:-:S02]  /*0750*/  ULDC UR18, c[0x0][0x1d0] ;  /* 0x0000740000127ab9 */ /* 0x000fc40000000800 */
[----:B------:R-:W-:Y:S02]  /*0760*/  UIMAD UR18, UR4, UR18, URZ ;  /* 0x00000012041272a4 */ /* 0x000fe4000f8e023f */
[----:B------:R-:W-:Y:S02]  /*0770*/  ULDC UR17, c[0x0][0x228] ;  /* 0x00008a0000117ab9 */ /* 0x000fe40000000800 */
[----:B-1----:R-:W-:Y:S01]  /*0780*/  USHF.R.S32.HI UR12, URZ, 0x1f, UR13 ;  /* 0x0000001f3f0c7899 */ /* 0x002fe2000801140d */
[----:B--2---:R1:W2:Y:S08]  /*0790*/  @P1 R2UR UR19, R0 ;  /* 0x00000000001313c2 */ /* 0x0042b000000e0000 */
[----:B---3--:R1:W3:Y:S08]  /*07a0*/  @P2 R2UR UR15, R4 ;  /* 0x00000000040f23c2 */ /* 0x0082f000000e0000 */
[----:B----4-:R1:W4:Y:S01]  /*07b0*/  @P3 R2UR UR16, R3 ;  /* 0x00000000031033c2 */ /* 0x01032200000e0000 */
[----:B------:R-:W-:Y:S05]  /*07c0*/  @P1 BRA `(.L_x_56) ;  /* 0x0000006000001947 */ /* 0x000fea0003800000 */
[----:B------:R-:W-:Y:S05]  /*07d0*/  @!P3 BRA `(.L_x_56) ;  /* 0x000000500000b947 */ /* 0x000fea0003800000 */
[----:B-1--4-:R-:W4:Y:S04]  /*07e0*/  LDG.E R0, [R10.64] ;  /* 0x000000160a007981 */ /* 0x012f28000c1e1900 */
[----:B---3--:R-:W3:Y:S01]  /*07f0*/  LDG.E R3, [R10.64+0x4] ;  /* 0x000004160a037981 */ /* 0x008ee2000c1e1900 */
[----:B--2-4-:R-:W1:Y:S08]  /*0800*/  R2UR UR19, R0 ;  /* 0x00000000001373c2 */ /* 0x014e7000000e0000 */
[----:B---3--:R-:W1:Y:S02]  /*0810*/  R2UR UR4, R3 ;  /* 0x00000000030473c2 */ /* 0x008e6400000e0000 */
[----:B-1----:R-:W-:-:S06]  /*0820*/  UIADD3 UR19, -UR19, UR4, URZ ;  /* 0x0000000413137290 */ /* 0x002fcc000fffe13f */
.L_x_56:
[----:B------:R-:W-:-:S04]  /*0830*/  ISETP.NE.U32.AND P1, PT, RZ, c[0x0][0x368], PT ;  /* 0x0000da00ff007a0c */ /* 0x000fc80003f25070 */
[----:B------:R-:W-:-:S13]  /*0840*/  ISETP.NE.AND.EX P1, PT, RZ, c[0x0][0x36c], PT, P1 ;  /* 0x0000db00ff007a0c */ /* 0x000fda0003f25310 */
[----:B------:R-:W-:Y:S05]  /*0850*/  @!P1 BRA `(.L_x_57) ;  /* 0x0000007000009947 */ /* 0x000fea0003800000 */
[----:B------:R-:W-:Y:S02]  /*0860*/  ULDC.64 UR4, c[0x0][0x368] ;  /* 0x0000da0000047ab9 */ /* 0x000fe40000000a00 */
[----:B------:R-:W-:-:S06]  /*0870*/  UIMAD.WIDE UR4, UR20, UR6, UR4 ;  /* 0x00000006140472a5 */ /* 0x000fcc000f8e0204 */
[----:B-1----:R-:W-:Y:S02]  /*0880*/  MOV R4, UR4 ;  /* 0x0000000400047c02 */ /* 0x002fe40008000f00 */
[----:B------:R-:W-:-:S05]  /*0890*/  MOV R5, UR5 ;  /* 0x0000000500057c02 */ /* 0x000fca0008000f00 */
[----:B----4-:R-:W4:Y:S02]  /*08a0*/  LDG.E R0, [R4.64] ;  /* 0x0000001604007981 */ /* 0x010f24000c1e1900 */
[----:B----4-:R1:W4:Y:S01]  /*08b0*/  R2UR UR18, R0 ;  /* 0x00000000001273c2 */ /* 0x01032200000e0000 */
[----:B------:R-:W-:Y:S05]  /*08c0*/  BRA `(.L_x_58) ;  /* 0x0000006000007947 */ /* 0x000fea0003800000 */
.L_x_57:
[----:B------:R-:W-:Y:S05]  /*08d0*/  @!P4 BRA `(.L_x_58) ;  /* 0x000000500000c947 */ /* 0x000fea0003800000 */
[----:B-1--4-:R-:W4:Y:S04]  /*08e0*/  LDG.E R0, [R8.64] ;  /* 0x0000001608007981 */ /* 0x012f28000c1e1900 */
[----:B---3--:R-:W3:Y:S01]  /*08f0*/  LDG.E R3, [R8.64+0x4] ;  /* 0x0000041608037981 */ /* 0x008ee2000c1e1900 */
[----:B----4-:R-:W1:Y:S08]  /*0900*/  R2UR UR18, R0 ;  /* 0x00000000001273c2 */ /* 0x010e7000000e0000 */
[----:B---3--:R-:W1:Y:S02]  /*0910*/  R2UR UR4, R3 ;  /* 0x00000000030473c2 */ /* 0x008e6400000e0000 */
[----:B-1----:R-:W-:-:S06]  /*0920*/  UIADD3 UR18, -UR18, UR4, URZ ;  /* 0x0000000412127290 */ /* 0x002fcc000fffe13f */
.L_x_58:
[----:B-1--4-:R-:W4:Y:S01]  /*0930*/  @P0 LDG.E R0, [R6.64] ;  /* 0x0000001606000981 */ /* 0x012f22000c1e1900 */
[----:B------:R-:W-:-:S03]  /*0940*/  ULDC.64 UR4, c[0x0][0x378] ;  /* 0x0000de0000047ab9 */ /* 0x000fc60000000a00 */
[----:B---3--:R-:W3:Y:S01]  /*0950*/  @P0 LDG.E R3, [R6.64+0x4] ;  /* 0x0000041606030981 */ /* 0x008ee2000c1e1900 */
[----:B------:R-:W-:Y:S01]  /*0960*/  UISETP.NE.U32.AND UP0, UPT, URZ, UR4, UPT ;  /* 0x000000043f00728c */ /* 0x000fe2000bf05070 */
[----:B------:R-:W-:-:S03]  /*0970*/  IMAD.U32 R63, RZ, RZ, UR18 ;  /* 0x00000012ff3f7e24 */ /* 0x000fc6000f8e00ff */
[----:B------:R-:W-:-:S03]  /*0980*/  UISETP.NE.AND.EX UP0, UPT, URZ, UR5, UPT, UP0 ;  /* 0x000000053f00728c */ /* 0x000fc6000bf05300 */
[----:B------:R-:W-:-:S03]  /*0990*/  ULDC.64 UR4, c[0x0][0x378] ;  /* 0x0000de0000047ab9 */ /* 0x000fc60000000a00 */
[----:B------:R-:W-:-:S05]  /*09a0*/  PLOP3.LUT P1, PT, PT, PT, UP0, 0x80, 0x0 ;  /* 0x000000000000781c */ /* 0x000fca0003f2f008 */
[----:B------:R-:W-:-:S06]  /*09b0*/  @UP0 UIMAD.WIDE UR4, UR20, UR6, UR4 ;  /* 0x00000006140402a5 */ /* 0x000fcc000f8e0204 */
[----:B------:R-:W-:Y:S01]  /*09c0*/  MOV R4, UR4 ;  /* 0x0000000400047c02 */ /* 0x000fe20008000f00 */
[----:B------:R-:W-:-:S05]  /*09d0*/  IMAD.U32 R5, RZ, RZ, UR5 ;  /* 0x00000005ff057e24 */ /* 0x000fca000f8e00ff */
[----:B------:R1:W5:Y:S01]  /*09e0*/  @P1 LDG.E R63, [R4.64] ;  /* 0x00000016043f1981 */ /* 0x000362000c1e1900 */
[----:B------:R-:W-:-:S04]  /*09f0*/  UIADD3 UR5, -UR15, UR18, URZ ;  /* 0x000000120f057290 */ /* 0x000fc8000fffe13f */
[----:B------:R-:W-:-:S04]  /*0a00*/  UIADD3 UR8, -UR5, URZ, URZ ;  /* 0x0000003f05087290 */ /* 0x000fc8000fffe13f */
[----:B------:R-:W-:-:S04]  /*0a10*/  UISETP.LT.AND UP1, UPT, URZ, UR8, UPT ;  /* 0x000000083f00728c */ /* 0x000fc8000bf21270 */
[----:B------:R-:W-:Y:S01]  /*0a20*/  USEL UR8, URZ, UR8, !UP1 ;  /* 0x000000083f087287 */ /* 0x000fe2000c800000 */
[----:B----4-:R-:W4:Y:S08]  /*0a30*/  @P0 R2UR UR4, R0 ;  /* 0x00000000000403c2 */ /* 0x010f3000000e0000 */
[----:B---3--:R-:W4:Y:S02]  /*0a40*/  @P0 R2UR UR7, R3 ;  /* 0x00000000030703c2 */ /* 0x008f2400000e0000 */
[----:B----4-:R-:W-:-:S04]  /*0a50*/  @UP2 UIADD3 UR17, -UR4, UR7, URZ ;  /* 0x0000000704112290 */ /* 0x010fc8000fffe13f */
[----:B------:R-:W-:-:S04]  /*0a60*/  UIADD3 UR11, UR5, UR17, URZ ;  /* 0x00000011050b7290 */ /* 0x000fc8000fffe03f */
[----:B------:R-:W-:-:S04]  /*0a70*/  UIADD3 UR4, UR11, 0x1f, URZ ;  /* 0x0000001f0b047890 */ /* 0x000fc8000fffe03f */
[----:B------:R-:W-:-:S04]  /*0a80*/  USHF.R.S32.HI UR10, URZ, 0x1f, UR4 ;  /* 0x0000001f3f0a7899 */ /* 0x000fc80008011404 */
[----:B------:R-:W-:-:S04]  /*0a90*/  ULEA.HI UR10, UR10, UR4, URZ, 0x5 ;  /* 0x000000040a0a7291 */ /* 0x000fc8000f8f283f */
[----:B------:R-:W-:-:S04]  /*0aa0*/  ULOP3.LUT UR9, UR10, 0xffffffe0, URZ, 0xc0, !UPT ;  /* 0xffffffe00a097892 */ /* 0x000fc8000f8ec03f */
[----:B------:R-:W-:-:S04]  /*0ab0*/  UIADD3 UR5, -UR5, UR9, URZ ;  /* 0x0000000905057290 */ /* 0x000fc8000fffe13f */
[----:B------:R-:W-:-:S04]  /*0ac0*/  UISETP.LT.AND UP0, UPT, UR5, UR17, UPT ;  /* 0x000000110500728c */ /* 0x000fc8000bf01270 */
[----:B------:R-:W-:-:S04]  /*0ad0*/  USEL UR5, UR5, UR17, UP0 ;  /* 0x0000001105057287 */ /* 0x000fc80008000000 */
[----:B------:R-:W-:Y:S02]  /*0ae0*/  UISETP.GT.AND UP0, UPT, UR5, UR8, UPT ;  /* 0x000000080500728c */ /* 0x000fe4000bf04270 */
[----:B------:R-:W-:-:S07]  /*0af0*/  USHF.R.U32.HI UR8, URZ, 0x5, UR8 ;  /* 0x000000053f087899 */ /* 0x000fce0008011608 */
[----:B------:R-:W-:Y:S02]  /*0b00*/  UMOV UR7, UR8 ;  /* 0x0000000800077c82 */ /* 0x000fe40008000000 */
[----:B------:R-:W-:-:S04]  /*0b10*/  @UP0 UIADD3 UR5, UR5, 0x1f, URZ ;  /* 0x0000001f05050890 */ /* 0x000fc8000fffe03f */
[----:B------:R-:W-:-:S04]  /*0b20*/  @UP0 USHF.R.S32.HI UR4, URZ, 0x1f, UR5 ;  /* 0x0000001f3f040899 */ /* 0x000fc80008011405 */
[----:B------:R-:W-:-:S04]  /*0b30*/  @UP0 ULEA.HI UR4, UR4, UR5, URZ, 0x5 ;  /* 0x0000000504040291 */ /* 0x000fc8000f8f283f */
[----:B------:R-:W-:-:S04]  /*0b40*/  @UP0 USHF.R.S32.HI UR7, URZ, 0x5, UR4 ;  /* 0x000000053f070899 */ /* 0x000fc80008011404 */
[----:B------:R-:W-:-:S06]  /*0b50*/  UISETP.GT.AND UP0, UPT, UR7, UR8, UPT ;  /* 0x000000080700728c */ /* 0x000fcc000bf04270 */
[----:B------:R-:W-:-:S13]  /*0b60*/  PLOP3.LUT P0, PT, PT, PT, UP0, 0x80, 0x0 ;  /* 0x000000000000781c */ /* 0x000fda0003f0f008 */
[----:B------:R-:W-:Y:S05]  /*0b70*/  @!P0 BRA `(.L_x_59) ;  /* 0x00003dc000008947 */ /* 0x000fea0003800000 */
[----:B-1----:R-:W-:Y:S02]  /*0b80*/  ULDC.64 UR4, c[0x0][0x340] ;  /* 0x0000d00000047ab9 */ /* 0x002fe40000000a00 */
        /* <DEDUP_REMOVED lines=8> */
[----:B------:R-:W-:Y:S02]  /*0c10*/  UIADD3 UR26, UR7, -0x1, URZ ;  /* 0xffffffff071a7890 */ /* 0x000fe4000fffe03f */
[----:B------:R-:W-:Y:S01]  /*0c20*/  ULDC.64 UR4, c[0x0][0x240] ;  /* 0x0000900000047ab9 */ /* 0x000fe20000000a00 */
[----:B------:R1:W3:Y:S01]  /*0c30*/  @P1 LDG.E R4, [R8.64] ;  /* 0x0000001608041981 */ /* 0x0002e2000c1e1900 */
[----:B------:R-:W-:Y:S01]  /*0c40*/  LEA.HI R5, R7, R62, RZ, 0x3 ;  /* 0x0000003e07057211 */ /* 0x000fe200078f18ff */
[----:B------:R-:W-:Y:S01]  /*0c50*/  UMOV UR25, 0x5 ;  /* 0x0000000500197882 */ /* 0x000fe20000000000 */
[----:B------:R-:W-:Y:S01]  /*0c60*/  IMAD.U32 R116, RZ, RZ, UR13 ;  /* 0x0000000dff747e24 */ /* 0x000fe2000f8e00ff */
[----:B------:R-:W-:Y:S01]  /*0c70*/  ULDC.64 UR6, c[0x0][0x238] ;  /* 0x00008e0000067ab9 */ /* 0x000fe20000000a00 */
[----:B------:R-:W-:Y:S01]  /*0c80*/  SHF.R.S32.HI R105, RZ, 0x3, R5 ;  /* 0x00000003ff697819 */ /* 0x000fe20000011405 */
[----:B------:R-:W-:Y:S01]  /*0c90*/  UIMAD UR4, UR12, UR4, URZ ;  /* 0x000000040c0472a4 */ /* 0x000fe2000f8e023f */
[----:B------:R-:W-:Y:S01]  /*0ca0*/  LOP3.LUT R5, R5, 0xfffffff8, RZ, 0xc0, !PT ;  /* 0xfffffff805057812 */ /* 0x000fe200078ec0ff */
[----:B------:R-:W-:Y:S01]  /*0cb0*/  USHF.L.U64.HI UR21, UR6, UR25, UR7 ;  /* 0x0000001906157299 */ /* 0x000fe20008010207 */
[----:B------:R-:W-:Y:S01]  /*0cc0*/  SHF.R.S32.HI R3, RZ, 0x1f, R105 ;  /* 0x0000001fff037819 */ /* 0x000fe20000011469 */
[----:B------:R-:W-:Y:S01]  /*0cd0*/  USHF.L.U32 UR24, UR6, 0x5, URZ ;  /* 0x0000000506187899 */ /* 0x000fe2000800063f */
[C---:B-----5:R-:W-:Y:S01]  /*0ce0*/  IADD3 R118, P0, R105.reuse, R2, RZ ;  /* 0x0000000269767210 */ /* 0x060fe20007f1e0ff */
[----:B------:R-:W-:Y:S01]  /*0cf0*/  IMAD.IADD R0, R62, 0x1, -R5 ;  /* 0x000000013e007824 */ /* 0x000fe200078e0a05 */
[----:B------:R-:W-:Y:S01]  /*0d00*/  IADD3 R77, -R105, UR17, RZ ;  /* 0x00000011694d7c10 */ /* 0x000fe2000fffe1ff */
[----:B------:R-:W-:Y:S01]  /*0d10*/  USHF.R.S32.HI UR6, URZ, 0x1f, UR20 ;  /* 0x0000001f3f067899 */ /* 0x000fe20008011414 */
[----:B------:R-:W-:Y:S01]  /*0d20*/  LEA.HI.X.SX32 R119, R2, R3, 0x1, P0 ;  /* 0x0000000302777211 */ /* 0x000fe200000f0eff */
[C---:B------:R-:W-:Y:S01]  /*0d30*/  IMAD.SHL.U32 R16, R0.reuse, 0x8, RZ ;  /* 0x0000000800107824 */ /* 0x040fe200078e00ff */
[----:B------:R-:W-:Y:S01]  /*0d40*/  UIMAD UR7, UR13, UR5, UR4 ;  /* 0x000000050d0772a4 */ /* 0x000fe2000f8e0204 */
[----:B------:R-:W-:Y:S01]  /*0d50*/  IMAD.SHL.U32 R14, R0, 0x4, RZ ;  /* 0x00000004000e7824 */ /* 0x000fe200078e00ff */
[----:B------:R-:W-:Y:S01]  /*0d60*/  LEA.HI R100, R7, R62, RZ, 0x6 ;  /* 0x0000003e07647211 */ /* 0x000fe200078f30ff */
[----:B------:R-:W-:Y:S01]  /*0d70*/  IMAD.U32 R2, RZ, RZ, UR26 ;  /* 0x0000001aff027e24 */ /* 0x000fe2000f8e00ff */
[----:B------:R-:W-:Y:S01]  /*0d80*/  SHF.R.S32.HI R17, RZ, 0x1f, R16 ;  /* 0x0000001fff117819 */ /* 0x000fe20000011410 */
[----:B------:R-:W-:Y:S01]  /*0d90*/  USEL UR31, UR20, URZ, !UP2 ;  /* 0x0000003f141f7287 */ /* 0x000fe2000d000000 */
[----:B------:R-:W-:Y:S01]  /*0da0*/  IADD3 R12, R14, 0x40, RZ ;  /* 0x000000400e0c7810 */ /* 0x000fe20007ffe0ff */
[----:B------:R-:W-:Y:S01]  /*0db0*/  IMAD R5, R2, -0x20, R77 ;  /* 0xffffffe002057824 */ /* 0x000fe200078e024d */
[----:B------:R-:W-:Y:S01]  /*0dc0*/  USEL UR30, UR6, URZ, !UP2 ;  /* 0x0000003f061e7287 */ /* 0x000fe2000d000000 */
[----:B-1----:R-:W-:Y:S01]  /*0dd0*/  IMAD R9, R119, c[0x0][0x238], RZ ;  /* 0x00008e0077097a24 */ /* 0x002fe200078e02ff */
[----:B------:R-:W-:Y:S01]  /*0de0*/  ULDC.64 UR4, c[0x0][0x248] ;  /* 0x0000920000047ab9 */ /* 0x000fe20000000a00 */
[----:B------:R-:W-:Y:S01]  /*0df0*/  IMAD.IADD R11, R14, 0x1, R12 ;  /* 0x000000010e0b7824 */ /* 0x000fe200078e020c */
[----:B------:R-:W-:Y:S01]  /*0e00*/  ISETP.GT.AND P3, PT, R5, RZ, PT ;  /* 0x000000ff0500720c */ /* 0x000fe20003f64270 */
[----:B------:R-:W-:Y:S01]  /*0e10*/  IMAD R2, R118, c[0x0][0x23c], R9 ;  /* 0x00008f0076027a24 */ /* 0x000fe200078e0209 */
[----:B------:R-:W-:Y:S01]  /*0e20*/  ISETP.GE.AND P2, PT, R16, c[0x0][0x1d4], PT ;  /* 0x0000750010007a0c */ /* 0x000fe20003f46270 */
[----:B------:R-:W-:Y:S01]  /*0e30*/  IMAD.WIDE.U32 R8, R118, c[0x0][0x238], R16 ;  /* 0x00008e0076087a25 */ /* 0x000fe200078e0010 */
[----:B------:R-:W-:Y:S01]  /*0e40*/  ISETP.GE.AND P0, PT, R11, c[0x0][0x1d4], PT ;  /* 0x000075000b007a0c */ /* 0x000fe20003f06270 */
[----:B------:R-:W-:Y:S01]  /*0e50*/  UIMAD UR4, UR30, UR4, URZ ;  /* 0x000000041e0472a4 */ /* 0x000fe2000f8e023f */
[C---:B------:R-:W-:Y:S01]  /*0e60*/  IADD3 R104, R16.reuse, 0x80, RZ ;  /* 0x0000008010687810 */ /* 0x040fe20007ffe0ff */
[----:B------:R-:W-:Y:S01]  /*0e70*/  IMAD.IADD R9, R9, 0x1, R2 ;  /* 0x0000000109097824 */ /* 0x000fe200078e0202 */
[----:B------:R-:W-:Y:S01]  /*0e80*/  SEL R2, RZ, 0xffffffff, P0 ;  /* 0xffffffffff027807 */ /* 0x000fe20000000000 */
[----:B------:R-:W-:Y:S01]  /*0e90*/  IMAD.SHL.U32 R103, R105, 0x40, RZ ;  /* 0x0000004069677824 */ /* 0x000fe200078e00ff */
[----:B------:R-:W-:Y:S01]  /*0ea0*/  IADD3 R102, R16, 0xc0, RZ ;  /* 0x000000c010667810 */ /* 0x000fe20007ffe0ff */
[----:B------:R-:W-:Y:S01]  /*0eb0*/  IMAD.WIDE.U32 R116, R116, c[0x0][0x240], R8 ;  /* 0x0000900074747a25 */ /* 0x000fe200078e0008 */
[----:B------:R-:W-:Y:S01]  /*0ec0*/  SEL R5, RZ, 0x1, P2 ;  /* 0x00000001ff057807 */ /* 0x000fe20001000000 */
[----:B------:R-:W-:Y:S01]  /*0ed0*/  UIMAD UR5, UR31, UR5, UR4 ;  /* 0x000000051f0572a4 */ /* 0x000fe2000f8e0204 */
[----:B------:R-:W-:Y:S01]  /*0ee0*/  LOP3.LUT R103, R103, 0x1c0, RZ, 0xc0, !PT ;  /* 0x000001c067677812 */ /* 0x000fe200078ec0ff */
[----:B------:R-:W-:Y:S01]  /*0ef0*/  IMAD.SHL.U32 R100, R100, 0x8, RZ ;  /* 0x0000000864647824 */ /* 0x000fe200078e00ff */
[----:B------:R-:W-:Y:S01]  /*0f00*/  IADD3 R117, R117, UR7, RZ ;  /* 0x0000000775757c10 */ /* 0x000fe2000fffe0ff */
[----:B------:R-:W-:Y:S01]  /*0f10*/  IMAD.U32 R114, RZ, RZ, UR31 ;  /* 0x0000001fff727e24 */ /* 0x000fe2000f8e00ff */
[----:B------:R-:W-:Y:S01]  /*0f20*/  LOP3.LUT R99, R103, 0x38, R16, 0xf8, !PT ;  /* 0x0000003867637812 */ /* 0x000fe200078ef810 */
[----:B------:R-:W-:Y:S01]  /*0f30*/  IMAD.SHL.U32 R2, R2, 0x2, RZ ;  /* 0x0000000202027824 */ /* 0x000fe200078e00ff */
[----:B------:R-:W-:Y:S01]  /*0f40*/  LOP3.LUT R100, R100, 0xfffffe00, RZ, 0xc0, !PT ;  /* 0xfffffe0064647812 */ /* 0x000fe200078ec0ff */
[----:B------:R-:W-:Y:S01]  /*0f50*/  IMAD.WIDE.U32 R116, R114, c[0x0][0x248], R116 ;  /* 0x0000920072747a25 */ /* 0x000fe200078e0074 */
[----:B------:R-:W-:Y:S01]  /*0f60*/  SHF.R.U32.HI R101, RZ, 0x3, R103 ;  /* 0x00000003ff657819 */ /* 0x000fe20000011667 */
[----:B------:R-:W-:Y:S01]  /*0f70*/  BSSY B0, `(.L_x_60) ;  /* 0x0000028000007945 */ /* 0x000fe20003800000 */
[----:B------:R-:W-:Y:S01]  /*0f80*/  ISETP.GE.AND P0, PT, R102, c[0x0][0x1d4], PT ;  /* 0x0000750066007a0c */ /* 0x000fe20003f06270 */
[----:B------:R-:W-:Y:S01]  /*0f90*/  IMAD.U32 R98, RZ, RZ, UR26 ;  /* 0x0000001aff627e24 */ /* 0x000fe2000f8e00ff */
[----:B------:R-:W-:-:S02]  /*0fa0*/  LOP3.LUT R2, R2, 0x2, R5, 0xe2, !PT ;  /* 0x0000000202027812 */ /* 0x000fc400078ee205 */
[----:B------:R-:W-:Y:S02]  /*0fb0*/  LOP3.LUT R99, R100, R99, R101, 0xf6, !PT ;  /* 0x0000006364637212 */ /* 0x000fe400078ef665 */
[----:B------:R-:W-:Y:S02]  /*0fc0*/  SEL R94, RZ, 0x8, P0 ;  /* 0x00000008ff5e7807 */ /* 0x000fe40000000000 */
[----:B------:R-:W-:Y:S01]  /*0fd0*/  IADD3 R121, R117, UR5, RZ ;  /* 0x0000000575797c10 */ /* 0x000fe2000fffe0ff */
[----:B------:R-:W-:Y:S01]  /*0fe0*/  IMAD.SHL.U32 R99, R99, 0x2, RZ ;  /* 0x0000000263637824 */ /* 0x000fe200078e00ff */
[----:B---3--:R-:W1:Y:S01]  /*0ff0*/  @P1 R2UR UR28, R4 ;  /* 0x00000000041c13c2 */ /* 0x008e6200000e0000 */
[----:B------:R-:W-:-:S04]  /*1000*/  ISETP.GE.AND P1, PT, R104, c[0x0][0x1d4], PT ;  /* 0x0000750068007a0c */ /* 0x000fc80003f26270 */
[----:B------:R-:W-:-:S04]  /*1010*/  SEL R5, RZ, 0x4, P1 ;  /* 0x00000004ff057807 */ /* 0x000fc80000800000 */
[----:B------:R-:W-:Y:S01]  /*1020*/  LOP3.LUT R94, R94, R2, R5, 0xfe, !PT ;  /* 0x000000025e5e7212 */ /* 0x000fe200078efe05 */
[----:B-1----:R-:W-:-:S03]  /*1030*/  @UP0 USHF.R.S32.HI UR29, URZ, 0x1f, UR28 ;  /* 0x0000001f3f1d0899 */ /* 0x002fc6000801141c */
[----:B------:R-:W-:-:S04]  /*1040*/  @!UP0 UMOV UR28, UR20 ;  /* 0x00000014001c8c82 */ /* 0x000fc80008000000 */
[----:B------:R-:W-:Y:S01]  /*1050*/  @!UP0 UMOV UR29, UR6 ;  /* 0x00000006001d8c82 */ /* 0x000fe20008000000 */
[----:B------:R-:W-:Y:S05]  /*1060*/  @!P3 BRA `(.L_x_61) ;  /* 0x000001800000b947 */ /* 0x000fea0003800000 */
[----:B------:R-:W-:Y:S01]  /*1070*/  SHF.R.S32.HI R5, RZ, 0x1f, R98 ;  /* 0x0000001fff057819 */ /* 0x000fe20000011462 */
[----:B------:R-:W-:Y:S01]  /*1080*/  IMAD R2, R98, UR21, RZ ;  /* 0x0000001562027c24 */ /* 0x000fe2000f8e02ff */
[C---:B------:R-:W-:Y:S01]  /*1090*/  LOP3.LUT R4, R94.reuse, 0xff, RZ, 0xc0, !PT ;  /* 0x000000ff5e047812 */ /* 0x040fe200078ec0ff */
[----:B------:R-:W-:Y:S02]  /*10a0*/  IMAD.SHL.U32 R7, R94, 0x10, RZ ;  /* 0x000000105e077824 */ /* 0x000fe400078e00ff */
[----:B------:R-:W-:Y:S02]  /*10b0*/  IMAD.MOV.U32 R120, RZ, RZ, R116 ;  /* 0x000000ffff787224 */ /* 0x000fe400078e0074 */
[----:B------:R-:W-:Y:S01]  /*10c0*/  IMAD R2, R5, UR24, R2 ;  /* 0x0000001805027c24 */ /* 0x000fe2000f8e0202 */
[C---:B------:R-:W-:Y:S01]  /*10d0*/  SHF.L.U32 R5, R4.reuse, 0x2, RZ ;  /* 0x0000000204057819 */ /* 0x040fe200000006ff */
[C---:B------:R-:W-:Y:S01]  /*10e0*/  IMAD.SHL.U32 R6, R4.reuse, 0x8, RZ ;  /* 0x0000000804067824 */ /* 0x040fe200078e00ff */
[----:B------:R-:W-:Y:S01]  /*10f0*/  LOP3.LUT P4, RZ, R7, 0x10, RZ, 0xc0, !PT ;  /* 0x0000001007ff7812 */ /* 0x000fe2000788c0ff */
[----:B------:R-:W-:Y:S01]  /*1100*/  IMAD.SHL.U32 R4, R4, 0x2, RZ ;  /* 0x0000000204047824 */ /* 0x000fe200078e00ff */
[----:B------:R-:W-:Y:S01]  /*1110*/  LOP3.LUT P2, RZ, R5, 0x10, RZ, 0xc0, !PT ;  /* 0x0000001005ff7812 */ /* 0x000fe2000784c0ff */
[----:B------:R-:W-:Y:S01]  /*1120*/  IMAD.WIDE.U32 R8, R98, UR24, R120 ;  /* 0x0000001862087c25 */ /* 0x000fe2000f8e0078 */
[----:B------:R-:W-:-:S02]  /*1130*/  LOP3.LUT P3, RZ, R6, 0x10, RZ, 0xc0, !PT ;  /* 0x0000001006ff7812 */ /* 0x000fc4000786c0ff */
[----:B------:R-:W-:Y:S02]  /*1140*/  LOP3.LUT P1, RZ, R4, 0x10, RZ, 0xc0, !PT ;  /* 0x0000001004ff7812 */ /* 0x000fe4000782c0ff */
[----:B------:R-:W-:Y:S02]  /*1150*/  IADD3 R2, R9, R2, RZ ;  /* 0x0000000209027210 */ /* 0x000fe40007ffe0ff */
[----:B------:R-:W-:-:S04]  /*1160*/  LEA R4, P0, R8, c[0x0][0x220], 0x1 ;  /* 0x0000880008047a11 */ /* 0x000fc800078008ff */
[----:B------:R-:W-:-:S05]  /*1170*/  LEA.HI.X R5, R8, c[0x0][0x224], R2, 0x1, P0 ;  /* 0x0000890008057a11 */ /* 0x000fca00000f0c02 */
[----:B------:R-:W-:Y:S01]  /*1180*/  @!PT LDS RZ, [RZ] ;  /* 0x00000000fffff984 */ /* 0x000fe20000000800 */
[----:B------:R-:W-:Y:S01]  /*1190*/  @!PT LDS RZ, [RZ] ;  /* 0x00000000fffff984 */ /* 0x000fe20000000800 */
[----:B------:R-:W-:Y:S01]  /*11a0*/  @!PT LDS RZ, [RZ] ;  /* 0x00000000fffff984 */ /* 0x000fe20000000800 */
[----:B------:R1:W-:Y:S04]  /*11b0*/  LDGSTS.E.BYPASS.LTC128B.128 [R99+0xc080], [R4.64], P4 ;  /* 0x0c08000004637fae */ /* 0x0003e8000a101d56 */
[----:B------:R1:W-:Y:S04]  /*11c0*/  LDGSTS.E.BYPASS.LTC128B.128 [R99+0xd080], [R4.64+0x80], P3 ;  /* 0x0d08008004637fae */ /* 0x0003e80009901d56 */
[----:B------:R1:W-:Y:S04]  /*11d0*/  LDGSTS.E.BYPASS.LTC128B.128 [R99+0xe080], [R4.64+0x100], P2 ;  /* 0x0e08010004637fae */ /* 0x0003e80009101d56 */
[----:B------:R1:W-:Y:S02]  /*11e0*/  LDGSTS.E.BYPASS.LTC128B.128 [R99+0xf080], [R4.64+0x180], P1 ;  /* 0x0f08018004637fae */ /* 0x0003e40008901d56 */
.L_x_61:
[----:B------:R-:W-:Y:S05]  /*11f0*/  BSYNC B0 ;  /* 0x0000000000007941 */ /* 0x000fea0003800000 */
.L_x_60:
[----:B------:R-:W-:Y:S01]  /*1200*/  ISETP.GE.AND P4, PT, R11, c[0x0][0x27c], PT ;  /* 0x00009f000b007a0c */ /* 0x000fe20003f86270 */
[C---:B------:R-:W-:Y:S01]  /*1210*/  IMAD R108, R3.reuse, c[0x0][0x290], RZ ;  /* 0x0000a400036c7a24 */ /* 0x040fe200078e02ff */
[C---:B------:R-:W-:Y:S01]  /*1220*/  ISETP.GE.AND P3, PT, R16.reuse, c[0x0][0x27c], PT ;  /* 0x00009f0010007a0c */ /* 0x040fe20003f66270 */
[----:B------:R-:W-:Y:S01]  /*1230*/  IMAD R106, R3, c[0x0][0x280], RZ ;  /* 0x0000a000036a7a24 */ /* 0x000fe200078e02ff */
[----:B------:R-:W-:Y:S01]  /*1240*/  SEL R2, RZ, c[0x0][0x27c], !P4 ;  /* 0x00009f00ff027a07 */ /* 0x000fe20006000000 */
[----:B------:R-:W-:Y:S01]  /*1250*/  IMAD.U32 R3, RZ, RZ, UR13 ;  /* 0x0000000dff037e24 */ /* 0x000fe2000f8e00ff */
[----:B-1----:R-:W-:Y:S01]  /*1260*/  SEL R5, RZ, c[0x0][0x27c], !P3 ;  /* 0x00009f00ff057a07 */ /* 0x002fe20005800000 */
[----:B------:R-:W-:Y:S01]  /*1270*/  ULDC.64 UR4, c[0x0][0x260] ;  /* 0x0000980000047ab9 */ /* 0x000fe20000000a00 */
[----:B------:R-:W0:Y:S01]  /*1280*/  LDGDEPBAR ;  /* 0x00000000000079af */ /* 0x000e220000000000 */
[----:B------:R-:W-:Y:S01]  /*1290*/  IMAD.WIDE.U32 R6, R3, c[0x0][0x260], R16 ;  /* 0x0000980003067a25 */ /* 0x000fe200078e0010 */
[----:B------:R-:W-:Y:S01]  /*12a0*/  UIMAD UR4, UR12, UR4, URZ ;  /* 0x000000040c0472a4 */ /* 0x000fe2000f8e023f */
[----:B------:R-:W-:Y:S01]  /*12b0*/  SHF.R.S32.HI R15, RZ, 0x1f, R14 ;  /* 0x0000001fff0f7819 */ /* 0x000fe2000001140e */
[----:B------:R-:W-:Y:S01]  /*12c0*/  ULDC.64 UR6, c[0x0][0x290] ;  /* 0x0000a40000067ab9 */ /* 0x000fe20000000a00 */
[----:B------:R-:W-:Y:S01]  /*12d0*/  IMAD.IADD R3, R11, 0x1, R2 ;  /* 0x000000010b037824 */ /* 0x000fe200078e0202 */
[----:B------:R-:W-:Y:S01]  /*12e0*/  UIMAD UR32, UR13, UR5, UR4 ;  /* 0x000000050d2072a4 */ /* 0x000fe2000f8e0204 */
[----:B------:R-:W-:Y:S01]  /*12f0*/  IMAD.IADD R5, R16, 0x1, R5 ;  /* 0x0000000110057824 */ /* 0x000fe200078e0205 */
[----:B------:R-:W-:Y:S01]  /*1300*/  USHF.L.U64.HI UR26, UR6, UR25, UR7 ;  /* 0x00000019061a7299 */ /* 0x000fe20008010207 */
[----:B------:R-:W-:Y:S01]  /*1310*/  IMAD R93, R0, 0x20, R105 ;  /* 0x00000020005d7824 */ /* 0x000fe200078e0269 */
[----:B------:R-:W-:Y:S01]  /*1320*/  SHF.R.S32.HI R84, RZ, 0x1f, R3 ;  /* 0x0000001fff547819 */ /* 0x000fe20000011403 */
[----:B------:R-:W-:Y:S01]  /*1330*/  ULDC.64 UR4, c[0x0][0x268] ;  /* 0x00009a0000047ab9 */ /* 0x000fe20000000a00 */
[----:B------:R-:W-:Y:S01]  /*1340*/  SHF.R.S32.HI R2, RZ, 0x1f, R5 ;  /* 0x0000001fff027819 */ /* 0x000fe20000011405 */
[----:B------:R-:W-:Y:S01]  /*1350*/  UIMAD UR4, UR30, UR4, URZ ;  /* 0x000000041e0472a4 */ /* 0x000fe2000f8e023f */
[----:B------:R-:W-:Y:S01]  /*1360*/  LEA.HI R80, R84, R3, RZ, 0x3 ;  /* 0x0000000354507211 */ /* 0x000fe200078f18ff */
[----:B------:R-:W-:Y:S01]  /*1370*/  USHF.L.U32 UR27, UR6, 0x5, URZ ;  /* 0x00000005061b7899 */ /* 0x000fe2000800063f */
[----:B------:R-:W-:Y:S01]  /*1380*/  LEA.HI R78, R2, R5, RZ, 0x3 ;  /* 0x00000005024e7211 */ /* 0x000fe200078f18ff */
[----:B------:R-:W-:Y:S01]  /*1390*/  UIMAD UR31, UR31, UR5, UR4 ;  /* 0x000000051f1f72a4 */ /* 0x000fe2000f8e0204 */
[----:B------:R-:W-:Y:S01]  /*13a0*/  LEA.HI R84, R84, R3, RZ, 0x6 ;  /* 0x0000000354547211 */ /* 0x000fe200078f30ff */
[----:B------:R-:W-:Y:S01]  /*13b0*/  ULDC.64 UR6, c[0x0][0x280] ;  /* 0x0000a00000067ab9 */ /* 0x000fe20000000a00 */
[----:B------:R-:W-:Y:S01]  /*13c0*/  IADD3 R7, R7, UR32, RZ ;  /* 0x0000002007077c10 */ /* 0x000fe2000fffe0ff */
[----:B------:R-:W-:Y:S01]  /*13d0*/  ULDC.64 UR4, c[0x0][0x210] ;  /* 0x0000840000047ab9 */ /* 0x000fe20000000a00 */
[----:B------:R-:W-:Y:S01]  /*13e0*/  LEA.HI R2, R2, R5, RZ, 0x6 ;  /* 0x0000000502027211 */ /* 0x000fe200078f30ff */
[----:B------:R-:W-:Y:S01]  /*13f0*/  IMAD.SHL.U32 R84, R84, 0x20, RZ ;  /* 0x0000002054547824 */ /* 0x000fe200078e00ff */
[C---:B------:R-:W-:Y:S01]  /*1400*/  LOP3.LUT R4, R103.reuse, 0x38, R80, 0xf8, !PT ;  /* 0x0000003867047812 */ /* 0x040fe200078ef850 */
[----:B------:R-:W-:Y:S01]  /*1410*/  IMAD.WIDE.U32 R114, R114, c[0x0][0x268], R6 ;  /* 0x00009a0072727a25 */ /* 0x000fe200078e0006 */
[----:B------:R-:W-:Y:S01]  /*1420*/  USHF.L.U64.HI UR7, UR6, UR25, UR7 ;  /* 0x0000001906077299 */ /* 0x000fe20008010207 */
[----:B------:R-:W-:Y:S01]  /*1430*/  LOP3.LUT R6, R103, 0x38, R78, 0xf8, !PT ;  /* 0x0000003867067812 */ /* 0x000fe200078ef84e */
[----:B------:R-:W-:Y:S01]  /*1440*/  UIMAD UR25, UR12, UR4, URZ ;  /* 0x000000040c1972a4 */ /* 0x000fe2000f8e023f */
[----:B------:R-:W-:Y:S01]  /*1450*/  IMAD.SHL.U32 R2, R2, 0x20, RZ ;  /* 0x0000002002027824 */ /* 0x000fe200078e00ff */
[----:B------:R-:W-:Y:S01]  /*1460*/  LOP3.LUT R84, R84, 0x7ffff800, RZ, 0xc0, !PT ;  /* 0x7ffff80054547812 */ /* 0x000fe200078ec0ff */
[----:B------:R-:W-:Y:S01]  /*1470*/  UIMAD.WIDE.U32 UR32, UR13, UR4, URZ ;  /* 0x000000040d2072a5 */ /* 0x000fe2000f8e003f */
[-C--:B------:R-:W-:Y:S01]  /*1480*/  LOP3.LUT R3, R4, R101.reuse, RZ, 0x3c, !PT ;  /* 0x0000006504037212 */ /* 0x080fe200078e3cff */
[----:B------:R-:W-:Y:S01]  /*1490*/  UIMAD UR25, UR13, UR5, UR25 ;  /* 0x000000050d1972a4 */ /* 0x000fe2000f8e0219 */
[----:B------:R-:W-:Y:S01]  /*14a0*/  LOP3.LUT R2, R2, 0x7ffff800, RZ, 0xc0, !PT ;  /* 0x7ffff80002027812 */ /* 0x000fe200078ec0ff */
[C---:B------:R-:W-:Y:S01]  /*14b0*/  IMAD.WIDE.U32 R112, R105.reuse, c[0x0][0x290], R16 ;  /* 0x0000a40069707a25 */ /* 0x040fe200078e0010 */
[----:B------:R-:W-:Y:S01]  /*14c0*/  LOP3.LUT R85, R6, R101, RZ, 0x3c, !PT ;  /* 0x0000006506557212 */ /* 0x000fe200078e3cff */
[----:B------:R-:W-:Y:S01]  /*14d0*/  ULDC.64 UR4, c[0x0][0x1e8] ;  /* 0x00007a0000047ab9 */ /* 0x000fe20000000a00 */
[----:B------:R-:W-:Y:S01]  /*14e0*/  SHF.R.S32.HI R0, RZ, 0x1f, R63 ;  /* 0x0000001fff007819 */ /* 0x000fe2000001143f */
[----:B------:R-:W-:Y:S01]  /*14f0*/  IMAD R108, R105, c[0x0][0x294], R108 ;  /* 0x0000a500696c7a24 */ /* 0x000fe200078e026c */
[----:B------:R-:W-:Y:S01]  /*1500*/  IADD3 R84, R3, R84, R100 ;  /* 0x0000005403547210 */ /* 0x000fe20007ffe064 */
[----:B------:R-:W-:Y:S01]  /*1510*/  IMAD.WIDE.U32 R110, R105, c[0x0][0x280], R16 ;  /* 0x0000a000696e7a25 */ /* 0x000fe200078e0010 */
[----:B------:R-:W-:Y:S01]  /*1520*/  UIMAD UR30, UR12, UR4, URZ ;  /* 0x000000040c1e72a4 */ /* 0x000fe2000f8e023f */
[----:B------:R-:W-:Y:S01]  /*1530*/  IADD3 R85, R85, R2, R100 ;  /* 0x0000000255557210 */ /* 0x000fe20007ffe064 */
[----:B------:R-:W-:Y:S01]  /*1540*/  UIMAD.WIDE.U32 UR34, UR13, UR4, URZ ;  /* 0x000000040d2272a5 */ /* 0x000fe2000f8e003f */
[C---:B------:R-:W-:Y:S01]  /*1550*/  IMAD R106, R105.reuse, c[0x0][0x284], R106 ;  /* 0x0000a100696a7a24 */ /* 0x040fe200078e026a */
[----:B------:R-:W-:Y:S01]  /*1560*/  SHF.R.S32.HI R92, RZ, 0x1f, R11 ;  /* 0x0000001fff5c7819 */ /* 0x000fe2000001140b */
[C---:B------:R-:W-:Y:S01]  /*1570*/  IMAD.WIDE.U32 R18, R105.reuse, c[0x0][0x290], R14 ;  /* 0x0000a40069127a25 */ /* 0x040fe200078e000e */
[----:B------:R-:W-:Y:S01]  /*1580*/  SHF.R.S32.HI R91, RZ, 0x1f, R104 ;  /* 0x0000001fff5b7819 */ /* 0x000fe20000011468 */
[----:B------:R-:W-:Y:S01]  /*1590*/  UIMAD UR30, UR13, UR5, UR30 ;  /* 0x000000050d1e72a4 */ /* 0x000fe2000f8e021e */
[----:B------:R-:W-:Y:S01]  /*15a0*/  SHF.R.S32.HI R3, RZ, 0x1f, R102 ;  /* 0x0000001fff037819 */ /* 0x000fe20000011466 */
[----:B------:R-:W-:Y:S01]  /*15b0*/  IMAD.WIDE.U32 R8, R105, c[0x0][0x280], R14 ;  /* 0x0000a00069087a25 */ /* 0x000fe200078e000e */
[----:B------:R-:W-:Y:S01]  /*15c0*/  SHF.R.S32.HI R89, RZ, 0x3, R78 ;  /* 0x00000003ff597819 */ /* 0x000fe2000001144e */
[----:B------:R-:W-:Y:S01]  /*15d0*/  ULDC.64 UR4, c[0x0][0x2b0] ;  /* 0x0000ac0000047ab9 */ /* 0x000fe20000000a00 */
[----:B------:R-:W-:Y:S01]  /*15e0*/  SHF.R.S32.HI R88, RZ, 0x3, R80 ;  /* 0x00000003ff587819 */ /* 0x000fe20000011450 */
[C---:B------:R-:W-:Y:S01]  /*15f0*/  IMAD.SHL.U32 R97, R94.reuse, 0x10, RZ ;  /* 0x000000105e617824 */ /* 0x040fe200078e00ff */
[----:B------:R-:W-:Y:S01]  /*1600*/  LOP3.LUT R94, R94, 0xff, RZ, 0xc0, !PT ;  /* 0x000000ff5e5e7812 */ /* 0x000fe200078ec0ff */
[----:B------:R-:W-:Y:S01]  /*1610*/  IMAD R2, R0, c[0x0][0x290], RZ ;  /* 0x0000a40000027a24 */ /* 0x000fe200078e02ff */
[----:B------:R-:W-:Y:S01]  /*1620*/  LOP3.LUT R78, R78, 0xfffffff8, RZ, 0xc0, !PT ;  /* 0xfffffff84e4e7812 */ /* 0x000fe200078ec0ff */
[----:B------:R-:W-:Y:S01]  /*1630*/  IMAD R0, R0, c[0x0][0x280], RZ ;  /* 0x0000a00000007a24 */ /* 0x000fe200078e02ff */
[----:B------:R-:W-:Y:S01]  /*1640*/  LOP3.LUT R80, R80, 0xfffffff8, RZ, 0xc0, !PT ;  /* 0xfffffff850507812 */ /* 0x000fe200078ec0ff */
[----:B------:R-:W-:Y:S01]  /*1650*/  IMAD.IADD R113, R113, 0x1, R108 ;  /* 0x0000000171717824 */ /* 0x000fe200078e026c */
[----:B------:R-:W-:Y:S01]  /*1660*/  LEA.HI R92, R92, R11, RZ, 0x3 ;  /* 0x0000000b5c5c7211 */ /* 0x000fe200078f18ff */
[----:B------:R-:W-:Y:S01]  /*1670*/  IMAD.IADD R111, R111, 0x1, R106 ;  /* 0x000000016f6f7824 */ /* 0x000fe200078e026a */
[----:B------:R-:W-:Y:S01]  /*1680*/  LEA.HI R91, R91, R104, RZ, 0x3 ;  /* 0x000000685b5b7211 */ /* 0x000fe200078f18ff */
[----:B------:R-:W-:Y:S01]  /*1690*/  IMAD.IADD R109, R108, 0x1, R19 ;  /* 0x000000016c6d7824 */ /* 0x000fe200078e0213 */
[----:B------:R-:W-:Y:S01]  /*16a0*/  LEA.HI R90, R3, R102, RZ, 0x3 ;  /* 0x00000066035a7211 */ /* 0x000fe200078f18ff */
[----:B------:R-:W-:Y:S01]  /*16b0*/  IMAD.IADD R107, R106, 0x1, R9 ;  /* 0x000000016a6b7824 */ /* 0x000fe200078e0209 */
[----:B------:R-:W-:Y:S01]  /*16c0*/  UIMAD UR29, UR29, UR4, URZ ;  /* 0x000000041d1d72a4 */ /* 0x000fe2000f8e023f */
[----:B------:R-:W-:Y:S01]  /*16d0*/  IMAD.MOV.U32 R108, RZ, RZ, R18 ;  /* 0x000000ffff6c7224 */ /* 0x000fe200078e0012 */
[----:B------:R-:W-:Y:S01]  /*16e0*/  SHF.R.S32.HI R3, RZ, 0x1f, R78 ;  /* 0x0000001fff037819 */ /* 0x000fe2000001144e */
[----:B------:R-:W-:Y:S01]  /*16f0*/  IMAD.MOV.U32 R106, RZ, RZ, R8 ;  /* 0x000000ffff6a7224 */ /* 0x000fe200078e0008 */
[----:B------:R-:W-:Y:S01]  /*1700*/  SHF.R.S32.HI R79, RZ, 0x1f, R80 ;  /* 0x0000001fff4f7819 */ /* 0x000fe20000011450 */
[----:B------:R-:W-:Y:S01]  /*1710*/  IMAD.SHL.U32 R96, R94, 0x8, RZ ;  /* 0x000000085e607824 */ /* 0x000fe200078e00ff */
[----:B------:R-:W-:Y:S01]  /*1720*/  LOP3.LUT R92, R92, 0xfffffff8, RZ, 0xc0, !PT ;  /* 0xfffffff85c5c7812 */ /* 0x000fe200078ec0ff */
[----:B------:R-:W-:Y:S01]  /*1730*/  IMAD.SHL.U32 R95, R94, 0x4, RZ ;  /* 0x000000045e5f7824 */ /* 0x000fe200078e00ff */
[----:B------:R-:W-:Y:S01]  /*1740*/  LOP3.LUT R91, R91, 0xfffffff8, RZ, 0xc0, !PT ;  /* 0xfffffff85b5b7812 */ /* 0x000fe200078ec0ff */
[C---:B------:R-:W-:Y:S01]  /*1750*/  IMAD R5, R63.reuse, c[0x0][0x294], R2 ;  /* 0x0000a5003f057a24 */ /* 0x040fe200078e0202 */
[----:B------:R-:W-:Y:S01]  /*1760*/  LOP3.LUT R90, R90, 0xfffffff8, RZ, 0xc0, !PT ;  /* 0xfffffff85a5a7812 */ /* 0x000fe200078ec0ff */
[C---:B------:R-:W-:Y:S01]  /*1770*/  IMAD R69, R63.reuse, c[0x0][0x284], R0 ;  /* 0x0000a1003f457a24 */ /* 0x040fe200078e0200 */
[----:B------:R-:W-:Y:S01]  /*1780*/  UIMAD.WIDE.U32 UR36, UR28, UR4, URZ ;  /* 0x000000041c2472a5 */ /* 0x000fe2000f8e003f */
[----:B------:R-:W-:Y:S01]  /*1790*/  IMAD.SHL.U32 R94, R94, 0x2, RZ ;  /* 0x000000025e5e7824 */ /* 0x000fe200078e00ff */
[----:B------:R-:W-:Y:S01]  /*17a0*/  UIMAD UR29, UR28, UR5, UR29 ;  /* 0x000000051c1d72a4 */ /* 0x000fe2000f8e021d */
[----:B------:R-:W-:Y:S01]  /*17b0*/  IMAD.WIDE.U32 R110, R63, c[0x0][0x280], R110 ;  /* 0x0000a0003f6e7a25 */ /* 0x000fe200078e006e */
[----:B------:R-:W-:Y:S01]  /*17c0*/  SHF.L.U64.HI R76, R78, 0x1, R3 ;  /* 0x000000014e4c7819 */ /* 0x000fe20000010203 */
[----:B------:R-:W-:Y:S01]  /*17d0*/  USHF.L.U32 UR6, UR6, 0x5, URZ ;  /* 0x0000000506067899 */ /* 0x000fe2000800063f */
[----:B------:R-:W-:Y:S01]  /*17e0*/  SHF.L.U64.HI R79, R80, 0x1, R79 ;  /* 0x00000001504f7819 */ /* 0x000fe2000001024f */
[----:B------:R-:W-:Y:S01]  /*17f0*/  IMAD.MOV.U32 R2, RZ, RZ, c[0x0][0x2b8] ;  /* 0x0000ae00ff027624 */ /* 0x000fe200078e00ff */
[----:B------:R-:W-:Y:S01]  /*1800*/  IADD3 R73, R73, UR18, RZ ;  /* 0x0000001249497c10 */ /* 0x000fe2000fffe0ff */
[----:B------:R-:W-:Y:S01]  /*1810*/  IMAD.MOV.U32 R0, RZ, RZ, c[0x0][0x27c] ;  /* 0x00009f00ff007624 */ /* 0x000fe200078e00ff */
[C---:B------:R-:W-:Y:S01]  /*1820*/  IADD3 R10, R14.reuse, 0x60, RZ ;  /* 0x000000600e0a7810 */ /* 0x040fe20007ffe0ff */
[----:B------:R-:W-:Y:S01]  /*1830*/  IMAD.MOV.U32 R86, RZ, RZ, c[0x0][0x27c] ;  /* 0x00009f00ff567624 */ /* 0x000fe200078e00ff */
[----:B------:R-:W-:Y:S01]  /*1840*/  IADD3 R9, R14, 0x20, RZ ;  /* 0x000000200e097810 */ /* 0x000fe20007ffe0ff */
[----:B------:R-:W-:Y:S01]  /*1850*/  IMAD.WIDE.U32 R112, R63, c[0x0][0x290], R112 ;  /* 0x0000a4003f707a25 */ /* 0x000fe200078e0070 */
[----:B------:R-:W-:Y:S01]  /*1860*/  LOP3.LUT R97, R97, 0x10, RZ, 0xc0, !PT ;  /* 0x0000001061617812 */ /* 0x000fe200078ec0ff */
[----:B------:R-:W-:Y:S01]  /*1870*/  UIADD3 UR25, UR33, UR25, URZ ;  /* 0x0000001921197290 */ /* 0x000fe2000fffe03f */
[----:B------:R-:W-:Y:S01]  /*1880*/  LOP3.LUT R96, R96, 0x10, RZ, 0xc0, !PT ;  /* 0x0000001060607812 */ /* 0x000fe200078ec0ff */
[----:B------:R-:W-:Y:S01]  /*1890*/  IMAD.WIDE.U32 R108, R63, c[0x0][0x290], R108 ;  /* 0x0000a4003f6c7a25 */ /* 0x000fe200078e006c */
[----:B------:R-:W-:Y:S01]  /*18a0*/  LOP3.LUT R95, R95, 0x10, RZ, 0xc0, !PT ;  /* 0x000000105f5f7812 */ /* 0x000fe200078ec0ff */
[----:B------:R-:W-:Y:S01]  /*18b0*/  UIADD3 UR30, UR35, UR30, URZ ;  /* 0x0000001e231e7290 */ /* 0x000fe2000fffe03f */
[----:B------:R-:W-:Y:S01]  /*18c0*/  LOP3.LUT R94, R94, 0x10, RZ, 0xc0, !PT ;  /* 0x000000105e5e7812 */ /* 0x000fe200078ec0ff */
[----:B------:R-:W-:Y:S01]  /*18d0*/  IMAD.WIDE.U32 R106, R63, c[0x0][0x280], R106 ;  /* 0x0000a0003f6a7a25 */ /* 0x000fe200078e006a */
[----:B------:R-:W-:Y:S01]  /*18e0*/  SHF.R.S32.HI R83, RZ, 0x1f, R92 ;  /* 0x0000001fff537819 */ /* 0x000fe2000001145c */
[----:B------:R-:W-:Y:S01]  /*18f0*/  UIADD3 UR29, UR37, UR29, URZ ;  /* 0x0000001d251d7290 */ /* 0x000fe2000fffe03f */
[----:B------:R-:W-:Y:S01]  /*1900*/  SHF.R.S32.HI R82, RZ, 0x1f, R91 ;  /* 0x0000001fff527819 */ /* 0x000fe2000001145b */
[----:B------:R-:W-:Y:S01]  /*1910*/  IMAD.IADD R71, R111, 0x1, R69 ;  /* 0x000000016f477824 */ /* 0x000fe200078e0245 */
[----:B------:R-:W-:Y:S01]  /*1920*/  SHF.R.S32.HI R81, RZ, 0x1f, R90 ;  /* 0x0000001fff517819 */ /* 0x000fe2000001145a */
[----:B------:R-:W-:Y:S01]  /*1930*/  IMAD.SHL.U32 R86, R86, 0x2, RZ ;  /* 0x0000000256567824 */ /* 0x000fe200078e00ff */
[----:B------:R-:W-:Y:S01]  /*1940*/  IADD3 R75, R115, UR31, RZ ;  /* 0x0000001f734b7c10 */ /* 0x000fe2000fffe0ff */
[----:B------:R-:W-:Y:S01]  /*1950*/  IMAD.IADD R72, R113, 0x1, R5 ;  /* 0x0000000171487824 */ /* 0x000fe200078e0205 */
[----:B------:R-:W-:Y:S01]  /*1960*/  ISETP.NE.AND P5, PT, R2, 0x1, PT ;  /* 0x000000010200780c */ /* 0x000fe20003fa5270 */
[----:B------:R-:W-:Y:S01]  /*1970*/  IMAD.IADD R70, R5, 0x1, R109 ;  /* 0x0000000105467824 */ /* 0x000fe200078e026d */
[----:B------:R-:W-:Y:S01]  /*1980*/  BAR.SYNC.DEFER_BLOCKING 0x0 ;  /* 0x0000000000007b1d */ /* 0x000fe20000010000 */
[----:B------:R-:W-:Y:S01]  /*1990*/  IMAD.IADD R69, R69, 0x1, R107 ;  /* 0x0000000145457824 */ /* 0x000fe200078e026b */
[----:B------:R-:W-:Y:S01]  /*19a0*/  ISETP.GE.AND P6, PT, R0, 0x1, PT ;  /* 0x000000010000780c */ /* 0x000fe20003fc6270 */
[----:B------:R-:W-:-:S02]  /*19b0*/  IMAD.SHL.U32 R78, R78, 0x2, RZ ;  /* 0x000000024e4e7824 */ /* 0x000fc400078e00ff */
[----:B------:R-:W-:Y:S01]  /*19c0*/  IMAD.SHL.U32 R80, R80, 0x2, RZ ;  /* 0x0000000250507824 */ /* 0x000fe200078e00ff */
[----:B------:R-:W-:Y:S01]  /*19d0*/  ULDC.U8 UR4, c[0x0][0x298] ;  /* 0x0000a60000047ab9 */ /* 0x000fe20000000000 */
[----:B------:R-:W-:Y:S02]  /*19e0*/  IMAD.SHL.U32 R85, R85, 0x2, RZ ;  /* 0x0000000255557824 */ /* 0x000fe400078e00ff */
[----:B------:R-:W-:Y:S02]  /*19f0*/  IMAD.SHL.U32 R84, R84, 0x2, RZ ;  /* 0x0000000254547824 */ /* 0x000fe400078e00ff */
.L_x_80:
[----:B------:R-:W-:Y:S01]  /*1a00*/  IMAD.SHL.U32 R68, R98, 0x20, RZ ;  /* 0x0000002062447824 */ /* 0x000fe200078e00ff */
[----:B------:R-:W-:Y:S04]  /*1a10*/  DEPBAR.LE SB0, 0x0 ;  /* 0x000080000000791a */ /* 0x000fe80000000000 */
[----:B------:R-:W-:Y:S01]  /*1a20*/  IMAD.IADD R0, R93, 0x1, R68 ;  /* 0x000000015d007824 */ /* 0x000fe200078e0244 */
[----:B------:R-:W-:Y:S01]  /*1a30*/  BSSY B1, `(.L_x_62) ;  /* 0x0000299000017945 */ /* 0x000fe20003800000 */
[----:B------:R-:W-:Y:S02]  /*1a40*/  IMAD.MOV.U32 R87, RZ, RZ, RZ ;  /* 0x000000ffff577224 */ /* 0x000fe400078e00ff */
[----:B------:R-:W-:Y:S01]  /*1a50*/  IMAD.IADD R67, R73, 0x1, R0 ;  /* 0x0000000149437824 */ /* 0x000fe200078e0200 */
[----:B------:R-:W-:Y:S03]  /*1a60*/  ISETP.GE.AND P0, PT, R0, UR17, PT ;  /* 0x0000001100007c0c */ /* 0x000fe6000bf06270 */
[----:B------:R-:W-:Y:S01]  /*1a70*/  @P5 IMAD.HI.U32 R2, R67, c[0x0][0x2bc], RZ ;  /* 0x0000af0043025a27 */ /* 0x000fe200078e00ff */
[----:B------:R-:W-:Y:S02]  /*1a80*/  ISETP.GT.OR P0, PT, R93, 0x1f, P0 ;  /* 0x0000001f5d00780c */ /* 0x000fe40000704670 */
[----:B------:R-:W-:Y:S02]  /*1a90*/  MOV R0, R67 ;  /* 0x0000004300007202 */ /* 0x000fe40000000f00 */
[----:B------:R-:W-:Y:S09]  /*1aa0*/  @P5 SHF.R.U32.HI R0, RZ, c[0x0][0x2c0], R2 ;  /* 0x0000b000ff005a19 */ /* 0x000ff20000011602 */
[C---:B------:R-:W-:Y:S04]  /*1ab0*/  @!P0 IADD3 R3, P1, R0.reuse, UR36, RZ ;  /* 0x0000002400038c10 */ /* 0x040fe8000ff3e0ff */
[----:B------:R-:W-:Y:S01]  /*1ac0*/  @!P0 LEA.HI.X.SX32 R2, R0, UR29, 0x1, P1 ;  /* 0x0000001d00028c11 */ /* 0x000fe200088f0eff */
[----:B------:R-:W-:Y:S01]  /*1ad0*/  IMAD.MOV R0, RZ, RZ, -R0 ;  /* 0x000000ffff007224 */ /* 0x000fe200078e0a00 */
[C---:B-1----:R-:W-:Y:S03]  /*1ae0*/  @!P0 LEA R6, P1, R3.reuse, c[0x0][0x2a0], 0x2 ;  /* 0x0000a80003068a11 */ /* 0x042fe600078210ff */
[----:B------:R-:W-:Y:S01]  /*1af0*/  IMAD R67, R0, c[0x0][0x2b8], R67 ;  /* 0x0000ae0000437a24 */ /* 0x000fe200078e0243 */
[----:B------:R-:W-:Y:S03]  /*1b00*/  @!P0 LEA.HI.X R7, R3, c[0x0][0x2a4], R2, 0x2, P1 ;  /* 0x0000a90003078a11 */ /* 0x000fe600008f1402 */
[C---:B------:R-:W-:Y:S01]  /*1b10*/  IMAD.WIDE.U32 R4, R67.reuse, c[0x0][0x1e0], RZ ;  /* 0x0000780043047a25 */ /* 0x040fe200078e00ff */
[----:B------:R-:W-:Y:S01]  /*1b20*/  SHF.R.S32.HI R66, RZ, 0x1f, R67 ;  /* 0x0000001fff427819 */ /* 0x000fe20000011443 */
[----:B------:R-:W3:Y:S04]  /*1b30*/  @!P0 LDG.E R87, [R6.64] ;  /* 0x0000001606578981 */ /* 0x000ee8000c1e1900 */
[----:B------:R-:W-:Y:S01]  /*1b40*/  IMAD R0, R66, c[0x0][0x1e0], RZ ;  /* 0x0000780042007a24 */ /* 0x000fe200078e02ff */
[----:B------:R-:W-:Y:S03]  /*1b50*/  BAR.SYNC.DEFER_BLOCKING 0x0 ;  /* 0x0000000000007b1d */ /* 0x000fe60000010000 */
[----:B------:R-:W-:Y:S05]  /*1b60*/  IMAD R0, R67, c[0x0][0x1e4], R0 ;  /* 0x0000790043007a24 */ /* 0x000fea00078e0200 */
[----:B------:R-:W-:Y:S02]  /*1b70*/  IADD3 R5, R5, R0, RZ ;  /* 0x0000000005057210 */ /* 0x000fe40007ffe0ff */
[----:B---3--:R-:W-:Y:S03]  /*1b80*/  SHF.R.S32.HI R65, RZ, 0x1f, R87 ;  /* 0x0000001fff417819 */ /* 0x008fe60000011457 */
[----:B------:R-:W-:Y:S04]  /*1b90*/  IMAD.WIDE.U32 R4, R87, c[0x0][0x1f0], R4 ;  /* 0x00007c0057047a25 */ /* 0x000fe800078e0004 */
[----:B------:R-:W-:Y:S01]  /*1ba0*/  IMAD R2, R65, c[0x0][0x1f0], RZ ;  /* 0x00007c0041027a24 */ /* 0x000fe200078e02ff */
[----:B------:R-:W-:Y:S03]  /*1bb0*/  IADD3 R4, P1, R4, UR34, RZ ;  /* 0x0000002204047c10 */ /* 0x000fe6000ff3e0ff */
[----:B------:R-:W-:Y:S01]  /*1bc0*/  IMAD R2, R87, c[0x0][0x1f4], R2 ;  /* 0x00007d0057027a24 */ /* 0x000fe200078e0202 */
[C---:B------:R-:W-:Y:S04]  /*1bd0*/  LEA R0, P0, R4.reuse, c[0x0][0x1c8], 0x1 ;  /* 0x0000720004007a11 */ /* 0x040fe800078008ff */
[----:B------:R-:W-:Y:S04]  /*1be0*/  IADD3.X R3, R5, UR30, R2, P1, !PT ;  /* 0x0000001e05037c10 */ /* 0x000fe80008ffe402 */
[----:B------:R-:W-:Y:S01]  /*1bf0*/  LEA.HI.X R4, R4, c[0x0][0x1cc], R3, 0x1, P0 ;  /* 0x0000730004047a11 */ /* 0x000fe200000f0c03 */
[----:B----45:R-:W-:-:S05]  /*1c00*/  @!P6 BRA `(.L_x_63) ;  /* 0x000026000000e947 */ /* 0x030fca0003800000 */
[C---:B------:R-:W-:Y:S01]  /*1c10*/  IMAD R5, R98.reuse, UR7, RZ ;  /* 0x0000000762057c24 */ /* 0x040fe2000f8e02ff */
[----:B------:R-:W-:Y:S01]  /*1c20*/  ISETP.NE.AND P0, PT, RZ, UR4, PT ;  /* 0x00000004ff007c0c */ /* 0x000fe2000bf05270 */
[C---:B------:R-:W-:Y:S01]  /*1c30*/  IMAD R3, R98.reuse, UR26, RZ ;  /* 0x0000001a62037c24 */ /* 0x040fe2000f8e02ff */
[----:B------:R-:W-:Y:S01]  /*1c40*/  SHF.R.S32.HI R2, RZ, 0x1f, R98 ;  /* 0x0000001fff027819 */ /* 0x000fe20000011462 */
[----:B------:R-:W-:Y:S01]  /*1c50*/  IMAD.WIDE.U32 R20, R98, UR6, RZ ;  /* 0x0000000662147c25 */ /* 0x000fe2000f8e00ff */
[----:B------:R-:W-:Y:S03]  /*1c60*/  IADD3 R64, -R68, UR17, RZ ;  /* 0x0000001144407c10 */ /* 0x000fe6000fffe1ff */
[----:B------:R-:W-:Y:S01]  /*1c70*/  IMAD R5, R2, UR6, R5 ;  /* 0x0000000602057c24 */ /* 0x000fe2000f8e0205 */
[----:B------:R-:W-:Y:S01]  /*1c80*/  IMNMX R64, R64, 0x20, PT ;  /* 0x0000002040407817 */ /* 0x000fe20003800200 */
[----:B------:R-:W-:Y:S02]  /*1c90*/  IMAD R3, R2, UR27, R3 ;  /* 0x0000001b02037c24 */ /* 0x000fe4000f8e0203 */
[----:B------:R-:W-:Y:S01]  /*1ca0*/  IMAD.WIDE.U32 R6, R98, UR27, RZ ;  /* 0x0000001b62067c25 */ /* 0x000fe2000f8e00ff */
[----:B------:R-:W-:Y:S04]  /*1cb0*/  IADD3 R2, R21, R5, RZ ;  /* 0x0000000515027210 */ /* 0x000fe80007ffe0ff */
[----:B------:R-:W-:Y:S01]  /*1cc0*/  IADD3 R3, R7, R3, RZ ;  /* 0x0000000307037210 */ /* 0x000fe20007ffe0ff */
[----:B------:R-:W-:-:S05]  /*1cd0*/  @!P0 BRA `(.L_x_64) ;  /* 0x0000127000008947 */ /* 0x000fca0003800000 */
[----:B------:R-:W-:Y:S01]  /*1ce0*/  ISETP.GE.AND P2, PT, R105, R64, PT ;  /* 0x000000406900720c */ /* 0x000fe20003f46270 */
[----:B------:R-:W-:Y:S01]  /*1cf0*/  BSSY B0, `(.L_x_65) ;  /* 0x0000026000007945 */ /* 0x000fe20003800000 */
[----:B------:R-:W-:Y:S01]  /*1d00*/  CS2R R40, SRZ ;  /* 0x0000000000287805 */ /* 0x000fe2000001ff00 */
[----:B------:R-:W-:Y:S01]  /*1d10*/  CS2R R44, SRZ ;  /* 0x00000000002c7805 */ /* 0x000fe2000001ff00 */
[----:B------:R-:W-:Y:S01]  /*1d20*/  CS2R R46, SRZ ;  /* 0x00000000002e7805 */ /* 0x000fe2000001ff00 */
[----:B------:R-:W-:Y:S01]  /*1d30*/  CS2R R50, SRZ ;  /* 0x0000000000327805 */ /* 0x000fe2000001ff00 */
[----:B------:R-:W-:Y:S01]  /*1d40*/  CS2R R18, SRZ ;  /* 0x0000000000127805 */ /* 0x000fe2000001ff00 */
[----:B------:R-:W-:Y:S01]  /*1d50*/  CS2R R24, SRZ ;  /* 0x0000000000187805 */ /* 0x000fe2000001ff00 */
[----:B------:R-:W-:Y:S01]  /*1d60*/  CS2R R28, SRZ ;  /* 0x00000000001c7805 */ /* 0x000fe2000001ff00 */
[----:B------:R-:W-:Y:S04]  /*1d70*/  CS2R R32, SRZ ;  /* 0x0000000000207805 */ /* 0x000fe8000001ff00 */
[----:B------:R-:W-:-:S05]  /*1d80*/  @P2 BRA `(.L_x_66) ;  /* 0x000001c000002947 */ /* 0x000fca0003800000 */
[----:B------:R-:W-:Y:S01]  /*1d90*/  IADD3 R20, P1, R106, R20, RZ ;  /* 0x000000146a147210 */ /* 0x000fe20007f3e0ff */
[----:B------:R-:W-:Y:S01]  /*1da0*/  CS2R R50, SRZ ;  /* 0x0000000000327805 */ /* 0x000fe2000001ff00 */
[----:B------:R-:W-:Y:S01]  /*1db0*/  IADD3 R6, P0, R108, R6, RZ ;  /* 0x000000066c067210 */ /* 0x000fe20007f1e0ff */
[----:B------:R-:W-:Y:S01]  /*1dc0*/  CS2R R32, SRZ ;  /* 0x0000000000207805 */ /* 0x000fe2000001ff00 */
[----:B------:R-:W-:Y:S01]  /*1dd0*/  CS2R R46, SRZ ;  /* 0x00000000002e7805 */ /* 0x000fe2000001ff00 */
[----:B------:R-:W-:Y:S01]  /*1de0*/  IMAD.X R5, R2, 0x1, R69, P1 ;  /* 0x0000000102057824 */ /* 0x000fe200008e0645 */
[----:B------:R-:W-:Y:S01]  /*1df0*/  LEA R22, P1, R20, c[0x0][0x270], 0x1 ;  /* 0x00009c0014167a11 */ /* 0x000fe200078208ff */
[----:B------:R-:W-:Y:S01]  /*1e00*/  IMAD.X R3, R3, 0x1, R70, P0 ;  /* 0x0000000103037824 */ /* 0x000fe200000e0646 */
[----:B------:R-:W-:Y:S01]  /*1e10*/  LEA R2, P0, R6, c[0x0][0x288], 0x1 ;  /* 0x0000a20006027a11 */ /* 0x000fe200078008ff */
[----:B------:R-:W-:Y:S01]  /*1e20*/  CS2R R28, SRZ ;  /* 0x00000000001c7805 */ /* 0x000fe2000001ff00 */
[----:B------:R-:W-:Y:S01]  /*1e30*/  LEA.HI.X R23, R20, c[0x0][0x274], R5, 0x1, P1 ;  /* 0x00009d0014177a11 */ /* 0x000fe200008f0c05 */
[----:B------:R-:W-:Y:S01]  /*1e40*/  CS2R R44, SRZ ;  /* 0x00000000002c7805 */ /* 0x000fe2000001ff00 */
[----:B------:R-:W-:Y:S01]  /*1e50*/  ISETP.GE.AND P1, PT, R14, c[0x0][0x27c], PT ;  /* 0x00009f000e007a0c */ /* 0x000fe20003f26270 */
[----:B------:R-:W-:Y:S01]  /*1e60*/  CS2R R40, SRZ ;  /* 0x0000000000287805 */ /* 0x000fe2000001ff00 */
[----:B------:R-:W-:Y:S01]  /*1e70*/  LEA.HI.X R3, R6, c[0x0][0x28c], R3, 0x1, P0 ;  /* 0x0000a30006037a11 */ /* 0x000fe200000f0c03 */
[----:B------:R-:W-:Y:S01]  /*1e80*/  CS2R R24, SRZ ;  /* 0x0000000000187805 */ /* 0x000fe2000001ff00 */
[----:B------:R-:W-:Y:S01]  /*1e90*/  ISETP.GE.AND P0, PT, R9, c[0x0][0x27c], PT ;  /* 0x00009f0009007a0c */ /* 0x000fe20003f06270 */
[----:B------:R-:W-:Y:S08]  /*1ea0*/  CS2R R18, SRZ ;  /* 0x0000000000127805 */ /* 0x000ff0000001ff00 */
[----:B------:R1:W5:Y:S04]  /*1eb0*/  @!P1 LDG.E.64 R50, [R22.64] ;  /* 0x0000001616329981 */ /* 0x000368000c1e1b00 */
[----:B------:R1:W5:Y:S01]  /*1ec0*/  @!P1 LDG.E.64 R32, [R2.64] ;  /* 0x0000001602209981 */ /* 0x000362000c1e1b00 */
[----:B------:R-:W-:Y:S03]  /*1ed0*/  ISETP.GE.AND P1, PT, R12, c[0x0][0x27c], PT ;  /* 0x00009f000c007a0c */ /* 0x000fe60003f26270 */
[----:B------:R1:W5:Y:S04]  /*1ee0*/  @!P0 LDG.E.64 R46, [R22.64+0x40] ;  /* 0x00004016162e8981 */ /* 0x000368000c1e1b00 */
[----:B------:R1:W5:Y:S01]  /*1ef0*/  @!P0 LDG.E.64 R28, [R2.64+0x40] ;  /* 0x00004016021c8981 */ /* 0x000362000c1e1b00 */
[----:B------:R-:W-:Y:S05]  /*1f00*/  ISETP.GE.AND P0, PT, R10, c[0x0][0x27c], PT ;  /* 0x00009f000a007a0c */ /* 0x000fea0003f06270 */
[----:B------:R1:W5:Y:S04]  /*1f10*/  @!P1 LDG.E.64 R44, [R22.64+0x80] ;  /* 0x00008016162c9981 */ /* 0x000368000c1e1b00 */
[----:B------:R1:W5:Y:S04]  /*1f20*/  @!P1 LDG.E.64 R24, [R2.64+0x80] ;  /* 0x0000801602189981 */ /* 0x000368000c1e1b00 */
[----:B------:R1:W5:Y:S04]  /*1f30*/  @!P0 LDG.E.64 R40, [R22.64+0xc0] ;  /* 0x0000c01616288981 */ /* 0x000368000c1e1b00 */
[----:B------:R1:W5:Y:S02]  /*1f40*/  @!P0 LDG.E.64 R18, [R2.64+0xc0] ;  /* 0x0000c01602128981 */ /* 0x000364000c1e1b00 */
.L_x_66:
[----:B------:R-:W-:Y:S05]  /*1f50*/  BSYNC B0 ;  /* 0x0000000000007941 */ /* 0x000fea0003800000 */
.L_x_65:
[----:B------:R3:W4:Y:S04]  /*1f60*/  SHFL.IDX PT, R55, R4, RZ, 0x181f ;  /* 0x00181fff04377589 */ /* 0x00072800000e0000 */
[----:B------:R3:W1:Y:S01]  /*1f70*/  SHFL.IDX PT, R53, R0, RZ, 0x181f ;  /* 0x00181fff00357589 */ /* 0x00066200000e0000 */
[----:B------:R-:W-:-:S05]  /*1f80*/  @P2 BRA `(.L_x_67) ;  /* 0x0000243000002947 */ /* 0x000fca0003800000 */
[----:B------:R-:W-:Y:S01]  /*1f90*/  ISETP.GE.AND P0, PT, R16, c[0x0][0x1d4], PT ;  /* 0x0000750010007a0c */ /* 0x000fe20003f06270 */
[----:B-----5:R-:W-:Y:S01]  /*1fa0*/  IMAD.MOV.U32 R13, RZ, RZ, R44 ;  /* 0x000000ffff0d7224 */ /* 0x020fe200078e002c */
[----:B------:R-:W-:Y:S01]  /*1fb0*/  MOV R8, R45 ;  /* 0x0000002d00087202 */ /* 0x000fe20000000f00 */
[----:B---3--:R-:W-:Y:S01]  /*1fc0*/  IMAD.MOV.U32 R0, RZ, RZ, R19 ;  /* 0x000000ffff007224 */ /* 0x008fe200078e0013 */
[----:B-1----:R-:W-:Y:S01]  /*1fd0*/  MOV R2, R18 ;  /* 0x0000001200027202 */ /* 0x002fe20000000f00 */
[----:B------:R-:W-:Y:S01]  /*1fe0*/  IMAD.MOV.U32 R21, RZ, RZ, R40 ;  /* 0x000000ffff157224 */ /* 0x000fe200078e0028 */
[----:B------:R-:W-:Y:S01]  /*1ff0*/  PRMT R42, R8, 0x5410, R13 ;  /* 0x00005410082a7816 */ /* 0x000fe2000000000d */
[----:B------:R-:W-:Y:S01]  /*2000*/  IMAD.MOV.U32 R20, RZ, RZ, R41 ;  /* 0x000000ffff147224 */ /* 0x000fe200078e0029 */
[----:B------:R-:W-:Y:S01]  /*2010*/  PRMT R5, R0, 0x5410, R2 ;  /* 0x0000541000057816 */ /* 0x000fe20000000002 */
[----:B------:R-:W-:Y:S01]  /*2020*/  IMAD.MOV.U32 R13, RZ, RZ, R46 ;  /* 0x000000ffff0d7224 */ /* 0x000fe200078e002e */
[----:B------:R-:W-:Y:S01]  /*2030*/  MOV R3, R25 ;  /* 0x0000001900037202 */ /* 0x000fe20000000f00 */
[----:B------:R-:W-:Y:S01]  /*2040*/  IMAD.MOV.U32 R8, RZ, RZ, R47 ;  /* 0x000000ffff087224 */ /* 0x000fe200078e002f */
[----:B------:R-:W-:Y:S01]  /*2050*/  MOV R0, R29 ;  /* 0x0000001d00007202 */ /* 0x000fe20000000f00 */
[----:B------:R-:W-:Y:S01]  /*2060*/  IMAD.MOV.U32 R4, RZ, RZ, R24 ;  /* 0x000000ffff047224 */ /* 0x000fe200078e0018 */
[----:B------:R-:W-:Y:S01]  /*2070*/  PRMT R38, R20, 0x5410, R21 ;  /* 0x0000541014267816 */ /* 0x000fe20000000015 */
[----:B------:R-:W-:Y:S01]  /*2080*/  IMAD.MOV.U32 R2, RZ, RZ, R28 ;  /* 0x000000ffff027224 */ /* 0x000fe200078e001c */
[----:B------:R-:W-:Y:S01]  /*2090*/  PRMT R43, R8, 0x5410, R13 ;  /* 0x00005410082b7816 */ /* 0x000fe2000000000d */
[----:B------:R-:W-:Y:S01]  /*20a0*/  BSSY B0, `(.L_x_68) ;  /* 0x000003d000007945 */ /* 0x000fe20003800000 */
[----:B------:R-:W-:Y:S02]  /*20b0*/  PRMT R6, R3, 0x5410, R4 ;  /* 0x0000541003067816 */ /* 0x000fe40000000004 */
[----:B------:R-:W-:Y:S01]  /*20c0*/  PRMT R7, R0, 0x5410, R2 ;  /* 0x0000541000077816 */ /* 0x000fe20000000002 */
[----:B------:R-:W-:-:S05]  /*20d0*/  @P0 BRA `(.L_x_69) ;  /* 0x0000039000000947 */ /* 0x000fca0003800000 */
[----:B------:R-:W-:Y:S01]  /*20e0*/  ISETP.GE.AND P0, PT, R14, c[0x0][0x27c], PT ;  /* 0x00009f000e007a0c */ /* 0x000fe20003f06270 */
[----:B------:R-:W1:Y:S01]  /*20f0*/  LDS.128 R20, [R99+0xc080] ;  /* 0x00c0800063147984 */ /* 0x000e620000000c00 */
[----:B------:R-:W-:Y:S01]  /*2100*/  MOV R26, R32 ;  /* 0x00000020001a7202 */ /* 0x000fe20000000f00 */
[----:B------:R-:W-:Y:S01]  /*2110*/  IMAD.MOV.U32 R34, RZ, RZ, R50 ;  /* 0x000000ffff227224 */ /* 0x000fe200078e0032 */
[----:B------:R-:W-:Y:S02]  /*2120*/  MOV R27, R33 ;  /* 0x00000021001b7202 */ /* 0x000fe40000000f00 */
[----:B------:R-:W-:Y:S02]  /*2130*/  MOV R49, R51 ;  /* 0x0000003300317202 */ /* 0x000fe40000000f00 */
[C---:B------:R-:W-:Y:S04]  /*2140*/  LEA R60, P1, R16.reuse, R53, 0x1 ;  /* 0x00000035103c7211 */ /* 0x040fe800078208ff */
[----:B----4-:R-:W-:Y:S01]  /*2150*/  LEA.HI.X R61, R16, R55, R17, 0x1, P1 ;  /* 0x00000037103d7211 */ /* 0x010fe200008f0c11 */
[----:B------:R-:W-:Y:S01]  /*2160*/  @!P0 HADD2.F32 R35, -RZ, R34.H0_H0 ;  /* 0x20000022ff238230 */ /* 0x000fe20000004100 */
[--C-:B------:R-:W-:Y:S01]  /*2170*/  @!P0 SHF.R.U64 R31, R32, 0x10, R33.reuse ;  /* 0x00000010201f8819 */ /* 0x100fe20000001221 */
[----:B------:R-:W-:Y:S01]  /*2180*/  @!P0 HADD2.F32 R27, -RZ, R27.H0_H0 ;  /* 0x2000001bff1b8230 */ /* 0x000fe20000004100 */
[----:B------:R-:W-:Y:S01]  /*2190*/  @!P0 SHF.R.U32.HI R13, RZ, 0x10, R33 ;  /* 0x00000010ff0d8819 */ /* 0x000fe20000011621 */
[----:B------:R-:W-:Y:S01]  /*21a0*/  @!P0 HADD2.F32 R33, -RZ, R26.H0_H0 ;  /* 0x2000001aff218230 */ /* 0x000fe20000004100 */
[--C-:B------:R-:W-:Y:S01]  /*21b0*/  @!P0 SHF.R.U64 R37, R50, 0x10, R51.reuse ;  /* 0x0000001032258819 */ /* 0x100fe20000001233 */
[----:B------:R-:W-:Y:S01]  /*21c0*/  @!P0 HADD2.F32 R31, -RZ, R31.H0_H0 ;  /* 0x2000001fff1f8230 */ /* 0x000fe20000004100 */
[----:B------:R-:W-:Y:S01]  /*21d0*/  @!P0 SHF.R.U32.HI R39, RZ, 0x10, R51 ;  /* 0x00000010ff278819 */ /* 0x000fe20000011633 */
[----:B------:R-:W-:Y:S02]  /*21e0*/  @!P0 HADD2.F32 R13, -RZ, R13.H0_H0 ;  /* 0x2000000dff0d8230 */ /* 0x000fe40000004100 */
[----:B------:R-:W-:Y:S02]  /*21f0*/  @!P0 HADD2.F32 R37, -RZ, R37.H0_H0 ;  /* 0x20000025ff258230 */ /* 0x000fe40000004100 */
[----:B------:R-:W-:Y:S01]  /*2200*/  @!P0 HADD2.F32 R39, -RZ, R39.H0_H0 ;  /* 0x20000027ff278230 */ /* 0x000fe20000004100 */
[----:B-1----:R-:W-:Y:S02]  /*2210*/  @!P0 MOV R8, R20 ;  /* 0x0000001400088202 */ /* 0x002fe40000000f00 */
[----:B------:R-:W-:Y:S03]  /*2220*/  @!P0 MOV R26, R21 ;  /* 0x00000015001a8202 */ /* 0x000fe60000000f00 */
[--C-:B------:R-:W-:Y:S02]  /*2230*/  @!P0 HADD2.F32 R30, -RZ, R8.reuse.H1_H1 ;  /* 0x30000008ff1e8230 */ /* 0x100fe40000004100 */
[----:B------:R-:W-:Y:S02]  /*2240*/  @!P0 HADD2.F32 R8, -RZ, R8.H0_H0 ;  /* 0x20000008ff088230 */ /* 0x000fe40000004100 */
[--C-:B------:R-:W-:Y:S01]  /*2250*/  @!P0 HADD2.F32 R34, -RZ, R26.reuse.H1_H1 ;  /* 0x3000001aff228230 */ /* 0x100fe20000004100 */
[-C--:B------:R-:W-:Y:S02]  /*2260*/  @!P0 FMUL.FTZ R57, R30, R33.reuse ;  /* 0x000000211e398220 */ /* 0x080fe40000410000 */
[C---:B------:R-:W-:Y:S02]  /*2270*/  @!P0 FMUL.FTZ R0, R8.reuse, R33 ;  /* 0x0000002108008220 */ /* 0x040fe40000410000 */
[----:B------:R-:W-:Y:S01]  /*2280*/  @!P0 FFMA.FTZ R57, R8, R35, -R57 ;  /* 0x0000002308398223 */ /* 0x000fe20000010839 */
[----:B------:R-:W-:Y:S01]  /*2290*/  @!P0 HADD2.F32 R8, -RZ, R26.H0_H0 ;  /* 0x2000001aff088230 */ /* 0x000fe20000004100 */
[-C--:B------:R-:W-:Y:S02]  /*22a0*/  @!P0 FMUL.FTZ R59, R34, R31.reuse ;  /* 0x0000001f223b8220 */ /* 0x080fe40000410000 */
[----:B------:R-:W-:Y:S02]  /*22b0*/  @!P0 IMAD.MOV.U32 R26, RZ, RZ, R22 ;  /* 0x000000ffff1a8224 */ /* 0x000fe400078e0016 */
[C---:B------:R-:W-:Y:S02]  /*22c0*/  @!P0 FMUL.FTZ R2, R8.reuse, R31 ;  /* 0x0000001f08028220 */ /* 0x040fe40000410000 */
[----:B------:R-:W-:Y:S01]  /*22d0*/  @!P0 FFMA.FTZ R59, R8, R37, -R59 ;  /* 0x00000025083b8223 */ /* 0x000fe2000001083b */
[----:B------:R-:W-:Y:S01]  /*22e0*/  @!P0 MOV R8, R23 ;  /* 0x0000001700088202 */ /* 0x000fe20000000f00 */
[----:B------:R-:W-:Y:S01]  /*22f0*/  @!P0 FFMA.FTZ R0, R30, R35, R0 ;  /* 0x000000231e008223 */ /* 0x000fe20000010000 */
[--C-:B------:R-:W-:Y:S01]  /*2300*/  @!P0 HADD2.F32 R30, -RZ, R26.reuse.H1_H1 ;  /* 0x3000001aff1e8230 */ /* 0x100fe20000004100 */
[----:B------:R-:W-:Y:S01]  /*2310*/  @!P0 FFMA.FTZ R2, R34, R37, R2 ;  /* 0x0000002522028223 */ /* 0x000fe20000010002 */
[----:B------:R-:W-:Y:S02]  /*2320*/  @!P0 HADD2.F32 R26, -RZ, R26.H0_H0 ;  /* 0x2000001aff1a8230 */ /* 0x000fe40000004100 */
[--C-:B------:R-:W-:Y:S01]  /*2330*/  @!P0 HADD2.F32 R36, -RZ, R8.reuse.H1_H1 ;  /* 0x30000008ff248230 */ /* 0x100fe20000004100 */
[-C--:B------:R-:W-:Y:S01]  /*2340*/  @!P0 FMUL.FTZ R48, R30, R27.reuse ;  /* 0x0000001b1e308220 */ /* 0x080fe20000410000 */
[----:B------:R-:W-:Y:S01]  /*2350*/  @!P0 HADD2.F32 R8, -RZ, R8.H0_H0 ;  /* 0x20000008ff088230 */ /* 0x000fe20000004100 */
[----:B------:R-:W-:Y:S01]  /*2360*/  @!P0 FMUL.FTZ R3, R26, R27 ;  /* 0x0000001b1a038220 */ /* 0x000fe20000410000 */
[----:B------:R-:W-:Y:S01]  /*2370*/  @!P0 F2FP.PACK_AB R54, R2, R59 ;  /* 0x0000003b0236823e */ /* 0x000fe200000000ff */
[----:B------:R-:W-:Y:S01]  /*2380*/  @!P0 FMUL.FTZ R52, R36, R13 ;  /* 0x0000000d24348220 */ /* 0x000fe20000410000 */
[----:B------:R-:W-:Y:S01]  /*2390*/  @!P0 F2FP.PACK_AB R57, R0, R57 ;  /* 0x000000390039823e */ /* 0x000fe200000000ff */
[C---:B------:R-:W-:Y:S01]  /*23a0*/  @!P0 FMUL.FTZ R4, R8.reuse, R13 ;  /* 0x0000000d08048220 */ /* 0x040fe20000410000 */
[----:B------:R-:W-:Y:S01]  /*23b0*/  @!P0 HADD2.F32 R35, -RZ, R49.H0_H0 ;  /* 0x20000031ff238230 */ /* 0x000fe20000004100 */
[----:B------:R-:W-:Y:S01]  /*23c0*/  @!P0 FFMA.FTZ R52, R8, R39, -R52 ;  /* 0x0000002708348223 */ /* 0x000fe20000010834 */
[----:B------:R-:W-:Y:S01]  /*23d0*/  @!P0 MOV R20, R57 ;  /* 0x0000003900148202 */ /* 0x000fe20000000f00 */
[----:B------:R-:W-:Y:S02]  /*23e0*/  @!P0 IMAD.MOV.U32 R21, RZ, RZ, R54 ;  /* 0x000000ffff158224 */ /* 0x000fe400078e0036 */
[-C--:B------:R-:W-:Y:S02]  /*23f0*/  @!P0 FFMA.FTZ R3, R30, R35.reuse, R3 ;  /* 0x000000231e038223 */ /* 0x080fe40000010003 */
[----:B------:R-:W-:Y:S02]  /*2400*/  @!P0 FFMA.FTZ R48, R26, R35, -R48 ;  /* 0x000000231a308223 */ /* 0x000fe40000010830 */
[----:B------:R-:W-:Y:S03]  /*2410*/  @!P0 FFMA.FTZ R4, R36, R39, R4 ;  /* 0x0000002724048223 */ /* 0x000fe60000010004 */
[----:B------:R-:W-:Y:S02]  /*2420*/  @!P0 F2FP.PACK_AB R48, R3, R48 ;  /* 0x000000300330823e */ /* 0x000fe400000000ff */
[----:B------:R-:W-:Y:S02]  /*2430*/  @!P0 F2FP.PACK_AB R59, R4, R52 ;  /* 0x00000034043b823e */ /* 0x000fe400000000ff */
[----:B------:R-:W-:Y:S02]  /*2440*/  @!P0 MOV R22, R48 ;  /* 0x0000003000168202 */ /* 0x000fe40000000f00 */
[----:B------:R-:W-:Y:S05]  /*2450*/  @!P0 MOV R23, R59 ;  /* 0x0000003b00178202 */ /* 0x000fea0000000f00 */
[----:B------:R1:W-:Y:S02]  /*2460*/  ST.E.128 [R60.64], R20 ;  /* 0x000000143c007985 */ /* 0x0003e4000c101d16 */
.L_x_69:
[----:B------:R-:W-:Y:S05]  /*2470*/  BSYNC B0 ;  /* 0x0000000000007941 */ /* 0x000fea0003800000 */
.L_x_68:
[----:B------:R-:W-:Y:S01]  /*2480*/  ISETP.GE.AND P0, PT, R11, c[0x0][0x1d4], PT ;  /* 0x000075000b007a0c */ /* 0x000fe20003f06270 */
[----:B------:R-:W-:Y:S01]  /*2490*/  @!UPT UIADD3 URZ, URZ, URZ, URZ ;  /* 0x0000003f3f3ff290 */ /* 0x000fe2000fffe03f */
[----:B------:R-:W-:Y:S11]  /*24a0*/  BSSY B0, `(.L_x_70) ;  /* 0x0000037000007945 */ /* 0x000ff60003800000 */
[----:B------:R-:W-:-:S05]  /*24b0*/  @P0 BRA `(.L_x_71) ;  /* 0x0000035000000947 */ /* 0x000fca0003800000 */
[----:B------:R-:W-:Y:S01]  /*24c0*/  ISETP.GE.AND P0, PT, R9, c[0x0][0x27c], PT ;  /* 0x00009f0009007a0c */ /* 0x000fe20003f06270 */
[----:B-1----:R-:W1:Y:S01]  /*24d0*/  LDS.128 R20, [R99+0xd080] ;  /* 0x00d0800063147984 */ /* 0x002e620000000c00 */
[C---:B------:R-:W-:Y:S04]  /*24e0*/  LEA R56, P1, R92.reuse, R53, 0x1 ;  /* 0x000000355c387211 */ /* 0x040fe800078208ff */
[----:B----4-:R-:W-:Y:S07]  /*24f0*/  LEA.HI.X R57, R92, R55, R83, 0x1, P1 ;  /* 0x000000375c397211 */ /* 0x010fee00008f0c53 */
[----:B------:R-:W-:Y:S01]  /*2500*/  @!P0 HADD2.F32 R27, -RZ, R7.H1_H1 ;  /* 0x30000007ff1b8230 */ /* 0x000fe20000004100 */
[----:B------:R-:W-:Y:S01]  /*2510*/  @!P0 SHF.R.U64 R8, R28, 0x10, R29 ;  /* 0x000000101c088819 */ /* 0x000fe2000000121d */
[----:B------:R-:W-:Y:S01]  /*2520*/  @!P0 HADD2.F32 R33, -RZ, R43.H1_H1 ;  /* 0x3000002bff218230 */ /* 0x000fe20000004100 */
[----:B------:R-:W-:Y:S01]  /*2530*/  @!P0 SHF.R.U64 R32, R46, 0x10, R47 ;  /* 0x000000102e208819 */ /* 0x000fe2000000122f */
[----:B------:R-:W-:Y:S01]  /*2540*/  @!P0 HADD2.F32 R7, -RZ, R7.H0_H0 ;  /* 0x20000007ff078230 */ /* 0x000fe20000004100 */
[----:B------:R-:W-:Y:S01]  /*2550*/  @!P0 SHF.R.U32.HI R28, RZ, 0x10, R29 ;  /* 0x00000010ff1c8819 */ /* 0x000fe2000001161d */
        /* <DEDUP_REMOVED lines=8> */
[----:B------:R-:W-:Y:S01]  /*25e0*/  @!P0 HADD2.F32 R30, -RZ, R13.H0_H0 ;  /* 0x2000000dff1e8230 */ /* 0x000fe20000004100 */
[----:B------:R-:W-:Y:S01]  /*25f0*/  @!P0 MOV R13, R22 ;  /* 0x00000016000d8202 */ /* 0x000fe20000000f00 */
[--C-:B------:R-:W-:Y:S01]  /*2600*/  @!P0 HADD2.F32 R35, -RZ, R26.reuse.H1_H1 ;  /* 0x3000001aff238230 */ /* 0x100fe20000004100 */
[-C--:B------:R-:W-:Y:S02]  /*2610*/  @!P0 FMUL.FTZ R37, R31, R27.reuse ;  /* 0x0000001b1f258220 */ /* 0x080fe40000410000 */
[C---:B------:R-:W-:Y:S01]  /*2620*/  @!P0 FMUL.FTZ R0, R30.reuse, R27 ;  /* 0x0000001b1e008220 */ /* 0x040fe20000410000 */
[----:B------:R-:W-:Y:S01]  /*2630*/  @!P0 HADD2.F32 R27, -RZ, R26.H0_H0 ;  /* 0x2000001aff1b8230 */ /* 0x000fe20000004100 */
[-C--:B------:R-:W-:Y:S01]  /*2640*/  @!P0 FMUL.FTZ R39, R35, R8.reuse ;  /* 0x0000000823278220 */ /* 0x080fe20000410000 */
[--C-:B------:R-:W-:Y:S01]  /*2650*/  @!P0 HADD2.F32 R26, -RZ, R13.reuse.H0_H0 ;  /* 0x2000000dff1a8230 */ /* 0x100fe20000004100 */
[----:B------:R-:W-:Y:S01]  /*2660*/  @!P0 FFMA.FTZ R37, R30, R33, -R37 ;  /* 0x000000211e258223 */ /* 0x000fe20000010825 */
[----:B------:R-:W-:Y:S01]  /*2670*/  @!P0 HADD2.F32 R34, -RZ, R13.H1_H1 ;  /* 0x3000000dff228230 */ /* 0x000fe20000004100 */
[----:B------:R-:W-:Y:S01]  /*2680*/  @!P0 FMUL.FTZ R2, R27, R8 ;  /* 0x000000081b028220 */ /* 0x000fe20000410000 */
[----:B------:R-:W-:Y:S01]  /*2690*/  @!P0 MOV R8, R23 ;  /* 0x0000001700088202 */ /* 0x000fe20000000f00 */
[----:B------:R-:W-:Y:S01]  /*26a0*/  @!P0 FFMA.FTZ R0, R31, R33, R0 ;  /* 0x000000211f008223 */ /* 0x000fe20000010000 */
[----:B------:R-:W-:Y:S01]  /*26b0*/  @!P0 HADD2.F32 R31, -RZ, R43.H0_H0 ;  /* 0x2000002bff1f8230 */ /* 0x000fe20000004100 */
[-C--:B------:R-:W-:Y:S02]  /*26c0*/  @!P0 FMUL.FTZ R3, R26, R7.reuse ;  /* 0x000000071a038220 */ /* 0x080fe40000410000 */
[----:B------:R-:W-:Y:S01]  /*26d0*/  @!P0 FMUL.FTZ R48, R34, R7 ;  /* 0x0000000722308220 */ /* 0x000fe20000410000 */
[----:B------:R-:W-:Y:S01]  /*26e0*/  @!P0 F2FP.PACK_AB R37, R0, R37 ;  /* 0x000000250025823e */ /* 0x000fe200000000ff */
[-C--:B------:R-:W-:Y:S01]  /*26f0*/  @!P0 FFMA.FTZ R2, R35, R32.reuse, R2 ;  /* 0x0000002023028223 */ /* 0x080fe20000010002 */
[--C-:B------:R-:W-:Y:S01]  /*2700*/  @!P0 HADD2.F32 R33, -RZ, R8.reuse.H1_H1 ;  /* 0x30000008ff218230 */ /* 0x100fe20000004100 */
[----:B------:R-:W-:Y:S01]  /*2710*/  @!P0 FFMA.FTZ R3, R34, R31, R3 ;  /* 0x0000001f22038223 */ /* 0x000fe20000010003 */
[----:B------:R-:W-:Y:S01]  /*2720*/  @!P0 MOV R20, R37 ;  /* 0x0000002500148202 */ /* 0x000fe20000000f00 */
[----:B------:R-:W-:Y:S01]  /*2730*/  @!P0 HADD2.F32 R13, -RZ, R8.H0_H0 ;  /* 0x20000008ff0d8230 */ /* 0x000fe20000004100 */
[----:B------:R-:W-:Y:S02]  /*2740*/  @!P0 FFMA.FTZ R39, R27, R32, -R39 ;  /* 0x000000201b278223 */ /* 0x000fe40000010827 */
[-C--:B------:R-:W-:Y:S02]  /*2750*/  @!P0 FMUL.FTZ R49, R33, R28.reuse ;  /* 0x0000001c21318220 */ /* 0x080fe40000410000 */
[C---:B------:R-:W-:Y:S01]  /*2760*/  @!P0 FMUL.FTZ R4, R13.reuse, R28 ;  /* 0x0000001c0d048220 */ /* 0x040fe20000410000 */
[----:B------:R-:W-:Y:S01]  /*2770*/  @!P0 F2FP.PACK_AB R50, R2, R39 ;  /* 0x000000270232823e */ /* 0x000fe200000000ff */
[----:B------:R-:W-:Y:S02]  /*2780*/  @!P0 FFMA.FTZ R48, R26, R31, -R48 ;  /* 0x0000001f1a308223 */ /* 0x000fe40000010830 */
[----:B------:R-:W-:Y:S01]  /*2790*/  @!P0 FFMA.FTZ R49, R13, R36, -R49 ;  /* 0x000000240d318223 */ /* 0x000fe20000010831 */
[----:B------:R-:W-:Y:S01]  /*27a0*/  @!P0 MOV R21, R50 ;  /* 0x0000003200158202 */ /* 0x000fe20000000f00 */
[----:B------:R-:W-:Y:S01]  /*27b0*/  @!P0 FFMA.FTZ R4, R33, R36, R4 ;  /* 0x0000002421048223 */ /* 0x000fe20000010004 */
[----:B------:R-:W-:Y:S04]  /*27c0*/  @!P0 F2FP.PACK_AB R48, R3, R48 ;  /* 0x000000300330823e */ /* 0x000fe800000000ff */
[----:B------:R-:W-:Y:S02]  /*27d0*/  @!P0 F2FP.PACK_AB R49, R4, R49 ;  /* 0x000000310431823e */ /* 0x000fe400000000ff */
[----:B------:R-:W-:Y:S02]  /*27e0*/  @!P0 MOV R22, R48 ;  /* 0x0000003000168202 */ /* 0x000fe40000000f00 */
[----:B------:R-:W-:Y:S05]  /*27f0*/  @!P0 MOV R23, R49 ;  /* 0x0000003100178202 */ /* 0x000fea0000000f00 */
[----:B------:R1:W-:Y:S02]  /*2800*/  ST.E.128 [R56.64], R20 ;  /* 0x0000001438007985 */ /* 0x0003e4000c101d16 */
.L_x_71:
[----:B------:R-:W-:Y:S05]  /*2810*/  BSYNC B0 ;  /* 0x0000000000007941 */ /* 0x000fea0003800000 */
.L_x_70:
        /* <DEDUP_REMOVED lines=8> */
[--C-:B------:R-:W-:Y:S01]  /*28a0*/  @!P0 HADD2.F32 R29, -RZ, R42.reuse.H1_H1 ;  /* 0x3000002aff1d8230 */ /* 0x100fe20000004100 */
[--C-:B------:R-:W-:Y:S01]  /*28b0*/  @!P0 SHF.R.U64 R7, R24, 0x10, R25.reuse ;  /* 0x0000001018078819 */ /* 0x100fe20000001219 */
[----:B------:R-:W-:Y:S01]  /*28c0*/  @!P0 HADD2.F32 R30, -RZ, R42.H0_H0 ;  /* 0x2000002aff1e8230 */ /* 0x000fe20000004100 */
[----:B------:R-:W-:Y:S01]  /*28d0*/  @!P0 SHF.R.U32.HI R24, RZ, 0x10, R25 ;  /* 0x00000010ff188819 */ /* 0x000fe20000011619 */
[--C-:B------:R-:W-:Y:S01]  /*28e0*/  @!P0 HADD2.F32 R25, -RZ, R6.reuse.H1_H1 ;  /* 0x30000006ff198230 */ /* 0x100fe20000004100 */
[--C-:B------:R-:W-:Y:S01]  /*28f0*/  @!P0 SHF.R.U64 R31, R44, 0x10, R45.reuse ;  /* 0x000000102c1f8819 */ /* 0x100fe2000000122d */
[----:B------:R-:W-:Y:S01]  /*2900*/  @!P0 HADD2.F32 R7, -RZ, R7.H0_H0 ;  /* 0x20000007ff078230 */ /* 0x000fe20000004100 */
[----:B------:R-:W-:Y:S01]  /*2910*/  @!P0 SHF.R.U32.HI R32, RZ, 0x10, R45 ;  /* 0x00000010ff208819 */ /* 0x000fe2000001162d */
[----:B------:R-:W-:Y:S02]  /*2920*/  @!P0 HADD2.F32 R6, -RZ, R6.H0_H0 ;  /* 0x20000006ff068230 */ /* 0x000fe40000004100 */
        /* <DEDUP_REMOVED lines=8> */
[CC--:B------:R-:W-:Y:S01]  /*29b0*/  @!P0 FMUL.FTZ R33, R27.reuse, R25.reuse ;  /* 0x000000191b218220 */ /* 0x0c0fe20000410000 */
[----:B------:R-:W-:Y:S01]  /*29c0*/  @!P0 HADD2.F32 R26, -RZ, R13.H0_H0 ;  /* 0x2000000dff1a8230 */ /* 0x000fe20000004100 */
[C---:B------:R-:W-:Y:S02]  /*29d0*/  @!P0 FMUL.FTZ R0, R8.reuse, R25 ;  /* 0x0000001908008220 */ /* 0x040fe40000410000 */
[----:B------:R-:W-:Y:S01]  /*29e0*/  @!P0 FFMA.FTZ R33, R8, R29, -R33 ;  /* 0x0000001d08218223 */ /* 0x000fe20000010821 */
[----:B------:R-:W-:Y:S01]  /*29f0*/  @!P0 MOV R8, R22 ;  /* 0x0000001600088202 */ /* 0x000fe20000000f00 */
[-C--:B------:R-:W-:Y:S02]  /*2a00*/  @!P0 FMUL.FTZ R35, R28, R7.reuse ;  /* 0x000000071c238220 */ /* 0x080fe40000410000 */
[----:B------:R-:W-:Y:S01]  /*2a10*/  @!P0 FMUL.FTZ R2, R26, R7 ;  /* 0x000000071a028220 */ /* 0x000fe20000410000 */
[----:B------:R-:W-:Y:S01]  /*2a20*/  @!P0 MOV R7, R23 ;  /* 0x0000001700078202 */ /* 0x000fe20000000f00 */
[----:B------:R-:W-:Y:S01]  /*2a30*/  @!P0 FFMA.FTZ R0, R27, R29, R0 ;  /* 0x0000001d1b008223 */ /* 0x000fe20000010000 */
[--C-:B------:R-:W-:Y:S01]  /*2a40*/  @!P0 HADD2.F32 R13, -RZ, R8.reuse.H0_H0 ;  /* 0x20000008ff0d8230 */ /* 0x100fe20000004100 */
[-C--:B------:R-:W-:Y:S01]  /*2a50*/  @!P0 FFMA.FTZ R2, R28, R31.reuse, R2 ;  /* 0x0000001f1c028223 */ /* 0x080fe20000010002 */
[----:B------:R-:W-:Y:S01]  /*2a60*/  @!P0 HADD2.F32 R27, -RZ, R8.H1_H1 ;  /* 0x30000008ff1b8230 */ /* 0x000fe20000004100 */
[----:B------:R-:W-:Y:S01]  /*2a70*/  @!P0 FFMA.FTZ R35, R26, R31, -R35 ;  /* 0x0000001f1a238223 */ /* 0x000fe20000010823 */
[----:B------:R-:W-:Y:S01]  /*2a80*/  @!P0 F2FP.PACK_AB R33, R0, R33 ;  /* 0x000000210021823e */ /* 0x000fe200000000ff */
[-C--:B------:R-:W-:Y:S01]  /*2a90*/  @!P0 FMUL.FTZ R3, R13, R6.reuse ;  /* 0x000000060d038220 */ /* 0x080fe20000410000 */
[--C-:B------:R-:W-:Y:S01]  /*2aa0*/  @!P0 HADD2.F32 R29, -RZ, R7.reuse.H1_H1 ;  /* 0x30000007ff1d8230 */ /* 0x100fe20000004100 */
[----:B------:R-:W-:Y:S01]  /*2ab0*/  @!P0 FMUL.FTZ R34, R27, R6 ;  /* 0x000000061b228220 */ /* 0x000fe20000410000 */
[----:B------:R-:W-:Y:S01]  /*2ac0*/  @!P0 F2FP.PACK_AB R46, R2, R35 ;  /* 0x00000023022e823e */ /* 0x000fe200000000ff */
[----:B------:R-:W-:Y:S01]  /*2ad0*/  @!P0 HADD2.F32 R7, -RZ, R7.H0_H0 ;  /* 0x20000007ff078230 */ /* 0x000fe20000004100 */
[----:B------:R-:W-:Y:S01]  /*2ae0*/  @!P0 MOV R20, R33 ;  /* 0x0000002100148202 */ /* 0x000fe20000000f00 */
[----:B------:R-:W-:Y:S01]  /*2af0*/  @!P0 FMUL.FTZ R36, R29, R24 ;  /* 0x000000181d248220 */ /* 0x000fe20000410000 */
[----:B------:R-:W-:Y:S01]  /*2b00*/  @!P0 MOV R21, R46 ;  /* 0x0000002e00158202 */ /* 0x000fe20000000f00 */
[----:B------:R-:W-:Y:S02]  /*2b10*/  @!P0 FFMA.FTZ R3, R27, R30, R3 ;  /* 0x0000001e1b038223 */ /* 0x000fe40000010003 */
[----:B------:R-:W-:Y:S02]  /*2b20*/  @!P0 FMUL.FTZ R4, R7, R24 ;  /* 0x0000001807048220 */ /* 0x000fe40000410000 */
[----:B------:R-:W-:Y:S02]  /*2b30*/  @!P0 FFMA.FTZ R34, R13, R30, -R34 ;  /* 0x0000001e0d228223 */ /* 0x000fe40000010822 */
[-C--:B------:R-:W-:Y:S02]  /*2b40*/  @!P0 FFMA.FTZ R36, R7, R32.reuse, -R36 ;  /* 0x0000002007248223 */ /* 0x080fe40000010824 */
[----:B------:R-:W-:Y:S01]  /*2b50*/  @!P0 FFMA.FTZ R4, R29, R32, R4 ;  /* 0x000000201d048223 */ /* 0x000fe20000010004 */
[----:B------:R-:W-:Y:S04]  /*2b60*/  @!P0 F2FP.PACK_AB R34, R3, R34 ;  /* 0x000000220322823e */ /* 0x000fe800000000ff */
[----:B------:R-:W-:Y:S02]  /*2b70*/  @!P0 F2FP.PACK_AB R35, R4, R36 ;  /* 0x000000240423823e */ /* 0x000fe400000000ff */
[----:B------:R-:W-:Y:S02]  /*2b80*/  @!P0 MOV R22, R34 ;  /* 0x0000002200168202 */ /* 0x000fe40000000f00 */
[----:B------:R-:W-:Y:S05]  /*2b90*/  @!P0 MOV R23, R35 ;  /* 0x0000002300178202 */ /* 0x000fea0000000f00 */
[----:B------:R1:W-:Y:S02]  /*2ba0*/  ST.E.128 [R48.64], R20 ;  /* 0x0000001430007985 */ /* 0x0003e4000c101d16 */
.L_x_73:
[----:B------:R-:W-:Y:S05]  /*2bb0*/  BSYNC B0 ;  /* 0x0000000000007941 */ /* 0x000fea0003800000 */
.L_x_72:
[----:B------:R-:W-:Y:S11]  /*2bc0*/  ISETP.GE.AND P0, PT, R102, c[0x0][0x1d4], PT ;  /* 0x0000750066007a0c */ /* 0x000ff60003f06270 */
[----:B------:R-:W-:Y:S02]  /*2bd0*/  @!UPT UIADD3 URZ, URZ, URZ, URZ ;  /* 0x0000003f3f3ff290 */ /* 0x000fe4000fffe03f */
[----:B------:R-:W-:-:S05]  /*2be0*/  @P0 BRA `(.L_x_67) ;  /* 0x000017d000000947 */ /* 0x000fca0003800000 */
[----:B------:R-:W-:Y:S01]  /*2bf0*/  ISETP.GE.AND P0, PT, R10, c[0x0][0x27c], PT ;  /* 0x00009f000a007a0c */ /* 0x000fe20003f06270 */
[----:B-1----:R-:W1:Y:S01]  /*2c00*/  LDS.128 R20, [R99+0xf080] ;  /* 0x00f0800063147984 */ /* 0x002e620000000c00 */
[C---:B------:R-:W-:Y:S04]  /*2c10*/  LEA R42, P1, R90.reuse, R53, 0x1 ;  /* 0x000000355a2a7211 */ /* 0x040fe800078208ff */
[----:B----4-:R-:W-:Y:S07]  /*2c20*/  LEA.HI.X R43, R90, R55, R81, 0x1, P1 ;  /* 0x000000375a2b7211 */ /* 0x010fee00008f0c51 */
[--C-:B------:R-:W-:Y:S01]  /*2c30*/  @!P0 HADD2.F32 R13, -RZ, R5.reuse.H1_H1 ;  /* 0x30000005ff0d8230 */ /* 0x100fe20000004100 */
        /* <DEDUP_REMOVED lines=47> */
[----:B------:R1:W-:Y:S01]  /*2f30*/  ST.E.128 [R42.64], R20 ;  /* 0x000000142a007985 */ /* 0x0003e2000c101d16 */
[----:B------:R-:W-:-:S05]  /*2f40*/  BRA `(.L_x_67) ;  /* 0x0000147000007947 */ /* 0x000fca0003800000 */
.L_x_64:
        /* <DEDUP_REMOVED lines=21> */
[----:B------:R-:W-:Y:S02]  /*30a0*/  LEA.HI.X R19, R5, c[0x0][0x274], R2, 0x1, P1 ;  /* 0x00009d0005137a11 */ /* 0x000fe400008f0c02 */
[----:B------:R-:W-:Y:S02]  /*30b0*/  ISETP.GE.AND P1, PT, R16, c[0x0][0x27c], PT ;  /* 0x00009f0010007a0c */ /* 0x000fe40003f26270 */
[----:B------:R-:W-:Y:S02]  /*30c0*/  LEA.HI.X R21, R6, c[0x0][0x28c], R3, 0x1, P0 ;  /* 0x0000a30006157a11 */ /* 0x000fe400000f0c03 */
[----:B------:R-:W-:Y:S09]  /*30d0*/  ISETP.GE.AND P0, PT, R11, c[0x0][0x27c], PT ;  /* 0x00009f000b007a0c */ /* 0x000ff20003f06270 */
[----:B------:R1:W5:Y:S04]  /*30e0*/  @!P1 LDG.E.128 R40, [R18.64] ;  /* 0x0000001612289981 */ /* 0x000368000c1e1d00 */
[----:B------:R1:W5:Y:S04]  /*30f0*/  @!P0 LDG.E.128 R52, [R18.64+0x80] ;  /* 0x0000801612348981 */ /* 0x000368000c1e1d00 */
[----:B------:R1:W5:Y:S04]  /*3100*/  @!P1 LDG.E.128 R28, [R20.64] ;  /* 0x00000016141c9981 */ /* 0x000368000c1e1d00 */
[----:B------:R1:W5:Y:S02]  /*3110*/  @!P0 LDG.E.128 R24, [R20.64+0x80] ;  /* 0x0000801614188981 */ /* 0x000364000c1e1d00 */
.L_x_75:
[----:B------:R-:W-:Y:S05]  /*3120*/  BSYNC B0 ;  /* 0x0000000000007941 */ /* 0x000fea0003800000 */
.L_x_74:
[----:B------:R3:W4:Y:S04]  /*3130*/  SHFL.IDX PT, R123, R4, RZ, 0x181f ;  /* 0x00181fff047b7589 */ /* 0x00072800000e0000 */
[----:B------:R3:W1:Y:S01]  /*3140*/  SHFL.IDX PT, R122, R0, RZ, 0x181f ;  /* 0x00181fff007a7589 */ /* 0x00066200000e0000 */
[----:B------:R-:W-:-:S05]  /*3150*/  @P2 BRA `(.L_x_67) ;  /* 0x0000126000002947 */ /* 0x000fca0003800000 */
[----:B------:R-:W-:Y:S01]  /*3160*/  ISETP.GE.AND P0, PT, R16, c[0x0][0x1d4], PT ;  /* 0x0000750010007a0c */ /* 0x000fe20003f06270 */
[----:B-----5:R-:W-:Y:S01]  /*3170*/  IMAD.MOV.U32 R8, RZ, RZ, R54 ;  /* 0x000000ffff087224 */ /* 0x020fe200078e0036 */
[----:B---3--:R-:W-:Y:S01]  /*3180*/  MOV R4, R26 ;  /* 0x0000001a00047202 */ /* 0x008fe20000000f00 */
[----:B------:R-:W-:Y:S01]  /*3190*/  IMAD.MOV.U32 R7, RZ, RZ, R55 ;  /* 0x000000ffff077224 */ /* 0x000fe200078e0037 */
[----:B------:R-:W-:Y:S01]  /*31a0*/  MOV R0, R25 ;  /* 0x0000001900007202 */ /* 0x000fe20000000f00 */
[----:B------:R-:W-:Y:S01]  /*31b0*/  IMAD.MOV.U32 R6, RZ, RZ, R52 ;  /* 0x000000ffff067224 */ /* 0x000fe200078e0034 */
[----:B------:R-:W-:Y:S01]  /*31c0*/  IADD3 R125, -R86, c[0x0][0x1d4], RZ ;  /* 0x00007500567d7a10 */ /* 0x000fe20007ffe1ff */
[----:B------:R-:W-:Y:S01]  /*31d0*/  IMAD.MOV.U32 R5, RZ, RZ, R53 ;  /* 0x000000ffff057224 */ /* 0x000fe200078e0035 */
[----:B------:R-:W-:Y:S01]  /*31e0*/  PRMT R60, R7, 0x5410, R8 ;  /* 0x00005410073c7816 */ /* 0x000fe20000000008 */
[----:B------:R-:W-:Y:S01]  /*31f0*/  IMAD.MOV.U32 R3, RZ, RZ, R27 ;  /* 0x000000ffff037224 */ /* 0x000fe200078e001b */
[----:B------:R-:W-:Y:S01]  /*3200*/  BSSY B0, `(.L_x_76) ;  /* 0x0000084000007945 */ /* 0x000fe20003800000 */
[----:B------:R-:W-:Y:S01]  /*3210*/  IMAD.MOV.U32 R2, RZ, RZ, R24 ;  /* 0x000000ffff027224 */ /* 0x000fe200078e0018 */
[----:B------:R-:W-:Y:S02]  /*3220*/  PRMT R61, R6, 0x5410, R5 ;  /* 0x00005410063d7816 */ /* 0x000fe40000000005 */
[----:B------:R-:W-:Y:S02]  /*3230*/  PRMT R13, R3, 0x5410, R4 ;  /* 0x00005410030d7816 */ /* 0x000fe40000000004 */
[----:B-1----:R-:W-:Y:S01]  /*3240*/  PRMT R18, R2, 0x5410, R0 ;  /* 0x0000541002127816 */ /* 0x002fe20000000000 */
[----:B------:R-:W-:-:S05]  /*3250*/  @P0 BRA `(.L_x_77) ;  /* 0x000007e000000947 */ /* 0x000fca0003800000 */
[----:B------:R-:W-:Y:S01]  /*3260*/  IMAD.MOV.U32 R33, RZ, RZ, R28 ;  /* 0x000000ffff217224 */ /* 0x000fe200078e001c */
[----:B------:R-:W-:Y:S01]  /*3270*/  SEL R74, R86, R125, !P3 ;  /* 0x0000007d564a7207 */ /* 0x000fe20005800000 */
[----:B------:R-:W-:Y:S01]  /*3280*/  IMAD.MOV.U32 R38, RZ, RZ, R40 ;  /* 0x000000ffff267224 */ /* 0x000fe200078e0028 */
[----:B------:R-:W-:Y:S01]  /*3290*/  ISETP.GE.AND P0, PT, R16, c[0x0][0x27c], PT ;  /* 0x00009f0010007a0c */ /* 0x000fe20003f06270 */
[----:B------:R-:W-:Y:S01]  /*32a0*/  IMAD.MOV.U32 R44, RZ, RZ, R42 ;  /* 0x000000ffff2c7224 */ /* 0x000fe200078e002a */
[----:B------:R-:W-:Y:S01]  /*32b0*/  SHF.R.S32.HI R51, RZ, 0x1f, R74 ;  /* 0x0000001fff337819 */ /* 0x000fe2000001144a */
[----:B------:R-:W1:Y:S01]  /*32c0*/  LDS.128 R20, [R85+0xc080] ;  /* 0x00c0800055147984 */ /* 0x000e620000000c00 */
[----:B------:R-:W-:Y:S02]  /*32d0*/  MOV R48, R41 ;  /* 0x0000002900307202 */ /* 0x000fe40000000f00 */
[----:B------:R-:W-:Y:S02]  /*32e0*/  LEA.HI R74, R51, R74, RZ, 0x4 ;  /* 0x0000004a334a7211 */ /* 0x000fe400078f20ff */
[----:B------:R-:W-:Y:S02]  /*32f0*/  MOV R19, R31 ;  /* 0x0000001f00137202 */ /* 0x000fe40000000f00 */
[----:B------:R-:W-:Y:S02]  /*3300*/  LEA.HI.SX32 R127, R74, R89, 0x1c ;  /* 0x000000594a7f7211 */ /* 0x000fe400078fe2ff */
[----:B------:R-:W-:Y:S01]  /*3310*/  MOV R32, R29 ;  /* 0x0000001d00207202 */ /* 0x000fe20000000f00 */
[----:B------:R-:W-:Y:S01]  /*3320*/  @!P0 HADD2.F32 R36, -RZ, R33.H0_H0 ;  /* 0x20000021ff248230 */ /* 0x000fe20000004100 */
[----:B------:R-:W-:Y:S01]  /*3330*/  SHF.R.S32.HI R124, RZ, 0x1f, R127 ;  /* 0x0000001fff7c7819 */ /* 0x000fe2000001147f */
[----:B------:R-:W-:Y:S01]  /*3340*/  @!P0 HADD2.F32 R38, -RZ, R38.H0_H0 ;  /* 0x20000026ff268230 */ /* 0x000fe20000004100 */
[----:B------:R-:W-:Y:S02]  /*3350*/  SHF.L.U32 R51, R127, 0x3, RZ ;  /* 0x000000037f337819 */ /* 0x000fe400000006ff */
[----:B------:R-:W-:Y:S02]  /*3360*/  LEA.HI R124, R124, R127, RZ, 0x3 ;  /* 0x0000007f7c7c7211 */ /* 0x000fe400078f18ff */
[----:B------:R-:W-:Y:S02]  /*3370*/  ISETP.GE.AND P1, PT, R51, c[0x0][0x1d4], PT ;  /* 0x0000750033007a0c */ /* 0x000fe40003f26270 */
[----:B------:R-:W-:Y:S01]  /*3380*/  @!P0 SHF.R.U64 R40, R40, 0x10, R41 ;  /* 0x0000001028288819 */ /* 0x000fe20000001229 */
[----:B------:R-:W-:Y:S01]  /*3390*/  IMAD.SHL.U32 R124, R124, 0x100, RZ ;  /* 0x000001007c7c7824 */ /* 0x000fe200078e00ff */
[----:B------:R-:W-:Y:S02]  /*33a0*/  LOP3.LUT R126, R103, 0x38, R51, 0xf8, !PT ;  /* 0x00000038677e7812 */ /* 0x000fe400078ef833 */
[----:B------:R-:W-:Y:S01]  /*33b0*/  @!P0 SHF.R.U32.HI R46, RZ, 0x10, R41 ;  /* 0x00000010ff2e8819 */ /* 0x000fe20000011629 */
[----:B------:R-:W-:Y:S01]  /*33c0*/  @!P0 HADD2.F32 R40, -RZ, R40.H0_H0 ;  /* 0x20000028ff288230 */ /* 0x000fe20000004100 */
[----:B------:R-:W-:Y:S02]  /*33d0*/  LOP3.LUT R127, R126, R101, RZ, 0x3c, !PT ;  /* 0x000000657e7f7212 */ /* 0x000fe400078e3cff */
[----:B------:R-:W-:Y:S02]  /*33e0*/  LOP3.LUT R124, R124, 0x7ffff800, RZ, 0xc0, !PT ;  /* 0x7ffff8007c7c7812 */ /* 0x000fe400078ec0ff */
[----:B------:R-:W-:Y:S01]  /*33f0*/  @!P0 SHF.R.U64 R45, R42, 0x10, R43 ;  /* 0x000000102a2d8819 */ /* 0x000fe2000000122b */
[----:B----4-:R-:W-:Y:S01]  /*3400*/  @!P1 IMAD.WIDE R132, R51, 0x2, R122 ;  /* 0x0000000233849825 */ /* 0x010fe200078e027a */
[----:B------:R-:W-:Y:S02]  /*3410*/  IADD3 R124, R127, R124, R100 ;  /* 0x0000007c7f7c7210 */ /* 0x000fe40007ffe064 */
[----:B------:R-:W-:Y:S01]  /*3420*/  MOV R47, R43 ;  /* 0x0000002b002f7202 */ /* 0x000fe20000000f00 */
[----:B------:R-:W-:Y:S01]  /*3430*/  @!P0 HADD2.F32 R45, -RZ, R45.H0_H0 ;  /* 0x2000002dff2d8230 */ /* 0x000fe20000004100 */
[----:B------:R-:W-:Y:S02]  /*3440*/  SHF.L.U32 R74, R124, 0x1, RZ ;  /* 0x000000017c4a7819 */ /* 0x000fe400000006ff */
[--C-:B------:R-:W-:Y:S01]  /*3450*/  @!P0 SHF.R.U64 R34, R28, 0x10, R29.reuse ;  /* 0x000000101c228819 */ /* 0x100fe2000000121d */
[----:B------:R-:W-:Y:S01]  /*3460*/  IMAD.MOV.U32 R28, RZ, RZ, R30 ;  /* 0x000000ffff1c7224 */ /* 0x000fe200078e001e */
[----:B------:R-:W-:Y:S01]  /*3470*/  @!P0 SHF.R.U32.HI R35, RZ, 0x10, R29 ;  /* 0x00000010ff238819 */ /* 0x000fe2000001161d */
[----:B-1----:R-:W-:Y:S01]  /*3480*/  @!P0 IMAD.MOV.U32 R37, RZ, RZ, R20 ;  /* 0x000000ffff258224 */ /* 0x002fe200078e0014 */
[----:B------:R-:W1:Y:S01]  /*3490*/  LDS.128 R56, [R74+0xc080] ;  /* 0x00c080004a387984 */ /* 0x000e620000000c00 */
[--C-:B------:R-:W-:Y:S01]  /*34a0*/  @!P0 SHF.R.U64 R29, R30, 0x10, R31.reuse ;  /* 0x000000101e1d8819 */ /* 0x100fe2000000121f */
[----:B------:R-:W-:Y:S01]  /*34b0*/  @!P0 HADD2.F32 R34, -RZ, R34.H0_H0 ;  /* 0x20000022ff228230 */ /* 0x000fe20000004100 */
[----:B------:R-:W-:Y:S01]  /*34c0*/  @!P0 SHF.R.U32.HI R30, RZ, 0x10, R31 ;  /* 0x00000010ff1e8819 */ /* 0x000fe2000001161f */
[--C-:B------:R-:W-:Y:S01]  /*34d0*/  @!P0 HADD2.F32 R31, -RZ, R37.reuse.H0_H0 ;  /* 0x20000025ff1f8230 */ /* 0x100fe20000004100 */
[----:B------:R-:W-:Y:S01]  /*34e0*/  @!P0 SHF.R.U32.HI R50, RZ, 0x10, R43 ;  /* 0x00000010ff328819 */ /* 0x000fe2000001162b */
[----:B------:R-:W-:Y:S02]  /*34f0*/  @!P0 HADD2.F32 R33, -RZ, R37.H1_H1 ;  /* 0x30000025ff218230 */ /* 0x000fe40000004100 */
[----:B------:R-:W-:Y:S01]  /*3500*/  @!P0 HADD2.F32 R43, -RZ, R44.H0_H0 ;  /* 0x2000002cff2b8230 */ /* 0x000fe20000004100 */
[----:B------:R-:W-:Y:S01]  /*3510*/  @!P0 FMUL.FTZ R0, R31, R36 ;  /* 0x000000241f008220 */ /* 0x000fe20000410000 */
[----:B------:R-:W-:Y:S01]  /*3520*/  @!P0 HADD2.F32 R29, -RZ, R29.H0_H0 ;  /* 0x2000001dff1d8230 */ /* 0x000fe20000004100 */
[----:B------:R-:W-:Y:S01]  /*3530*/  @!P0 FMUL.FTZ R2, R33, R34 ;  /* 0x0000002221028220 */ /* 0x000fe20000410000 */
[----:B------:R-:W-:Y:S02]  /*3540*/  @!P0 HADD2.F32 R50, -RZ, R50.H0_H0 ;  /* 0x20000032ff328230 */ /* 0x000fe40000004100 */
[----:B------:R-:W-:Y:S01]  /*3550*/  @!P0 HADD2.F32 R30, -RZ, R30.H0_H0 ;  /* 0x2000001eff1e8230 */ /* 0x000fe20000004100 */
[----:B-1----:R-:W-:Y:S01]  /*3560*/  @!P0 IMAD.MOV.U32 R42, RZ, RZ, R57 ;  /* 0x000000ffff2a8224 */ /* 0x002fe200078e0039 */
[----:B------:R-:W-:Y:S01]  /*3570*/  @!P0 MOV R41, R56 ;  /* 0x0000003800298202 */ /* 0x000fe20000000f00 */
[----:B------:R-:W-:Y:S04]  /*3580*/  @!P0 IMAD.MOV.U32 R49, RZ, RZ, R59 ;  /* 0x000000ffff318224 */ /* 0x000fe800078e003b */
[--C-:B------:R-:W-:Y:S02]  /*3590*/  @!P0 HADD2.F32 R39, -RZ, R41.reuse.H0_H0 ;  /* 0x20000029ff278230 */ /* 0x100fe40000004100 */
[----:B------:R-:W-:Y:S03]  /*35a0*/  @!P0 HADD2.F32 R41, -RZ, R41.H1_H1 ;  /* 0x30000029ff298230 */ /* 0x000fe60000004100 */
[----:B------:R-:W-:Y:S02]  /*35b0*/  @!P0 FMUL.FTZ R74, R39, R36 ;  /* 0x00000024274a8220 */ /* 0x000fe40000410000 */
[----:B------:R-:W-:Y:S02]  /*35c0*/  @!P0 FMUL.FTZ R127, R41, R34 ;  /* 0x00000022297f8220 */ /* 0x000fe40000410000 */
[-C--:B------:R-:W-:Y:S01]  /*35d0*/  @!P0 FFMA.FTZ R74, R31, R38.reuse, -R74 ;  /* 0x000000261f4a8223 */ /* 0x080fe2000001084a */
[----:B------:R-:W-:Y:S01]  /*35e0*/  @!P0 MOV R31, R21 ;  /* 0x00000015001f8202 */ /* 0x000fe20000000f00 */
[----:B------:R-:W-:Y:S01]  /*35f0*/  @!P0 FFMA.FTZ R0, R39, R38, R0 ;  /* 0x0000002627008223 */ /* 0x000fe20000010000 */
[----:B------:R-:W-:Y:S01]  /*3600*/  @!P0 HADD2.F32 R38, -RZ, R42.H0_H0 ;  /* 0x2000002aff268230 */ /* 0x000fe20000004100 */
[-C--:B------:R-:W-:Y:S01]  /*3610*/  @!P0 FFMA.FTZ R127, R33, R40.reuse, -R127 ;  /* 0x00000028217f8223 */ /* 0x080fe2000001087f */
[----:B------:R-:W-:Y:S01]  /*3620*/  @!P0 HADD2.F32 R33, -RZ, R32.H0_H0 ;  /* 0x20000020ff218230 */ /* 0x000fe20000004100 */
[----:B------:R-:W-:Y:S01]  /*3630*/  @!P0 FFMA.FTZ R2, R41, R40, R2 ;  /* 0x0000002829028223 */ /* 0x000fe20000010002 */
[----:B------:R-:W-:Y:S02]  /*3640*/  @!P0 HADD2.F32 R34, -RZ, R31.H0_H0 ;  /* 0x2000001fff228230 */ /* 0x000fe40000004100 */
[----:B------:R-:W-:Y:S01]  /*3650*/  @!P0 HADD2.F32 R40, -RZ, R46.H0_H0 ;  /* 0x2000002eff288230 */ /* 0x000fe20000004100 */
[----:B------:R-:W-:Y:S01]  /*3660*/  @!P0 IMAD.MOV.U32 R46, RZ, RZ, R58 ;  /* 0x000000ffff2e8224 */ /* 0x000fe200078e003a */
[----:B------:R-:W-:Y:S01]  /*3670*/  @!P0 HADD2.F32 R41, -RZ, R42.H1_H1 ;  /* 0x3000002aff298230 */ /* 0x000fe20000004100 */
[-C--:B------:R-:W-:Y:S01]  /*3680*/  @!P0 FMUL.FTZ R124, R38, R33.reuse ;  /* 0x00000021267c8220 */ /* 0x080fe20000410000 */
[----:B------:R-:W-:Y:S01]  /*3690*/  @!P0 HADD2.F32 R32, -RZ, R35.H0_H0 ;  /* 0x20000023ff208230 */ /* 0x000fe20000004100 */
[----:B------:R-:W-:Y:S01]  /*36a0*/  @!P0 FMUL.FTZ R3, R34, R33 ;  /* 0x0000002122038220 */ /* 0x000fe20000410000 */
[----:B------:R-:W-:Y:S01]  /*36b0*/  @!P0 MOV R33, R22 ;  /* 0x0000001600218202 */ /* 0x000fe20000000f00 */
[----:B------:R-:W-:Y:S02]  /*36c0*/  @!P0 HADD2.F32 R31, -RZ, R31.H1_H1 ;  /* 0x3000001fff1f8230 */ /* 0x000fe40000004100 */
[-C--:B------:R-:W-:Y:S01]  /*36d0*/  @!P0 FMUL.FTZ R129, R41, R32.reuse ;  /* 0x0000002029818220 */ /* 0x080fe20000410000 */
[----:B------:R-:W-:Y:S02]  /*36e0*/  @!P0 HADD2.F32 R44, -RZ, R46.H1_H1 ;  /* 0x3000002eff2c8230 */ /* 0x000fe40000004100 */
[C---:B------:R-:W-:Y:S01]  /*36f0*/  @!P0 FMUL.FTZ R4, R31.reuse, R32 ;  /* 0x000000201f048220 */ /* 0x040fe20000410000 */
[----:B------:R-:W-:Y:S01]  /*3700*/  @!P0 HADD2.F32 R39, -RZ, R48.H0_H0 ;  /* 0x20000030ff278230 */ /* 0x000fe20000004100 */
[-C--:B------:R-:W-:Y:S01]  /*3710*/  @!P0 FFMA.FTZ R129, R31, R40.reuse, -R129 ;  /* 0x000000281f818223 */ /* 0x080fe20000010881 */
[----:B------:R-:W-:Y:S01]  /*3720*/  @!P0 HADD2.F32 R31, -RZ, R28.H0_H0 ;  /* 0x2000001cff1f8230 */ /* 0x000fe20000004100 */
[----:B------:R-:W-:Y:S01]  /*3730*/  @!P0 FMUL.FTZ R131, R44, R29 ;  /* 0x0000001d2c838220 */ /* 0x000fe20000410000 */
[----:B------:R-:W-:Y:S01]  /*3740*/  @!P0 HADD2.F32 R28, -RZ, R33.H1_H1 ;  /* 0x30000021ff1c8230 */ /* 0x000fe20000004100 */
[-C--:B------:R-:W-:Y:S01]  /*3750*/  @!P0 FFMA.FTZ R3, R38, R39.reuse, R3 ;  /* 0x0000002726038223 */ /* 0x080fe20000010003 */
[----:B------:R-:W-:Y:S01]  /*3760*/  @!P0 HADD2.F32 R48, -RZ, R47.H0_H0 ;  /* 0x2000002fff308230 */ /* 0x000fe20000004100 */
[----:B------:R-:W-:Y:S01]  /*3770*/  @!P0 FFMA.FTZ R124, R34, R39, -R124 ;  /* 0x00000027227c8223 */ /* 0x000fe2000001087c */
[----:B------:R-:W-:Y:S01]  /*3780*/  @!P0 HADD2.F32 R42, -RZ, R46.H0_H0 ;  /* 0x2000002eff2a8230 */ /* 0x000fe20000004100 */
[C---:B------:R-:W-:Y:S01]  /*3790*/  @!P0 FMUL.FTZ R6, R28.reuse, R29 ;  /* 0x0000001d1c068220 */ /* 0x040fe20000410000 */
[----:B------:R-:W-:Y:S01]  /*37a0*/  @!P0 HADD2.F32 R46, -RZ, R49.H0_H0 ;  /* 0x20000031ff2e8230 */ /* 0x000fe20000004100 */
[----:B------:R-:W-:Y:S01]  /*37b0*/  @!P0 FFMA.FTZ R131, R28, R45, -R131 ;  /* 0x0000002d1c838223 */ /* 0x000fe20000010883 */
[----:B------:R-:W-:Y:S01]  /*37c0*/  @!P0 HADD2.F32 R28, -RZ, R19.H0_H0 ;  /* 0x20000013ff1c8230 */ /* 0x000fe20000004100 */
[----:B------:R-:W-:Y:S01]  /*37d0*/  @!P0 FMUL.FTZ R126, R42, R31 ;  /* 0x0000001f2a7e8220 */ /* 0x000fe20000410000 */
[----:B------:R-:W-:Y:S01]  /*37e0*/  @!P0 MOV R19, R23 ;  /* 0x0000001700138202 */ /* 0x000fe20000000f00 */
[----:B------:R-:W-:Y:S01]  /*37f0*/  @!P0 FFMA.FTZ R4, R41, R40, R4 ;  /* 0x0000002829048223 */ /* 0x000fe20000010004 */
[----:B------:R-:W-:Y:S01]  /*3800*/  @!P0 F2FP.PACK_AB R124, R129, R124 ;  /* 0x0000007c817c823e */ /* 0x000fe200000000ff */
[----:B------:R-:W-:Y:S01]  /*3810*/  @!P0 FMUL.FTZ R130, R46, R28 ;  /* 0x0000001c2e828220 */ /* 0x000fe20000410000 */
[----:B------:R-:W-:Y:S01]  /*3820*/  @!P0 F2FP.PACK_AB R129, R127, R74 ;  /* 0x0000004a7f81823e */ /* 0x000fe200000000ff */
[----:B------:R-:W-:Y:S01]  /*3830*/  @!P0 HADD2.F32 R47, -RZ, R49.H1_H1 ;  /* 0x30000031ff2f8230 */ /* 0x000fe20000004100 */
[----:B------:R-:W-:Y:S01]  /*3840*/  @!P0 MOV R21, R124 ;  /* 0x0000007c00158202 */ /* 0x000fe20000000f00 */
[----:B------:R-:W-:Y:S01]  /*3850*/  @!P0 HADD2.F32 R32, -RZ, R33.H0_H0 ;  /* 0x20000021ff208230 */ /* 0x000fe20000004100 */
[----:B------:R-:W-:Y:S01]  /*3860*/  @!P0 F2FP.PACK_AB R74, R2, R0 ;  /* 0x00000000024a823e */ /* 0x000fe200000000ff */
[----:B------:R-:W-:Y:S01]  /*3870*/  @!P0 IMAD.MOV.U32 R20, RZ, RZ, R129 ;  /* 0x000000ffff148224 */ /* 0x000fe200078e0081 */
[--C-:B------:R-:W-:Y:S01]  /*3880*/  @!P0 HADD2.F32 R29, -RZ, R19.reuse.H0_H0 ;  /* 0x20000013ff1d8230 */ /* 0x100fe20000004100 */
[----:B------:R-:W-:Y:S01]  /*3890*/  @!P0 FMUL.FTZ R128, R47, R30 ;  /* 0x0000001e2f808220 */ /* 0x000fe20000410000 */
[----:B------:R-:W-:Y:S01]  /*38a0*/  @!P0 HADD2.F32 R19, -RZ, R19.H1_H1 ;  /* 0x30000013ff138230 */ /* 0x000fe20000004100 */
[C---:B------:R-:W-:Y:S01]  /*38b0*/  @!P0 FMUL.FTZ R5, R32.reuse, R31 ;  /* 0x0000001f20058220 */ /* 0x040fe20000410000 */
[----:B------:R-:W-:Y:S01]  /*38c0*/  @!P0 MOV R56, R74 ;  /* 0x0000004a00388202 */ /* 0x000fe20000000f00 */
[----:B------:R-:W-:Y:S02]  /*38d0*/  @!P0 FFMA.FTZ R130, R29, R48, -R130 ;  /* 0x000000301d828223 */ /* 0x000fe40000010882 */
[----:B------:R-:W-:Y:S02]  /*38e0*/  @!P0 FFMA.FTZ R128, R19, R50, -R128 ;  /* 0x0000003213808223 */ /* 0x000fe40000010880 */
[-C--:B------:R-:W-:Y:S02]  /*38f0*/  @!P0 FFMA.FTZ R126, R32, R43.reuse, -R126 ;  /* 0x0000002b207e8223 */ /* 0x080fe4000001087e */
[----:B------:R-:W-:Y:S01]  /*3900*/  @!P0 FFMA.FTZ R5, R42, R43, R5 ;  /* 0x0000002b2a058223 */ /* 0x000fe20000010005 */
[----:B------:R-:W-:Y:S01]  /*3910*/  @!P0 F2FP.PACK_AB R127, R128, R130 ;  /* 0x00000082807f823e */ /* 0x000fe200000000ff */
[----:B------:R-:W-:Y:S01]  /*3920*/  @!P0 FMUL.FTZ R7, R29, R28 ;  /* 0x0000001c1d078220 */ /* 0x000fe20000410000 */
[----:B------:R-:W-:Y:S01]  /*3930*/  @!P0 F2FP.PACK_AB R126, R131, R126 ;  /* 0x0000007e837e823e */ /* 0x000fe200000000ff */
[----:B------:R-:W-:Y:S01]  /*3940*/  @!P0 FFMA.FTZ R6, R44, R45, R6 ;  /* 0x0000002d2c068223 */ /* 0x000fe20000010006 */
[----:B------:R-:W-:Y:S01]  /*3950*/  IADD3 R130, P2, R122, R78, RZ ;  /* 0x0000004e7a827210 */ /* 0x000fe20007f5e0ff */
[----:B------:R-:W-:Y:S01]  /*3960*/  @!P0 FMUL.FTZ R8, R19, R30 ;  /* 0x0000001e13088220 */ /* 0x000fe20000410000 */
[----:B------:R-:W-:Y:S01]  /*3970*/  @!P0 MOV R22, R126 ;  /* 0x0000007e00168202 */ /* 0x000fe20000000f00 */
[----:B------:R-:W-:Y:S01]  /*3980*/  @!P0 FFMA.FTZ R7, R46, R48, R7 ;  /* 0x000000302e078223 */ /* 0x000fe20000010007 */
[----:B------:R-:W-:Y:S01]  /*3990*/  IADD3.X R131, R123, R76, RZ, P2, !PT ;  /* 0x0000004c7b837210 */ /* 0x000fe200017fe4ff */
[----:B------:R-:W-:Y:S01]  /*39a0*/  @!P0 FFMA.FTZ R8, R47, R50, R8 ;  /* 0x000000322f088223 */ /* 0x000fe20000010008 */
[----:B------:R-:W-:Y:S01]  /*39b0*/  @!P0 F2FP.PACK_AB R124, R6, R5 ;  /* 0x00000005067c823e */ /* 0x000fe200000000ff */
[----:B------:R-:W-:Y:S01]  /*39c0*/  @!P0 IMAD.MOV.U32 R23, RZ, RZ, R127 ;  /* 0x000000ffff178224 */ /* 0x000fe200078e007f */
[----:B------:R-:W-:Y:S02]  /*39d0*/  @!P0 F2FP.PACK_AB R127, R4, R3 ;  /* 0x00000003047f823e */ /* 0x000fe400000000ff */
[----:B------:R-:W-:Y:S02]  /*39e0*/  @!P0 F2FP.PACK_AB R129, R8, R7 ;  /* 0x000000070881823e */ /* 0x000fe400000000ff */
[----:B------:R1:W-:Y:S01]  /*39f0*/  ST.E.128 [R130.64], R20 ;  /* 0x0000001482007985 */ /* 0x0003e2000c101d16 */
[----:B------:R-:W-:Y:S01]  /*3a00*/  @!P0 IMAD.MOV.U32 R57, RZ, RZ, R127 ;  /* 0x000000ffff398224 */ /* 0x000fe200078e007f */
[----:B------:R-:W-:Y:S02]  /*3a10*/  @!P0 MOV R58, R124 ;  /* 0x0000007c003a8202 */ /* 0x000fe40000000f00 */
[----:B------:R-:W-:Y:S05]  /*3a20*/  @!P0 MOV R59, R129 ;  /* 0x00000081003b8202 */ /* 0x000fea0000000f00 */
[----:B------:R1:W-:Y:S02]  /*3a30*/  @!P1 ST.E.128 [R132.64], R56 ;  /* 0x0000003884009985 */ /* 0x0003e4000c101d16 */
.L_x_77:
[----:B------:R-:W-:Y:S05]  /*3a40*/  BSYNC B0 ;  /* 0x0000000000007941 */ /* 0x000fea0003800000 */
.L_x_76:
[----:B------:R-:W-:Y:S11]  /*3a50*/  ISETP.GE.AND P0, PT, R11, c[0x0][0x1d4], PT ;  /* 0x000075000b007a0c */ /* 0x000ff60003f06270 */
[----:B------:R-:W-:Y:S02]  /*3a60*/  @!UPT UIADD3 URZ, URZ, URZ, URZ ;  /* 0x0000003f3f3ff290 */ /* 0x000fe4000fffe03f */
[----:B------:R-:W-:-:S05]  /*3a70*/  @P0 BRA `(.L_x_67) ;  /* 0x0000094000000947 */ /* 0x000fca0003800000 */
[----:B------:R-:W-:Y:S01]  /*3a80*/  SEL R125, R86, R125, !P4 ;  /* 0x0000007d567d7207 */ /* 0x000fe20006000000 */
[----:B-1----:R-:W1:Y:S01]  /*3a90*/  LDS.128 R20, [R84+0xc080] ;  /* 0x00c0800054147984 */ /* 0x002e620000000c00 */
[----:B------:R-:W-:Y:S02]  /*3aa0*/  ISETP.GE.AND P0, PT, R11, c[0x0][0x27c], PT ;  /* 0x00009f000b007a0c */ /* 0x000fe40003f06270 */
[----:B------:R-:W-:Y:S02]  /*3ab0*/  SHF.R.S32.HI R46, RZ, 0x1f, R125 ;  /* 0x0000001fff2e7819 */ /* 0x000fe4000001147d */
[----:B------:R-:W-:Y:S02]  /*3ac0*/  IADD3 R128, P1, R122, R80, RZ ;  /* 0x000000507a807210 */ /* 0x000fe40007f3e0ff */
[----:B------:R-:W-:Y:S03]  /*3ad0*/  LEA.HI R59, R46, R125, RZ, 0x4 ;  /* 0x0000007d2e3b7211 */ /* 0x000fe600078f20ff */
[----:B----4-:R-:W-:Y:S01]  /*3ae0*/  IMAD.X R129, R123, 0x1, R79, P1 ;  /* 0x000000017b817824 */ /* 0x010fe200008e064f */
[----:B------:R-:W-:Y:S03]  /*3af0*/  LEA.HI.SX32 R59, R59, R88, 0x1c ;  /* 0x000000583b3b7211 */ /* 0x000fe600078fe2ff */
[----:B------:R-:W-:Y:S01]  /*3b00*/  @!P0 SHF.R.U32.HI R28, RZ, 0x10, R25 ;  /* 0x00000010ff1c8819 */ /* 0x000fe20000011619 */
[--C-:B------:R-:W-:Y:S01]  /*3b10*/  @!P0 HADD2.F32 R33, -RZ, R61.reuse.H0_H0 ;  /* 0x2000003dff218230 */ /* 0x100fe20000004100 */
[----:B------:R-:W-:Y:S01]  /*3b20*/  SHF.R.S32.HI R46, RZ, 0x1f, R59 ;  /* 0x0000001fff2e7819 */ /* 0x000fe2000001143b */
[----:B------:R-:W-:Y:S01]  /*3b30*/  @!P0 HADD2.F32 R40, -RZ, R60.H1_H1 ;  /* 0x3000003cff288230 */ /* 0x000fe20000004100 */
[----:B------:R-:W-:Y:S01]  /*3b40*/  SHF.L.U32 R57, R59, 0x3, RZ ;  /* 0x000000033b397819 */ /* 0x000fe200000006ff */
[----:B------:R-:W-:Y:S01]  /*3b50*/  @!P0 HADD2.F32 R28, -RZ, R28.H0_H0 ;  /* 0x2000001cff1c8230 */ /* 0x000fe20000004100 */
[----:B------:R-:W-:Y:S01]  /*3b60*/  LEA.HI R46, R46, R59, RZ, 0x3 ;  /* 0x0000003b2e2e7211 */ /* 0x000fe200078f18ff */
[----:B------:R-:W-:Y:S01]  /*3b70*/  @!P0 HADD2.F32 R37, -RZ, R61.H1_H1 ;  /* 0x3000003dff258230 */ /* 0x000fe20000004100 */
[----:B------:R-:W-:Y:S01]  /*3b80*/  @!P0 SHF.R.U64 R24, R24, 0x10, R25 ;  /* 0x0000001018188819 */ /* 0x000fe20000001219 */
[----:B------:R-:W-:Y:S01]  /*3b90*/  @!P0 HADD2.F32 R44, -RZ, R60.H0_H0 ;  /* 0x2000003cff2c8230 */ /* 0x000fe20000004100 */
[----:B------:R-:W-:Y:S01]  /*3ba0*/  LOP3.LUT R56, R103, 0x38, R57, 0xf8, !PT ;  /* 0x0000003867387812 */ /* 0x000fe200078ef839 */
[----:B------:R-:W-:Y:S01]  /*3bb0*/  IMAD.SHL.U32 R46, R46, 0x100, RZ ;  /* 0x000001002e2e7824 */ /* 0x000fe200078e00ff */
[--C-:B------:R-:W-:Y:S02]  /*3bc0*/  @!P0 SHF.R.U32.HI R19, RZ, 0x10, R27.reuse ;  /* 0x00000010ff138819 */ /* 0x100fe4000001161b */
[----:B------:R-:W-:Y:S02]  /*3bd0*/  LOP3.LUT R59, R56, R101, RZ, 0x3c, !PT ;  /* 0x00000065383b7212 */ /* 0x000fe400078e3cff */
[----:B------:R-:W-:Y:S02]  /*3be0*/  LOP3.LUT R46, R46, 0x7ffff800, RZ, 0xc0, !PT ;  /* 0x7ffff8002e2e7812 */ /* 0x000fe400078ec0ff */
[----:B------:R-:W-:Y:S01]  /*3bf0*/  @!P0 SHF.R.U64 R26, R26, 0x10, R27 ;  /* 0x000000101a1a8819 */ /* 0x000fe2000000121b */
[----:B------:R-:W-:Y:S01]  /*3c00*/  @!P0 HADD2.F32 R27, -RZ, R18.H1_H1 ;  /* 0x30000012ff1b8230 */ /* 0x000fe20000004100 */
[----:B------:R-:W-:Y:S02]  /*3c10*/  IADD3 R46, R59, R46, R100 ;  /* 0x0000002e3b2e7210 */ /* 0x000fe40007ffe064 */
[--C-:B------:R-:W-:Y:S02]  /*3c20*/  @!P0 SHF.R.U32.HI R36, RZ, 0x10, R53.reuse ;  /* 0x00000010ff248819 */ /* 0x100fe40000011635 */
[----:B------:R-:W-:Y:S02]  /*3c30*/  SHF.L.U32 R58, R46, 0x1, RZ ;  /* 0x000000012e3a7819 */ /* 0x000fe400000006ff */
[----:B-1----:R-:W-:Y:S01]  /*3c40*/  @!P0 MOV R25, R21 ;  /* 0x0000001500198202 */ /* 0x002fe20000000f00 */
[----:B------:R-:W-:Y:S01]  /*3c50*/  @!P0 HADD2.F32 R36, -RZ, R36.H0_H0 ;  /* 0x20000024ff248230 */ /* 0x000fe20000004100 */
[----:B------:R-:W-:Y:S01]  /*3c60*/  @!P0 SHF.R.U64 R35, R52, 0x10, R53 ;  /* 0x0000001034238819 */ /* 0x000fe20000001235 */
[----:B------:R-:W1:Y:S01]  /*3c70*/  LDS.128 R48, [R58+0xc080] ;  /* 0x00c080003a307984 */ /* 0x000e620000000c00 */
[--C-:B------:R-:W-:Y:S01]  /*3c80*/  @!P0 SHF.R.U64 R43, R54, 0x10, R55.reuse ;  /* 0x00000010362b8819 */ /* 0x100fe20000001237 */
[--C-:B------:R-:W-:Y:S01]  /*3c90*/  @!P0 HADD2.F32 R30, -RZ, R25.reuse.H0_H0 ;  /* 0x20000019ff1e8230 */ /* 0x100fe20000004100 */
[----:B------:R-:W-:Y:S01]  /*3ca0*/  @!P0 SHF.R.U32.HI R47, RZ, 0x10, R55 ;  /* 0x00000010ff2f8819 */ /* 0x000fe20000011637 */
[----:B------:R-:W-:Y:S01]  /*3cb0*/  @!P0 HADD2.F32 R25, -RZ, R25.H1_H1 ;  /* 0x30000019ff198230 */ /* 0x000fe20000004100 */
[----:B------:R-:W-:Y:S01]  /*3cc0*/  ISETP.GE.AND P1, PT, R57, c[0x0][0x1d4], PT ;  /* 0x0000750039007a0c */ /* 0x000fe20003f26270 */
[----:B------:R-:W-:Y:S01]  /*3cd0*/  @!P0 HADD2.F32 R35, -RZ, R35.H0_H0 ;  /* 0x20000023ff238230 */ /* 0x000fe20000004100 */
[----:B------:R-:W-:Y:S01]  /*3ce0*/  @!P0 FMUL.FTZ R3, R30, R27 ;  /* 0x0000001b1e038220 */ /* 0x000fe20000410000 */
[----:B------:R-:W-:Y:S01]  /*3cf0*/  @!P0 HADD2.F32 R43, -RZ, R43.H0_H0 ;  /* 0x2000002bff2b8230 */ /* 0x000fe20000004100 */
[-C--:B------:R-:W-:Y:S01]  /*3d00*/  @!P0 FMUL.FTZ R4, R25, R28.reuse ;  /* 0x0000001c19048220 */ /* 0x080fe20000410000 */
[----:B------:R-:W-:Y:S01]  /*3d10*/  @!P0 HADD2.F32 R47, -RZ, R47.H0_H0 ;  /* 0x2000002fff2f8230 */ /* 0x000fe20000004100 */
[----:B-1----:R-:W-:Y:S01]  /*3d20*/  @!P0 IMAD.MOV.U32 R31, RZ, RZ, R49 ;  /* 0x000000ffff1f8224 */ /* 0x002fe200078e0031 */
[----:B------:R-:W-:Y:S01]  /*3d30*/  @!P0 MOV R45, R51 ;  /* 0x00000033002d8202 */ /* 0x000fe20000000f00 */
[----:B------:R-:W-:Y:S02]  /*3d40*/  @!P0 IMAD.MOV.U32 R32, RZ, RZ, R48 ;  /* 0x000000ffff208224 */ /* 0x000fe400078e0030 */
[----:B------:R-:W-:Y:S01]  /*3d50*/  @!P0 IMAD.MOV.U32 R41, RZ, RZ, R50 ;  /* 0x000000ffff298224 */ /* 0x000fe200078e0032 */
[--C-:B------:R-:W-:Y:S02]  /*3d60*/  @!P0 HADD2.F32 R39, -RZ, R31.reuse.H1_H1 ;  /* 0x3000001fff278230 */ /* 0x100fe40000004100 */
[----:B------:R-:W-:Y:S02]  /*3d70*/  @!P0 HADD2.F32 R34, -RZ, R31.H0_H0 ;  /* 0x2000001fff228230 */ /* 0x000fe40000004100 */
[--C-:B------:R-:W-:Y:S01]  /*3d80*/  @!P0 HADD2.F32 R31, -RZ, R32.reuse.H0_H0 ;  /* 0x20000020ff1f8230 */ /* 0x100fe20000004100 */
[----:B------:R-:W-:Y:S01]  /*3d90*/  @!P0 FMUL.FTZ R59, R39, R28 ;  /* 0x0000001c273b8220 */ /* 0x000fe20000410000 */
[----:B------:R-:W-:Y:S01]  /*3da0*/  @!P0 HADD2.F32 R32, -RZ, R32.H1_H1 ;  /* 0x30000020ff208230 */ /* 0x000fe20000004100 */
[----:B------:R-:W-:Y:S01]  /*3db0*/  @!P0 FMUL.FTZ R46, R34, R27 ;  /* 0x0000001b222e8220 */ /* 0x000fe20000410000 */
[----:B------:R-:W-:Y:S01]  /*3dc0*/  @!P0 HADD2.F32 R27, -RZ, R18.H0_H0 ;  /* 0x20000012ff1b8230 */ /* 0x000fe20000004100 */
[----:B------:R-:W-:Y:S01]  /*3dd0*/  @!P0 FFMA.FTZ R59, R25, R36, -R59 ;  /* 0x00000024193b8223 */ /* 0x000fe2000001083b */
[----:B------:R-:W-:Y:S01]  /*3de0*/  @!P0 MOV R18, R20 ;  /* 0x0000001400128202 */ /* 0x000fe20000000f00 */
[----:B------:R-:W-:Y:S01]  /*3df0*/  @!P0 IMAD.MOV.U32 R28, RZ, RZ, R23 ;  /* 0x000000ffff1c8224 */ /* 0x000fe200078e0017 */
[----:B------:R-:W-:Y:S01]  /*3e00*/  @!P0 HADD2.F32 R25, -RZ, R24.H0_H0 ;  /* 0x20000018ff198230 */ /* 0x000fe20000004100 */
[----:B------:R-:W-:Y:S01]  /*3e10*/  @!P0 FMUL.FTZ R56, R31, R27 ;  /* 0x0000001b1f388220 */ /* 0x000fe20000410000 */
[----:B------:R-:W-:Y:S01]  /*3e20*/  @!P0 HADD2.F32 R38, -RZ, R41.H0_H0 ;  /* 0x20000029ff268230 */ /* 0x000fe20000004100 */
[----:B------:R-:W-:Y:S01]  /*3e30*/  @!P0 FFMA.FTZ R46, R30, R37, -R46 ;  /* 0x000000251e2e8223 */ /* 0x000fe2000001082e */
[--C-:B------:R-:W-:Y:S01]  /*3e40*/  @!P0 HADD2.F32 R24, -RZ, R18.reuse.H0_H0 ;  /* 0x20000012ff188230 */ /* 0x100fe20000004100 */
[----:B------:R-:W-:Y:S01]  /*3e50*/  @!P0 FMUL.FTZ R125, R32, R25 ;  /* 0x00000019207d8220 */ /* 0x000fe20000410000 */
[----:B------:R-:W-:Y:S02]  /*3e60*/  @!P0 HADD2.F32 R18, -RZ, R18.H1_H1 ;  /* 0x30000012ff128230 */ /* 0x000fe40000004100 */
[----:B------:R-:W-:Y:S01]  /*3e70*/  @!P0 F2FP.PACK_AB R46, R59, R46 ;  /* 0x0000002e3b2e823e */ /* 0x000fe200000000ff */
[----:B------:R-:W-:Y:S01]  /*3e80*/  @!P0 FMUL.FTZ R0, R24, R27 ;  /* 0x0000001b18008220 */ /* 0x000fe20000410000 */
[----:B------:R-:W-:Y:S01]  /*3e90*/  @!P0 HADD2.F32 R27, -RZ, R26.H0_H0 ;  /* 0x2000001aff1b8230 */ /* 0x000fe20000004100 */
[----:B------:R-:W-:Y:S01]  /*3ea0*/  @!P0 FMUL.FTZ R2, R18, R25 ;  /* 0x0000001912028220 */ /* 0x000fe20000410000 */
[----:B------:R-:W-:Y:S01]  /*3eb0*/  @!P0 MOV R25, R22 ;  /* 0x0000001600198202 */ /* 0x000fe20000000f00 */
[----:B------:R-:W-:Y:S01]  /*3ec0*/  @!P0 FFMA.FTZ R56, R24, R33, -R56 ;  /* 0x0000002118388223 */ /* 0x000fe20000010838 */
[----:B------:R-:W-:Y:S01]  /*3ed0*/  @!P0 HADD2.F32 R24, -RZ, R13.H1_H1 ;  /* 0x3000000dff188230 */ /* 0x000fe20000004100 */
[----:B------:R-:W-:Y:S01]  /*3ee0*/  @!P0 FFMA.FTZ R125, R18, R35, -R125 ;  /* 0x00000023127d8223 */ /* 0x000fe2000001087d */
[----:B------:R-:W-:Y:S01]  /*3ef0*/  @!P0 HADD2.F32 R41, -RZ, R41.H1_H1 ;  /* 0x30000029ff298230 */ /* 0x000fe20000004100 */
[----:B------:R-:W-:Y:S01]  /*3f00*/  @!P0 FFMA.FTZ R0, R31, R33, R0 ;  /* 0x000000211f008223 */ /* 0x000fe20000010000 */
[----:B------:R-:W-:Y:S01]  /*3f10*/  @!P0 HADD2.F32 R18, -RZ, R13.H0_H0 ;  /* 0x2000000dff128230 */ /* 0x000fe20000004100 */
[----:B------:R-:W-:Y:S01]  /*3f20*/  @!P0 FMUL.FTZ R127, R38, R24 ;  /* 0x00000018267f8220 */ /* 0x000fe20000410000 */
[----:B------:R-:W-:Y:S01]  /*3f30*/  @!P0 HADD2.F32 R13, -RZ, R19.H0_H0 ;  /* 0x20000013ff0d8230 */ /* 0x000fe20000004100 */
[----:B------:R-:W-:Y:S01]  /*3f40*/  @!P0 FMUL.FTZ R124, R41, R27 ;  /* 0x0000001b297c8220 */ /* 0x000fe20000410000 */
[--C-:B------:R-:W-:Y:S01]  /*3f50*/  @!P0 HADD2.F32 R42, -RZ, R45.reuse.H0_H0 ;  /* 0x2000002dff2a8230 */ /* 0x100fe20000004100 */
[----:B------:R-:W-:Y:S01]  /*3f60*/  @!P0 FFMA.FTZ R2, R32, R35, R2 ;  /* 0x0000002320028223 */ /* 0x000fe20000010002 */
[----:B------:R-:W-:Y:S01]  /*3f70*/  @!P0 HADD2.F32 R45, -RZ, R45.H1_H1 ;  /* 0x3000002dff2d8230 */ /* 0x000fe20000004100 */
[----:B------:R-:W-:Y:S01]  /*3f80*/  @!P0 FFMA.FTZ R3, R34, R37, R3 ;  /* 0x0000002522038223 */ /* 0x000fe20000010003 */
[--C-:B------:R-:W-:Y:S01]  /*3f90*/  @!P0 HADD2.F32 R19, -RZ, R28.reuse.H0_H0 ;  /* 0x2000001cff138230 */ /* 0x100fe20000004100 */
[----:B------:R-:W-:Y:S01]  /*3fa0*/  @!P0 FMUL.FTZ R74, R42, R18 ;  /* 0x000000122a4a8220 */ /* 0x000fe20000410000 */
[----:B------:R-:W-:Y:S01]  /*3fb0*/  @!P0 HADD2.F32 R26, -RZ, R28.H1_H1 ;  /* 0x3000001cff1a8230 */ /* 0x000fe20000004100 */
[----:B------:R-:W-:Y:S01]  /*3fc0*/  @!P0 FMUL.FTZ R58, R45, R13 ;  /* 0x0000000d2d3a8220 */ /* 0x000fe20000410000 */
[--C-:B------:R-:W-:Y:S01]  /*3fd0*/  @!P0 HADD2.F32 R29, -RZ, R25.reuse.H0_H0 ;  /* 0x20000019ff1d8230 */ /* 0x100fe20000004100 */
[----:B------:R-:W-:Y:S01]  /*3fe0*/  @!P0 FFMA.FTZ R74, R19, R44, -R74 ;  /* 0x0000002c134a8223 */ /* 0x000fe2000001084a */
[----:B------:R-:W-:Y:S01]  /*3ff0*/  @!P0 HADD2.F32 R28, -RZ, R25.H1_H1 ;  /* 0x30000019ff1c8230 */ /* 0x000fe20000004100 */
[----:B------:R-:W-:Y:S01]  /*4000*/  @!P0 FFMA.FTZ R58, R26, R47, -R58 ;  /* 0x0000002f1a3a8223 */ /* 0x000fe2000001083a */
[----:B------:R-:W-:Y:S01]  /*4010*/  @!P0 F2FP.PACK_AB R125, R125, R56 ;  /* 0x000000387d7d823e */ /* 0x000fe200000000ff */
[C---:B------:R-:W-:Y:S01]  /*4020*/  @!P0 FFMA.FTZ R127, R29.reuse, R40, -R127 ;  /* 0x000000281d7f8223 */ /* 0x040fe2000001087f */
[----:B------:R-:W-:Y:S01]  /*4030*/  @!P0 MOV R21, R46 ;  /* 0x0000002e00158202 */ /* 0x000fe20000000f00 */
[----:B------:R-:W-:Y:S01]  /*4040*/  @!P0 FFMA.FTZ R124, R28, R43, -R124 ;  /* 0x0000002b1c7c8223 */ /* 0x000fe2000001087c */
[----:B------:R-:W-:Y:S01]  /*4050*/  @!P0 F2FP.PACK_AB R58, R58, R74 ;  /* 0x0000004a3a3a823e */ /* 0x000fe200000000ff */
[----:B------:R-:W-:Y:S01]  /*4060*/  @!P0 FMUL.FTZ R5, R29, R24 ;  /* 0x000000181d058220 */ /* 0x000fe20000410000 */
[----:B------:R-:W-:Y:S01]  /*4070*/  @!P0 MOV R20, R125 ;  /* 0x0000007d00148202 */ /* 0x000fe20000000f00 */
[----:B------:R-:W-:Y:S01]  /*4080*/  @!P0 FMUL.FTZ R6, R28, R27 ;  /* 0x0000001b1c068220 */ /* 0x000fe20000410000 */
[----:B------:R-:W-:Y:S01]  /*4090*/  @!P0 F2FP.PACK_AB R127, R124, R127 ;  /* 0x0000007f7c7f823e */ /* 0x000fe200000000ff */
[----:B------:R-:W-:Y:S01]  /*40a0*/  @!P0 FFMA.FTZ R4, R39, R36, R4 ;  /* 0x0000002427048223 */ /* 0x000fe20000010004 */
[----:B------:R-:W-:Y:S01]  /*40b0*/  @!P0 MOV R23, R58 ;  /* 0x0000003a00178202 */ /* 0x000fe20000000f00 */
[----:B------:R-:W-:Y:S01]  /*40c0*/  @!P0 FMUL.FTZ R7, R19, R18 ;  /* 0x0000001213078220 */ /* 0x000fe20000410000 */
[----:B------:R-:W-:Y:S01]  /*40d0*/  @!P0 F2FP.PACK_AB R46, R2, R0 ;  /* 0x00000000022e823e */ /* 0x000fe200000000ff */
[----:B------:R-:W-:Y:S01]  /*40e0*/  @!P0 IMAD.MOV.U32 R22, RZ, RZ, R127 ;  /* 0x000000ffff168224 */ /* 0x000fe200078e007f */
[----:B------:R-:W-:Y:S01]  /*40f0*/  @!P0 F2FP.PACK_AB R59, R4, R3 ;  /* 0x00000003043b823e */ /* 0x000fe200000000ff */
[----:B------:R-:W-:Y:S01]  /*4100*/  @!P0 FFMA.FTZ R5, R38, R40, R5 ;  /* 0x0000002826058223 */ /* 0x000fe20000010005 */
[----:B------:R-:W-:Y:S01]  /*4110*/  @!P0 MOV R48, R46 ;  /* 0x0000002e00308202 */ /* 0x000fe20000000f00 */
[----:B------:R-:W-:Y:S01]  /*4120*/  @!P0 FMUL.FTZ R8, R26, R13 ;  /* 0x0000000d1a088220 */ /* 0x000fe20000410000 */
[----:B------:R1:W-:Y:S01]  /*4130*/  ST.E.128 [R128.64], R20 ;  /* 0x0000001480007985 */ /* 0x0003e2000c101d16 */
[----:B------:R-:W-:Y:S02]  /*4140*/  @!P0 FFMA.FTZ R6, R41, R43, R6 ;  /* 0x0000002b29068223 */ /* 0x000fe40000010006 */
[----:B------:R-:W-:Y:S02]  /*4150*/  @!P0 FFMA.FTZ R7, R42, R44, R7 ;  /* 0x0000002c2a078223 */ /* 0x000fe40000010007 */
[----:B------:R-:W-:Y:S01]  /*4160*/  @!P0 FFMA.FTZ R8, R45, R47, R8 ;  /* 0x0000002f2d088223 */ /* 0x000fe20000010008 */
[----:B------:R-:W-:Y:S01]  /*4170*/  @!P0 F2FP.PACK_AB R56, R6, R5 ;  /* 0x000000050638823e */ /* 0x000fe200000000ff */
[----:B------:R-:W-:Y:S03]  /*4180*/  @!P0 IMAD.MOV.U32 R49, RZ, RZ, R59 ;  /* 0x000000ffff318224 */ /* 0x000fe600078e003b */
[----:B------:R-:W-:Y:S02]  /*4190*/  @!P0 F2FP.PACK_AB R125, R8, R7 ;  /* 0x00000007087d823e */ /* 0x000fe400000000ff */
[----:B------:R-:W-:Y:S02]  /*41a0*/  @!P0 MOV R50, R56 ;  /* 0x0000003800328202 */ /* 0x000fe40000000f00 */
[----:B------:R-:W-:Y:S01]  /*41b0*/  @!P0 MOV R51, R125 ;  /* 0x0000007d00338202 */ /* 0x000fe20000000f00 */
[----:B------:R-:W-:-:S05]  /*41c0*/  @P1 BRA `(.L_x_67) ;  /* 0x000001f000001947 */ /* 0x000fca0003800000 */
[C---:B------:R-:W-:Y:S04]  /*41d0*/  LEA R2, P0, R57.reuse, R122, 0x1 ;  /* 0x0000007a39027211 */ /* 0x040fe800078008ff */
[----:B------:R-:W-:Y:S05]  /*41e0*/  LEA.HI.X.SX32 R3, R57, R123, 0x1, P0 ;  /* 0x0000007b39037211 */ /* 0x000fea00000f0eff */
[----:B------:R3:W-:Y:S01]  /*41f0*/  ST.E.128 [R2.64], R48 ;  /* 0x0000003002007985 */ /* 0x0007e2000c101d16 */
[----:B------:R-:W-:-:S05]  /*4200*/  BRA `(.L_x_67) ;  /* 0x000001b000007947 */ /* 0x000fca0003800000 */
.L_x_63:
[----:B------:R1:W3:Y:S01]  /*4210*/  SHFL.IDX PT, R3, R4, RZ, 0x181f ;  /* 0x00181fff04037589 */ /* 0x0002e200000e0000 */
[----:B------:R-:W-:Y:S03]  /*4220*/  IADD3 R64, -R68, UR17, RZ ;  /* 0x0000001144407c10 */ /* 0x000fe6000fffe1ff */
[----:B------:R1:W4:Y:S01]  /*4230*/  SHFL.IDX PT, R13, R0, RZ, 0x181f ;  /* 0x00181fff000d7589 */ /* 0x00032200000e0000 */
[----:B------:R-:W-:Y:S04]  /*4240*/  IMNMX R64, R64, 0x20, PT ;  /* 0x0000002040407817 */ /* 0x000fe80003800200 */
[----:B------:R-:W-:Y:S11]  /*4250*/  ISETP.GT.AND P0, PT, R64, R105, PT ;  /* 0x000000694000720c */ /* 0x000ff60003f04270 */
[----:B------:R-:W-:Y:S02]  /*4260*/  @!UPT UIADD3 URZ, URZ, URZ, URZ ;  /* 0x0000003f3f3ff290 */ /* 0x000fe4000fffe03f */
[----:B------:R-:W-:-:S05]  /*4270*/  @!P0 BRA `(.L_x_67) ;  /* 0x0000014000008947 */ /* 0x000fca0003800000 */
[C---:B------:R-:W-:Y:S02]  /*4280*/  ISETP.GE.AND P0, PT, R16.reuse, c[0x0][0x1d4], PT ;  /* 0x0000750010007a0c */ /* 0x040fe40003f06270 */
[----:B------:R-:W-:Y:S11]  /*4290*/  ISETP.GE.AND P2, PT, R11, c[0x0][0x1d4], PT ;  /* 0x000075000b007a0c */ /* 0x000ff60003f46270 */
[----:B-1----:R-:W1:Y:S01]  /*42a0*/  @!P0 LDS.128 R4, [R99+0xc080] ;  /* 0x00c0800063048984 */ /* 0x002e620000000c00 */
[C---:B----4-:R-:W-:Y:S04]  /*42b0*/  @!P0 LEA R30, P1, R16.reuse, R13, 0x1 ;  /* 0x0000000d101e8211 */ /* 0x050fe800078208ff */
[----:B---3--:R-:W-:Y:S02]  /*42c0*/  @!P0 LEA.HI.X R31, R16, R3, R17, 0x1, P1 ;  /* 0x00000003101f8211 */ /* 0x008fe400008f0c11 */
[----:B------:R-:W-:Y:S03]  /*42d0*/  ISETP.GE.AND P1, PT, R104, c[0x0][0x1d4], PT ;  /* 0x0000750068007a0c */ /* 0x000fe60003f26270 */
[----:B-1----:R-:W-:Y:S01]  /*42e0*/  @!P0 ST.E.128 [R30.64], R4 ;  /* 0x000000041e008985 */ /* 0x002fe2000c101d16 */
[C---:B------:R-:W-:Y:S03]  /*42f0*/  @!P2 LEA R28, P0, R92.reuse, R13, 0x1 ;  /* 0x0000000d5c1ca211 */ /* 0x040fe600078008ff */
[----:B------:R-:W1:Y:S01]  /*4300*/  @!P2 LDS.128 R24, [R99+0xd080] ;  /* 0x00d080006318a984 */ /* 0x000e620000000c00 */
[----:B------:R-:W-:Y:S02]  /*4310*/  @!P2 LEA.HI.X R29, R92, R3, R83, 0x1, P0 ;  /* 0x000000035c1da211 */ /* 0x000fe400000f0c53 */
[----:B------:R-:W-:Y:S03]  /*4320*/  ISETP.GE.AND P0, PT, R102, c[0x0][0x1d4], PT ;  /* 0x0000750066007a0c */ /* 0x000fe60003f06270 */
[----:B-1----:R-:W-:Y:S01]  /*4330*/  @!P2 ST.E.128 [R28.64], R24 ;  /* 0x000000181c00a985 */ /* 0x002fe2000c101d16 */
[C---:B------:R-:W-:Y:S03]  /*4340*/  @!P1 LEA R18, P2, R91.reuse, R13, 0x1 ;  /* 0x0000000d5b129211 */ /* 0x040fe600078408ff */
[----:B------:R-:W1:Y:S01]  /*4350*/  @!P1 LDS.128 R20, [R99+0xe080] ;  /* 0x00e0800063149984 */ /* 0x000e620000000c00 */
[----:B------:R-:W-:Y:S05]  /*4360*/  @!P1 LEA.HI.X R19, R91, R3, R82, 0x1, P2 ;  /* 0x000000035b139211 */ /* 0x000fea00010f0c52 */
[----:B-1----:R-:W-:Y:S01]  /*4370*/  @!P1 ST.E.128 [R18.64], R20 ;  /* 0x0000001412009985 */ /* 0x002fe2000c101d16 */
[C---:B------:R-:W-:Y:S03]  /*4380*/  @!P0 LEA R2, P1, R90.reuse, R13, 0x1 ;  /* 0x0000000d5a028211 */ /* 0x040fe600078208ff */
[----:B------:R-:W1:Y:S01]  /*4390*/  @!P0 LDS.128 R4, [R99+0xf080] ;  /* 0x00f0800063048984 */ /* 0x000e620000000c00 */
[----:B------:R-:W-:Y:S05]  /*43a0*/  @!P0 LEA.HI.X R3, R90, R3, R81, 0x1, P1 ;  /* 0x000000035a038211 */ /* 0x000fea00008f0c51 */
[----:B-1----:R1:W-:Y:S04]  /*43b0*/  @!P0 ST.E.128 [R2.64], R4 ;  /* 0x0000000402008985 */ /* 0x0023e8000c101d16 */
.L_x_67:
[----:B------:R-:W-:Y:S05]  /*43c0*/  BSYNC B1 ;  /* 0x0000000000017941 */ /* 0x000fea0003800000 */
.L_x_62:
[----:B------:R-:W-:Y:S01]  /*43d0*/  IMAD.IADD R68, R77, 0x1, -R68 ;  /* 0x000000014d447824 */ /* 0x000fe200078e0a44 */
[----:B------:R-:W-:Y:S04]  /*43e0*/  BSSY B0, `(.L_x_78) ;  /* 0x000003c000007945 */ /* 0x000fe80003800000 */
[----:B------:R-:W-:Y:S11]  /*43f0*/  ISETP.GE.AND P0, PT, R68, 0x1, PT ;  /* 0x000000014400780c */ /* 0x000ff60003f06270 */
[----:B------:R-:W-:Y:S02]  /*4400*/  @!UPT UIADD3 URZ, URZ, URZ, URZ ;  /* 0x0000003f3f3ff290 */ /* 0x000fe4000fffe03f */
[----:B-1-3--:R-:W-:Y:S01]  /*4410*/  @P0 IMAD.WIDE R4, R98, 0x20, R118 ;  /* 0x0000002062040825 */ /* 0x00afe200078e0276 */
[----:B------:R-:W-:Y:S03]  /*4420*/  @P0 ISETP.NE.U32.AND P2, PT, R97, RZ, PT ;  /* 0x000000ff6100020c */ /* 0x000fe60003f45070 */
[----:B------:R-:W-:Y:S02]  /*4430*/  @P0 IMAD R0, R5, c[0x0][0x258], RZ ;  /* 0x0000960005000a24 */ /* 0x000fe400078e02ff */
[----:B------:R-:W-:Y:S02]  /*4440*/  @P0 IMAD.MOV.U32 R74, RZ, RZ, R114 ;  /* 0x000000ffff4a0224 */ /* 0x000fe400078e0072 */
[C---:B------:R-:W-:Y:S02]  /*4450*/  @P0 IMAD R0, R4.reuse, c[0x0][0x25c], R0 ;  /* 0x0000970004000a24 */ /* 0x040fe400078e0200 */
[----:B------:R-:W-:Y:S05]  /*4460*/  @P0 IMAD.WIDE.U32 R2, R4, c[0x0][0x258], R74 ;  /* 0x0000960004020a25 */ /* 0x000fea00078e004a */
[C---:B------:R-:W-:Y:S02]  /*4470*/  @P0 LEA R4, P1, R2.reuse, c[0x0][0x250], 0x1 ;  /* 0x0000940002040a11 */ /* 0x040fe400078208ff */
[----:B------:R-:W-:Y:S04]  /*4480*/  @P0 IADD3 R0, R3, R0, RZ ;  /* 0x0000000003000210 */ /* 0x000fe80007ffe0ff */
[----:B------:R-:W-:Y:S01]  /*4490*/  @P0 LEA.HI.X R5, R2, c[0x0][0x254], R0, 0x1, P1 ;  /* 0x0000950002050a11 */ /* 0x000fe200008f0c00 */
[----:B------:R-:W-:Y:S01]  /*44a0*/  IMAD R0, R66, c[0x0][0x208], RZ ;  /* 0x0000820042007a24 */ /* 0x000fe200078e02ff */
[----:B------:R-:W-:Y:S01]  /*44b0*/  @P0 ISETP.NE.U32.AND P1, PT, R96, RZ, PT ;  /* 0x000000ff6000020c */ /* 0x000fe20003f25070 */
[----:B------:R-:W-:Y:S02]  /*44c0*/  IMAD.WIDE.U32 R2, R67, c[0x0][0x208], RZ ;  /* 0x0000820043027a25 */ /* 0x000fe400078e00ff */
[----:B------:R-:W-:Y:S01]  /*44d0*/  @!PT LDS RZ, [RZ] ;  /* 0x00000000fffff984 */ /* 0x000fe20000000800 */
[----:B------:R-:W-:Y:S01]  /*44e0*/  @!PT LDS RZ, [RZ] ;  /* 0x00000000fffff984 */ /* 0x000fe20000000800 */
[----:B------:R-:W-:Y:S01]  /*44f0*/  @!PT LDS RZ, [RZ] ;  /* 0x00000000fffff984 */ /* 0x000fe20000000800 */
[----:B------:R1:W-:Y:S01]  /*4500*/  @P0 LDGSTS.E.BYPASS.LTC128B.128 [R99+0x8080], [R4.64], P2 ;  /* 0x0808000004630fae */ /* 0x0003e20009101d56 */
[----:B------:R-:W-:Y:S01]  /*4510*/  @P0 ISETP.NE.U32.AND P2, PT, R95, RZ, PT ;  /* 0x000000ff5f00020c */ /* 0x000fe20003f45070 */
[----:B------:R-:W-:Y:S04]  /*4520*/  IMAD R0, R67, c[0x0][0x20c], R0 ;  /* 0x0000830043007a24 */ /* 0x000fe800078e0200 */
[----:B------:R-:W-:Y:S02]  /*4530*/  IMAD.IADD R3, R3, 0x1, R0 ;  /* 0x0000000103037824 */ /* 0x000fe400078e0200 */
[----:B------:R-:W-:Y:S02]  /*4540*/  IMAD R0, R65, c[0x0][0x218], RZ ;  /* 0x0000860041007a24 */ /* 0x000fe400078e02ff */
[----:B------:R1:W-:Y:S01]  /*4550*/  @P0 LDGSTS.E.BYPASS.LTC128B.128 [R99+0x9080], [R4.64+0x80], P1 ;  /* 0x0908008004630fae */ /* 0x0003e20008901d56 */
[----:B------:R-:W-:Y:S01]  /*4560*/  @P0 ISETP.NE.U32.AND P1, PT, R94, RZ, PT ;  /* 0x000000ff5e00020c */ /* 0x000fe20003f25070 */
[C---:B------:R-:W-:Y:S02]  /*4570*/  IMAD.WIDE.U32 R6, R87.reuse, c[0x0][0x218], R2 ;  /* 0x0000860057067a25 */ /* 0x040fe400078e0002 */
[----:B------:R1:W-:Y:S02]  /*4580*/  @P0 LDGSTS.E.BYPASS.LTC128B.128 [R99+0xa080], [R4.64+0x100], P2 ;  /* 0x0a08010004630fae */ /* 0x0003e40009101d56 */
[----:B------:R-:W-:Y:S08]  /*4590*/  IMAD R0, R87, c[0x0][0x21c], R0 ;  /* 0x0000870057007a24 */ /* 0x000ff000078e0200 */
[----:B------:R1:W-:Y:S01]  /*45a0*/  @P0 LDGSTS.E.BYPASS.LTC128B.128 [R99+0xb080], [R4.64+0x180], P1 ;  /* 0x0b08018004630fae */ /* 0x0003e20008901d56 */
[----:B------:R-:W-:Y:S03]  /*45b0*/  IADD3 R3, P0, R6, UR32, RZ ;  /* 0x0000002006037c10 */ /* 0x000fe6000ff1e0ff */
[----:B------:R-:W0:Y:S01]  /*45c0*/  LDGDEPBAR ;  /* 0x00000000000079af */ /* 0x000e220000000000 */
[----:B------:R-:W-:Y:S02]  /*45d0*/  IADD3.X R0, R7, UR25, R0, P0, !PT ;  /* 0x0000001907007c10 */ /* 0x000fe400087fe400 */
[C---:B------:R-:W-:Y:S04]  /*45e0*/  LEA R2, P0, R3.reuse, c[0x0][0x1f8], 0x1 ;  /* 0x00007e0003027a11 */ /* 0x040fe800078008ff */
[----:B----4-:R-:W-:Y:S02]  /*45f0*/  LEA.HI.X R13, R3, c[0x0][0x1fc], R0, 0x1, P0 ;  /* 0x00007f00030d7a11 */ /* 0x010fe400000f0c00 */
[----:B------:R1:W3:Y:S01]  /*4600*/  SHFL.IDX PT, R3, R2, RZ, 0x181f ;  /* 0x00181fff02037589 */ /* 0x0002e200000e0000 */
[----:B------:R-:W-:Y:S03]  /*4610*/  ISETP.GT.AND P0, PT, R64, R105, PT ;  /* 0x000000694000720c */ /* 0x000fe60003f04270 */
[----:B------:R-:W4:Y:S01]  /*4620*/  SHFL.IDX PT, R13, R13, RZ, 0x181f ;  /* 0x00181fff0d0d7589 */ /* 0x000f2200000e0000 */
[----:B------:R-:W-:Y:S04]  /*4630*/  DEPBAR.LE SB0, 0x0 ;  /* 0x000080000000791a */ /* 0x000fe80000000000 */
[----:B------:R-:W-:Y:S06]  /*4640*/  BAR.SYNC.DEFER_BLOCKING 0x0 ;  /* 0x0000000000007b1d */ /* 0x000fec0000010000 */
[----:B------:R-:W-:-:S05]  /*4650*/  @!P0 BRA `(.L_x_79) ;  /* 0x0000014000008947 */ /* 0x000fca0003800000 */
[C---:B-1-3--:R-:W-:Y:S02]  /*4660*/  ISETP.GE.AND P0, PT, R16.reuse, c[0x0][0x1d4], PT ;  /* 0x0000750010007a0c */ /* 0x04afe40003f06270 */
[----:B------:R-:W-:Y:S11]  /*4670*/  ISETP.GE.AND P2, PT, R11, c[0x0][0x1d4], PT ;  /* 0x000075000b007a0c */ /* 0x000ff60003f46270 */
[----:B------:R-:W1:Y:S01]  /*4680*/  @!P0 LDS.128 R4, [R99+0x8080] ;  /* 0x0080800063048984 */ /* 0x000e620000000c00 */
[C---:B-----5:R-:W-:Y:S04]  /*4690*/  @!P0 LEA R30, P1, R16.reuse, R3, 0x1 ;  /* 0x00000003101e8211 */ /* 0x060fe800078208ff */
[----:B----4-:R-:W-:Y:S02]  /*46a0*/  @!P0 LEA.HI.X R31, R16, R13, R17, 0x1, P1 ;  /* 0x0000000d101f8211 */ /* 0x010fe400008f0c11 */
        /* <DEDUP_REMOVED lines=15> */
.L_x_79:
[----:B-1-3--:R-:W-:Y:S05]  /*47a0*/  BSYNC B0 ;  /* 0x0000000000007941 */ /* 0x00afea0003800000 */
.L_x_78:
[C---:B------:R-:W-:Y:S02]  /*47b0*/  ISETP.GT.AND P0, PT, R98.reuse, UR8, PT ;  /* 0x0000000862007c0c */ /* 0x040fe4000bf04270 */
[----:B------:R-:W-:Y:S11]  /*47c0*/  IADD3 R98, R98, -0x1, RZ ;  /* 0xffffffff62627810 */ /* 0x000ff60007ffe0ff */
[----:B------:R-:W-:Y:S01]  /*47d0*/  @P0 SHF.R.S32.HI R3, RZ, 0x1f, R98 ;  /* 0x0000001fff030819 */ /* 0x000fe20000011462 */
[----:B------:R-:W-:Y:S01]  /*47e0*/  @P0 IMAD.MOV.U32 R4, RZ, RZ, R116 ;  /* 0x000000ffff040224 */ /* 0x000fe200078e0074 */
[----:B------:R-:W-:Y:S01]  /*47f0*/  @P0 ISETP.NE.U32.AND P2, PT, R97, RZ, PT ;  /* 0x000000ff6100020c */ /* 0x000fe20003f45070 */
[----:B------:R-:W-:Y:S02]  /*4800*/  @P0 IMAD.MOV.U32 R5, RZ, RZ, R121 ;  /* 0x000000ffff050224 */ /* 0x000fe400078e0079 */
[C---:B------:R-:W-:Y:S02]  /*4810*/  @P0 IMAD R0, R98.reuse, UR21, RZ ;  /* 0x0000001562000c24 */ /* 0x040fe4000f8e02ff */
[----:B------:R-:W-:Y:S04]  /*4820*/  @P0 IMAD.WIDE.U32 R4, R98, UR24, R4 ;  /* 0x0000001862040c25 */ /* 0x000fe8000f8e0004 */
[----:B------:R-:W-:Y:S01]  /*4830*/  @P0 IMAD R0, R3, UR24, R0 ;  /* 0x0000001803000c24 */ /* 0x000fe2000f8e0200 */
[C---:B------:R-:W-:Y:S03]  /*4840*/  @P0 LEA R6, P1, R4.reuse, c[0x0][0x220], 0x1 ;  /* 0x0000880004060a11 */ /* 0x040fe600078208ff */
[----:B------:R-:W-:Y:S05]  /*4850*/  @P0 IMAD.IADD R0, R5, 0x1, R0 ;  /* 0x0000000105000824 */ /* 0x000fea00078e0200 */
[----:B------:R-:W-:Y:S02]  /*4860*/  @P0 LEA.HI.X R7, R4, c[0x0][0x224], R0, 0x1, P1 ;  /* 0x0000890004070a11 */ /* 0x000fe400008f0c00 */
[----:B------:R-:W-:Y:S03]  /*4870*/  @P0 ISETP.NE.U32.AND P1, PT, R96, RZ, PT ;  /* 0x000000ff6000020c */ /* 0x000fe60003f25070 */
[----:B------:R-:W-:Y:S01]  /*4880*/  @!PT LDS RZ, [RZ] ;  /* 0x00000000fffff984 */ /* 0x000fe20000000800 */
[----:B------:R-:W-:Y:S01]  /*4890*/  @!PT LDS RZ, [RZ] ;  /* 0x00000000fffff984 */ /* 0x000fe20000000800 */
[----:B------:R-:W-:Y:S01]  /*48a0*/  @!PT LDS RZ, [RZ] ;  /* 0x00000000fffff984 */ /* 0x000fe20000000800 */
[----:B------:R1:W-:Y:S01]  /*48b0*/  @P0 LDGSTS.E.BYPASS.LTC128B.128 [R99+0xc080], [R6.64], P2 ;  /* 0x0c08000006630fae */ /* 0x0003e20009101d56 */
[----:B------:R-:W-:Y:S09]  /*48c0*/  @P0 ISETP.NE.U32.AND P2, PT, R95, RZ, PT ;  /* 0x000000ff5f00020c */ /* 0x000ff20003f45070 */
[----:B------:R1:W-:Y:S01]  /*48d0*/  @P0 LDGSTS.E.BYPASS.LTC128B.128 [R99+0xd080], [R6.64+0x80], P1 ;  /* 0x0d08008006630fae */ /* 0x0003e20008901d56 */
[----:B------:R-:W-:Y:S03]  /*48e0*/  @P0 ISETP.NE.U32.AND P1, PT, R94, RZ, PT ;  /* 0x000000ff5e00020c */ /* 0x000fe60003f25070 */
[----:B------:R1:W-:Y:S10]  /*48f0*/  @P0 LDGSTS.E.BYPASS.LTC128B.128 [R99+0xe080], [R6.64+0x100], P2 ;  /* 0x0e08010006630fae */ /* 0x0003f40009101d56 */
[----:B------:R1:W-:Y:S04]  /*4900*/  @P0 LDGSTS.E.BYPASS.LTC128B.128 [R99+0xf080], [R6.64+0x180], P1 ;  /* 0x0f08018006630fae */ /* 0x0003e80008901d56 */
[----:B------:R-:W0:Y:S01]  /*4910*/  LDGDEPBAR ;  /* 0x00000000000079af */ /* 0x000e220000000000 */
[----:B------:R-:W-:-:S05]  /*4920*/  @P0 BRA `(.L_x_80) ;  /* 0xffffd0d000000947 */ /* 0x000fca000383ffff */
[----:B------:R-:W-:Y:S06]  /*4930*/  BAR.SYNC.DEFER_BLOCKING 0x0 ;  /* 0x0000000000007b1d */ /* 0x000fec0000010000 */
.L_x_59:
[----:B-1----:R-:W-:Y:S01]  /*4940*/  UISETP.GE.AND UP0, UPT, UR11, 0x1, UPT ;  /* 0x000000010b00788c */ /* 0x002fe2000bf06270 */
[----:B------:R-:W-:Y:S01]  /*4950*/  PLOP3.LUT P2, PT, PT, PT, PT, 0x80, 0x0 ;  /* 0x000000000000781c */ /* 0x000fe20003f4f070 */
[----:B------:R-:W-:Y:S01]  /*4960*/  CS2R R130, SRZ ;  /* 0x0000000000827805 */ /* 0x000fe2000001ff00 */
[----:B------:R-:W-:Y:S01]  /*4970*/  CS2R R128, SRZ ;  /* 0x0000000000807805 */ /* 0x000fe2000001ff00 */
[----:B------:R-:W-:Y:S01]  /*4980*/  CS2R R126, SRZ ;  /* 0x00000000007e7805 */ /* 0x000fe2000001ff00 */
[----:B------:R-:W-:Y:S01]  /*4990*/  CS2R R124, SRZ ;  /* 0x00000000007c7805 */ /* 0x000fe2000001ff00 */
[----:B------:R-:W-:Y:S01]  /*49a0*/  PLOP3.LUT P0, PT, PT, PT, UP0, 0x80, 0x0 ;  /* 0x000000000000781c */ /* 0x000fe20003f0f008 */
        /* <DEDUP_REMOVED lines=25> */
[----:B-----5:R-:W-:Y:S01]  /*4b40*/  CS2R R72, SRZ ;  /* 0x0000000000487805 */ /* 0x020fe2000001ff00 */
[----:B------:R-:W-:Y:S01]  /*4b50*/  CS2R R70, SRZ ;  /* 0x0000000000467805 */ /* 0x000fe2000001ff00 */
[----:B------:R-:W-:Y:S01]  /*4b60*/  CS2R R68, SRZ ;  /* 0x0000000000447805 */ /* 0x000fe2000001ff00 */
[----:B------:R-:W-:Y:S01]  /*4b70*/  CS2R R66, SRZ ;  /* 0x0000000000427805 */ /* 0x000fe2000001ff00 */
[----:B------:R-:W-:Y:S01]  /*4b80*/  CS2R R64, SRZ ;  /* 0x0000000000407805 */ /* 0x000fe2000001ff00 */
[----:B------:R-:W-:Y:S01]  /*4b90*/  CS2R R6, SRZ ;  /* 0x0000000000067805 */ /* 0x000fe2000001ff00 */
[----:B------:R-:W-:Y:S01]  /*4ba0*/  IMAD.MOV.U32 R4, RZ, RZ, RZ ;  /* 0x000000ffff047224 */ /* 0x000fe200078e00ff */
        /* <DEDUP_REMOVED lines=30> */
[----:B------:R-:W-:Y:S05]  /*4d90*/  @!P0 BRA `(.L_x_81) ;  /* 0x0000c89000008947 */ /* 0x000fea0003800000 */
[----:B------:R-:W-:Y:S02]  /*4da0*/  ULDC.64 UR4, c[0x0][0x340] ;  /* 0x0000d00000047ab9 */ /* 0x000fe40000000a00 */
[----:B------:R-:W-:-:S02]  /*4db0*/  UISETP.NE.U32.AND UP1, UPT, URZ, UR4, UPT ;  /* 0x000000043f00728c */ /* 0x000fc4000bf25070 */
[----:B------:R-:W-:Y:S02]  /*4dc0*/  ULDC.64 UR6, c[0x0][0x340] ;  /* 0x0000d00000067ab9 */ /* 0x000fe40000000a00 */
[----:B------:R-:W-:-:S06]  /*4dd0*/  UISETP.NE.AND.EX UP1, UPT, URZ, UR5, UPT, UP1 ;  /* 0x000000053f00728c */ /* 0x000fcc000bf25310 */
[----:B------:R-:W-:-:S05]  /*4de0*/  PLOP3.LUT P1, PT, PT, PT, UP1, 0x80, 0x0 ;  /* 0x000000000000781c */ /* 0x000fca0003f2f018 */
[----:B------:R-:W-:Y:S02]  /*4df0*/  @UP1 UMOV UR4, 0x4 ;  /* 0x0000000400041882 */ /* 0x000fe40000000000 */
[----:B------:R-:W-:-:S06]  /*4e00*/  @UP1 UIMAD.WIDE UR4, UR20, UR4, UR6 ;  /* 0x00000004140412a5 */ /* 0x000fcc000f8e0206 */
[----:B------:R-:W-:Y:S02]  /*4e10*/  IMAD.U32 R2, RZ, RZ, UR4 ;  /* 0x00000004ff027e24 */ /* 0x000fe4000f8e00ff */
[----:B------:R-:W-:Y:S01]  /*4e20*/  IMAD.U32 R3, RZ, RZ, UR5 ;  /* 0x00000005ff037e24 */ /* 0x000fe2000f8e00ff */
[----:B------:R-:W1:Y:S01]  /*4e30*/  S2R R9, SR_CTAID.X ;  /* 0x0000000000097919 */ /* 0x000e620000002500 */
[----:B------:R-:W-:Y:S02]  /*4e40*/  USHF.R.S32.HI UR6, URZ, 0x1f, UR16 ;  /* 0x0000001f3f067899 */ /* 0x000fe40008011410 */
[----:B------:R-:W-:Y:S01]  /*4e50*/  ULDC.64 UR4, c[0x0][0x178] ;  /* 0x00005e0000047ab9 */ /* 0x000fe20000000a00 */
[----:B------:R3:W5:Y:S01]  /*4e60*/  @P1 LDG.E R0, [R2.64] ;  /* 0x0000001602001981 */ /* 0x000762000c1e1900 */
[----:B------:R-:W-:Y:S01]  /*4e70*/  UIMAD UR6, UR6, UR4, URZ ;  /* 0x00000004060672a4 */ /* 0x000fe2000f8e023f */
[----:B------:R-:W-:Y:S01]  /*4e80*/  IMAD.MOV.U32 R4, RZ, RZ, c[0x0][0x2c4] ;  /* 0x0000b100ff047624 */ /* 0x000fe200078e00ff */
[----:B------:R-:W-:Y:S01]  /*4e90*/  UIMAD.WIDE.U32 UR24, UR16, UR4, URZ ;  /* 0x00000004101872a5 */ /* 0x000fe2000f8e003f */
[----:B------:R-:W-:Y:S01]  /*4ea0*/  BSSY B0, `(.L_x_82) ;  /* 0x000006a000007945 */ /* 0x000fe20003800000 */
[----:B------:R-:W-:-:S02]  /*4eb0*/  UIMAD UR16, UR16, UR5, UR6 ;  /* 0x00000005101072a4 */ /* 0x000fc4000f8e0206 */
[----:B------:R-:W-:Y:S01]  /*4ec0*/  ISETP.NE.AND P0, PT, R4, 0x1, PT ;  /* 0x000000010400780c */ /* 0x000fe20003f05270 */
[----:B------:R-:W-:Y:S02]  /*4ed0*/  ULDC.64 UR6, c[0x0][0x348] ;  /* 0x0000d20000067ab9 */ /* 0x000fe40000000a00 */
[----:B------:R-:W-:Y:S02]  /*4ee0*/  UISETP.NE.U32.AND UP0, UPT, URZ, UR6, UPT ;  /* 0x000000063f00728c */ /* 0x000fe4000bf05070 */
[----:B------:R-:W-:Y:S02]  /*4ef0*/  ULDC.64 UR4, c[0x0][0x1b8] ;  /* 0x00006e0000047ab9 */ /* 0x000fe40000000a00 */
[----:B------:R-:W-:Y:S02]  /*4f00*/  UISETP.NE.AND.EX UP0, UPT, URZ, UR7, UPT, UP0 ;  /* 0x000000073f00728c */ /* 0x000fe4000bf05300 */
[----:B------:R-:W-:Y:S02]  /*4f10*/  UIADD3 UR17, UR25, UR16, URZ ;  /* 0x0000001019117290 */ /* 0x000fe4000fffe03f */
[----:B------:R-:W-:-:S02]  /*4f20*/  UIMAD UR6, UR12, UR4, URZ ;  /* 0x000000040c0672a4 */ /* 0x000fc4000f8e023f */
[----:B------:R-:W-:Y:S02]  /*4f30*/  USHF.R.S32.HI UR7, URZ, 0x1f, UR20 ;  /* 0x0000001f3f077899 */ /* 0x000fe40008011414 */
[----:B------:R-:W-:Y:S02]  /*4f40*/  UMOV UR16, UR24 ;  /* 0x0000001800107c82 */ /* 0x000fe40008000000 */
[----:B------:R-:W-:Y:S01]  /*4f50*/  UIMAD UR6, UR13, UR5, UR6 ;  /* 0x000000050d0672a4 */ /* 0x000fe2000f8e0206 */
[----:B---3--:R-:W-:Y:S01]  /*4f60*/  SHF.R.S32.HI R3, RZ, 0x1f, R62 ;  /* 0x0000001fff037819 */ /* 0x008fe2000001143e */
[----:B------:R-:W-:Y:S02]  /*4f70*/  UIMAD.WIDE.U32 UR16, UR13, UR4, UR16 ;  /* 0x000000040d1072a5 */ /* 0x000fe4000f8e0010 */
[----:B------:R-:W-:Y:S01]  /*4f80*/  USEL UR7, UR7, URZ, !UP0 ;  /* 0x0000003f07077287 */ /* 0x000fe2000c000000 */
[CC--:B------:R-:W-:Y:S01]  /*4f90*/  LEA.HI R19, R3.reuse, R62.reuse, RZ, 0x3 ;  /* 0x0000003e03137211 */ /* 0x0c0fe200078f18ff */
[----:B------:R-:W-:Y:S01]  /*4fa0*/  ULDC.64 UR4, c[0x0][0x1c0] ;  /* 0x0000700000047ab9 */ /* 0x000fe20000000a00 */
[-C--:B------:R-:W-:Y:S01]  /*4fb0*/  LEA.HI R22, R3, R62.reuse, RZ, 0x4 ;  /* 0x0000003e03167211 */ /* 0x080fe200078f20ff */
[----:B------:R-:W-:Y:S01]  /*4fc0*/  USEL UR8, UR20, URZ, !UP0 ;  /* 0x0000003f14087287 */ /* 0x000fe2000c000000 */
[----:B------:R-:W-:Y:S01]  /*4fd0*/  LOP3.LUT R5, R19, 0xfffffff8, RZ, 0xc0, !PT ;  /* 0xfffffff813057812 */ /* 0x000fe200078ec0ff */
[----:B------:R-:W-:Y:S01]  /*4fe0*/  UIMAD UR7, UR7, UR4, URZ ;  /* 0x00000004070772a4 */ /* 0x000fe2000f8e023f */
[----:B------:R-:W-:Y:S01]  /*4ff0*/  SHF.R.S32.HI R19, RZ, 0x3, R19 ;  /* 0x00000003ff137819 */ /* 0x000fe20000011413 */
[----:B------:R-:W-:Y:S01]  /*5000*/  UIADD3 UR17, UR17, UR6, URZ ;  /* 0x0000000611117290 */ /* 0x000fe2000fffe03f */
[----:B------:R-:W-:Y:S01]  /*5010*/  LEA.HI R40, R3, R62, RZ, 0x6 ;  /* 0x0000003e03287211 */ /* 0x000fe200078f30ff */
[----:B------:R-:W-:Y:S01]  /*5020*/  IMAD.IADD R2, R62, 0x1, -R5 ;  /* 0x000000013e027824 */ /* 0x000fe200078e0a05 */
[----:B------:R-:W-:Y:S01]  /*5030*/  UIMAD UR5, UR8, UR5, UR7 ;  /* 0x00000005080572a4 */ /* 0x000fe2000f8e0207 */
[----:B------:R-:W-:Y:S01]  /*5040*/  IMAD.SHL.U32 R43, R19, 0x40, RZ ;  /* 0x00000040132b7824 */ /* 0x000fe200078e00ff */
[----:B------:R-:W-:Y:S01]  /*5050*/  UIMAD.WIDE.U32 UR16, UR8, UR4, UR16 ;  /* 0x00000004081072a5 */ /* 0x000fe2000f8e0010 */
[----:B------:R-:W-:-:S02]  /*5060*/  IMAD R216, R2, 0x20, R19 ;  /* 0x0000002002d87824 */ /* 0x000fc400078e0213 */
[----:B------:R-:W-:Y:S01]  /*5070*/  ULDC UR4, c[0x0][0x2c4] ;  /* 0x0000b10000047ab9 */ /* 0x000fe20000000800 */
[----:B------:R-:W-:Y:S01]  /*5080*/  IMAD.SHL.U32 R150, R2, 0x8, RZ ;  /* 0x0000000802967824 */ /* 0x000fe200078e00ff */
[----:B------:R-:W-:Y:S01]  /*5090*/  UIADD3 UR5, UR17, UR5, URZ ;  /* 0x0000000511057290 */ /* 0x000fe2000fffe03f */
[----:B-1----:R-:W-:Y:S01]  /*50a0*/  IMAD R7, R9, 0x80, R216 ;  /* 0x0000008009077824 */ /* 0x002fe200078e02d8 */
[----:B--2---:R-:W-:Y:S01]  /*50b0*/  UIMAD UR19, UR19, UR4, URZ ;  /* 0x00000004131372a4 */ /* 0x004fe2000f8e023f */
[----:B------:R-:W-:Y:S01]  /*50c0*/  IMAD.U32 R11, RZ, RZ, UR17 ;  /* 0x00000011ff0b7e24 */ /* 0x000fe2000f8e00ff */
[----:B------:R-:W-:Y:S01]  /*50d0*/  LOP3.LUT R43, R43, 0x1c0, RZ, 0xc0, !PT ;  /* 0x000001c02b2b7812 */ /* 0x000fe200078ec0ff */
[----:B------:R-:W-:Y:S01]  /*50e0*/  @P0 IMAD.HI.U32 R4, R7, c[0x0][0x2c8], RZ ;  /* 0x0000b20007040a27 */ /* 0x000fe200078e00ff */
[C---:B------:R-:W-:Y:S02]  /*50f0*/  IADD3 R17, R150.reuse, 0x40, RZ ;  /* 0x0000004096117810 */ /* 0x040fe40007ffe0ff */
[C---:B------:R-:W-:Y:S01]  /*5100*/  IADD3 R16, R150.reuse, 0x80, RZ ;  /* 0x0000008096107810 */ /* 0x040fe20007ffe0ff */
[----:B------:R-:W-:Y:S01]  /*5110*/  IMAD.MOV.U32 R12, RZ, RZ, R7 ;  /* 0x000000ffff0c7224 */ /* 0x000fe200078e0007 */
[----:B------:R-:W-:Y:S01]  /*5120*/  @P0 SHF.R.U32.HI R12, RZ, c[0x0][0x2cc], R4 ;  /* 0x0000b300ff0c0a19 */ /* 0x000fe20000011604 */
[----:B------:R-:W-:Y:S01]  /*5130*/  IMAD.U32 R10, RZ, RZ, UR16 ;  /* 0x00000010ff0a7e24 */ /* 0x000fe2000f8e00ff */
[----:B------:R-:W-:Y:S01]  /*5140*/  SHF.R.U32.HI R41, RZ, 0x3, R43 ;  /* 0x00000003ff297819 */ /* 0x000fe2000001162b */
[----:B------:R-:W-:Y:S01]  /*5150*/  IMAD.U32 R11, RZ, RZ, UR5 ;  /* 0x00000005ff0b7e24 */ /* 0x000fe2000f8e00ff */
[--C-:B------:R-:W-:Y:S01]  /*5160*/  SHF.R.S32.HI R5, RZ, 0x1f, R12.reuse ;  /* 0x0000001fff057819 */ /* 0x100fe2000001140c */
[----:B------:R-:W-:Y:S01]  /*5170*/  IMAD.MOV R6, RZ, RZ, -R12 ;  /* 0x000000ffff067224 */ /* 0x000fe200078e0a0c */
[----:B------:R-:W-:Y:S01]  /*5180*/  ISETP.GE.AND P3, PT, R150, c[0x0][0x198], PT ;  /* 0x0000660096007a0c */ /* 0x000fe20003f66270 */
[----:B------:R-:W-:Y:S01]  /*5190*/  IMAD R9, R9, 0x80, R19 ;  /* 0x0000008009097824 */ /* 0x000fe200078e0213 */
[----:B------:R-:W-:Y:S01]  /*51a0*/  ISETP.GE.AND P4, PT, R17, c[0x0][0x198], PT ;  /* 0x0000660011007a0c */ /* 0x000fe20003f86270 */
[----:B------:R-:W-:Y:S01]  /*51b0*/  IMAD R5, R5, c[0x0][0x1b0], RZ ;  /* 0x00006c0005057a24 */ /* 0x000fe200078e02ff */
[----:B------:R-:W-:Y:S01]  /*51c0*/  ISETP.GE.AND P6, PT, R16, c[0x0][0x198], PT ;  /* 0x0000660010007a0c */ /* 0x000fe20003fc6270 */
[----:B------:R-:W-:Y:S01]  /*51d0*/  IMAD R6, R6, c[0x0][0x2c4], R7 ;  /* 0x0000b10006067a24 */ /* 0x000fe200078e0207 */
[----:B------:R-:W-:Y:S01]  /*51e0*/  LOP3.LUT R7, R22, 0xfffffff0, RZ, 0xc0, !PT ;  /* 0xfffffff016077812 */ /* 0x000fe200078ec0ff */
[----:B------:R-:W-:-:S02]  /*51f0*/  IMAD R5, R12, c[0x0][0x1b4], R5 ;  /* 0x00006d000c057a24 */ /* 0x000fc400078e0205 */
[----:B----4-:R-:W-:Y:S01]  /*5200*/  IMAD.WIDE.U32 R12, R12, c[0x0][0x1b0], R10 ;  /* 0x00006c000c0c7a25 */ /* 0x010fe200078e000a */
[----:B------:R-:W-:-:S03]  /*5210*/  SHF.R.S32.HI R11, RZ, 0x1f, R6 ;  /* 0x0000001fff0b7819 */ /* 0x000fc60000011406 */
[----:B------:R-:W-:Y:S02]  /*5220*/  IMAD.IADD R13, R13, 0x1, R5 ;  /* 0x000000010d0d7824 */ /* 0x000fe400078e0205 */
[----:B------:R-:W-:Y:S02]  /*5230*/  IMAD R11, R11, c[0x0][0x1a8], RZ ;  /* 0x00006a000b0b7a24 */ /* 0x000fe400078e02ff */
[----:B------:R-:W-:Y:S02]  /*5240*/  IMAD.IADD R8, R62, 0x1, -R7 ;  /* 0x000000013e087824 */ /* 0x000fe400078e0a07 */
[C---:B------:R-:W-:Y:S02]  /*5250*/  IMAD R11, R6.reuse, c[0x0][0x1ac], R11 ;  /* 0x00006b00060b7a24 */ /* 0x040fe400078e020b */
[----:B------:R-:W-:Y:S01]  /*5260*/  IMAD.WIDE.U32 R6, R6, c[0x0][0x1a8], R12 ;  /* 0x00006a0006067a25 */ /* 0x000fe200078e000c */
[----:B------:R-:W-:-:S03]  /*5270*/  SHF.R.S32.HI R5, RZ, 0x1f, R8 ;  /* 0x0000001fff057819 */ /* 0x000fc60000011408 */
[----:B------:R-:W-:Y:S01]  /*5280*/  IMAD.IADD R10, R7, 0x1, R11 ;  /* 0x00000001070a7824 */ /* 0x000fe200078e020b */
[----:B------:R-:W-:Y:S01]  /*5290*/  LEA R15, P0, R6, c[0x0][0x160], 0x1 ;  /* 0x00005800060f7a11 */ /* 0x000fe200078008ff */
[----:B------:R-:W-:Y:S01]  /*52a0*/  IMAD.SHL.U32 R40, R40, 0x8, RZ ;  /* 0x0000000828287824 */ /* 0x000fe200078e00ff */
[----:B------:R-:W-:Y:S02]  /*52b0*/  LEA.HI R4, R5, R8, RZ, 0x3 ;  /* 0x0000000805047211 */ /* 0x000fe400078f18ff */
[----:B------:R-:W-:Y:S01]  /*52c0*/  LEA.HI.X R10, R6, c[0x0][0x164], R10, 0x1, P0 ;  /* 0x00005900060a7a11 */ /* 0x000fe200000f0c0a */
[----:B------:R1:W2:Y:S01]  /*52d0*/  SHFL.IDX PT, R20, R15, RZ, 0x181f ;  /* 0x00181fff0f147589 */ /* 0x0002a200000e0000 */
[----:B------:R-:W-:Y:S02]  /*52e0*/  LOP3.LUT R5, R4, 0xfffffff8, RZ, 0xc0, !PT ;  /* 0xfffffff804057812 */ /* 0x000fe400078ec0ff */
[----:B------:R-:W-:Y:S01]  /*52f0*/  ISETP.GE.AND P0, PT, R9, UR19, PT ;  /* 0x0000001309007c0c */ /* 0x000fe2000bf06270 */
[----:B------:R1:W3:Y:S01]  /*5300*/  SHFL.IDX PT, R21, R10, RZ, 0x181f ;  /* 0x00181fff0a157589 */ /* 0x0002e200000e0000 */
[----:B------:R-:W-:Y:S01]  /*5310*/  IADD3 R6, R150, 0xc0, RZ ;  /* 0x000000c096067810 */ /* 0x000fe20007ffe0ff */
[----:B------:R-:W-:Y:S01]  /*5320*/  IMAD.IADD R7, R8, 0x1, -R5 ;  /* 0x0000000108077824 */ /* 0x000fe200078e0a05 */
[----:B------:R-:W-:Y:S01]  /*5330*/  LOP3.LUT R40, R40, 0xfffffe00, RZ, 0xc0, !PT ;  /* 0xfffffe0028287812 */ /* 0x000fe200078ec0ff */
[----:B------:R-:W-:Y:S01]  /*5340*/  IMAD.MOV.U32 R5, RZ, RZ, 0x20 ;  /* 0x00000020ff057424 */ /* 0x000fe200078e00ff */
[----:B------:R-:W-:-:S02]  /*5350*/  ISETP.GE.AND P5, PT, R6, c[0x0][0x198], PT ;  /* 0x0000660006007a0c */ /* 0x000fc40003fa6270 */
[----:B------:R-:W-:Y:S01]  /*5360*/  P2R R8, PR, RZ, 0x1 ;  /* 0x00000001ff087803 */ /* 0x000fe20000000000 */
[----:B-----5:R4:W5:Y:S01]  /*5370*/  @P1 R2UR UR7, R0 ;  /* 0x00000000000713c2 */ /* 0x02096200000e0000 */
[----:B------:R-:W-:Y:S01]  /*5380*/  R2P PR, R7, 0x6 ;  /* 0x0000000607007804 */ /* 0x000fe20000000000 */
[----:B-----5:R-:W-:-:S04]  /*5390*/  @!UP1 UMOV UR7, UR20 ;  /* 0x0000001400079c82 */ /* 0x020fc80008000000 */
[----:B------:R-:W-:Y:S02]  /*53a0*/  SEL R5, R5, 0xffffffe0, !P2 ;  /* 0xffffffe005057807 */ /* 0x000fe40005000000 */
[----:B----4-:R-:W-:-:S04]  /*53b0*/  LOP3.LUT R0, R43, 0x38, R150, 0xf8, !PT ;  /* 0x000000382b007812 */ /* 0x010fc800078ef896 */
[----:B------:R-:W-:Y:S01]  /*53c0*/  LOP3.LUT R11, R0, R41, RZ, 0x3c, !PT ;  /* 0x00000029000b7212 */ /* 0x000fe200078e3cff */
[----:B------:R-:W-:-:S04]  /*53d0*/  IMAD.MOV.U32 R0, RZ, RZ, 0x10 ;  /* 0x00000010ff007424 */ /* 0x000fc800078e00ff */
[----:B------:R-:W-:Y:S01]  /*53e0*/  IMAD.IADD R18, R11, 0x1, R40 ;  /* 0x000000010b127824 */ /* 0x000fe200078e0228 */
[----:B------:R-:W-:Y:S01]  /*53f0*/  SEL R0, R0, 0xfffffff0, !P1 ;  /* 0xfffffff000007807 */ /* 0x000fe20004800000 */
[----:B------:R-:W-:Y:S05]  /*5400*/  @P0 BRA `(.L_x_83) ;  /* 0x0000013000000947 */ /* 0x000fea0003800000 */
[----:B-123--:R-:W-:Y:S01]  /*5410*/  SHF.R.S32.HI R12, RZ, 0x1f, R17 ;  /* 0x0000001fff0c7819 */ /* 0x00efe20000011411 */
[----:B------:R-:W-:Y:S01]  /*5420*/  IMAD.SHL.U32 R14, R18, 0x2, RZ ;  /* 0x00000002120e7824 */ /* 0x000fe200078e00ff */
[----:B------:R-:W-:Y:S01]  /*5430*/  SHF.R.S32.HI R23, RZ, 0x1f, R16 ;  /* 0x0000001fff177819 */ /* 0x000fe20000011410 */
[----:B------:R-:W-:Y:S01]  /*5440*/  IMAD.WIDE R24, R150, 0x2, R20 ;  /* 0x0000000296187825 */ /* 0x000fe200078e0214 */
[----:B------:R-:W-:Y:S02]  /*5450*/  SHF.R.S32.HI R11, RZ, 0x1f, R6 ;  /* 0x0000001fff0b7819 */ /* 0x000fe40000011406 */
[----:B------:R-:W-:Y:S02]  /*5460*/  LEA.HI R13, R12, R17, RZ, 0x3 ;  /* 0x000000110c0d7211 */ /* 0x000fe400078f18ff */
[----:B------:R-:W-:Y:S01]  /*5470*/  LEA.HI R12, R23, R16, RZ, 0x3 ;  /* 0x00000010170c7211 */ /* 0x000fe200078f18ff */
[----:B------:R-:W-:Y:S01]  /*5480*/  @!PT LDS RZ, [RZ] ;  /* 0x00000000fffff984 */ /* 0x000fe20000000800 */
[----:B------:R1:W-:Y:S01]  /*5490*/  LDGSTS.E.BYPASS.LTC128B.128 [R14+0x10080], [R24.64], !P3 ;  /* 0x10080000180e7fae */ /* 0x0003e2000d901d56 */
[----:B------:R-:W-:-:S02]  /*54a0*/  LEA.HI R11, R11, R6, RZ, 0x3 ;  /* 0x000000060b0b7211 */ /* 0x000fc400078f18ff */
[----:B------:R-:W-:Y:S02]  /*54b0*/  LOP3.LUT R13, R13, 0xfffffff8, RZ, 0xc0, !PT ;  /* 0xfffffff80d0d7812 */ /* 0x000fe400078ec0ff */
[----:B------:R-:W-:Y:S02]  /*54c0*/  LOP3.LUT R12, R12, 0xfffffff8, RZ, 0xc0, !PT ;  /* 0xfffffff80c0c7812 */ /* 0x000fe400078ec0ff */
[----:B------:R-:W-:Y:S01]  /*54d0*/  LOP3.LUT R11, R11, 0xfffffff8, RZ, 0xc0, !PT ;  /* 0xfffffff80b0b7812 */ /* 0x000fe200078ec0ff */
[----:B------:R-:W-:-:S04]  /*54e0*/  IMAD.WIDE R26, R13, 0x2, R20 ;  /* 0x000000020d1a7825 */ /* 0x000fc800078e0214 */
[--C-:B------:R-:W-:Y:S01]  /*54f0*/  IMAD.WIDE R12, R12, 0x2, R20.reuse ;  /* 0x000000020c0c7825 */ /* 0x100fe200078e0214 */
[----:B------:R1:W-:Y:S03]  /*5500*/  LDGSTS.E.BYPASS.LTC128B.128 [R14+0x14080], [R26.64], !P4 ;  /* 0x140800001a0e7fae */ /* 0x0003e6000e101d56 */
[----:B------:R-:W-:Y:S01]  /*5510*/  IMAD.WIDE R20, R11, 0x2, R20 ;  /* 0x000000020b147825 */ /* 0x000fe200078e0214 */
[----:B------:R1:W-:Y:S04]  /*5520*/  LDGSTS.E.BYPASS.LTC128B.128 [R14+0x18080], [R12.64], !P6 ;  /* 0x180800000c0e7fae */ /* 0x0003e8000f101d56 */
[----:B------:R1:W-:Y:S02]  /*5530*/  LDGSTS.E.BYPASS.LTC128B.128 [R14+0x1c080], [R20.64], !P5 ;  /* 0x1c080000140e7fae */ /* 0x0003e4000e901d56 */
.L_x_83:
[----:B-123--:R-:W-:Y:S05]  /*5540*/  BSYNC B0 ;  /* 0x0000000000007941 */ /* 0x00efea0003800000 */
.L_x_82:
[----:B------:R-:W-:Y:S01]  /*5550*/  IADD3 R11, R9, 0x20, RZ ;  /* 0x00000020090b7810 */ /* 0x000fe20007ffe0ff */
[----:B------:R1:W2:Y:S01]  /*5560*/  SHFL.IDX PT, R21, R10, 0x1, 0x181f ;  /* 0x00381f000a157f89 */ /* 0x0002a200000e0000 */
[----:B------:R-:W-:Y:S02]  /*5570*/  BSSY B0, `(.L_x_84) ;  /* 0x0000017000007945 */ /* 0x000fe40003800000 */
[----:B------:R-:W-:Y:S01]  /*5580*/  ISETP.GE.AND P0, PT, R11, UR19, PT ;  /* 0x000000130b007c0c */ /* 0x000fe2000bf06270 */
[----:B------:R1:W3:-:S12]  /*5590*/  SHFL.IDX PT, R20, R15, 0x1, 0x181f ;  /* 0x00381f000f147f89 */ /* 0x0002d800000e0000 */
[----:B------:R-:W-:Y:S05]  /*55a0*/  @P0 BRA `(.L_x_85) ;  /* 0x0000013000000947 */ /* 0x000fea0003800000 */
[----:B------:R-:W-:Y:S01]  /*55b0*/  SHF.R.S32.HI R12, RZ, 0x1f, R17 ;  /* 0x0000001fff0c7819 */ /* 0x000fe20000011411 */
[----:B------:R-:W-:Y:S01]  /*55c0*/  IMAD.SHL.U32 R14, R18, 0x2, RZ ;  /* 0x00000002120e7824 */ /* 0x000fe200078e00ff */
[----:B------:R-:W-:Y:S01]  /*55d0*/  SHF.R.S32.HI R23, RZ, 0x1f, R16 ;  /* 0x0000001fff177819 */ /* 0x000fe20000011410 */
[----:B--23--:R-:W-:Y:S01]  /*55e0*/  IMAD.WIDE R24, R150, 0x2, R20 ;  /* 0x0000000296187825 */ /* 0x00cfe200078e0214 */
        /* <DEDUP_REMOVED lines=15> */
.L_x_85:
[----:B------:R-:W-:Y:S05]  /*56e0*/  BSYNC B0 ;  /* 0x0000000000007941 */ /* 0x000fea0003800000 */
.L_x_84:
[----:B------:R-:W-:Y:S01]  /*56f0*/  IADD3 R11, R9, 0x40, RZ ;  /* 0x00000040090b7810 */ /* 0x000fe20007ffe0ff */
[----:B--2---:R2:W4:Y:S01]  /*5700*/  SHFL.IDX PT, R21, R10, 0x2, 0x181f ;  /* 0x00581f000a157f89 */ /* 0x00452200000e0000 */
[----:B------:R-:W-:Y:S02]  /*5710*/  BSSY B0, `(.L_x_86) ;  /* 0x0000017000007945 */ /* 0x000fe40003800000 */
[----:B------:R-:W-:Y:S01]  /*5720*/  ISETP.GE.AND P0, PT, R11, UR19, PT ;  /* 0x000000130b007c0c */ /* 0x000fe2000bf06270 */
[----:B---3--:R2:W3:-:S12]  /*5730*/  SHFL.IDX PT, R20, R15, 0x2, 0x181f ;  /* 0x00581f000f147f89 */ /* 0x0084d800000e0000 */
[----:B------:R-:W-:Y:S05]  /*5740*/  @P0 BRA `(.L_x_87) ;  /* 0x0000013000000947 */ /* 0x000fea0003800000 */
[----:B------:R-:W-:Y:S01]  /*5750*/  SHF.R.S32.HI R12, RZ, 0x1f, R17 ;  /* 0x0000001fff0c7819 */ /* 0x000fe20000011411 */
[----:B------:R-:W-:Y:S01]  /*5760*/  IMAD.SHL.U32 R14, R18, 0x2, RZ ;  /* 0x00000002120e7824 */ /* 0x000fe200078e00ff */
[----:B------:R-:W-:Y:S01]  /*5770*/  SHF.R.S32.HI R23, RZ, 0x1f, R16 ;  /* 0x0000001fff177819 */ /* 0x000fe20000011410 */
[----:B---34-:R-:W-:Y:S01]  /*5780*/  IMAD.WIDE R24, R150, 0x2, R20 ;  /* 0x0000000296187825 */ /* 0x018fe200078e0214 */
        /* <DEDUP_REMOVED lines=15> */
.L_x_87:
[----:B------:R-:W-:Y:S05]  /*5880*/  BSYNC B0 ;  /* 0x0000000000007941 */ /* 0x000fea0003800000 */
.L_x_86:
[----:B------:R-:W-:Y:S01]  /*5890*/  IADD3 R9, R9, 0x60, RZ ;  /* 0x0000006009097810 */ /* 0x000fe20007ffe0ff */
[----:B---3--:R-:W-:Y:S01]  /*58a0*/  SHFL.IDX PT, R24, R15, 0x3, 0x181f ;  /* 0x00781f000f187f89 */ /* 0x008fe200000e0000 */
[----:B------:R-:W-:Y:S01]  /*58b0*/  UIADD3 UR6, UR9, -0x20, URZ ;  /* 0xffffffe009067890 */ /* 0x000fe2000fffe03f */
[----:B------:R-:W-:Y:S01]  /*58c0*/  IMAD.MOV.U32 R215, RZ, RZ, c[0x0][0x2b8] ;  /* 0x0000ae00ffd77624 */ /* 0x000fe200078e00ff */
[----:B------:R-:W-:Y:S01]  /*58d0*/  ISETP.GE.AND P0, PT, R9, UR19, PT ;  /* 0x0000001309007c0c */ /* 0x000fe2000bf06270 */
[----:B------:R3:W5:Y:S01]  /*58e0*/  SHFL.IDX PT, R25, R10, 0x3, 0x181f ;  /* 0x00781f000a197f89 */ /* 0x00076200000e0000 */
[----:B------:R-:W-:Y:S01]  /*58f0*/  USHF.R.S32.HI UR8, URZ, 0x1f, UR7 ;  /* 0x0000001f3f087899 */ /* 0x000fe20008011407 */
[----:B------:R-:W-:Y:S01]  /*5900*/  IMAD.MOV.U32 R217, RZ, RZ, RZ ;  /* 0x000000ffffd97224 */ /* 0x000fe200078e00ff */
[----:B------:R-:W-:Y:S01]  /*5910*/  ISETP.NE.AND P2, PT, R215, 0x1, PT ;  /* 0x00000001d700780c */ /* 0x000fe20003f45270 */
[----:B------:R-:W-:Y:S01]  /*5920*/  ULDC.64 UR4, c[0x0][0x2b0] ;  /* 0x0000ac0000047ab9 */ /* 0x000fe20000000a00 */
[----:B------:R-:W-:Y:S01]  /*5930*/  IADD3 R11, R216, UR6, RZ ;  /* 0x00000006d80b7c10 */ /* 0x000fe2000fffe0ff */
[----:B------:R-:W-:-:S02]  /*5940*/  UIMAD UR8, UR8, UR4, URZ ;  /* 0x00000004080872a4 */ /* 0x000fc4000f8e023f */
[----:B------:R-:W-:Y:S01]  /*5950*/  UIMAD.WIDE.U32 UR16, UR7, UR4, URZ ;  /* 0x00000004071072a5 */ /* 0x000fe2000f8e003f */
[C---:B------:R-:W-:Y:S01]  /*5960*/  IADD3 R218, R11.reuse, UR15, RZ ;  /* 0x0000000f0bda7c10 */ /* 0x040fe2000fffe0ff */
[----:B------:R-:W-:Y:S01]  /*5970*/  UIMAD UR7, UR7, UR5, UR8 ;  /* 0x00000005070772a4 */ /* 0x000fe2000f8e0208 */
[----:B------:R-:W-:Y:S01]  /*5980*/  ISETP.GE.AND P1, PT, R11, UR11, PT ;  /* 0x0000000b0b007c0c */ /* 0x000fe2000bf26270 */
[----:B------:R-:W-:Y:S01]  /*5990*/  @!P0 IMAD.SHL.U32 R9, R18, 0x2, RZ ;  /* 0x0000000212098824 */ /* 0x000fe200078e00ff */
[----:B------:R-:W-:Y:S01]  /*59a0*/  @!P0 SHF.R.S32.HI R12, RZ, 0x1f, R17 ;  /* 0x0000001fff0c8819 */ /* 0x000fe20000011411 */
[----:B------:R-:W-:Y:S01]  /*59b0*/  UIADD3 UR7, UR17, UR7, URZ ;  /* 0x0000000711077290 */ /* 0x000fe2000fffe03f */
[----:B------:R-:W-:Y:S01]  /*59c0*/  @!P0 SHF.R.S32.HI R13, RZ, 0x1f, R16 ;  /* 0x0000001fff0d8819 */ /* 0x000fe20000011410 */
[----:B------:R-:W-:Y:S01]  /*59d0*/  ULDC.64 UR4, c[0x0][0x1e8] ;  /* 0x00007a0000047ab9 */ /* 0x000fe20000000a00 */
[----:B------:R-:W-:Y:S01]  /*59e0*/  @!P0 LEA.HI R11, R12, R17, RZ, 0x3 ;  /* 0x000000110c0b8211 */ /* 0x000fe200078f18ff */
[----:B------:R-:W-:Y:S01]  /*59f0*/  @P2 IMAD.HI.U32 R12, R218, c[0x0][0x2bc], RZ ;  /* 0x0000af00da0c2a27 */ /* 0x000fe200078e00ff */
[----:B------:R-:W-:-:S02]  /*5a00*/  ISETP.GT.OR P1, PT, R216, 0x1f, P1 ;  /* 0x0000001fd800780c */ /* 0x000fc40000f24670 */
[----:B------:R-:W-:Y:S02]  /*5a10*/  @!P0 LOP3.LUT R11, R11, 0xfffffff8, RZ, 0xc0, !PT ;  /* 0xfffffff80b0b8812 */ /* 0x000fe400078ec0ff */
[----:B-123--:R-:W-:Y:S01]  /*5a20*/  P2R R10, PR, RZ, 0x4 ;  /* 0x00000004ff0a7803 */ /* 0x00efe20000000000 */
[----:B------:R-:W-:Y:S01]  /*5a30*/  IMAD.MOV.U32 R10, RZ, RZ, R218 ;  /* 0x000000ffff0a7224 */ /* 0x000fe200078e00da */
[----:B------:R-:W-:Y:S01]  /*5a40*/  @P2 SHF.R.U32.HI R10, RZ, c[0x0][0x2c0], R12 ;  /* 0x0000b000ff0a2a19 */ /* 0x000fe2000001160c */
[----:B-----5:R-:W-:Y:S01]  /*5a50*/  @!P0 IMAD.WIDE R28, R11, 0x2, R24 ;  /* 0x000000020b1c8825 */ /* 0x020fe200078e0218 */
[----:B------:R-:W-:Y:S02]  /*5a60*/  @!P0 SHF.R.S32.HI R11, RZ, 0x1f, R6 ;  /* 0x0000001fff0b8819 */ /* 0x000fe40000011406 */
[----:B------:R-:W-:Y:S01]  /*5a70*/  @!P0 LEA.HI R12, R13, R16, RZ, 0x3 ;  /* 0x000000100d0c8211 */ /* 0x000fe200078f18ff */
[----:B----4-:R-:W-:Y:S01]  /*5a80*/  @!P0 IMAD.WIDE R20, R150, 0x2, R24 ;  /* 0x0000000296148825 */ /* 0x010fe200078e0218 */
[----:B------:R-:W-:-:S02]  /*5a90*/  @!P0 LEA.HI R11, R11, R6, RZ, 0x3 ;  /* 0x000000060b0b8211 */ /* 0x000fc400078f18ff */
[----:B------:R-:W-:Y:S02]  /*5aa0*/  @!P0 LOP3.LUT R12, R12, 0xfffffff8, RZ, 0xc0, !PT ;  /* 0xfffffff80c0c8812 */ /* 0x000fe400078ec0ff */
[----:B------:R-:W-:Y:S01]  /*5ab0*/  @!P0 LOP3.LUT R11, R11, 0xfffffff8, RZ, 0xc0, !PT ;  /* 0xfffffff80b0b8812 */ /* 0x000fe200078ec0ff */
[----:B------:R-:W-:Y:S01]  /*5ac0*/  @!PT LDS RZ, [RZ] ;  /* 0x00000000fffff984 */ /* 0x000fe20000000800 */
[----:B------:R1:W-:Y:S02]  /*5ad0*/  @!P0 LDGSTS.E.BYPASS.LTC128B.128 [R9+0x13080], [R20.64], !P3 ;  /* 0x1308000014098fae */ /* 0x0003e4000d901d56 */
[--C-:B------:R-:W-:Y:S02]  /*5ae0*/  @!P0 IMAD.WIDE R26, R12, 0x2, R24.reuse ;  /* 0x000000020c1a8825 */ /* 0x100fe400078e0218 */
[----:B------:R2:W-:Y:S02]  /*5af0*/  @!P0 LDGSTS.E.BYPASS.LTC128B.128 [R9+0x17080], [R28.64], !P4 ;  /* 0x170800001c098fae */ /* 0x0005e4000e101d56 */
[----:B------:R-:W-:Y:S02]  /*5b00*/  @!P0 IMAD.WIDE R24, R11, 0x2, R24 ;  /* 0x000000020b188825 */ /* 0x000fe400078e0218 */
[----:B------:R2:W-:Y:S04]  /*5b10*/  @!P0 LDGSTS.E.BYPASS.LTC128B.128 [R9+0x1b080], [R26.64], !P6 ;  /* 0x1b0800001a098fae */ /* 0x0005e8000f101d56 */
[----:B------:R2:W-:Y:S04]  /*5b20*/  @!P0 LDGSTS.E.BYPASS.LTC128B.128 [R9+0x1f080], [R24.64], !P5 ;  /* 0x1f08000018098fae */ /* 0x0005e8000e901d56 */
[----:B------:R-:W0:Y:S01]  /*5b30*/  LDGDEPBAR ;  /* 0x00000000000079af */ /* 0x000e220000000000 */
[----:B-1----:R-:W-:-:S04]  /*5b40*/  @!P1 IADD3 R20, P2, R10, UR16, RZ ;  /* 0x000000100a149c10 */ /* 0x002fc8000ff5e0ff */
[----:B------:R-:W-:Y:S02]  /*5b50*/  @!P1 LEA.HI.X.SX32 R13, R10, UR7, 0x1, P2 ;  /* 0x000000070a0d9c11 */ /* 0x000fe400090f0eff */
[----:B------:R-:W-:-:S04]  /*5b60*/  @!P1 LEA R14, P2, R20, c[0x0][0x2a0], 0x2 ;  /* 0x0000a800140e9a11 */ /* 0x000fc800078410ff */
[----:B------:R-:W-:Y:S01]  /*5b70*/  @!P1 LEA.HI.X R15, R20, c[0x0][0x2a4], R13, 0x2, P2 ;  /* 0x0000a900140f9a11 */ /* 0x000fe200010f140d */
[----:B------:R-:W-:Y:S06]  /*5b80*/  BAR.SYNC.DEFER_BLOCKING 0x0 ;  /* 0x0000000000007b1d */ /* 0x000fec0000010000 */
[----:B------:R-:W3:Y:S01]  /*5b90*/  @!P1 LDG.E R217, [R14.64] ;  /* 0x000000160ed99981 */ /* 0x000ee2000c1e1900 */
[----:B------:R-:W-:Y:S01]  /*5ba0*/  IMAD.MOV R11, RZ, RZ, -R10 ;  /* 0x000000ffff0b7224 */ /* 0x000fe200078e0a0a */
[----:B------:R-:W-:Y:S01]  /*5bb0*/  UIMAD UR8, UR12, UR4, URZ ;  /* 0x000000040c0872a4 */ /* 0x000fe2000f8e023f */
[----:B--2---:R-:W-:Y:S01]  /*5bc0*/  IMAD.U32 R9, RZ, RZ, UR13 ;  /* 0x0000000dff097e24 */ /* 0x004fe2000f8e00ff */
[----:B------:R-:W-:Y:S01]  /*5bd0*/  UIMAD.WIDE.U32 UR24, UR13, UR4, URZ ;  /* 0x000000040d1872a5 */ /* 0x000fe2000f8e003f */
[----:B------:R-:W-:Y:S01]  /*5be0*/  IMAD R218, R11, c[0x0][0x2b8], R218 ;  /* 0x0000ae000bda7a24 */ /* 0x000fe200078e02da */
[----:B------:R-:W-:Y:S01]  /*5bf0*/  UIMAD UR5, UR13, UR5, UR8 ;  /* 0x000000050d0572a4 */ /* 0x000fe2000f8e0208 */
[----:B------:R-:W-:Y:S01]  /*5c00*/  ISETP.GE.AND P4, PT, R150, c[0x0][0x1d4], PT ;  /* 0x0000750096007a0c */ /* 0x000fe20003f86270 */
[----:B------:R-:W-:Y:S01]  /*5c10*/  UIADD3 UR8, UR11, -UR6, URZ ;  /* 0x800000060b087290 */ /* 0x000fe2000fffe03f */
[----:B------:R-:W-:Y:S01]  /*5c20*/  IMAD.WIDE.U32 R12, R218, c[0x0][0x1e0], RZ ;  /* 0x00007800da0c7a25 */ /* 0x000fe200078e00ff */
[----:B------:R-:W-:Y:S01]  /*5c30*/  SHF.R.S32.HI R21, RZ, 0x1f, R218 ;  /* 0x0000001fff157819 */ /* 0x000fe200000114da */
[----:B------:R-:W-:Y:S01]  /*5c40*/  UIADD3 UR6, UR25, UR5, URZ ;  /* 0x0000000519067290 */ /* 0x000fe2000fffe03f */
[----:B------:R-:W-:-:S02]  /*5c50*/  ISETP.GE.AND P5, PT, R17, c[0x0][0x1d4], PT ;  /* 0x0000750011007a0c */ /* 0x000fc40003fa6270 */
[----:B------:R-:W-:Y:S01]  /*5c60*/  ISETP.GE.AND P3, PT, R16, c[0x0][0x1d4], PT ;  /* 0x0000750010007a0c */ /* 0x000fe20003f66270 */
[----:B------:R-:W-:Y:S01]  /*5c70*/  IMAD R11, R21, c[0x0][0x1e0], RZ ;  /* 0x00007800150b7a24 */ /* 0x000fe200078e02ff */
[----:B------:R-:W-:Y:S01]  /*5c80*/  ISETP.GE.AND P2, PT, R6, c[0x0][0x1d4], PT ;  /* 0x0000750006007a0c */ /* 0x000fe20003f46270 */
[----:B------:R-:W-:Y:S02]  /*5c90*/  ULDC.64 UR4, c[0x0][0x210] ;  /* 0x0000840000047ab9 */ /* 0x000fe40000000a00 */
[----:B------:R-:W-:Y:S01]  /*5ca0*/  IMAD R10, R218, c[0x0][0x1e4], R11 ;  /* 0x00007900da0a7a24 */ /* 0x000fe200078e020b */
[----:B------:R-:W-:Y:S02]  /*5cb0*/  UIMAD UR12, UR12, UR4, URZ ;  /* 0x000000040c0c72a4 */ /* 0x000fe4000f8e023f */
[----:B------:R-:W-:Y:S01]  /*5cc0*/  UIMAD.WIDE.U32 UR26, UR13, UR4, URZ ;  /* 0x000000040d1a72a5 */ /* 0x000fe2000f8e003f */
[----:B------:R-:W-:Y:S01]  /*5cd0*/  IMAD.IADD R13, R13, 0x1, R10 ;  /* 0x000000010d0d7824 */ /* 0x000fe200078e020a */
[----:B------:R-:W-:-:S04]  /*5ce0*/  UIMAD UR5, UR13, UR5, UR12 ;  /* 0x000000050d0572a4 */ /* 0x000fc8000f8e020c */
[----:B------:R-:W-:Y:S01]  /*5cf0*/  UIADD3 UR5, UR27, UR5, URZ ;  /* 0x000000051b057290 */ /* 0x000fe2000fffe03f */
[----:B---3--:R-:W-:Y:S01]  /*5d00*/  SHF.R.S32.HI R20, RZ, 0x1f, R217 ;  /* 0x0000001fff147819 */ /* 0x008fe200000114d9 */
[----:B------:R-:W-:-:S04]  /*5d10*/  IMAD.WIDE.U32 R12, R217, c[0x0][0x1f0], R12 ;  /* 0x00007c00d90c7a25 */ /* 0x000fc800078e000c */
[----:B------:R-:W-:Y:S01]  /*5d20*/  IMAD R10, R20, c[0x0][0x1f0], RZ ;  /* 0x00007c00140a7a24 */ /* 0x000fe200078e02ff */
[----:B------:R-:W-:Y:S01]  /*5d30*/  IADD3 R11, P0, R12, UR24, RZ ;  /* 0x000000180c0b7c10 */ /* 0x000fe2000ff1e0ff */
[----:B------:R-:W-:Y:S01]  /*5d40*/  IMAD R9, R9, c[0x0][0x1e8], R12 ;  /* 0x00007a0009097a24 */ /* 0x000fe200078e020c */
[----:B------:R-:W-:Y:S01]  /*5d50*/  IADD3 R12, -R19, UR8, RZ ;  /* 0x00000008130c7c10 */ /* 0x000fe2000fffe1ff */
[----:B------:R-:W-:Y:S01]  /*5d60*/  IMAD R10, R217, c[0x0][0x1f4], R10 ;  /* 0x00007d00d90a7a24 */ /* 0x000fe200078e020a */
[----:B------:R-:W-:Y:S02]  /*5d70*/  LEA RZ, P1, R11, c[0x0][0x1c8], 0x1 ;  /* 0x000072000bff7a11 */ /* 0x000fe400078208ff */
[----:B------:R-:W-:Y:S01]  /*5d80*/  LEA R23, R9, c[0x0][0x1c8], 0x1 ;  /* 0x0000720009177a11 */ /* 0x000fe200078e08ff */
[----:B------:R-:W-:-:S04]  /*5d90*/  IMAD.IADD R10, R13, 0x1, R10 ;  /* 0x000000010d0a7824 */ /* 0x000fc800078e020a */
[----:B------:R-:W-:Y:S01]  /*5da0*/  SHFL.IDX PT, R14, R23, RZ, 0x181f ;  /* 0x00181fff170e7589 */ /* 0x000fe200000e0000 */
[----:B------:R-:W-:Y:S02]  /*5db0*/  IADD3.X R10, R10, UR6, RZ, P0, !PT ;  /* 0x000000060a0a7c10 */ /* 0x000fe400087fe4ff */
[----:B------:R-:W-:Y:S02]  /*5dc0*/  ISETP.GE.AND P0, PT, R12, 0x1, PT ;  /* 0x000000010c00780c */ /* 0x000fe40003f06270 */
[----:B------:R-:W-:Y:S02]  /*5dd0*/  LEA.HI.X R15, R11, c[0x0][0x1cc], R10, 0x1, P1 ;  /* 0x000073000b0f7a11 */ /* 0x000fe400008f0c0a */
[----:B------:R-:W-:-:S04]  /*5de0*/  ISETP.GT.AND P1, PT, R216, 0x1f, PT ;  /* 0x0000001fd800780c */ /* 0x000fc80003f24270 */
[----:B------:R-:W1:Y:S05]  /*5df0*/  SHFL.IDX PT, R15, R15, RZ, 0x181f ;  /* 0x00181fff0f0f7589 */ /* 0x000e6a00000e0000 */
[----:B------:R-:W-:Y:S01]  /*5e00*/  @P0 SHF.R.S32.HI R10, RZ, 0x1f, R17 ;  /* 0x0000001fff0a0819 */ /* 0x000fe20000011411 */
[----:B------:R-:W-:Y:S01]  /*5e10*/  @P0 IMAD.SHL.U32 R12, R18, 0x2, RZ ;  /* 0x00000002120c0824 */ /* 0x000fe200078e00ff */
[----:B------:R-:W-:Y:S02]  /*5e20*/  @P0 SHF.R.S32.HI R13, RZ, 0x1f, R16 ;  /* 0x0000001fff0d0819 */ /* 0x000fe40000011410 */
[----:B------:R-:W-:Y:S02]  /*5e30*/  @P0 SHF.R.S32.HI R9, RZ, 0x1f, R6 ;  /* 0x0000001fff090819 */ /* 0x000fe40000011406 */
[----:B------:R-:W-:-:S02]  /*5e40*/  @P0 LEA.HI R11, R10, R17, RZ, 0x3 ;  /* 0x000000110a0b0211 */ /* 0x000fc400078f18ff */
[----:B------:R-:W-:Y:S02]  /*5e50*/  @P0 LEA.HI R10, R13, R16, RZ, 0x3 ;  /* 0x000000100d0a0211 */ /* 0x000fe400078f18ff */
[----:B------:R-:W-:Y:S02]  /*5e60*/  @P0 LEA.HI R9, R9, R6, RZ, 0x3 ;  /* 0x0000000609090211 */ /* 0x000fe400078f18ff */
[----:B------:R-:W-:Y:S02]  /*5e70*/  @P0 LOP3.LUT R11, R11, 0xfffffff8, RZ, 0xc0, !PT ;  /* 0xfffffff80b0b0812 */ /* 0x000fe400078ec0ff */
[----:B------:R-:W-:Y:S02]  /*5e80*/  @P0 LOP3.LUT R10, R10, 0xfffffff8, RZ, 0xc0, !PT ;  /* 0xfffffff80a0a0812 */ /* 0x000fe400078ec0ff */
[----:B------:R-:W-:Y:S01]  /*5e90*/  @P0 LOP3.LUT R9, R9, 0xfffffff8, RZ, 0xc0, !PT ;  /* 0xfffffff809090812 */ /* 0x000fe200078ec0ff */
[----:B-1----:R-:W-:-:S04]  /*5ea0*/  @P0 IMAD.WIDE R24, R150, 0x2, R14 ;  /* 0x0000000296180825 */ /* 0x002fc800078e020e */
[--C-:B------:R-:W-:Y:S01]  /*5eb0*/  @P0 IMAD.WIDE R26, R11, 0x2, R14.reuse ;  /* 0x000000020b1a0825 */ /* 0x100fe200078e020e */
[----:B------:R-:W-:Y:S01]  /*5ec0*/  @!PT LDS RZ, [RZ] ;  /* 0x00000000fffff984 */ /* 0x000fe20000000800 */
[----:B------:R1:W-:Y:S03]  /*5ed0*/  @P0 LDGSTS.E.BYPASS.LTC128B.128 [R12+0xc080], [R24.64], !P4 ;  /* 0x0c080000180c0fae */ /* 0x0003e6000e101d56 */
[--C-:B------:R-:W-:Y:S01]  /*5ee0*/  @P0 IMAD.WIDE R10, R10, 0x2, R14.reuse ;  /* 0x000000020a0a0825 */ /* 0x100fe200078e020e */
[----:B------:R1:W-:Y:S03]  /*5ef0*/  @P0 LDGSTS.E.BYPASS.LTC128B.128 [R12+0xd080], [R26.64], !P5 ;  /* 0x0d0800001a0c0fae */ /* 0x0003e6000e901d56 */
[----:B------:R-:W-:Y:S01]  /*5f00*/  @P0 IMAD.WIDE R14, R9, 0x2, R14 ;  /* 0x00000002090e0825 */ /* 0x000fe200078e020e */
[----:B------:R1:W-:Y:S04]  /*5f10*/  @P0 LDGSTS.E.BYPASS.LTC128B.128 [R12+0xe080], [R10.64], !P3 ;  /* 0x0e0800000a0c0fae */ /* 0x0003e8000d901d56 */
[----:B------:R1:W-:Y:S01]  /*5f20*/  @P0 LDGSTS.E.BYPASS.LTC128B.128 [R12+0xf080], [R14.64], !P2 ;  /* 0x0f0800000e0c0fae */ /* 0x0003e2000d101d56 */
[----:B------:R-:W-:-:S03]  /*5f30*/  ISETP.LT.AND P0, PT, RZ, c[0x0][0x27c], PT ;  /* 0x00009f00ff007a0c */ /* 0x000fc60003f01270 */
[----:B------:R-:W0:Y:S10]  /*5f40*/  LDGDEPBAR ;  /* 0x00000000000079af */ /* 0x000e340000000000 */
[----:B------:R-:W-:Y:S05]  /*5f50*/  @P0 BRA `(.L_x_88) ;  /* 0x0000002000000947 */ /* 0x000fea0003800000 */
[----:B------:R-:W-:-:S04]  /*5f60*/  DEPBAR.LE SB0, 0x1 ;  /* 0x000080400000791a */ /* 0x000fc80000000000 */
[----:B------:R-:W-:Y:S05]  /*5f70*/  BRA `(.L_x_89) ;  /* 0x00006ab000007947 */ /* 0x000fea0003800000 */
.L_x_88:
[----:B-1----:R-:W-:Y:S01]  /*5f80*/  SHF.R.S32.HI R10, RZ, 0x1f, R63 ;  /* 0x0000001fff0a7819 */ /* 0x002fe2000001143f */
[C---:B------:R-:W-:Y:S01]  /*5f90*/  IMAD.WIDE.U32 R12, R63.reuse, c[0x0][0x280], RZ ;  /* 0x0000a0003f0c7a25 */ /* 0x040fe200078e00ff */
[----:B------:R-:W-:Y:S01]  /*5fa0*/  ULDC.U8 UR4, c[0x0][0x298] ;  /* 0x0000a60000047ab9 */ /* 0x000fe20000000000 */
[----:B------:R-:W-:Y:S01]  /*5fb0*/  BSSY B2, `(.L_x_89) ;  /* 0x00006a7000027945 */ /* 0x000fe20003800000 */
[----:B------:R-:W-:Y:S01]  /*5fc0*/  SHF.L.U32 R39, R18, 0x1, RZ ;  /* 0x0000000112277819 */ /* 0x000fe200000006ff */
[----:B------:R-:W-:Y:S01]  /*5fd0*/  IMAD R14, R10, c[0x0][0x280], RZ ;  /* 0x0000a0000a0e7a24 */ /* 0x000fe200078e02ff */
[----:B------:R-:W-:Y:S01]  /*5fe0*/  LEA R28, P0, R12, c[0x0][0x270], 0x1 ;  /* 0x00009c000c1c7a11 */ /* 0x000fe200078008ff */
[----:B------:R-:W-:Y:S02]  /*5ff0*/  IMAD R10, R10, c[0x0][0x290], RZ ;  /* 0x0000a4000a0a7a24 */ /* 0x000fe400078e02ff */
[----:B------:R-:W-:-:S05]  /*6000*/  IMAD R9, R63, c[0x0][0x284], R14 ;  /* 0x0000a1003f097a24 */ /* 0x000fca00078e020e */
[----:B------:R-:W-:-:S04]  /*6010*/  IADD3 R9, R9, R13, RZ ;  /* 0x0000000d09097210 */ /* 0x000fc80007ffe0ff */
[----:B------:R-:W-:Y:S01]  /*6020*/  LEA.HI.X R29, R12, c[0x0][0x274], R9, 0x1, P0 ;  /* 0x00009d000c1d7a11 */ /* 0x000fe200000f0c09 */
[----:B------:R-:W-:-:S04]  /*6030*/  IMAD.WIDE.U32 R12, R63, c[0x0][0x290], RZ ;  /* 0x0000a4003f0c7a25 */ /* 0x000fc800078e00ff */
[----:B------:R-:W-:Y:S01]  /*6040*/  IMAD R9, R63, c[0x0][0x294], R10 ;  /* 0x0000a5003f097a24 */ /* 0x000fe200078e020a */
[----:B------:R-:W-:-:S04]  /*6050*/  LEA R30, P0, R12, c[0x0][0x288], 0x1 ;  /* 0x0000a2000c1e7a11 */ /* 0x000fc800078008ff */
[----:B------:R-:W-:-:S04]  /*6060*/  IADD3 R9, R9, R13, RZ ;  /* 0x0000000d09097210 */ /* 0x000fc80007ffe0ff */
[----:B------:R-:W-:Y:S02]  /*6070*/  LEA.HI.X R31, R12, c[0x0][0x28c], R9, 0x1, P0 ;  /* 0x0000a3000c1f7a11 */ /* 0x000fe400000f0c09 */
[----:B------:R-:W-:-:S13]  /*6080*/  ISETP.NE.AND P0, PT, RZ, UR4, PT ;  /* 0x00000004ff007c0c */ /* 0x000fda000bf05270 */
[----:B------:R-:W-:Y:S05]  /*6090*/  @!P0 BRA `(.L_x_90) ;  /* 0x0000320000008947 */ /* 0x000fea0003800000 */
[----:B------:R-:W-:Y:S01]  /*60a0*/  ISETP.NE.AND P6, PT, R8, RZ, PT ;  /* 0x000000ff0800720c */ /* 0x000fe20003fc5270 */
[----:B------:R-:W-:Y:S01]  /*60b0*/  BSSY B0, `(.L_x_91) ;  /* 0x0000033000007945 */ /* 0x000fe20003800000 */
[----:B------:R-:W-:Y:S01]  /*60c0*/  SHF.L.U32 R27, R2, 0x2, RZ ;  /* 0x00000002021b7819 */ /* 0x000fe200000006ff */
[----:B------:R-:W-:Y:S01]  /*60d0*/  CS2R R36, SRZ ;  /* 0x0000000000247805 */ /* 0x000fe2000001ff00 */
[----:B------:R-:W-:Y:S01]  /*60e0*/  CS2R R14, SRZ ;  /* 0x00000000000e7805 */ /* 0x000fe2000001ff00 */
[----:B------:R-:W-:Y:S01]  /*60f0*/  CS2R R24, SRZ ;  /* 0x0000000000187805 */ /* 0x000fe2000001ff00 */
[----:B------:R-:W-:Y:S01]  /*6100*/  CS2R R32, SRZ ;  /* 0x0000000000207805 */ /* 0x000fe2000001ff00 */
[----:B------:R-:W-:Y:S01]  /*6110*/  CS2R R50, SRZ ;  /* 0x0000000000327805 */ /* 0x000fe2000001ff00 */
[----:B------:R-:W-:Y:S01]  /*6120*/  CS2R R8, SRZ ;  /* 0x0000000000087805 */ /* 0x000fe2000001ff00 */
[----:B------:R-:W-:Y:S01]  /*6130*/  CS2R R12, SRZ ;  /* 0x00000000000c7805 */ /* 0x000fe2000001ff00 */
[----:B------:R-:W-:-:S03]  /*6140*/  CS2R R10, SRZ ;  /* 0x00000000000a7805 */ /* 0x000fc6000001ff00 */
[----:B------:R-:W-:Y:S05]  /*6150*/  @P6 BRA `(.L_x_92) ;  /* 0x0000028000006947 */ /* 0x000fea0003800000 */
[C---:B------:R-:W-:Y:S01]  /*6160*/  ISETP.GE.AND P0, PT, R27.reuse, c[0x0][0x27c], PT ;  /* 0x00009f001b007a0c */ /* 0x040fe20003f06270 */
[----:B------:R-:W-:Y:S01]  /*6170*/  CS2R R32, SRZ ;  /* 0x0000000000207805 */ /* 0x000fe2000001ff00 */
[----:B------:R-:W-:Y:S01]  /*6180*/  CS2R R10, SRZ ;  /* 0x00000000000a7805 */ /* 0x000fe2000001ff00 */
[----:B------:R-:W-:-:S10]  /*6190*/  IADD3 R8, R27, 0x20, RZ ;  /* 0x000000201b087810 */ /* 0x000fd40007ffe0ff */
[----:B------:R-:W-:-:S04]  /*61a0*/  @!P0 IMAD.WIDE R34, R27, 0x2, R28 ;  /* 0x000000021b228825 */ /* 0x000fc800078e021c */
[----:B------:R-:W-:Y:S01]  /*61b0*/  @!P0 IMAD.WIDE R14, R27, 0x2, R30 ;  /* 0x000000021b0e8825 */ /* 0x000fe200078e021e */
[----:B------:R1:W5:Y:S04]  /*61c0*/  @!P0 LD.E.64 R32, [R34.64] ;  /* 0x0000001622208980 */ /* 0x000368000c101b00 */
[----:B------:R2:W5:Y:S01]  /*61d0*/  @!P0 LD.E.64 R10, [R14.64] ;  /* 0x000000160e0a8980 */ /* 0x000562000c101b00 */
[----:B------:R-:W-:Y:S01]  /*61e0*/  ISETP.GE.AND P0, PT, R8, c[0x0][0x27c], PT ;  /* 0x00009f0008007a0c */ /* 0x000fe20003f06270 */
[----:B------:R-:W-:Y:S01]  /*61f0*/  CS2R R24, SRZ ;  /* 0x0000000000187805 */ /* 0x000fe2000001ff00 */
[----:B------:R-:W-:-:S11]  /*6200*/  CS2R R12, SRZ ;  /* 0x00000000000c7805 */ /* 0x000fd6000001ff00 */
[----:B------:R-:W-:-:S04]  /*6210*/  @!P0 SHF.R.S32.HI R9, RZ, 0x1f, R8 ;  /* 0x0000001fff098819 */ /* 0x000fc80000011408 */
[----:B------:R-:W-:Y:S02]  /*6220*/  @!P0 LEA.HI R9, R9, R8, RZ, 0x2 ;  /* 0x0000000809098211 */ /* 0x000fe400078f10ff */
[----:B------:R-:W-:Y:S02]  /*6230*/  IADD3 R8, R27, 0x40, RZ ;  /* 0x000000401b087810 */ /* 0x000fe40007ffe0ff */
[----:B------:R-:W-:-:S05]  /*6240*/  @!P0 LOP3.LUT R9, R9, 0xfffffffc, RZ, 0xc0, !PT ;  /* 0xfffffffc09098812 */ /* 0x000fca00078ec0ff */
[----:B------:R-:W-:-:S04]  /*6250*/  @!P0 IMAD.WIDE R36, R9, 0x2, R28 ;  /* 0x0000000209248825 */ /* 0x000fc800078e021c */
[----:B------:R-:W-:Y:S01]  /*6260*/  @!P0 IMAD.WIDE R42, R9, 0x2, R30 ;  /* 0x00000002092a8825 */ /* 0x000fe200078e021e */
[----:B------:R3:W5:Y:S04]  /*6270*/  @!P0 LD.E.64 R24, [R36.64] ;  /* 0x0000001624188980 */ /* 0x000768000c101b00 */
[----:B------:R4:W5:Y:S01]  /*6280*/  @!P0 LD.E.64 R12, [R42.64] ;  /* 0x000000162a0c8980 */ /* 0x000962000c101b00 */
[----:B------:R-:W-:Y:S01]  /*6290*/  ISETP.GE.AND P0, PT, R8, c[0x0][0x27c], PT ;  /* 0x00009f0008007a0c */ /* 0x000fe20003f06270 */
[----:B--2---:R-:W-:-:S12]  /*62a0*/  CS2R R14, SRZ ;  /* 0x00000000000e7805 */ /* 0x004fd8000001ff00 */
[----:B------:R-:W-:-:S04]  /*62b0*/  @!P0 SHF.R.S32.HI R9, RZ, 0x1f, R8 ;  /* 0x0000001fff098819 */ /* 0x000fc80000011408 */
[----:B------:R-:W-:-:S04]  /*62c0*/  @!P0 LEA.HI R9, R9, R8, RZ, 0x2 ;  /* 0x0000000809098211 */ /* 0x000fc800078f10ff */
[----:B------:R-:W-:Y:S02]  /*62d0*/  @!P0 LOP3.LUT R23, R9, 0xfffffffc, RZ, 0xc0, !PT ;  /* 0xfffffffc09178812 */ /* 0x000fe400078ec0ff */
[----:B------:R-:W-:-:S03]  /*62e0*/  CS2R R8, SRZ ;  /* 0x0000000000087805 */ /* 0x000fc6000001ff00 */
[----:B-1----:R-:W-:-:S04]  /*62f0*/  @!P0 IMAD.WIDE R34, R23, 0x2, R28 ;  /* 0x0000000217228825 */ /* 0x002fc800078e021c */
[----:B------:R-:W-:Y:S01]  /*6300*/  @!P0 IMAD.WIDE R40, R23, 0x2, R30 ;  /* 0x0000000217288825 */ /* 0x000fe200078e021e */
[----:B------:R-:W-:Y:S01]  /*6310*/  IADD3 R23, R27, 0x60, RZ ;  /* 0x000000601b177810 */ /* 0x000fe20007ffe0ff */
[----:B------:R4:W5:Y:S04]  /*6320*/  @!P0 LD.E.64 R14, [R34.64] ;  /* 0x00000016220e8980 */ /* 0x000968000c101b00 */
[----:B------:R4:W5:Y:S01]  /*6330*/  @!P0 LD.E.64 R8, [R40.64] ;  /* 0x0000001628088980 */ /* 0x000962000c101b00 */
[----:B------:R-:W-:Y:S01]  /*6340*/  ISETP.GE.AND P0, PT, R23, c[0x0][0x27c], PT ;  /* 0x00009f0017007a0c */ /* 0x000fe20003f06270 */
[----:B---3--:R-:W-:Y:S01]  /*6350*/  CS2R R36, SRZ ;  /* 0x0000000000247805 */ /* 0x008fe2000001ff00 */
[----:B------:R-:W-:-:S11]  /*6360*/  CS2R R50, SRZ ;  /* 0x0000000000327805 */ /* 0x000fd6000001ff00 */
[----:B------:R-:W-:-:S04]  /*6370*/  @!P0 SHF.R.S32.HI R26, RZ, 0x1f, R23 ;  /* 0x0000001fff1a8819 */ /* 0x000fc80000011417 */
[----:B------:R-:W-:-:S04]  /*6380*/  @!P0 LEA.HI R23, R26, R23, RZ, 0x2 ;  /* 0x000000171a178211 */ /* 0x000fc800078f10ff */
[----:B------:R-:W-:-:S05]  /*6390*/  @!P0 LOP3.LUT R23, R23, 0xfffffffc, RZ, 0xc0, !PT ;  /* 0xfffffffc17178812 */ /* 0x000fca00078ec0ff */
[----:B------:R-:W-:-:S04]  /*63a0*/  @!P0 IMAD.WIDE R28, R23, 0x2, R28 ;  /* 0x00000002171c8825 */ /* 0x000fc800078e021c */
[----:B------:R-:W-:Y:S01]  /*63b0*/  @!P0 IMAD.WIDE R30, R23, 0x2, R30 ;  /* 0x00000002171e8825 */ /* 0x000fe200078e021e */
[----:B------:R4:W5:Y:S04]  /*63c0*/  @!P0 LD.E.64 R36, [R28.64] ;  /* 0x000000161c248980 */ /* 0x000968000c101b00 */
[----:B------:R4:W5:Y:S02]  /*63d0*/  @!P0 LD.E.64 R50, [R30.64] ;  /* 0x000000161e328980 */ /* 0x000964000c101b00 */
.L_x_92:
[----:B------:R-:W-:Y:S05]  /*63e0*/  BSYNC B0 ;  /* 0x0000000000007941 */ /* 0x000fea0003800000 */
.L_x_91:
[----:B------:R-:W-:Y:S01]  /*63f0*/  UIMAD UR4, UR14, -0x80, UR19 ;  /* 0xffffff800e0478a4 */ /* 0x000fe2000f8e0213 */
[----:B-----5:R-:W-:Y:S01]  /*6400*/  IMAD.MOV.U32 R48, RZ, RZ, R32 ;  /* 0x000000ffff307224 */ /* 0x020fe200078e0020 */
[----:B------:R-:W-:Y:S01]  /*6410*/  SHF.R.U64 R47, R32, 0x10, R33 ;  /* 0x00000010202f7819 */ /* 0x000fe20000001221 */
[----:B------:R-:W-:Y:S01]  /*6420*/  IMAD.MOV.U32 R44, RZ, RZ, R14 ;  /* 0x000000ffff2c7224 */ /* 0x000fe200078e000e */
[----:B------:R-:W-:Y:S01]  /*6430*/  UISETP.LT.AND UP0, UPT, UR4, 0x80, UPT ;  /* 0x000000800400788c */ /* 0x000fe2000bf01270 */
[----:B----4-:R-:W-:Y:S01]  /*6440*/  SHF.R.U64 R42, R14, 0x10, R15 ;  /* 0x000000100e2a7819 */ /* 0x010fe2000000120f */
[--C-:B------:R-:W-:Y:S01]  /*6450*/  IMAD.MOV.U32 R43, RZ, RZ, R37.reuse ;  /* 0x000000ffff2b7224 */ /* 0x100fe200078e0025 */
[--C-:B------:R-:W-:Y:S01]  /*6460*/  SHF.R.U64 R40, R36, 0x10, R37.reuse ;  /* 0x0000001024287819 */ /* 0x100fe20000001225 */
[----:B------:R-:W-:Y:S01]  /*6470*/  USEL UR4, UR4, 0x80, UP0 ;  /* 0x0000008004047887 */ /* 0x000fe20008000000 */
[----:B------:R-:W-:Y:S01]  /*6480*/  SHF.R.U32.HI R14, RZ, 0x10, R37 ;  /* 0x00000010ff0e7819 */ /* 0x000fe20000011625 */
[--C-:B------:R-:W-:Y:S01]  /*6490*/  IMAD.MOV.U32 R41, RZ, RZ, R11.reuse ;  /* 0x000000ffff297224 */ /* 0x100fe200078e000b */
[--C-:B------:R-:W-:Y:S01]  /*64a0*/  SHF.R.U64 R38, R10, 0x10, R11.reuse ;  /* 0x000000100a267819 */ /* 0x100fe2000000120b */
[----:B------:R-:W-:Y:S01]  /*64b0*/  IMAD.MOV.U32 R34, RZ, RZ, R10 ;  /* 0x000000ffff227224 */ /* 0x000fe200078e000a */
[----:B------:R-:W-:Y:S01]  /*64c0*/  SHF.R.U32.HI R32, RZ, 0x10, R11 ;  /* 0x00000010ff207819 */ /* 0x000fe2000001160b */
[--C-:B------:R-:W-:Y:S01]  /*64d0*/  IMAD.MOV.U32 R37, RZ, RZ, R13.reuse ;  /* 0x000000ffff257224 */ /* 0x100fe200078e000d */
[----:B------:R-:W-:Y:S01]  /*64e0*/  ISETP.GE.AND P0, PT, R19, UR4, PT ;  /* 0x0000000413007c0c */ /* 0x000fe2000bf06270 */
[----:B------:R-:W-:Y:S01]  /*64f0*/  IMAD.MOV.U32 R46, RZ, RZ, R24 ;  /* 0x000000ffff2e7224 */ /* 0x000fe200078e0018 */
[----:B------:R-:W-:Y:S01]  /*6500*/  SHF.R.U64 R11, R12, 0x10, R13 ;  /* 0x000000100c0b7819 */ /* 0x000fe2000000120d */
[----:B------:R-:W-:Y:S01]  /*6510*/  IMAD.MOV.U32 R31, RZ, RZ, R25 ;  /* 0x000000ffff1f7224 */ /* 0x000fe200078e0019 */
[----:B------:R-:W-:Y:S01]  /*6520*/  SHF.R.U32.HI R28, RZ, 0x10, R13 ;  /* 0x00000010ff1c7819 */ /* 0x000fe2000001160d */
        /* <DEDUP_REMOVED lines=9> */
[----:B------:R-:W-:Y:S01]  /*65c0*/  SHF.R.U32.HI R33, RZ, 0x10, R33 ;  /* 0x00000010ff217819 */ /* 0x000fe20000011621 */
[----:B------:R-:W-:Y:S01]  /*65d0*/  IMAD.MOV.U32 R36, RZ, RZ, R8 ;  /* 0x000000ffff247224 */ /* 0x000fe200078e0008 */
[----:B------:R-:W-:Y:S01]  /*65e0*/  SHF.R.U32.HI R15, RZ, 0x10, R15 ;  /* 0x00000010ff0f7819 */ /* 0x000fe2000001160f */
[----:B------:R-:W-:Y:S01]  /*65f0*/  IMAD.MOV.U32 R24, RZ, RZ, R50 ;  /* 0x000000ffff187224 */ /* 0x000fe200078e0032 */
[--C-:B------:R-:W-:Y:S01]  /*6600*/  SHF.R.U64 R8, R50, 0x10, R51.reuse ;  /* 0x0000001032087819 */ /* 0x100fe20000001233 */
[--C-:B------:R-:W-:Y:S01]  /*6610*/  IMAD.MOV.U32 R9, RZ, RZ, R51.reuse ;  /* 0x000000ffff097224 */ /* 0x100fe200078e0033 */
[----:B------:R-:W-:Y:S01]  /*6620*/  SHF.R.U32.HI R12, RZ, 0x10, R51 ;  /* 0x00000010ff0c7819 */ /* 0x000fe20000011633 */
[----:B------:R-:W-:-:S04]  /*6630*/  DEPBAR.LE SB0, 0x1 ;  /* 0x000080400000791a */ /* 0x000fc80000000000 */
[----:B------:R-:W-:Y:S01]  /*6640*/  BSSY B1, `(.L_x_93) ;  /* 0x00000bc000017945 */ /* 0x000fe20003800000 */
[----:B------:R-:W-:Y:S02]  /*6650*/  PRMT R35, R35, 0x5410, R48 ;  /* 0x0000541023237816 */ /* 0x000fe40000000030 */
[----:B------:R-:W-:Y:S02]  /*6660*/  PRMT R33, R33, 0x5410, R47 ;  /* 0x0000541021217816 */ /* 0x000fe4000000002f */
[----:B------:R-:W-:Y:S02]  /*6670*/  PRMT R31, R31, 0x5410, R46 ;  /* 0x000054101f1f7816 */ /* 0x000fe4000000002e */
[----:B------:R-:W-:Y:S02]  /*6680*/  PRMT R29, R29, 0x5410, R45 ;  /* 0x000054101d1d7816 */ /* 0x000fe4000000002d */
[----:B------:R-:W-:Y:S02]  /*6690*/  PRMT R25, R25, 0x5410, R44 ;  /* 0x0000541019197816 */ /* 0x000fe4000000002c */
[----:B------:R-:W-:-:S02]  /*66a0*/  PRMT R15, R15, 0x5410, R42 ;  /* 0x000054100f0f7816 */ /* 0x000fc4000000002a */
        /* <DEDUP_REMOVED lines=9> */
[----:B------:R-:W-:Y:S01]  /*6740*/  PRMT R12, R12, 0x5410, R8 ;  /* 0x000054100c0c7816 */ /* 0x000fe20000000008 */
[----:B------:R-:W-:Y:S06]  /*6750*/  BAR.SYNC.DEFER_BLOCKING 0x0 ;  /* 0x0000000000007b1d */ /* 0x000fec0000010000 */
[----:B------:R-:W-:Y:S05]  /*6760*/  @P0 BRA `(.L_x_94) ;  /* 0x00000a9000000947 */ /* 0x000fea0003800000 */
[----:B------:R-:W-:Y:S01]  /*6770*/  ISETP.GE.AND P0, PT, R27, c[0x0][0x27c], PT ;  /* 0x00009f001b007a0c */ /* 0x000fe20003f06270 */
[----:B------:R-:W-:-:S12]  /*6780*/  BSSY B0, `(.L_x_95) ;  /* 0x0000028000007945 */ /* 0x000fd80003800000 */
[----:B------:R-:W-:Y:S05]  /*6790*/  @P0 BRA `(.L_x_96) ;  /* 0x0000026000000947 */ /* 0x000fea0003800000 */
[----:B------:R-:W1:Y:S01]  /*67a0*/  LDS.128 R8, [R39+0x10080] ;  /* 0x0100800027087984 */ /* 0x000e620000000c00 */
[--C-:B------:R-:W-:Y:S02]  /*67b0*/  HADD2.F32 R36, -RZ, R34.reuse.H1_H1 ;  /* 0x30000022ff247230 */ /* 0x100fe40000004100 */
[----:B------:R-:W-:Y:S02]  /*67c0*/  HADD2.F32 R43, -RZ, R33.H1_H1 ;  /* 0x30000021ff2b7230 */ /* 0x000fe40000004100 */
[----:B------:R-:W-:Y:S02]  /*67d0*/  HADD2.F32 R44, -RZ, R35.H1_H1 ;  /* 0x30000023ff2c7230 */ /* 0x000fe40000004100 */
[----:B------:R-:W-:Y:S02]  /*67e0*/  HADD2.F32 R47, -RZ, R34.H0_H0 ;  /* 0x20000022ff2f7230 */ /* 0x000fe40000004100 */
[--C-:B-1----:R-:W-:Y:S02]  /*67f0*/  HADD2.F32 R37, -RZ, R8.reuse.H0_H0 ;  /* 0x20000008ff257230 */ /* 0x102fe40000004100 */
[----:B------:R-:W-:-:S02]  /*6800*/  HADD2.F32 R41, -RZ, R8.H1_H1 ;  /* 0x30000008ff297230 */ /* 0x000fc40000004100 */
[--C-:B------:R-:W-:Y:S01]  /*6810*/  HADD2.F32 R8, -RZ, R9.reuse.H0_H0 ;  /* 0x20000009ff087230 */ /* 0x100fe20000004100 */
[-C--:B------:R-:W-:Y:S01]  /*6820*/  FMUL.FTZ R46, R37, R36.reuse ;  /* 0x00000024252e7220 */ /* 0x080fe20000410000 */
[----:B------:R-:W-:Y:S01]  /*6830*/  HADD2.F32 R38, -RZ, R9.H1_H1 ;  /* 0x30000009ff267230 */ /* 0x000fe20000004100 */
[C---:B------:R-:W-:Y:S01]  /*6840*/  FMUL.FTZ R42, R41.reuse, R36 ;  /* 0x00000024292a7220 */ /* 0x040fe20000410000 */
[--C-:B------:R-:W-:Y:S01]  /*6850*/  HADD2.F32 R9, -RZ, R10.reuse.H0_H0 ;  /* 0x2000000aff097230 */ /* 0x100fe20000004100 */
[-C--:B------:R-:W-:Y:S01]  /*6860*/  FFMA.FTZ R41, R41, R44.reuse, R46 ;  /* 0x0000002c29297223 */ /* 0x080fe2000001002e */
[----:B------:R-:W-:Y:S01]  /*6870*/  HADD2.F32 R40, -RZ, R10.H1_H1 ;  /* 0x3000000aff287230 */ /* 0x000fe20000004100 */
[----:B------:R-:W-:Y:S01]  /*6880*/  FFMA.FTZ R42, R37, R44, -R42 ;  /* 0x0000002c252a7223 */ /* 0x000fe2000001082a */
[--C-:B------:R-:W-:Y:S02]  /*6890*/  HADD2.F32 R10, -RZ, R11.reuse.H0_H0 ;  /* 0x2000000bff0a7230 */ /* 0x100fe40000004100 */
[----:B------:R-:W-:-:S02]  /*68a0*/  HADD2.F32 R45, -RZ, R11.H1_H1 ;  /* 0x3000000bff2d7230 */ /* 0x000fc40000004100 */
[----:B------:R-:W-:Y:S02]  /*68b0*/  HADD2.F32 R11, -RZ, R32.H1_H1 ;  /* 0x30000020ff0b7230 */ /* 0x000fe40000004100 */
[----:B------:R-:W-:-:S03]  /*68c0*/  HADD2.F32 R44, -RZ, R35.H0_H0 ;  /* 0x20000023ff2c7230 */ /* 0x000fc60000004100 */
[-C--:B------:R-:W-:Y:S02]  /*68d0*/  FMUL.FTZ R36, R38, R11.reuse ;  /* 0x0000000b26247220 */ /* 0x080fe40000410000 */
[C---:B------:R-:W-:Y:S02]  /*68e0*/  FMUL.FTZ R11, R8.reuse, R11 ;  /* 0x0000000b080b7220 */ /* 0x040fe40000410000 */
[-C--:B------:R-:W-:Y:S01]  /*68f0*/  FFMA.FTZ R36, R8, R43.reuse, -R36 ;  /* 0x0000002b08247223 */ /* 0x080fe20000010824 */
[----:B------:R-:W-:Y:S01]  /*6900*/  HADD2.F32 R8, -RZ, R32.H0_H0 ;  /* 0x20000020ff087230 */ /* 0x000fe20000004100 */
[----:B------:R-:W-:Y:S01]  /*6910*/  FFMA.FTZ R43, R38, R43, R11 ;  /* 0x0000002b262b7223 */ /* 0x000fe2000001000b */
[----:B------:R-:W-:Y:S01]  /*6920*/  HADD2.F32 R38, -RZ, R33.H0_H0 ;  /* 0x20000021ff267230 */ /* 0x000fe20000004100 */
[-C--:B------:R-:W-:Y:S02]  /*6930*/  FMUL.FTZ R11, R40, R47.reuse ;  /* 0x0000002f280b7220 */ /* 0x080fe40000410000 */
[----:B------:R-:W-:-:S02]  /*6940*/  FMUL.FTZ R47, R9, R47 ;  /* 0x0000002f092f7220 */ /* 0x000fc40000410000 */
[-C--:B------:R-:W-:Y:S02]  /*6950*/  FMUL.FTZ R37, R45, R8.reuse ;  /* 0x000000082d257220 */ /* 0x080fe40000410000 */
[----:B------:R-:W-:Y:S02]  /*6960*/  FMUL.FTZ R8, R10, R8 ;  /* 0x000000080a087220 */ /* 0x000fe40000410000 */
[----:B------:R-:W-:Y:S01]  /*6970*/  FFMA.FTZ R11, R9, R44, -R11 ;  /* 0x0000002c090b7223 */ /* 0x000fe2000001080b */
[----:B------:R-:W-:Y:S01]  /*6980*/  F2FP.PACK_AB R9, R43, R36 ;  /* 0x000000242b09723e */ /* 0x000fe200000000ff */
[----:B------:R-:W-:Y:S02]  /*6990*/  FFMA.FTZ R40, R40, R44, R47 ;  /* 0x0000002c28287223 */ /* 0x000fe4000001002f */
[-C--:B------:R-:W-:Y:S02]  /*69a0*/  FFMA.FTZ R37, R10, R38.reuse, -R37 ;  /* 0x000000260a257223 */ /* 0x080fe40000010825 */
[----:B------:R-:W-:Y:S01]  /*69b0*/  FFMA.FTZ R38, R45, R38, R8 ;  /* 0x000000262d267223 */ /* 0x000fe20000010008 */
[----:B------:R-:W-:-:S02]  /*69c0*/  F2FP.PACK_AB R10, R40, R11 ;  /* 0x0000000b280a723e */ /* 0x000fc400000000ff */
[----:B------:R-:W-:Y:S02]  /*69d0*/  F2FP.PACK_AB R8, R41, R42 ;  /* 0x0000002a2908723e */ /* 0x000fe400000000ff */
[----:B------:R-:W-:-:S05]  /*69e0*/  F2FP.PACK_AB R11, R38, R37 ;  /* 0x00000025260b723e */ /* 0x000fca00000000ff */
[----:B------:R1:W-:Y:S02]  /*69f0*/  STS.128 [R39+0x10080], R8 ;  /* 0x0100800827007388 */ /* 0x0003e40000000c00 */
.L_x_96:
[----:B------:R-:W-:Y:S05]  /*6a00*/  BSYNC B0 ;  /* 0x0000000000007941 */ /* 0x000fea0003800000 */
.L_x_95:
[----:B-1----:R-:W-:Y:S01]  /*6a10*/  IADD3 R8, R27, 0x20, RZ ;  /* 0x000000201b087810 */ /* 0x002fe20007ffe0ff */
[----:B------:R-:W-:Y:S03]  /*6a20*/  BSSY B0, `(.L_x_97) ;  /* 0x0000029000007945 */ /* 0x000fe60003800000 */
[----:B------:R-:W-:-:S13]  /*6a30*/  ISETP.GE.AND P0, PT, R8, c[0x0][0x27c], PT ;  /* 0x00009f0008007a0c */ /* 0x000fda0003f06270 */
        /* <DEDUP_REMOVED lines=39> */
.L_x_98:
[----:B------:R-:W-:Y:S05]  /*6cb0*/  BSYNC B0 ;  /* 0x0000000000007941 */ /* 0x000fea0003800000 */
.L_x_97:
[----:B-1----:R-:W-:Y:S01]  /*6cc0*/  IADD3 R8, R27, 0x40, RZ ;  /* 0x000000401b087810 */ /* 0x002fe20007ffe0ff */
[----:B------:R-:W-:Y:S03]  /*6cd0*/  BSSY B0, `(.L_x_99) ;  /* 0x0000029000007945 */ /* 0x000fe60003800000 */
[----:B------:R-:W-:-:S13]  /*6ce0*/  ISETP.GE.AND P0, PT, R8, c[0x0][0x27c], PT ;  /* 0x00009f0008007a0c */ /* 0x000fda0003f06270 */
[----:B------:R-:W-:Y:S05]  /*6cf0*/  @P0 BRA `(.L_x_100) ;  /* 0x0000026000000947 */ /* 0x000fea0003800000 */
[----:B------:R-:W1:Y:S01]  /*6d00*/  LDS.128 R8, [R39+0x18080] ;  /* 0x0180800027087984 */ /* 0x000e620000000c00 */
[----:B------:R-:W-:Y:S02]  /*6d10*/  HADD2.F32 R36, -RZ, R23.H1_H1 ;  /* 0x30000017ff247230 */ /* 0x000fe40000004100 */
        /* <DEDUP_REMOVED lines=36> */
.L_x_100:
[----:B------:R-:W-:Y:S05]  /*6f60*/  BSYNC B0 ;  /* 0x0000000000007941 */ /* 0x000fea0003800000 */
.L_x_99:
[----:B-1----:R-:W-:-:S04]  /*6f70*/  IADD3 R8, R27, 0x60, RZ ;  /* 0x000000601b087810 */ /* 0x002fc80007ffe0ff */
        /* <DEDUP_REMOVED lines=40> */
.L_x_94:
[----:B------:R-:W-:Y:S05]  /*7200*/  BSYNC B1 ;  /* 0x0000000000017941 */ /* 0x000fea0003800000 */
.L_x_93:
[----:B-1----:R-:W-:Y:S01]  /*7210*/  IADD3 R8, R19, 0x20, RZ ;  /* 0x0000002013087810 */ /* 0x002fe20007ffe0ff */
[----:B------:R-:W-:Y:S03]  /*7220*/  BSSY B1, `(.L_x_101) ;  /* 0x00000ac000017945 */ /* 0x000fe60003800000 */
[----:B------:R-:W-:-:S13]  /*7230*/  ISETP.GE.AND P0, PT, R8, UR4, PT ;  /* 0x0000000408007c0c */ /* 0x000fda000bf06270 */
[----:B------:R-:W-:Y:S05]  /*7240*/  @P0 BRA `(.L_x_102) ;  /* 0x00000a9000000947 */ /* 0x000fea0003800000 */
[----:B------:R-:W-:Y:S01]  /*7250*/  ISETP.GE.AND P0, PT, R27, c[0x0][0x27c], PT ;  /* 0x00009f001b007a0c */ /* 0x000fe20003f06270 */
[----:B------:R-:W-:-:S12]  /*7260*/  BSSY B0, `(.L_x_103) ;  /* 0x0000028000007945 */ /* 0x000fd80003800000 */
[----:B------:R-:W-:Y:S05]  /*7270*/  @P0 BRA `(.L_x_104) ;  /* 0x0000026000000947 */ /* 0x000fea0003800000 */
[----:B------:R-:W1:Y:S01]  /*7280*/  LDS.128 R8, [R39+0x11080] ;  /* 0x0110800027087984 */ /* 0x000e620000000c00 */
[----:B------:R-:W-:Y:S02]  /*7290*/  HADD2.F32 R40, -RZ, R34.H1_H1 ;  /* 0x30000022ff287230 */ /* 0x000fe40000004100 */
[----:B------:R-:W-:Y:S02]  /*72a0*/  HADD2.F32 R44, -RZ, R35.H1_H1 ;  /* 0x30000023ff2c7230 */ /* 0x000fe40000004100 */
[----:B------:R-:W-:Y:S02]  /*72b0*/  HADD2.F32 R49, -RZ, R32.H0_H0 ;  /* 0x20000020ff317230 */ /* 0x000fe40000004100 */
[--C-:B-1----:R-:W-:Y:S02]  /*72c0*/  HADD2.F32 R45, -RZ, R8.reuse.H0_H0 ;  /* 0x20000008ff2d7230 */ /* 0x102fe40000004100 */
[----:B------:R-:W-:Y:S02]  /*72d0*/  HADD2.F32 R41, -RZ, R8.H1_H1 ;  /* 0x30000008ff297230 */ /* 0x000fe40000004100 */
[----:B------:R-:W-:-:S02]  /*72e0*/  HADD2.F32 R36, -RZ, R9.H0_H0 ;  /* 0x20000009ff247230 */ /* 0x000fc40000004100 */
[--C-:B------:R-:W-:Y:S01]  /*72f0*/  HADD2.F32 R8, -RZ, R11.reuse.H0_H0 ;  /* 0x2000000bff087230 */ /* 0x100fe20000004100 */
[C---:B------:R-:W-:Y:S01]  /*7300*/  FMUL.FTZ R42, R40.reuse, R41 ;  /* 0x00000029282a7220 */ /* 0x040fe20000410000 */
[----:B------:R-:W-:Y:S01]  /*7310*/  HADD2.F32 R46, -RZ, R11.H1_H1 ;  /* 0x3000000bff2e7230 */ /* 0x000fe20000004100 */
[-C--:B------:R-:W-:Y:S01]  /*7320*/  FMUL.FTZ R40, R40, R45.reuse ;  /* 0x0000002d28287220 */ /* 0x080fe20000410000 */
[----:B------:R-:W-:Y:S01]  /*7330*/  HADD2.F32 R9, -RZ, R9.H1_H1 ;  /* 0x30000009ff097230 */ /* 0x000fe20000004100 */
[C---:B------:R-:W-:Y:S01]  /*7340*/  FFMA.FTZ R45, R44.reuse, R45, -R42 ;  /* 0x0000002d2c2d7223 */ /* 0x040fe2000001082a */
[----:B------:R-:W-:Y:S01]  /*7350*/  HADD2.F32 R11, -RZ, R32.H1_H1 ;  /* 0x30000020ff0b7230 */ /* 0x000fe20000004100 */
[----:B------:R-:W-:Y:S01]  /*7360*/  FFMA.FTZ R44, R44, R41, R40 ;  /* 0x000000292c2c7223 */ /* 0x000fe20000010028 */
[--C-:B------:R-:W-:Y:S01]  /*7370*/  HADD2.F32 R38, -RZ, R10.reuse.H0_H0 ;  /* 0x2000000aff267230 */ /* 0x100fe20000004100 */
[----:B------:R-:W-:Y:S01]  /*7380*/  FMUL.FTZ R41, R49, R46 ;  /* 0x0000002e31297220 */ /* 0x000fe20000410000 */
[----:B------:R-:W-:Y:S01]  /*7390*/  HADD2.F32 R37, -RZ, R10.H1_H1 ;  /* 0x3000000aff257230 */ /* 0x000fe20000004100 */
[C---:B------:R-:W-:Y:S01]  /*73a0*/  FMUL.FTZ R43, R11.reuse, R9 ;  /* 0x000000090b2b7220 */ /* 0x040fe20000410000 */
[----:B------:R-:W-:Y:S01]  /*73b0*/  HADD2.F32 R10, -RZ, R33.H1_H1 ;  /* 0x30000021ff0a7230 */ /* 0x000fe20000004100 */
[----:B------:R-:W-:Y:S01]  /*73c0*/  FMUL.FTZ R11, R11, R36 ;  /* 0x000000240b0b7220 */ /* 0x000fe20000410000 */
[----:B------:R-:W-:Y:S01]  /*73d0*/  HADD2.F32 R40, -RZ, R35.H0_H0 ;  /* 0x20000023ff287230 */ /* 0x000fe20000004100 */
[----:B------:R-:W-:-:S02]  /*73e0*/  FMUL.FTZ R42, R49, R8 ;  /* 0x00000008312a7220 */ /* 0x000fc40000410000 */
[C---:B------:R-:W-:Y:S01]  /*73f0*/  FFMA.FTZ R36, R10.reuse, R36, -R43 ;  /* 0x000000240a247223 */ /* 0x040fe2000001082b */
[----:B------:R-:W-:Y:S01]  /*7400*/  HADD2.F32 R43, -RZ, R34.H0_H0 ;  /* 0x20000022ff2b7230 */ /* 0x000fe20000004100 */
[----:B------:R-:W-:Y:S01]  /*7410*/  FFMA.FTZ R9, R10, R9, R11 ;  /* 0x000000090a097223 */ /* 0x000fe2000001000b */
[----:B------:R-:W-:-:S03]  /*7420*/  HADD2.F32 R11, -RZ, R33.H0_H0 ;  /* 0x20000021ff0b7230 */ /* 0x000fc60000004100 */
[-C--:B------:R-:W-:Y:S01]  /*7430*/  FMUL.FTZ R47, R43, R37.reuse ;  /* 0x000000252b2f7220 */ /* 0x080fe20000410000 */
[----:B------:R-:W-:Y:S01]  /*7440*/  F2FP.PACK_AB R9, R9, R36 ;  /* 0x000000240909723e */ /* 0x000fe200000000ff */
[-C--:B------:R-:W-:Y:S02]  /*7450*/  FMUL.FTZ R43, R43, R38.reuse ;  /* 0x000000262b2b7220 */ /* 0x080fe40000410000 */
[C---:B------:R-:W-:Y:S02]  /*7460*/  FFMA.FTZ R10, R40.reuse, R38, -R47 ;  /* 0x00000026280a7223 */ /* 0x040fe4000001082f */
[----:B------:R-:W-:Y:S02]  /*7470*/  FFMA.FTZ R43, R40, R37, R43 ;  /* 0x00000025282b7223 */ /* 0x000fe4000001002b */
[C---:B------:R-:W-:Y:S01]  /*7480*/  FFMA.FTZ R41, R11.reuse, R8, -R41 ;  /* 0x000000080b297223 */ /* 0x040fe20000010829 */
[----:B------:R-:W-:Y:S01]  /*7490*/  F2FP.PACK_AB R8, R44, R45 ;  /* 0x0000002d2c08723e */ /* 0x000fe200000000ff */
[----:B------:R-:W-:Y:S01]  /*74a0*/  FFMA.FTZ R42, R11, R46, R42 ;  /* 0x0000002e0b2a7223 */ /* 0x000fe2000001002a */
[----:B------:R-:W-:-:S04]  /*74b0*/  F2FP.PACK_AB R10, R43, R10 ;  /* 0x0000000a2b0a723e */ /* 0x000fc800000000ff */
[----:B------:R-:W-:-:S05]  /*74c0*/  F2FP.PACK_AB R11, R42, R41 ;  /* 0x000000292a0b723e */ /* 0x000fca00000000ff */
[----:B------:R1:W-:Y:S02]  /*74d0*/  STS.128 [R39+0x11080], R8 ;  /* 0x0110800827007388 */ /* 0x0003e40000000c00 */
.L_x_104:
[----:B------:R-:W-:Y:S05]  /*74e0*/  BSYNC B0 ;  /* 0x0000000000007941 */ /* 0x000fea0003800000 */
.L_x_103:
[----:B-1----:R-:W-:Y:S01]  /*74f0*/  IADD3 R8, R27, 0x20, RZ ;  /* 0x000000201b087810 */ /* 0x002fe20007ffe0ff */
[----:B------:R-:W-:Y:S03]  /*7500*/  BSSY B0, `(.L_x_105) ;  /* 0x0000029000007945 */ /* 0x000fe60003800000 */
[----:B------:R-:W-:-:S13]  /*7510*/  ISETP.GE.AND P0, PT, R8, c[0x0][0x27c], PT ;  /* 0x00009f0008007a0c */ /* 0x000fda0003f06270 */
        /* <DEDUP_REMOVED lines=39> */
.L_x_106:
[----:B------:R-:W-:Y:S05]  /*7790*/  BSYNC B0 ;  /* 0x0000000000007941 */ /* 0x000fea0003800000 */
.L_x_105:
        /* <DEDUP_REMOVED lines=42> */
.L_x_108:
[----:B------:R-:W-:Y:S05]  /*7a40*/  BSYNC B0 ;  /* 0x0000000000007941 */ /* 0x000fea0003800000 */
.L_x_107:
[----:B-1----:R-:W-:-:S04]  /*7a50*/  IADD3 R8, R27, 0x60, RZ ;  /* 0x000000601b087810 */ /* 0x002fc80007ffe0ff */
        /* <DEDUP_REMOVED lines=40> */
.L_x_102:
[----:B------:R-:W-:Y:S05]  /*7ce0*/  BSYNC B1 ;  /* 0x0000000000017941 */ /* 0x000fea0003800000 */
.L_x_101:
        /* <DEDUP_REMOVED lines=45> */
.L_x_112:
[----:B------:R-:W-:Y:S05]  /*7fc0*/  BSYNC B0 ;  /* 0x0000000000007941 */ /* 0x000fea0003800000 */
.L_x_111:
        /* <DEDUP_REMOVED lines=42> */
.L_x_114:
[----:B------:R-:W-:Y:S05]  /*8270*/  BSYNC B0 ;  /* 0x0000000000007941 */ /* 0x000fea0003800000 */
.L_x_113:
        /* <DEDUP_REMOVED lines=42> */
.L_x_116:
[----:B------:R-:W-:Y:S05]  /*8520*/  BSYNC B0 ;  /* 0x0000000000007941 */ /* 0x000fea0003800000 */
.L_x_115:
        /* <DEDUP_REMOVED lines=41> */
.L_x_110:
[----:B------:R-:W-:Y:S05]  /*87c0*/  BSYNC B1 ;  /* 0x0000000000017941 */ /* 0x000fea0003800000 */
.L_x_109:
[----:B-1----:R-:W-:-:S04]  /*87d0*/  IADD3 R8, R19, 0x60, RZ ;  /* 0x0000006013087810 */ /* 0x002fc80007ffe0ff */
        /* <DEDUP_REMOVED lines=8> */
[----:B------:R-:W-:Y:S02]  /*8860*/  HADD2.F32 R42, -RZ, R35.H1_H1 ;  /* 0x30000023ff2a7230 */ /* 0x000fe40000004100 */
[----:B------:R-:W-:Y:S02]  /*8870*/  HADD2.F32 R45, -RZ, R33.H1_H1 ;  /* 0x30000021ff2d7230 */ /* 0x000fe40000004100 */
[----:B------:R-:W-:Y:S02]  /*8880*/  HADD2.F32 R34, -RZ, R34.H0_H0 ;  /* 0x20000022ff227230 */ /* 0x000fe40000004100 */
[----:B------:R-:W-:-:S02]  /*8890*/  HADD2.F32 R32, -RZ, R32.H0_H0 ;  /* 0x20000020ff207230 */ /* 0x000fc40000004100 */
[----:B------:R-:W-:Y:S02]  /*88a0*/  HADD2.F32 R35, -RZ, R35.H0_H0 ;  /* 0x20000023ff237230 */ /* 0x000fe40000004100 */
[----:B------:R-:W-:Y:S02]  /*88b0*/  HADD2.F32 R33, -RZ, R33.H0_H0 ;  /* 0x20000021ff217230 */ /* 0x000fe40000004100 */
[--C-:B-1----:R-:W-:Y:S02]  /*88c0*/  HADD2.F32 R37, -RZ, R8.reuse.H0_H0 ;  /* 0x20000008ff257230 */ /* 0x102fe40000004100 */
[----:B------:R-:W-:Y:S02]  /*88d0*/  HADD2.F32 R41, -RZ, R8.H1_H1 ;  /* 0x30000008ff297230 */ /* 0x000fe40000004100 */
[--C-:B------:R-:W-:Y:S01]  /*88e0*/  HADD2.F32 R38, -RZ, R9.reuse.H1_H1 ;  /* 0x30000009ff267230 */ /* 0x100fe20000004100 */
[C---:B------:R-:W-:Y:S01]  /*88f0*/  FMUL.FTZ R46, R36.reuse, R37 ;  /* 0x00000025242e7220 */ /* 0x040fe20000410000 */
[----:B------:R-:W-:Y:S01]  /*8900*/  HADD2.F32 R8, -RZ, R9.H0_H0 ;  /* 0x20000009ff087230 */ /* 0x000fe20000004100 */
[----:B------:R-:W-:Y:S01]  /*8910*/  FMUL.FTZ R44, R36, R41 ;  /* 0x00000029242c7220 */ /* 0x000fe20000410000 */
[--C-:B------:R-:W-:Y:S01]  /*8920*/  HADD2.F32 R9, -RZ, R10.reuse.H0_H0 ;  /* 0x2000000aff097230 */ /* 0x100fe20000004100 */
[C---:B------:R-:W-:Y:S01]  /*8930*/  FMUL.FTZ R36, R43.reuse, R38 ;  /* 0x000000262b247220 */ /* 0x040fe20000410000 */
[----:B------:R-:W-:Y:S01]  /*8940*/  HADD2.F32 R40, -RZ, R10.H1_H1 ;  /* 0x3000000aff287230 */ /* 0x000fe20000004100 */
[----:B------:R-:W-:Y:S01]  /*8950*/  FFMA.FTZ R44, R42, R37, -R44 ;  /* 0x000000252a2c7223 */ /* 0x000fe2000001082c */
[--C-:B------:R-:W-:Y:S01]  /*8960*/  HADD2.F32 R10, -RZ, R11.reuse.H0_H0 ;  /* 0x2000000bff0a7230 */ /* 0x100fe20000004100 */
[-C--:B------:R-:W-:Y:S01]  /*8970*/  FMUL.FTZ R43, R43, R8.reuse ;  /* 0x000000082b2b7220 */ /* 0x080fe20000410000 */
[----:B------:R-:W-:Y:S01]  /*8980*/  HADD2.F32 R11, -RZ, R11.H1_H1 ;  /* 0x3000000bff0b7230 */ /* 0x000fe20000004100 */
[----:B------:R-:W-:-:S02]  /*8990*/  FFMA.FTZ R36, R45, R8, -R36 ;  /* 0x000000082d247223 */ /* 0x000fc40000010824 */
[C---:B------:R-:W-:Y:S02]  /*89a0*/  FMUL.FTZ R8, R34.reuse, R40 ;  /* 0x0000002822087220 */ /* 0x040fe40000410000 */
[----:B------:R-:W-:Y:S02]  /*89b0*/  FMUL.FTZ R37, R34, R9 ;  /* 0x0000000922257220 */ /* 0x000fe40000410000 */
[C---:B------:R-:W-:Y:S02]  /*89c0*/  FMUL.FTZ R34, R32.reuse, R11 ;  /* 0x0000000b20227220 */ /* 0x040fe40000410000 */
[----:B------:R-:W-:Y:S02]  /*89d0*/  FMUL.FTZ R32, R32, R10 ;  /* 0x0000000a20207220 */ /* 0x000fe40000410000 */
[----:B------:R-:W-:Y:S02]  /*89e0*/  FFMA.FTZ R43, R45, R38, R43 ;  /* 0x000000262d2b7223 */ /* 0x000fe4000001002b */
[----:B------:R-:W-:-:S02]  /*89f0*/  FFMA.FTZ R41, R42, R41, R46 ;  /* 0x000000292a297223 */ /* 0x000fc4000001002e */
[----:B------:R-:W-:Y:S01]  /*8a00*/  FFMA.FTZ R38, R35, R9, -R8 ;  /* 0x0000000923267223 */ /* 0x000fe20000010808 */
[----:B------:R-:W-:Y:S01]  /*8a10*/  F2FP.PACK_AB R9, R43, R36 ;  /* 0x000000242b09723e */ /* 0x000fe200000000ff */
[----:B------:R-:W-:Y:S01]  /*8a20*/  FFMA.FTZ R37, R35, R40, R37 ;  /* 0x0000002823257223 */ /* 0x000fe20000010025 */
[----:B------:R-:W-:Y:S01]  /*8a30*/  F2FP.PACK_AB R8, R41, R44 ;  /* 0x0000002c2908723e */ /* 0x000fe200000000ff */
[C---:B------:R-:W-:Y:S02]  /*8a40*/  FFMA.FTZ R34, R33.reuse, R10, -R34 ;  /* 0x0000000a21227223 */ /* 0x040fe40000010822 */
[----:B------:R-:W-:Y:S01]  /*8a50*/  FFMA.FTZ R11, R33, R11, R32 ;  /* 0x0000000b210b7223 */ /* 0x000fe20000010020 */
[----:B------:R-:W-:-:S04]  /*8a60*/  F2FP.PACK_AB R10, R37, R38 ;  /* 0x00000026250a723e */ /* 0x000fc800000000ff */
[----:B------:R-:W-:-:S05]  /*8a70*/  F2FP.PACK_AB R11, R11, R34 ;  /* 0x000000220b0b723e */ /* 0x000fca00000000ff */
[----:B------:R1:W-:Y:S02]  /*8a80*/  STS.128 [R39+0x13080], R8 ;  /* 0x0130800827007388 */ /* 0x0003e40000000c00 */
.L_x_119:
[----:B------:R-:W-:Y:S05]  /*8a90*/  BSYNC B0 ;  /* 0x0000000000007941 */ /* 0x000fea0003800000 */
.L_x_118:
        /* <DEDUP_REMOVED lines=42> */
.L_x_121:
[----:B------:R-:W-:Y:S05]  /*8d40*/  BSYNC B0 ;  /* 0x0000000000007941 */ /* 0x000fea0003800000 */
.L_x_120:
        /* <DEDUP_REMOVED lines=22> */
[-C--:B------:R-:W-:Y:S01]  /*8eb0*/  FMUL.FTZ R33, R33, R8.reuse ;  /* 0x0000000821217220 */ /* 0x080fe20000410000 */
[--C-:B------:R-:W-:Y:S01]  /*8ec0*/  HADD2.F32 R10, -RZ, R11.reuse.H0_H0 ;  /* 0x2000000bff0a7230 */ /* 0x100fe20000004100 */
[----:B------:R-:W-:Y:S01]  /*8ed0*/  FFMA.FTZ R35, R34, R29, -R35 ;  /* 0x0000001d22237223 */ /* 0x000fe20000010823 */
[----:B------:R-:W-:Y:S01]  /*8ee0*/  HADD2.F32 R11, -RZ, R11.H1_H1 ;  /* 0x3000000bff0b7230 */ /* 0x000fe20000004100 */
[----:B------:R-:W-:-:S02]  /*8ef0*/  FFMA.FTZ R28, R37, R8, -R28 ;  /* 0x00000008251c7223 */ /* 0x000fc4000001081c */
[----:B------:R-:W-:Y:S02]  /*8f00*/  FFMA.FTZ R33, R37, R30, R33 ;  /* 0x0000001e25217223 */ /* 0x000fe40000010021 */
[C---:B------:R-:W-:Y:S02]  /*8f10*/  FMUL.FTZ R8, R23.reuse, R32 ;  /* 0x0000002017087220 */ /* 0x040fe40000410000 */
[----:B------:R-:W-:Y:S02]  /*8f20*/  FMUL.FTZ R29, R23, R9 ;  /* 0x00000009171d7220 */ /* 0x000fe40000410000 */
[C---:B------:R-:W-:Y:S02]  /*8f30*/  FMUL.FTZ R23, R13.reuse, R11 ;  /* 0x0000000b0d177220 */ /* 0x040fe40000410000 */
[----:B------:R-:W-:Y:S02]  /*8f40*/  FMUL.FTZ R30, R13, R10 ;  /* 0x0000000a0d1e7220 */ /* 0x000fe40000410000 */
        /* <DEDUP_REMOVED lines=10> */
.L_x_123:
[----:B------:R-:W-:Y:S05]  /*8ff0*/  BSYNC B0 ;  /* 0x0000000000007941 */ /* 0x000fea0003800000 */
.L_x_122:
[----:B------:R-:W-:-:S04]  /*9000*/  IADD3 R27, R27, 0x60, RZ ;  /* 0x000000601b1b7810 */ /* 0x000fc80007ffe0ff */
[----:B------:R-:W-:-:S13]  /*9010*/  ISETP.GE.AND P0, PT, R27, c[0x0][0x27c], PT ;  /* 0x00009f001b007a0c */ /* 0x000fda0003f06270 */
[----:B------:R-:W-:Y:S05]  /*9020*/  @P0 BRA `(.L_x_117) ;  /* 0x000039f000000947 */ /* 0x000fea0003800000 */
[----:B-1----:R-:W1:Y:S01]  /*9030*/  LDS.128 R8, [R39+0x1f080] ;  /* 0x01f0800027087984 */ /* 0x002e620000000c00 */
        /* <DEDUP_REMOVED lines=8> */
[--C-:B-1----:R-:W-:Y:S02]  /*90c0*/  HADD2.F32 R30, -RZ, R8.reuse.H1_H1 ;  /* 0x30000008ff1e7230 */ /* 0x102fe40000004100 */
[----:B------:R-:W-:Y:S02]  /*90d0*/  HADD2.F32 R28, -RZ, R8.H0_H0 ;  /* 0x20000008ff1c7230 */ /* 0x000fe40000004100 */
[--C-:B------:R-:W-:Y:S01]  /*90e0*/  HADD2.F32 R8, -RZ, R9.reuse.H0_H0 ;  /* 0x20000009ff087230 */ /* 0x100fe20000004100 */
[C---:B------:R-:W-:Y:S01]  /*90f0*/  FMUL.FTZ R29, R13.reuse, R30 ;  /* 0x0000001e0d1d7220 */ /* 0x040fe20000410000 */
[----:B------:R-:W-:Y:S01]  /*9100*/  HADD2.F32 R15, -RZ, R9.H1_H1 ;  /* 0x30000009ff0f7230 */ /* 0x000fe20000004100 */
[-C--:B------:R-:W-:Y:S01]  /*9110*/  FMUL.FTZ R32, R13, R28.reuse ;  /* 0x0000001c0d207220 */ /* 0x080fe20000410000 */
[--C-:B------:R-:W-:Y:S01]  /*9120*/  HADD2.F32 R9, -RZ, R10.reuse.H0_H0 ;  /* 0x2000000aff097230 */ /* 0x100fe20000004100 */
[----:B------:R-:W-:Y:S01]  /*9130*/  FFMA.FTZ R29, R27, R28, -R29 ;  /* 0x0000001c1b1d7223 */ /* 0x000fe2000001081d */
[----:B------:R-:W-:Y:S01]  /*9140*/  HADD2.F32 R23, -RZ, R10.H1_H1 ;  /* 0x3000000aff177230 */ /* 0x000fe20000004100 */
[C---:B------:R-:W-:Y:S01]  /*9150*/  FMUL.FTZ R13, R25.reuse, R15 ;  /* 0x0000000f190d7220 */ /* 0x040fe20000410000 */
[--C-:B------:R-:W-:Y:S01]  /*9160*/  HADD2.F32 R10, -RZ, R11.reuse.H0_H0 ;  /* 0x2000000bff0a7230 */ /* 0x100fe20000004100 */
[-C--:B------:R-:W-:Y:S01]  /*9170*/  FMUL.FTZ R28, R25, R8.reuse ;  /* 0x00000008191c7220 */ /* 0x080fe20000410000 */
[----:B------:R-:W-:Y:S01]  /*9180*/  HADD2.F32 R11, -RZ, R11.H1_H1 ;  /* 0x3000000bff0b7230 */ /* 0x000fe20000004100 */
[----:B------:R-:W-:-:S02]  /*9190*/  FFMA.FTZ R13, R31, R8, -R13 ;  /* 0x000000081f0d7223 */ /* 0x000fc4000001080d */
[----:B------:R-:W-:Y:S02]  /*91a0*/  FFMA.FTZ R28, R31, R15, R28 ;  /* 0x0000000f1f1c7223 */ /* 0x000fe4000001001c */
[----:B------:R-:W-:Y:S02]  /*91b0*/  FMUL.FTZ R8, R24, R23 ;  /* 0x0000001718087220 */ /* 0x000fe40000410000 */
[----:B------:R-:W-:Y:S02]  /*91c0*/  FMUL.FTZ R15, R12, R11 ;  /* 0x0000000b0c0f7220 */ /* 0x000fe40000410000 */
[----:B------:R-:W-:Y:S02]  /*91d0*/  FMUL.FTZ R24, R24, R9 ;  /* 0x0000000918187220 */ /* 0x000fe40000410000 */
        /* <DEDUP_REMOVED lines=10> */
[----:B------:R1:W-:Y:S01]  /*9280*/  STS.128 [R39+0x1f080], R8 ;  /* 0x01f0800827007388 */ /* 0x0003e20000000c00 */
[----:B------:R-:W-:Y:S05]  /*9290*/  BRA `(.L_x_117) ;  /* 0x0000378000007947 */ /* 0x000fea0003800000 */
.L_x_90:
[----:B------:R-:W-:Y:S01]  /*92a0*/  ISETP.NE.AND P0, PT, R8, RZ, PT ;  /* 0x000000ff0800720c */ /* 0x000fe20003f05270 */
        /* <DEDUP_REMOVED lines=8> */
[----:B------:R-:W-:-:S04]  /*9330*/  CS2R R8, SRZ ;  /* 0x0000000000087805 */ /* 0x000fc8000001ff00 */
[----:B------:R-:W-:Y:S05]  /*9340*/  @P0 BRA `(.L_x_125) ;  /* 0x0000011000000947 */ /* 0x000fea0003800000 */
[----:B------:R-:W-:-:S13]  /*9350*/  ISETP.GE.AND P0, PT, R150, c[0x0][0x27c], PT ;  /* 0x00009f0096007a0c */ /* 0x000fda0003f06270 */
[----:B------:R-:W-:-:S04]  /*9360*/  @!P0 IMAD.WIDE R44, R150, 0x2, R28 ;  /* 0x00000002962c8825 */ /* 0x000fc800078e021c */
[----:B------:R-:W-:Y:S01]  /*9370*/  @!P0 IMAD.WIDE R36, R150, 0x2, R30 ;  /* 0x0000000296248825 */ /* 0x000fe200078e021e */
[----:B------:R1:W5:Y:S04]  /*9380*/  @!P0 LD.E.128 R24, [R44.64] ;  /* 0x000000162c188980 */ /* 0x000368000c101d00 */
[----:B------:R1:W5:Y:S01]  /*9390*/  @!P0 LD.E.128 R8, [R36.64] ;  /* 0x0000001624088980 */ /* 0x000362000c101d00 */
[----:B------:R-:W-:Y:S01]  /*93a0*/  ISETP.GE.AND P0, PT, R17, c[0x0][0x27c], PT ;  /* 0x00009f0011007a0c */ /* 0x000fe20003f06270 */
[----:B------:R-:W-:Y:S01]  /*93b0*/  CS2R R34, SRZ ;  /* 0x0000000000227805 */ /* 0x000fe2000001ff00 */
[----:B------:R-:W-:Y:S01]  /*93c0*/  CS2R R32, SRZ ;  /* 0x0000000000207805 */ /* 0x000fe2000001ff00 */
[----:B------:R-:W-:-:S10]  /*93d0*/  CS2R R14, SRZ ;  /* 0x00000000000e7805 */ /* 0x000fd4000001ff00 */
[----:B------:R-:W-:-:S04]  /*93e0*/  @!P0 SHF.R.S32.HI R12, RZ, 0x1f, R17 ;  /* 0x0000001fff0c8819 */ /* 0x000fc80000011411 */
[----:B------:R-:W-:-:S04]  /*93f0*/  @!P0 LEA.HI R12, R12, R17, RZ, 0x3 ;  /* 0x000000110c0c8211 */ /* 0x000fc800078f18ff */
[----:B------:R-:W-:-:S05]  /*9400*/  @!P0 LOP3.LUT R12, R12, 0xfffffff8, RZ, 0xc0, !PT ;  /* 0xfffffff80c0c8812 */ /* 0x000fca00078ec0ff */
[----:B------:R-:W-:-:S04]  /*9410*/  @!P0 IMAD.WIDE R28, R12, 0x2, R28 ;  /* 0x000000020c1c8825 */ /* 0x000fc800078e021c */
[----:B------:R-:W-:Y:S01]  /*9420*/  @!P0 IMAD.WIDE R30, R12, 0x2, R30 ;  /* 0x000000020c1e8825 */ /* 0x000fe200078e021e */
[----:B------:R1:W5:Y:S01]  /*9430*/  @!P0 LD.E.128 R32, [R28.64] ;  /* 0x000000161c208980 */ /* 0x000362000c101d00 */
[----:B------:R-:W-:-:S06]  /*9440*/  CS2R R12, SRZ ;  /* 0x00000000000c7805 */ /* 0x000fcc000001ff00 */
[----:B------:R1:W5:Y:S02]  /*9450*/  @!P0 LD.E.128 R12, [R30.64] ;  /* 0x000000161e0c8980 */ /* 0x000364000c101d00 */
.L_x_125:
[----:B------:R-:W-:Y:S05]  /*9460*/  BSYNC B0 ;  /* 0x0000000000007941 */ /* 0x000fea0003800000 */
.L_x_124:
[----:B------:R-:W-:Y:S01]  /*9470*/  UIMAD UR4, UR14, -0x80, UR19 ;  /* 0xffffff800e0478a4 */ /* 0x000fe2000f8e0213 */
[--C-:B-1---5:R-:W-:Y:S01]  /*9480*/  IMAD.MOV.U32 R37, RZ, RZ, R25.reuse ;  /* 0x000000ffff257224 */ /* 0x122fe200078e0019 */
[--C-:B------:R-:W-:Y:S01]  /*9490*/  SHF.R.U64 R55, R24, 0x10, R25.reuse ;  /* 0x0000001018377819 */ /* 0x100fe20000001219 */
[----:B------:R-:W-:Y:S01]  /*94a0*/  IMAD.MOV.U32 R50, RZ, RZ, R32 ;  /* 0x000000ffff327224 */ /* 0x000fe200078e0020 */
[----:B------:R-:W-:Y:S01]  /*94b0*/  UISETP.LT.AND UP0, UPT, UR4, 0x80, UPT ;  /* 0x000000800400788c */ /* 0x000fe2000bf01270 */
[----:B------:R-:W-:Y:S01]  /*94c0*/  SHF.R.U32.HI R54, RZ, 0x10, R25 ;  /* 0x00000010ff367819 */ /* 0x000fe20000011619 */
[----:B------:R-:W-:Y:S01]  /*94d0*/  IMAD.MOV.U32 R49, RZ, RZ, R35 ;  /* 0x000000ffff317224 */ /* 0x000fe200078e0023 */
[----:B------:R-:W-:Y:S01]  /*94e0*/  SHF.R.U64 R48, R32, 0x10, R33 ;  /* 0x0000001020307819 */ /* 0x000fe20000001221 */
[----:B------:R-:W-:Y:S01]  /*94f0*/  USEL UR4, UR4, 0x80, UP0 ;  /* 0x0000008004047887 */ /* 0x000fe20008000000 */
[----:B------:R-:W-:Y:S01]  /*9500*/  SHF.R.U64 R47, R34, 0x10, R35 ;  /* 0x00000010222f7819 */ /* 0x000fe20000001223 */
[----:B------:R-:W-:Y:S01]  /*9510*/  IMAD.MOV.U32 R53, RZ, RZ, R27 ;  /* 0x000000ffff357224 */ /* 0x000fe200078e001b */
[----:B------:R-:W-:Y:S01]  /*9520*/  SHF.R.U32.HI R25, RZ, 0x10, R35 ;  /* 0x00000010ff197819 */ /* 0x000fe20000011623 */
[----:B------:R-:W-:Y:S01]  /*9530*/  IMAD.MOV.U32 R35, RZ, RZ, R9 ;  /* 0x000000ffff237224 */ /* 0x000fe200078e0009 */
[----:B------:R-:W-:Y:S01]  /*9540*/  SHF.R.U64 R52, R26, 0x10, R27 ;  /* 0x000000101a347819 */ /* 0x000fe2000000121b */
[----:B------:R-:W-:Y:S01]  /*9550*/  IMAD.MOV.U32 R45, RZ, RZ, R11 ;  /* 0x000000ffff2d7224 */ /* 0x000fe200078e000b */
[----:B------:R-:W-:Y:S01]  /*9560*/  ISETP.GE.AND P0, PT, R19, UR4, PT ;  /* 0x0000000413007c0c */ /* 0x000fe2000bf06270 */
[----:B------:R-:W-:Y:S01]  /*9570*/  IMAD.MOV.U32 R56, RZ, RZ, R24 ;  /* 0x000000ffff387224 */ /* 0x000fe200078e0018 */
[----:B------:R-:W-:Y:S01]  /*9580*/  SHF.R.U32.HI R51, RZ, 0x10, R27 ;  /* 0x00000010ff337819 */ /* 0x000fe2000001161b */
[----:B------:R-:W-:Y:S01]  /*9590*/  IMAD.MOV.U32 R38, RZ, RZ, R26 ;  /* 0x000000ffff267224 */ /* 0x000fe200078e001a */
[----:B------:R-:W-:Y:S01]  /*95a0*/  SHF.R.U64 R44, R8, 0x10, R9 ;  /* 0x00000010082c7819 */ /* 0x000fe20000001209 */
[----:B------:R-:W-:Y:S01]  /*95b0*/  IMAD.MOV.U32 R29, RZ, RZ, R33 ;  /* 0x000000ffff1d7224 */ /* 0x000fe200078e0021 */
[----:B------:R-:W-:Y:S01]  /*95c0*/  SHF.R.U32.HI R32, RZ, 0x10, R9 ;  /* 0x00000010ff207819 */ /* 0x000fe20000011609 */
[----:B------:R-:W-:Y:S01]  /*95d0*/  IMAD.MOV.U32 R30, RZ, RZ, R34 ;  /* 0x000000ffff1e7224 */ /* 0x000fe200078e0022 */
[--C-:B------:R-:W-:Y:S01]  /*95e0*/  SHF.R.U64 R42, R10, 0x10, R11.reuse ;  /* 0x000000100a2a7819 */ /* 0x100fe2000000120b */
        /* <DEDUP_REMOVED lines=33> */
[----:B------:R-:W-:Y:S01]  /*9800*/  IMAD.MOV.U32 R45, RZ, RZ, c[0x0][0x27c] ;  /* 0x00009f00ff2d7624 */ /* 0x000fe200078e00ff */
[----:B------:R-:W-:Y:S04]  /*9810*/  BSSY B0, `(.L_x_128) ;  /* 0x0000059000007945 */ /* 0x000fe80003800000 */
[----:B------:R-:W-:-:S07]  /*9820*/  SHF.R.U32.HI R45, RZ, 0x3, R45 ;  /* 0x00000003ff2d7819 */ /* 0x000fce000001162d */
[----:B------:R-:W-:Y:S05]  /*9830*/  @P0 BRA `(.L_x_129) ;  /* 0x0000056000000947 */ /* 0x000fea0003800000 */
[----:B------:R-:W-:Y:S01]  /*9840*/  IADD3 R9, R2, R45, RZ ;  /* 0x0000002d02097210 */ /* 0x000fe20007ffe0ff */
[----:B------:R-:W1:Y:S01]  /*9850*/  LDS.128 R12, [R39+0x10080] ;  /* 0x01008000270c7984 */ /* 0x000e620000000c00 */
[--C-:B------:R-:W-:Y:S02]  /*9860*/  HADD2.F32 R61, -RZ, R35.reuse.H1_H1 ;  /* 0x30000023ff3d7230 */ /* 0x100fe40000004100 */
[----:B------:R-:W-:Y:S01]  /*9870*/  SHF.R.S32.HI R8, RZ, 0x1f, R9 ;  /* 0x0000001fff087819 */ /* 0x000fe20000011409 */
[----:B------:R-:W-:Y:S01]  /*9880*/  HADD2.F32 R58, -RZ, R32.H1_H1 ;  /* 0x30000020ff3a7230 */ /* 0x000fe20000004100 */
[----:B------:R-:W-:Y:S01]  /*9890*/  SHF.L.U32 R10, R9, 0x3, RZ ;  /* 0x00000003090a7819 */ /* 0x000fe200000006ff */
[----:B------:R-:W-:Y:S01]  /*98a0*/  HADD2.F32 R57, -RZ, R35.H0_H0 ;  /* 0x20000023ff397230 */ /* 0x000fe20000004100 */
[----:B------:R-:W-:Y:S01]  /*98b0*/  LEA.HI R8, R8, R9, RZ, 0x3 ;  /* 0x0000000908087211 */ /* 0x000fe200078f18ff */
[--C-:B------:R-:W-:Y:S01]  /*98c0*/  HADD2.F32 R69, -RZ, R37.reuse.H1_H1 ;  /* 0x30000025ff457230 */ /* 0x100fe20000004100 */
[----:B------:R-:W-:Y:S01]  /*98d0*/  LOP3.LUT R10, R43, 0x38, R10, 0xf8, !PT ;  /* 0x000000382b0a7812 */ /* 0x000fe200078ef80a */
[----:B------:R-:W-:Y:S01]  /*98e0*/  HADD2.F32 R68, -RZ, R34.H1_H1 ;  /* 0x30000022ff447230 */ /* 0x000fe20000004100 */
[----:B------:R-:W-:Y:S01]  /*98f0*/  SHF.L.U32 R8, R8, 0xa, RZ ;  /* 0x0000000a08087819 */ /* 0x000fe200000006ff */
[----:B------:R-:W-:Y:S01]  /*9900*/  HADD2.F32 R67, -RZ, R37.H0_H0 ;  /* 0x20000025ff437230 */ /* 0x000fe20000004100 */
[----:B------:R-:W-:Y:S01]  /*9910*/  LOP3.LUT R9, R10, R41, RZ, 0x3c, !PT ;  /* 0x000000290a097212 */ /* 0x000fe200078e3cff */
[----:B------:R-:W-:Y:S01]  /*9920*/  HADD2.F32 R55, -RZ, R32.H0_H0 ;  /* 0x20000020ff377230 */ /* 0x000fe20000004100 */
[----:B------:R-:W-:Y:S01]  /*9930*/  LOP3.LUT R8, R8, 0x7fffe000, RZ, 0xc0, !PT ;  /* 0x7fffe00008087812 */ /* 0x000fe200078ec0ff */
[----:B------:R-:W-:-:S02]  /*9940*/  HADD2.F32 R54, -RZ, R36.H1_H1 ;  /* 0x30000024ff367230 */ /* 0x000fc40000004100 */
[----:B------:R-:W-:Y:S01]  /*9950*/  HADD2.F32 R66, -RZ, R34.H0_H0 ;  /* 0x20000022ff427230 */ /* 0x000fe20000004100 */
[----:B------:R-:W-:Y:S01]  /*9960*/  IADD3 R8, R9, R8, R40 ;  /* 0x0000000809087210 */ /* 0x000fe20007ffe028 */
[----:B------:R-:W-:Y:S02]  /*9970*/  HADD2.F32 R65, -RZ, R38.H1_H1 ;  /* 0x30000026ff417230 */ /* 0x000fe40000004100 */
[--C-:B------:R-:W-:Y:S01]  /*9980*/  HADD2.F32 R64, -RZ, R33.reuse.H1_H1 ;  /* 0x30000021ff407230 */ /* 0x100fe20000004100 */
[----:B------:R-:W-:Y:S01]  /*9990*/  SHF.L.U32 R42, R8, 0x1, RZ ;  /* 0x00000001082a7819 */ /* 0x000fe200000006ff */
[----:B------:R-:W-:Y:S02]  /*99a0*/  HADD2.F32 R53, -RZ, R36.H0_H0 ;  /* 0x20000024ff357230 */ /* 0x000fe40000004100 */
[----:B------:R-:W-:Y:S02]  /*99b0*/  HADD2.F32 R60, -RZ, R33.H0_H0 ;  /* 0x20000021ff3c7230 */ /* 0x000fe40000004100 */
[----:B------:R-:W2:Y:S01]  /*99c0*/  LDS.128 R8, [R42+0x10080] ;  /* 0x010080002a087984 */ /* 0x000ea20000000c00 */
[----:B-1----:R-:W-:-:S02]  /*99d0*/  HADD2.F32 R44, -RZ, R12.H0_H0 ;  /* 0x2000000cff2c7230 */ /* 0x002fc40000004100 */
[----:B------:R-:W-:Y:S02]  /*99e0*/  HADD2.F32 R47, -RZ, R12.H1_H1 ;  /* 0x3000000cff2f7230 */ /* 0x000fe40000004100 */
[--C-:B------:R-:W-:Y:S01]  /*99f0*/  HADD2.F32 R12, -RZ, R13.reuse.H0_H0 ;  /* 0x2000000dff0c7230 */ /* 0x100fe20000004100 */
[----:B------:R-:W-:Y:S01]  /*9a00*/  FMUL.FTZ R59, R44, R61 ;  /* 0x0000003d2c3b7220 */ /* 0x000fe20000410000 */
[----:B------:R-:W-:Y:S01]  /*9a10*/  HADD2.F32 R48, -RZ, R13.H1_H1 ;  /* 0x3000000dff307230 */ /* 0x000fe20000004100 */
[----:B------:R-:W-:Y:S01]  /*9a20*/  FMUL.FTZ R56, R47, R58 ;  /* 0x0000003a2f387220 */ /* 0x000fe20000410000 */
[--C-:B------:R-:W-:Y:S02]  /*9a30*/  HADD2.F32 R13, -RZ, R14.reuse.H0_H0 ;  /* 0x2000000eff0d7230 */ /* 0x100fe40000004100 */
[----:B------:R-:W-:Y:S02]  /*9a40*/  HADD2.F32 R49, -RZ, R14.H1_H1 ;  /* 0x3000000eff317230 */ /* 0x000fe40000004100 */
[----:B------:R-:W-:-:S02]  /*9a50*/  HADD2.F32 R14, -RZ, R15.H0_H0 ;  /* 0x2000000fff0e7230 */ /* 0x000fc40000004100 */
[----:B------:R-:W-:-:S03]  /*9a60*/  HADD2.F32 R15, -RZ, R15.H1_H1 ;  /* 0x3000000fff0f7230 */ /* 0x000fc60000004100 */
[----:B------:R-:W-:Y:S01]  /*9a70*/  FMUL.FTZ R71, R14, R53 ;  /* 0x000000350e477220 */ /* 0x000fe20000410000 */
[--C-:B--2---:R-:W-:Y:S02]  /*9a80*/  HADD2.F32 R52, -RZ, R8.reuse.H0_H0 ;  /* 0x20000008ff347230 */ /* 0x104fe40000004100 */
[----:B------:R-:W-:Y:S02]  /*9a90*/  HADD2.F32 R51, -RZ, R8.H1_H1 ;  /* 0x30000008ff337230 */ /* 0x000fe40000004100 */
[--C-:B------:R-:W-:Y:S01]  /*9aa0*/  HADD2.F32 R50, -RZ, R9.reuse.H0_H0 ;  /* 0x20000009ff327230 */ /* 0x100fe20000004100 */
[C---:B------:R-:W-:Y:S01]  /*9ab0*/  FMUL.FTZ R61, R52.reuse, R61 ;  /* 0x0000003d343d7220 */ /* 0x040fe20000410000 */
[--C-:B------:R-:W-:Y:S01]  /*9ac0*/  HADD2.F32 R8, -RZ, R10.reuse.H0_H0 ;  /* 0x2000000aff087230 */ /* 0x100fe20000004100 */
[----:B------:R-:W-:Y:S01]  /*9ad0*/  FFMA.FTZ R59, R52, R69, R59 ;  /* 0x00000045343b7223 */ /* 0x000fe2000001003b */
[----:B------:R-:W-:Y:S01]  /*9ae0*/  HADD2.F32 R63, -RZ, R10.H1_H1 ;  /* 0x3000000aff3f7230 */ /* 0x000fe20000004100 */
[-C--:B------:R-:W-:Y:S01]  /*9af0*/  FMUL.FTZ R10, R12, R57.reuse ;  /* 0x000000390c0a7220 */ /* 0x080fe20000410000 */
[----:B------:R-:W-:Y:S01]  /*9b00*/  HADD2.F32 R9, -RZ, R9.H1_H1 ;  /* 0x30000009ff097230 */ /* 0x000fe20000004100 */
[C---:B------:R-:W-:Y:S01]  /*9b10*/  FMUL.FTZ R57, R50.reuse, R57 ;  /* 0x0000003932397220 */ /* 0x040fe20000410000 */
[----:B------:R-:W-:Y:S01]  /*9b20*/  HADD2.F32 R52, -RZ, R31.H1_H1 ;  /* 0x3000001fff347230 */ /* 0x000fe20000004100 */
[C---:B------:R-:W-:Y:S01]  /*9b30*/  FMUL.FTZ R58, R51.reuse, R58 ;  /* 0x0000003a333a7220 */ /* 0x040fe20000410000 */
[--C-:B------:R-:W-:Y:S01]  /*9b40*/  HADD2.F32 R46, -RZ, R11.reuse.H0_H0 ;  /* 0x2000000bff2e7230 */ /* 0x100fe20000004100 */
[----:B------:R-:W-:Y:S01]  /*9b50*/  FFMA.FTZ R56, R51, R68, R56 ;  /* 0x0000004433387223 */ /* 0x000fe20000010038 */
[----:B------:R-:W-:Y:S01]  /*9b60*/  HADD2.F32 R70, -RZ, R11.H1_H1 ;  /* 0x3000000bff467230 */ /* 0x000fe20000004100 */
[----:B------:R-:W-:-:S02]  /*9b70*/  FFMA.FTZ R50, R50, R67, R10 ;  /* 0x0000004332327223 */ /* 0x000fc4000001000a */
[-C--:B------:R-:W-:Y:S02]  /*9b80*/  FMUL.FTZ R10, R48, R55.reuse ;  /* 0x00000037300a7220 */ /* 0x080fe40000410000 */
[----:B------:R-:W-:Y:S02]  /*9b90*/  FMUL.FTZ R51, R13, R54 ;  /* 0x000000360d337220 */ /* 0x000fe40000410000 */
[C---:B------:R-:W-:Y:S02]  /*9ba0*/  FMUL.FTZ R55, R9.reuse, R55 ;  /* 0x0000003709377220 */ /* 0x040fe40000410000 */
[----:B------:R-:W-:Y:S02]  /*9bb0*/  FFMA.FTZ R9, R9, R66, R10 ;  /* 0x0000004209097223 */ /* 0x000fe4000001000a */
[C---:B------:R-:W-:Y:S02]  /*9bc0*/  FMUL.FTZ R54, R8.reuse, R54 ;  /* 0x0000003608367220 */ /* 0x040fe40000410000 */
[----:B------:R-:W-:Y:S01]  /*9bd0*/  FFMA.FTZ R51, R8, R65, R51 ;  /* 0x0000004108337223 */ /* 0x000fe20000010033 */
[----:B------:R-:W-:Y:S01]  /*9be0*/  HADD2.F32 R8, -RZ, R31.H0_H0 ;  /* 0x2000001fff087230 */ /* 0x000fe20000004100 */
[----:B------:R-:W-:Y:S01]  /*9bf0*/  FMUL.FTZ R10, R49, R52 ;  /* 0x00000034310a7220 */ /* 0x000fe20000410000 */
[----:B------:R-:W-:Y:S01]  /*9c00*/  F2FP.PACK_AB R9, R9, R50 ;  /* 0x000000320909723e */ /* 0x000fe200000000ff */
[----:B------:R-:W-:-:S02]  /*9c10*/  FMUL.FTZ R52, R63, R52 ;  /* 0x000000343f347220 */ /* 0x000fc40000410000 */
[----:B------:R-:W-:Y:S01]  /*9c20*/  FFMA.FTZ R10, R63, R64, R10 ;  /* 0x000000403f0a7223 */ /* 0x000fe2000001000a */
[----:B------:R-:W-:Y:S01]  /*9c30*/  HADD2.F32 R63, -RZ, R38.H0_H0 ;  /* 0x20000026ff3f7230 */ /* 0x000fe20000004100 */
[-C--:B------:R-:W-:Y:S02]  /*9c40*/  FMUL.FTZ R11, R15, R8.reuse ;  /* 0x000000080f0b7220 */ /* 0x080fe40000410000 */
[----:B------:R-:W-:Y:S01]  /*9c50*/  FMUL.FTZ R53, R46, R53 ;  /* 0x000000352e357220 */ /* 0x000fe20000410000 */
[----:B------:R-:W-:Y:S01]  /*9c60*/  F2FP.PACK_AB R10, R10, R51 ;  /* 0x000000330a0a723e */ /* 0x000fe200000000ff */
[C---:B------:R-:W-:Y:S02]  /*9c70*/  FMUL.FTZ R8, R70.reuse, R8 ;  /* 0x0000000846087220 */ /* 0x040fe40000410000 */
[----:B------:R-:W-:Y:S02]  /*9c80*/  FFMA.FTZ R11, R70, R60, R11 ;  /* 0x0000003c460b7223 */ /* 0x000fe4000001000b */
[----:B------:R-:W-:-:S02]  /*9c90*/  FFMA.FTZ R61, R44, R69, -R61 ;  /* 0x000000452c3d7223 */ /* 0x000fc4000001083d */
[----:B------:R-:W-:Y:S02]  /*9ca0*/  FFMA.FTZ R58, R47, R68, -R58 ;  /* 0x000000442f3a7223 */ /* 0x000fe4000001083a */
[----:B------:R-:W-:Y:S02]  /*9cb0*/  FFMA.FTZ R57, R12, R67, -R57 ;  /* 0x000000430c397223 */ /* 0x000fe40000010839 */
[----:B------:R-:W-:Y:S01]  /*9cc0*/  FFMA.FTZ R48, R48, R66, -R55 ;  /* 0x0000004230307223 */ /* 0x000fe20000010837 */
[----:B------:R-:W-:Y:S01]  /*9cd0*/  F2FP.PACK_AB R12, R58, R61 ;  /* 0x0000003d3a0c723e */ /* 0x000fe200000000ff */
[----:B------:R-:W-:Y:S02]  /*9ce0*/  FFMA.FTZ R54, R13, R65, -R54 ;  /* 0x000000410d367223 */ /* 0x000fe40000010836 */
[----:B------:R-:W-:Y:S01]  /*9cf0*/  FFMA.FTZ R49, R49, R64, -R52 ;  /* 0x0000004031317223 */ /* 0x000fe20000010834 */
[----:B------:R-:W-:Y:S01]  /*9d00*/  F2FP.PACK_AB R13, R48, R57 ;  /* 0x00000039300d723e */ /* 0x000fe200000000ff */
[----:B------:R-:W-:-:S02]  /*9d10*/  FFMA.FTZ R53, R14, R63, -R53 ;  /* 0x0000003f0e357223 */ /* 0x000fc40000010835 */
[----:B------:R-:W-:Y:S01]  /*9d20*/  FFMA.FTZ R60, R15, R60, -R8 ;  /* 0x0000003c0f3c7223 */ /* 0x000fe20000010808 */
[----:B------:R-:W-:Y:S01]  /*9d30*/  F2FP.PACK_AB R14, R49, R54 ;  /* 0x00000036310e723e */ /* 0x000fe200000000ff */
[----:B------:R-:W-:Y:S01]  /*9d40*/  FFMA.FTZ R46, R46, R63, R71 ;  /* 0x0000003f2e2e7223 */ /* 0x000fe20000010047 */
[----:B------:R-:W-:Y:S02]  /*9d50*/  F2FP.PACK_AB R8, R56, R59 ;  /* 0x0000003b3808723e */ /* 0x000fe400000000ff */
[----:B------:R-:W-:Y:S02]  /*9d60*/  F2FP.PACK_AB R15, R60, R53 ;  /* 0x000000353c0f723e */ /* 0x000fe400000000ff */
[----:B------:R-:W-:-:S03]  /*9d70*/  F2FP.PACK_AB R11, R11, R46 ;  /* 0x0000002e0b0b723e */ /* 0x000fc600000000ff */
[----:B------:R1:W-:Y:S04]  /*9d80*/  STS.128 [R39+0x10080], R12 ;  /* 0x0100800c27007388 */ /* 0x0003e80000000c00 */
[----:B------:R1:W-:Y:S02]  /*9d90*/  STS.128 [R42+0x10080], R8 ;  /* 0x010080082a007388 */ /* 0x0003e40000000c00 */
.L_x_129:
[----:B------:R-:W-:Y:S05]  /*9da0*/  BSYNC B0 ;  /* 0x0000000000007941 */ /* 0x000fea0003800000 */
.L_x_128:
[----:B------:R-:W-:-:S13]  /*9db0*/  ISETP.GE.AND P0, PT, R17, c[0x0][0x27c], PT ;  /* 0x00009f0011007a0c */ /* 0x000fda0003f06270 */
[----:B------:R-:W-:Y:S05]  /*9dc0*/  @P0 BRA `(.L_x_127) ;  /* 0x000005f000000947 */ /* 0x000fea0003800000 */
[----:B-1----:R-:W-:Y:S01]  /*9dd0*/  SHF.R.S32.HI R8, RZ, 0x1f, R17 ;  /* 0x0000001fff087819 */ /* 0x002fe20000011411 */
[--C-:B------:R-:W-:Y:S02]  /*9de0*/  HADD2.F32 R56, -RZ, R27.reuse.H1_H1 ;  /* 0x3000001bff387230 */ /* 0x100fe40000004100 */
[----:B------:R-:W-:Y:S01]  /*9df0*/  HADD2.F32 R53, -RZ, R27.H0_H0 ;  /* 0x2000001bff357230 */ /* 0x000fe20000004100 */
[CC--:B------:R-:W-:Y:S01]  /*9e00*/  LEA.HI R10, R8.reuse, R17.reuse, RZ, 0x3 ;  /* 0x00000011080a7211 */ /* 0x0c0fe200078f18ff */
[--C-:B------:R-:W-:Y:S01]  /*9e10*/  HADD2.F32 R65, -RZ, R29.reuse.H1_H1 ;  /* 0x3000001dff417230 */ /* 0x100fe20000004100 */
[----:B------:R-:W-:Y:S01]  /*9e20*/  LEA.HI R11, R8, R17, RZ, 0x6 ;  /* 0x00000011080b7211 */ /* 0x000fe200078f30ff */
[----:B------:R-:W-:Y:S01]  /*9e30*/  HADD2.F32 R63, -RZ, R29.H0_H0 ;  /* 0x2000001dff3f7230 */ /* 0x000fe20000004100 */
[----:B------:R-:W-:Y:S01]  /*9e40*/  LEA.HI.SX32 R45, R10, R45, 0x1d ;  /* 0x0000002d0a2d7211 */ /* 0x000fe200078feaff */
[--C-:B------:R-:W-:Y:S01]  /*9e50*/  HADD2.F32 R54, -RZ, R24.reuse.H1_H1 ;  /* 0x30000018ff367230 */ /* 0x100fe20000004100 */
[----:B------:R-:W-:Y:S01]  /*9e60*/  LOP3.LUT R10, R43, 0x38, R10, 0xf8, !PT ;  /* 0x000000382b0a7812 */ /* 0x000fe200078ef80a */
[----:B------:R-:W-:Y:S01]  /*9e70*/  HADD2.F32 R51, -RZ, R24.H0_H0 ;  /* 0x20000018ff337230 */ /* 0x000fe20000004100 */
[----:B------:R-:W-:Y:S01]  /*9e80*/  SHF.R.S32.HI R8, RZ, 0x1f, R45 ;  /* 0x0000001fff087819 */ /* 0x000fe2000001142d */
[----:B------:R-:W-:Y:S01]  /*9e90*/  HADD2.F32 R50, -RZ, R28.H1_H1 ;  /* 0x3000001cff327230 */ /* 0x000fe20000004100 */
[----:B------:R-:W-:Y:S01]  /*9ea0*/  LOP3.LUT R9, R10, R41, RZ, 0x3c, !PT ;  /* 0x000000290a097212 */ /* 0x000fe200078e3cff */
[--C-:B------:R-:W-:Y:S01]  /*9eb0*/  HADD2.F32 R64, -RZ, R26.reuse.H1_H1 ;  /* 0x3000001aff407230 */ /* 0x100fe20000004100 */
[----:B------:R-:W-:Y:S01]  /*9ec0*/  SHF.L.U32 R11, R11, 0x7, RZ ;  /* 0x000000070b0b7819 */ /* 0x000fe200000006ff */
[----:B------:R-:W-:Y:S01]  /*9ed0*/  HADD2.F32 R61, -RZ, R26.H0_H0 ;  /* 0x2000001aff3d7230 */ /* 0x000fe20000004100 */
[----:B------:R-:W-:Y:S01]  /*9ee0*/  SHF.L.U32 R10, R45, 0x3, RZ ;  /* 0x000000032d0a7819 */ /* 0x000fe200000006ff */
[--C-:B------:R-:W-:Y:S01]  /*9ef0*/  HADD2.F32 R60, -RZ, R30.reuse.H1_H1 ;  /* 0x3000001eff3c7230 */ /* 0x100fe20000004100 */
[----:B------:R-:W-:Y:S01]  /*9f00*/  LEA.HI R8, R8, R45, RZ, 0x3 ;  /* 0x0000002d08087211 */ /* 0x000fe200078f18ff */
[--C-:B------:R-:W-:Y:S01]  /*9f10*/  HADD2.F32 R59, -RZ, R25.reuse.H1_H1 ;  /* 0x30000019ff3b7230 */ /* 0x100fe20000004100 */
[----:B------:R-:W-:Y:S01]  /*9f20*/  LOP3.LUT R11, R11, 0x7fffe000, RZ, 0xc0, !PT ;  /* 0x7fffe0000b0b7812 */ /* 0x000fe200078ec0ff */
[----:B------:R-:W-:Y:S01]  /*9f30*/  HADD2.F32 R58, -RZ, R30.H0_H0 ;  /* 0x2000001eff3a7230 */ /* 0x000fe20000004100 */
[----:B------:R-:W-:Y:S01]  /*9f40*/  LOP3.LUT R10, R43, 0x38, R10, 0xf8, !PT ;  /* 0x000000382b0a7812 */ /* 0x000fe200078ef80a */
[----:B------:R-:W-:Y:S01]  /*9f50*/  HADD2.F32 R57, -RZ, R25.H0_H0 ;  /* 0x20000019ff397230 */ /* 0x000fe20000004100 */
[----:B------:R-:W-:-:S02]  /*9f60*/  SHF.L.U32 R8, R8, 0xa, RZ ;  /* 0x0000000a08087819 */ /* 0x000fc400000006ff */
[--C-:B------:R-:W-:Y:S02]  /*9f70*/  IADD3 R9, R9, R11, R40.reuse ;  /* 0x0000000b09097210 */ /* 0x100fe40007ffe028 */
[----:B------:R-:W-:Y:S02]  /*9f80*/  LOP3.LUT R41, R10, R41, RZ, 0x3c, !PT ;  /* 0x000000290a297212 */ /* 0x000fe400078e3cff */
[----:B------:R-:W-:Y:S02]  /*9f90*/  LOP3.LUT R8, R8, 0x7fffe000, RZ, 0xc0, !PT ;  /* 0x7fffe00008087812 */ /* 0x000fe400078ec0ff */
[----:B------:R-:W-:Y:S02]  /*9fa0*/  SHF.L.U32 R39, R9, 0x1, RZ ;  /* 0x0000000109277819 */ /* 0x000fe400000006ff */
[----:B------:R-:W-:-:S03]  /*9fb0*/  IADD3 R40, R41, R8, R40 ;  /* 0x0000000829287210 */ /* 0x000fc60007ffe028 */
[----:B------:R-:W1:Y:S01]  /*9fc0*/  LDS.128 R12, [R39+0x10080] ;  /* 0x01008000270c7984 */ /* 0x000e620000000c00 */
[----:B------:R-:W-:-:S05]  /*9fd0*/  SHF.L.U32 R40, R40, 0x1, RZ ;  /* 0x0000000128287819 */ /* 0x000fca00000006ff */
[----:B------:R-:W2:Y:S01]  /*9fe0*/  LDS.128 R8, [R40+0x10080] ;  /* 0x0100800028087984 */ /* 0x000ea20000000c00 */
[--C-:B-1----:R-:W-:Y:S02]  /*9ff0*/  HADD2.F32 R41, -RZ, R12.reuse.H0_H0 ;  /* 0x2000000cff297230 */ /* 0x102fe40000004100 */
[----:B------:R-:W-:Y:S02]  /*a000*/  HADD2.F32 R43, -RZ, R12.H1_H1 ;  /* 0x3000000cff2b7230 */ /* 0x000fe40000004100 */
[----:B------:R-:W-:Y:S01]  /*a010*/  HADD2.F32 R12, -RZ, R13.H0_H0 ;  /* 0x2000000dff0c7230 */ /* 0x000fe20000004100 */
[----:B------:R-:W-:Y:S01]  /*a020*/  FMUL.FTZ R55, R41, R56 ;  /* 0x0000003829377220 */ /* 0x000fe20000410000 */
[----:B--2---:R-:W-:Y:S01]  /*a030*/  HADD2.F32 R46, -RZ, R9.H0_H0 ;  /* 0x20000009ff2e7230 */ /* 0x004fe20000004100 */
[----:B------:R-:W-:Y:S01]  /*a040*/  FMUL.FTZ R52, R43, R54 ;  /* 0x000000362b347220 */ /* 0x000fe20000410000 */
[----:B------:R-:W-:Y:S02]  /*a050*/  HADD2.F32 R44, -RZ, R13.H1_H1 ;  /* 0x3000000dff2c7230 */ /* 0x000fe40000004100 */
[----:B------:R-:W-:-:S02]  /*a060*/  HADD2.F32 R48, -RZ, R8.H0_H0 ;  /* 0x20000008ff307230 */ /* 0x000fc40000004100 */
[----:B------:R-:W-:Y:S01]  /*a070*/  HADD2.F32 R49, -RZ, R8.H1_H1 ;  /* 0x30000008ff317230 */ /* 0x000fe20000004100 */
[-C--:B------:R-:W-:Y:S01]  /*a080*/  FMUL.FTZ R8, R12, R53.reuse ;  /* 0x000000350c087220 */ /* 0x080fe20000410000 */
[----:B------:R-:W-:Y:S01]  /*a090*/  HADD2.F32 R13, -RZ, R14.H0_H0 ;  /* 0x2000000eff0d7230 */ /* 0x000fe20000004100 */
[----:B------:R-:W-:Y:S01]  /*a0a0*/  FMUL.FTZ R53, R46, R53 ;  /* 0x000000352e357220 */ /* 0x000fe20000410000 */
[----:B------:R-:W-:Y:S01]  /*a0b0*/  HADD2.F32 R47, -RZ, R10.H0_H0 ;  /* 0x2000000aff2f7230 */ /* 0x000fe20000004100 */
[C---:B------:R-:W-:Y:S01]  /*a0c0*/  FMUL.FTZ R56, R48.reuse, R56 ;  /* 0x0000003830387220 */ /* 0x040fe20000410000 */
[----:B------:R-:W-:Y:S01]  /*a0d0*/  HADD2.F32 R42, -RZ, R9.H1_H1 ;  /* 0x30000009ff2a7230 */ /* 0x000fe20000004100 */
[----:B------:R-:W-:Y:S01]  /*a0e0*/  FFMA.FTZ R55, R48, R65, R55 ;  /* 0x0000004130377223 */ /* 0x000fe20000010037 */
[----:B------:R-:W-:Y:S01]  /*a0f0*/  HADD2.F32 R45, -RZ, R14.H1_H1 ;  /* 0x3000000eff2d7230 */ /* 0x000fe20000004100 */
[----:B------:R-:W-:Y:S01]  /*a100*/  FFMA.FTZ R46, R46, R63, R8 ;  /* 0x0000003f2e2e7223 */ /* 0x000fe20000010008 */
[----:B------:R-:W-:Y:S01]  /*a110*/  HADD2.F32 R48, -RZ, R23.H1_H1 ;  /* 0x30000017ff307230 */ /* 0x000fe20000004100 */
[-C--:B------:R-:W-:Y:S01]  /*a120*/  FMUL.FTZ R9, R44, R51.reuse ;  /* 0x000000332c097220 */ /* 0x080fe20000410000 */
[----:B------:R-:W-:Y:S01]  /*a130*/  HADD2.F32 R10, -RZ, R10.H1_H1 ;  /* 0x3000000aff0a7230 */ /* 0x000fe20000004100 */
[-C--:B------:R-:W-:Y:S01]  /*a140*/  FMUL.FTZ R8, R13, R50.reuse ;  /* 0x000000320d087220 */ /* 0x080fe20000410000 */
[--C-:B------:R-:W-:Y:S01]  /*a150*/  HADD2.F32 R14, -RZ, R15.reuse.H0_H0 ;  /* 0x2000000fff0e7230 */ /* 0x100fe20000004100 */
[----:B------:R-:W-:Y:S01]  /*a160*/  FMUL.FTZ R50, R47, R50 ;  /* 0x000000322f327220 */ /* 0x000fe20000410000 */
[----:B------:R-:W-:Y:S01]  /*a170*/  HADD2.F32 R15, -RZ, R15.H1_H1 ;  /* 0x3000000fff0f7230 */ /* 0x000fe20000004100 */
[C---:B------:R-:W-:Y:S01]  /*a180*/  FMUL.FTZ R54, R49.reuse, R54 ;  /* 0x0000003631367220 */ /* 0x040fe20000410000 */
[--C-:B------:R-:W-:Y:S01]  /*a190*/  HADD2.F32 R67, -RZ, R11.reuse.H0_H0 ;  /* 0x2000000bff437230 */ /* 0x100fe20000004100 */
[----:B------:R-:W-:Y:S01]  /*a1a0*/  FFMA.FTZ R52, R49, R64, R52 ;  /* 0x0000004031347223 */ /* 0x000fe20000010034 */
[----:B------:R-:W-:Y:S01]  /*a1b0*/  HADD2.F32 R49, -RZ, R28.H0_H0 ;  /* 0x2000001cff317230 */ /* 0x000fe20000004100 */
[C---:B------:R-:W-:Y:S01]  /*a1c0*/  FMUL.FTZ R51, R42.reuse, R51 ;  /* 0x000000332a337220 */ /* 0x040fe20000410000 */
[----:B------:R-:W-:Y:S01]  /*a1d0*/  HADD2.F32 R11, -RZ, R11.H1_H1 ;  /* 0x3000000bff0b7230 */ /* 0x000fe20000004100 */
[----:B------:R-:W-:-:S02]  /*a1e0*/  FFMA.FTZ R9, R42, R61, R9 ;  /* 0x0000003d2a097223 */ /* 0x000fc40000010009 */
[----:B------:R-:W-:Y:S01]  /*a1f0*/  FFMA.FTZ R47, R47, R60, R8 ;  /* 0x0000003c2f2f7223 */ /* 0x000fe20000010008 */
[----:B------:R-:W-:Y:S01]  /*a200*/  HADD2.F32 R8, -RZ, R23.H0_H0 ;  /* 0x20000017ff087230 */ /* 0x000fe20000004100 */
[----:B------:R-:W-:Y:S01]  /*a210*/  FMUL.FTZ R42, R45, R48 ;  /* 0x000000302d2a7220 */ /* 0x000fe20000410000 */
[----:B------:R-:W-:Y:S01]  /*a220*/  F2FP.PACK_AB R9, R9, R46 ;  /* 0x0000002e0909723e */ /* 0x000fe200000000ff */
[C---:B------:R-:W-:Y:S02]  /*a230*/  FMUL.FTZ R48, R10.reuse, R48 ;  /* 0x000000300a307220 */ /* 0x040fe40000410000 */
[----:B------:R-:W-:Y:S02]  /*a240*/  FFMA.FTZ R10, R10, R59, R42 ;  /* 0x0000003b0a0a7223 */ /* 0x000fe4000001002a */
[----:B------:R-:W-:Y:S02]  /*a250*/  FMUL.FTZ R42, R14, R49 ;  /* 0x000000310e2a7220 */ /* 0x000fe40000410000 */
[----:B------:R-:W-:Y:S01]  /*a260*/  FMUL.FTZ R66, R15, R8 ;  /* 0x000000080f427220 */ /* 0x000fe20000410000 */
[----:B------:R-:W-:Y:S01]  /*a270*/  F2FP.PACK_AB R10, R10, R47 ;  /* 0x0000002f0a0a723e */ /* 0x000fe200000000ff */
[----:B------:R-:W-:-:S02]  /*a280*/  FMUL.FTZ R49, R67, R49 ;  /* 0x0000003143317220 */ /* 0x000fc40000410000 */
[----:B------:R-:W-:Y:S02]  /*a290*/  FMUL.FTZ R8, R11, R8 ;  /* 0x000000080b087220 */ /* 0x000fe40000410000 */
[----:B------:R-:W-:Y:S02]  /*a2a0*/  FFMA.FTZ R45, R45, R59, -R48 ;  /* 0x0000003b2d2d7223 */ /* 0x000fe40000010830 */
[----:B------:R-:W-:Y:S02]  /*a2b0*/  FFMA.FTZ R56, R41, R65, -R56 ;  /* 0x0000004129387223 */ /* 0x000fe40000010838 */
[----:B------:R-:W-:Y:S02]  /*a2c0*/  FFMA.FTZ R43, R43, R64, -R54 ;  /* 0x000000402b2b7223 */ /* 0x000fe40000010836 */
[----:B------:R-:W-:Y:S02]  /*a2d0*/  FFMA.FTZ R53, R12, R63, -R53 ;  /* 0x0000003f0c357223 */ /* 0x000fe40000010835 */
[----:B------:R-:W-:Y:S01]  /*a2e0*/  FFMA.FTZ R44, R44, R61, -R51 ;  /* 0x0000003d2c2c7223 */ /* 0x000fe20000010833 */
[----:B------:R-:W-:Y:S01]  /*a2f0*/  F2FP.PACK_AB R12, R43, R56 ;  /* 0x000000382b0c723e */ /* 0x000fe200000000ff */
[----:B------:R-:W-:-:S02]  /*a300*/  FFMA.FTZ R50, R13, R60, -R50 ;  /* 0x0000003c0d327223 */ /* 0x000fc40000010832 */
[----:B------:R-:W-:Y:S01]  /*a310*/  FFMA.FTZ R49, R14, R58, -R49 ;  /* 0x0000003a0e317223 */ /* 0x000fe20000010831 */
[----:B------:R-:W-:Y:S01]  /*a320*/  F2FP.PACK_AB R13, R44, R53 ;  /* 0x000000352c0d723e */ /* 0x000fe200000000ff */
[----:B------:R-:W-:Y:S01]  /*a330*/  FFMA.FTZ R48, R15, R57, -R8 ;  /* 0x000000390f307223 */ /* 0x000fe20000010808 */
[----:B------:R-:W-:Y:S01]  /*a340*/  F2FP.PACK_AB R14, R45, R50 ;  /* 0x000000322d0e723e */ /* 0x000fe200000000ff */
[----:B------:R-:W-:Y:S01]  /*a350*/  FFMA.FTZ R42, R67, R58, R42 ;  /* 0x0000003a432a7223 */ /* 0x000fe2000001002a */
[----:B------:R-:W-:Y:S01]  /*a360*/  F2FP.PACK_AB R8, R52, R55 ;  /* 0x000000373408723e */ /* 0x000fe200000000ff */
[----:B------:R-:W-:Y:S01]  /*a370*/  FFMA.FTZ R11, R11, R57, R66 ;  /* 0x000000390b0b7223 */ /* 0x000fe20000010042 */
[----:B------:R-:W-:-:S04]  /*a380*/  F2FP.PACK_AB R15, R48, R49 ;  /* 0x00000031300f723e */ /* 0x000fc800000000ff */
[----:B------:R-:W-:Y:S01]  /*a390*/  F2FP.PACK_AB R11, R11, R42 ;  /* 0x0000002a0b0b723e */ /* 0x000fe200000000ff */
[----:B------:R1:W-:Y:S04]  /*a3a0*/  STS.128 [R39+0x10080], R12 ;  /* 0x0100800c27007388 */ /* 0x0003e80000000c00 */
[----:B------:R1:W-:Y:S02]  /*a3b0*/  STS.128 [R40+0x10080], R8 ;  /* 0x0100800828007388 */ /* 0x0003e40000000c00 */
.L_x_127:
[----:B------:R-:W-:Y:S05]  /*a3c0*/  BSYNC B1 ;  /* 0x0000000000017941 */ /* 0x000fea0003800000 */
.L_x_126:
[----:B-1----:R-:W-:Y:S01]  /*a3d0*/  IADD3 R39, R19, 0x20, RZ ;  /* 0x0000002013277810 */ /* 0x002fe20007ffe0ff */
[----:B------:R-:W-:Y:S03]  /*a3e0*/  BSSY B1, `(.L_x_130) ;  /* 0x00000cb000017945 */ /* 0x000fe60003800000 */
[----:B------:R-:W-:-:S13]  /*a3f0*/  ISETP.GE.AND P0, PT, R39, UR4, PT ;  /* 0x0000000427007c0c */ /* 0x000fda000bf06270 */
[----:B------:R-:W-:Y:S05]  /*a400*/  @P0 BRA `(.L_x_131) ;  /* 0x00000c8000000947 */ /* 0x000fea0003800000 */
[----:B------:R-:W-:Y:S01]  /*a410*/  ISETP.GE.AND P0, PT, R150, c[0x0][0x27c], PT ;  /* 0x00009f0096007a0c */ /* 0x000fe20003f06270 */
[----:B------:R-:W-:Y:S01]  /*a420*/  IMAD.SHL.U32 R45, R39, 0x40, RZ ;  /* 0x00000040272d7824 */ /* 0x000fe200078e00ff */
[----:B------:R-:W-:Y:S01]  /*a430*/  SHF.R.S32.HI R8, RZ, 0x1f, R39 ;  /* 0x0000001fff087819 */ /* 0x000fe20000011427 */
[----:B------:R-:W-:Y:S01]  /*a440*/  IMAD.MOV.U32 R41, RZ, RZ, c[0x0][0x27c] ;  /* 0x00009f00ff297624 */ /* 0x000fe200078e00ff */
[----:B------:R-:W-:Y:S02]  /*a450*/  BSSY B0, `(.L_x_132) ;  /* 0x0000062000007945 */ /* 0x000fe40003800000 */
[----:B------:R-:W-:Y:S02]  /*a460*/  LEA.HI R39, R8, R39, RZ, 0x3 ;  /* 0x0000002708277211 */ /* 0x000fe400078f18ff */
[----:B------:R-:W-:Y:S02]  /*a470*/  LOP3.LUT R45, R45, 0x1c0, RZ, 0xc0, !PT ;  /* 0x000001c02d2d7812 */ /* 0x000fe400078ec0ff */
[----:B------:R-:W-:Y:S01]  /*a480*/  SHF.R.U32.HI R41, RZ, 0x3, R41 ;  /* 0x00000003ff297819 */ /* 0x000fe20000011629 */
[----:B------:R-:W-:Y:S01]  /*a490*/  IMAD.SHL.U32 R39, R39, 0x40, RZ ;  /* 0x0000004027277824 */ /* 0x000fe200078e00ff */
[----:B------:R-:W-:-:S04]  /*a4a0*/  SHF.R.U32.HI R43, RZ, 0x3, R45 ;  /* 0x00000003ff2b7819 */ /* 0x000fc8000001162d */
[----:B------:R-:W-:Y:S01]  /*a4b0*/  LOP3.LUT R39, R39, 0xfffffe00, RZ, 0xc0, !PT ;  /* 0xfffffe0027277812 */ /* 0x000fe200078ec0ff */
[----:B------:R-:W-:Y:S05]  /*a4c0*/  @P0 BRA `(.L_x_133) ;  /* 0x000005a000000947 */ /* 0x000fea0003800000 */
[----:B------:R-:W-:Y:S01]  /*a4d0*/  IADD3 R9, R2, R41, RZ ;  /* 0x0000002902097210 */ /* 0x000fe20007ffe0ff */
[----:B------:R-:W-:Y:S01]  /*a4e0*/  HADD2.F32 R67, -RZ, R35.H1_H1 ;  /* 0x30000023ff437230 */ /* 0x000fe20000004100 */
[----:B------:R-:W-:Y:S01]  /*a4f0*/  LOP3.LUT R42, R45, 0x38, R150, 0xf8, !PT ;  /* 0x000000382d2a7812 */ /* 0x000fe200078ef896 */
[----:B------:R-:W-:Y:S01]  /*a500*/  HADD2.F32 R66, -RZ, R32.H1_H1 ;  /* 0x30000020ff427230 */ /* 0x000fe20000004100 */
[----:B------:R-:W-:Y:S01]  /*a510*/  SHF.R.S32.HI R8, RZ, 0x1f, R9 ;  /* 0x0000001fff087819 */ /* 0x000fe20000011409 */
[--C-:B------:R-:W-:Y:S01]  /*a520*/  HADD2.F32 R59, -RZ, R37.reuse.H1_H1 ;  /* 0x30000025ff3b7230 */ /* 0x100fe20000004100 */
[----:B------:R-:W-:Y:S01]  /*a530*/  SHF.L.U32 R10, R9, 0x3, RZ ;  /* 0x00000003090a7819 */ /* 0x000fe200000006ff */
[----:B------:R-:W-:Y:S01]  /*a540*/  HADD2.F32 R56, -RZ, R34.H1_H1 ;  /* 0x30000022ff387230 */ /* 0x000fe20000004100 */
[----:B------:R-:W-:Y:S01]  /*a550*/  LEA.HI R8, R8, R9, RZ, 0x3 ;  /* 0x0000000908087211 */ /* 0x000fe200078f18ff */
[----:B------:R-:W-:Y:S01]  /*a560*/  HADD2.F32 R63, -RZ, R32.H0_H0 ;  /* 0x20000020ff3f7230 */ /* 0x000fe20000004100 */
[----:B------:R-:W-:Y:S01]  /*a570*/  LOP3.LUT R10, R45, 0x38, R10, 0xf8, !PT ;  /* 0x000000382d0a7812 */ /* 0x000fe200078ef80a */
[----:B------:R-:W-:Y:S01]  /*a580*/  HADD2.F32 R57, -RZ, R37.H0_H0 ;  /* 0x20000025ff397230 */ /* 0x000fe20000004100 */
[----:B------:R-:W-:Y:S01]  /*a590*/  SHF.L.U32 R8, R8, 0xa, RZ ;  /* 0x0000000a08087819 */ /* 0x000fe200000006ff */
[----:B------:R-:W-:Y:S01]  /*a5a0*/  HADD2.F32 R55, -RZ, R34.H0_H0 ;  /* 0x20000022ff377230 */ /* 0x000fe20000004100 */
[-C--:B------:R-:W-:Y:S01]  /*a5b0*/  LOP3.LUT R42, R42, R43.reuse, RZ, 0x3c, !PT ;  /* 0x0000002b2a2a7212 */ /* 0x080fe200078e3cff */
[--C-:B------:R-:W-:Y:S01]  /*a5c0*/  HADD2.F32 R60, -RZ, R31.reuse.H1_H1 ;  /* 0x3000001fff3c7230 */ /* 0x100fe20000004100 */
[----:B------:R-:W-:Y:S01]  /*a5d0*/  LOP3.LUT R9, R10, R43, RZ, 0x3c, !PT ;  /* 0x0000002b0a097212 */ /* 0x000fe200078e3cff */
[----:B------:R-:W-:Y:S01]  /*a5e0*/  HADD2.F32 R54, -RZ, R38.H1_H1 ;  /* 0x30000026ff367230 */ /* 0x000fe20000004100 */
[----:B------:R-:W-:Y:S01]  /*a5f0*/  LOP3.LUT R8, R8, 0x7fffe000, RZ, 0xc0, !PT ;  /* 0x7fffe00008087812 */ /* 0x000fe200078ec0ff */
[----:B------:R-:W-:Y:S01]  /*a600*/  HADD2.F32 R70, -RZ, R31.H0_H0 ;  /* 0x2000001fff467230 */ /* 0x000fe20000004100 */
[----:B------:R-:W-:Y:S01]  /*a610*/  IADD3 R42, R39, R42, RZ ;  /* 0x0000002a272a7210 */ /* 0x000fe20007ffe0ff */
[----:B------:R-:W-:Y:S01]  /*a620*/  HADD2.F32 R73, -RZ, R36.H0_H0 ;  /* 0x20000024ff497230 */ /* 0x000fe20000004100 */
[----:B------:R-:W-:-:S02]  /*a630*/  IADD3 R8, R9, R8, R39 ;  /* 0x0000000809087210 */ /* 0x000fc40007ffe027 */
[----:B------:R-:W-:Y:S02]  /*a640*/  SHF.L.U32 R42, R42, 0x1, RZ ;  /* 0x000000012a2a7819 */ /* 0x000fe400000006ff */
[----:B------:R-:W-:-:S03]  /*a650*/  SHF.L.U32 R40, R8, 0x1, RZ ;  /* 0x0000000108287819 */ /* 0x000fc600000006ff */
[----:B------:R-:W1:Y:S04]  /*a660*/  LDS.128 R12, [R42+0x10080] ;  /* 0x010080002a0c7984 */ /* 0x000e680000000c00 */
[----:B------:R-:W2:Y:S01]  /*a670*/  LDS.128 R8, [R40+0x10080] ;  /* 0x0100800028087984 */ /* 0x000ea20000000c00 */
[--C-:B-1----:R-:W-:Y:S02]  /*a680*/  HADD2.F32 R44, -RZ, R12.reuse.H0_H0 ;  /* 0x2000000cff2c7230 */ /* 0x102fe40000004100 */
[----:B------:R-:W-:Y:S02]  /*a690*/  HADD2.F32 R47, -RZ, R12.H1_H1 ;  /* 0x3000000cff2f7230 */ /* 0x000fe40000004100 */
[--C-:B--2---:R-:W-:Y:S02]  /*a6a0*/  HADD2.F32 R68, -RZ, R8.reuse.H0_H0 ;  /* 0x20000008ff447230 */ /* 0x104fe40000004100 */
[----:B------:R-:W-:Y:S01]  /*a6b0*/  HADD2.F32 R65, -RZ, R8.H1_H1 ;  /* 0x30000008ff417230 */ /* 0x000fe20000004100 */
[C---:B------:R-:W-:Y:S01]  /*a6c0*/  FMUL.FTZ R8, R67.reuse, R44 ;  /* 0x0000002c43087220 */ /* 0x040fe20000410000 */
[--C-:B------:R-:W-:Y:S01]  /*a6d0*/  HADD2.F32 R50, -RZ, R9.reuse.H0_H0 ;  /* 0x20000009ff327230 */ /* 0x100fe20000004100 */
[-C--:B------:R-:W-:Y:S01]  /*a6e0*/  FMUL.FTZ R67, R67, R68.reuse ;  /* 0x0000004443437220 */ /* 0x080fe20000410000 */
[----:B------:R-:W-:Y:S01]  /*a6f0*/  HADD2.F32 R52, -RZ, R9.H1_H1 ;  /* 0x30000009ff347230 */ /* 0x000fe20000004100 */
[C---:B------:R-:W-:Y:S01]  /*a700*/  FFMA.FTZ R68, R59.reuse, R68, R8 ;  /* 0x000000443b447223 */ /* 0x040fe20000010008 */
[----:B------:R-:W-:Y:S01]  /*a710*/  HADD2.F32 R12, -RZ, R13.H0_H0 ;  /* 0x2000000dff0c7230 */ /* 0x000fe20000004100 */
[----:B------:R-:W-:Y:S01]  /*a720*/  FFMA.FTZ R67, R59, R44, -R67 ;  /* 0x0000002c3b437223 */ /* 0x000fe20000010843 */
[----:B------:R-:W-:-:S02]  /*a730*/  HADD2.F32 R51, -RZ, R10.H0_H0 ;  /* 0x2000000aff337230 */ /* 0x000fc40000004100 */
[----:B------:R-:W-:Y:S01]  /*a740*/  HADD2.F32 R53, -RZ, R10.H1_H1 ;  /* 0x3000000aff357230 */ /* 0x000fe20000004100 */
[C---:B------:R-:W-:Y:S01]  /*a750*/  FMUL.FTZ R10, R66.reuse, R47 ;  /* 0x0000002f420a7220 */ /* 0x040fe20000410000 */
[----:B------:R-:W-:Y:S01]  /*a760*/  HADD2.F32 R9, -RZ, R35.H0_H0 ;  /* 0x20000023ff097230 */ /* 0x000fe20000004100 */
[-C--:B------:R-:W-:Y:S01]  /*a770*/  FMUL.FTZ R66, R66, R65.reuse ;  /* 0x0000004142427220 */ /* 0x080fe20000410000 */
[----:B------:R-:W-:Y:S01]  /*a780*/  HADD2.F32 R48, -RZ, R13.H1_H1 ;  /* 0x3000000dff307230 */ /* 0x000fe20000004100 */
[----:B------:R-:W-:Y:S01]  /*a790*/  FFMA.FTZ R65, R56, R65, R10 ;  /* 0x0000004138417223 */ /* 0x000fe2000001000a */
[----:B------:R-:W-:Y:S01]  /*a7a0*/  HADD2.F32 R13, -RZ, R14.H0_H0 ;  /* 0x2000000eff0d7230 */ /* 0x000fe20000004100 */
[C---:B------:R-:W-:Y:S01]  /*a7b0*/  FMUL.FTZ R8, R9.reuse, R12 ;  /* 0x0000000c09087220 */ /* 0x040fe20000410000 */
[----:B------:R-:W-:Y:S01]  /*a7c0*/  HADD2.F32 R10, -RZ, R36.H1_H1 ;  /* 0x30000024ff0a7230 */ /* 0x000fe20000004100 */
[----:B------:R-:W-:Y:S01]  /*a7d0*/  FMUL.FTZ R64, R9, R50 ;  /* 0x0000003209407220 */ /* 0x000fe20000410000 */
[----:B------:R-:W-:Y:S01]  /*a7e0*/  HADD2.F32 R49, -RZ, R14.H1_H1 ;  /* 0x3000000eff317230 */ /* 0x000fe20000004100 */
[----:B------:R-:W-:Y:S01]  /*a7f0*/  FMUL.FTZ R9, R63, R48 ;  /* 0x000000303f097220 */ /* 0x000fe20000410000 */
[--C-:B------:R-:W-:Y:S01]  /*a800*/  HADD2.F32 R14, -RZ, R15.reuse.H0_H0 ;  /* 0x2000000fff0e7230 */ /* 0x100fe20000004100 */
[----:B------:R-:W-:Y:S01]  /*a810*/  FFMA.FTZ R50, R57, R50, R8 ;  /* 0x0000003239327223 */ /* 0x000fe20000010008 */
[----:B------:R-:W-:Y:S01]  /*a820*/  HADD2.F32 R15, -RZ, R15.H1_H1 ;  /* 0x3000000fff0f7230 */ /* 0x000fe20000004100 */
[-C--:B------:R-:W-:Y:S01]  /*a830*/  FMUL.FTZ R63, R63, R52.reuse ;  /* 0x000000343f3f7220 */ /* 0x080fe20000410000 */
[----:B------:R-:W-:Y:S01]  /*a840*/  HADD2.F32 R46, -RZ, R11.H0_H0 ;  /* 0x2000000bff2e7230 */ /* 0x000fe20000004100 */
[----:B------:R-:W-:Y:S01]  /*a850*/  FFMA.FTZ R9, R55, R52, R9 ;  /* 0x0000003437097223 */ /* 0x000fe20000010009 */
[----:B------:R-:W-:Y:S01]  /*a860*/  HADD2.F32 R52, -RZ, R33.H1_H1 ;  /* 0x30000021ff347230 */ /* 0x000fe20000004100 */
[C---:B------:R-:W-:Y:S01]  /*a870*/  FMUL.FTZ R8, R10.reuse, R13 ;  /* 0x0000000d0a087220 */ /* 0x040fe20000410000 */
[----:B------:R-:W-:Y:S01]  /*a880*/  HADD2.F32 R69, -RZ, R11.H1_H1 ;  /* 0x3000000bff457230 */ /* 0x000fe20000004100 */
[----:B------:R-:W-:Y:S01]  /*a890*/  FMUL.FTZ R61, R10, R51 ;  /* 0x000000330a3d7220 */ /* 0x000fe20000410000 */
[----:B------:R-:W-:Y:S01]  /*a8a0*/  F2FP.PACK_AB R9, R9, R50 ;  /* 0x000000320909723e */ /* 0x000fe200000000ff */
[----:B------:R-:W-:-:S02]  /*a8b0*/  FMUL.FTZ R10, R60, R49 ;  /* 0x000000313c0a7220 */ /* 0x000fc40000410000 */
[----:B------:R-:W-:Y:S01]  /*a8c0*/  FFMA.FTZ R51, R54, R51, R8 ;  /* 0x0000003336337223 */ /* 0x000fe20000010008 */
[----:B------:R-:W-:Y:S01]  /*a8d0*/  HADD2.F32 R8, -RZ, R33.H0_H0 ;  /* 0x20000021ff087230 */ /* 0x000fe20000004100 */
[-C--:B------:R-:W-:Y:S02]  /*a8e0*/  FMUL.FTZ R60, R60, R53.reuse ;  /* 0x000000353c3c7220 */ /* 0x080fe40000410000 */
[----:B------:R-:W-:Y:S01]  /*a8f0*/  FFMA.FTZ R10, R52, R53, R10 ;  /* 0x00000035340a7223 */ /* 0x000fe2000001000a */
[----:B------:R-:W-:Y:S01]  /*a900*/  HADD2.F32 R53, -RZ, R38.H0_H0 ;  /* 0x20000026ff357230 */ /* 0x000fe20000004100 */
[----:B------:R-:W-:Y:S02]  /*a910*/  FMUL.FTZ R11, R70, R15 ;  /* 0x0000000f460b7220 */ /* 0x000fe40000410000 */
[----:B------:R-:W-:Y:S01]  /*a920*/  FMUL.FTZ R58, R73, R46 ;  /* 0x0000002e493a7220 */ /* 0x000fe20000410000 */
[----:B------:R-:W-:Y:S01]  /*a930*/  F2FP.PACK_AB R10, R10, R51 ;  /* 0x000000330a0a723e */ /* 0x000fe200000000ff */
[----:B------:R-:W-:-:S02]  /*a940*/  FMUL.FTZ R70, R70, R69 ;  /* 0x0000004546467220 */ /* 0x000fc40000410000 */
[----:B------:R-:W-:Y:S02]  /*a950*/  FMUL.FTZ R71, R73, R14 ;  /* 0x0000000e49477220 */ /* 0x000fe40000410000 */
        /* <DEDUP_REMOVED lines=10> */
[----:B------:R-:W-:Y:S02]  /*aa00*/  FFMA.FTZ R46, R53, R46, R71 ;  /* 0x0000002e352e7223 */ /* 0x000fe40000010047 */
[----:B------:R-:W-:Y:S01]  /*aa10*/  FFMA.FTZ R11, R8, R69, R11 ;  /* 0x00000045080b7223 */ /* 0x000fe2000001000b */
[----:B------:R-:W-:Y:S02]  /*aa20*/  F2FP.PACK_AB R15, R15, R58 ;  /* 0x0000003a0f0f723e */ /* 0x000fe400000000ff */
[----:B------:R-:W-:Y:S02]  /*aa30*/  F2FP.PACK_AB R8, R65, R68 ;  /* 0x000000444108723e */ /* 0x000fe400000000ff */
[----:B------:R-:W-:Y:S01]  /*aa40*/  F2FP.PACK_AB R11, R11, R46 ;  /* 0x0000002e0b0b723e */ /* 0x000fe200000000ff */
[----:B------:R1:W-:Y:S04]  /*aa50*/  STS.128 [R42+0x10080], R12 ;  /* 0x0100800c2a007388 */ /* 0x0003e80000000c00 */
[----:B------:R1:W-:Y:S02]  /*aa60*/  STS.128 [R40+0x10080], R8 ;  /* 0x0100800828007388 */ /* 0x0003e40000000c00 */
.L_x_133:
[----:B------:R-:W-:Y:S05]  /*aa70*/  BSYNC B0 ;  /* 0x0000000000007941 */ /* 0x000fea0003800000 */
.L_x_132:
[----:B------:R-:W-:-:S13]  /*aa80*/  ISETP.GE.AND P0, PT, R17, c[0x0][0x27c], PT ;  /* 0x00009f0011007a0c */ /* 0x000fda0003f06270 */
[----:B------:R-:W-:Y:S05]  /*aa90*/  @P0 BRA `(.L_x_131) ;  /* 0x000005f000000947 */ /* 0x000fea0003800000 */
[----:B-1----:R-:W-:Y:S01]  /*aaa0*/  SHF.R.S32.HI R12, RZ, 0x1f, R17 ;  /* 0x0000001fff0c7819 */ /* 0x002fe20000011411 */
[----:B------:R-:W-:Y:S02]  /*aab0*/  HADD2.F32 R64, -RZ, R27.H1_H1 ;  /* 0x3000001bff407230 */ /* 0x000fe40000004100 */
[----:B------:R-:W-:Y:S01]  /*aac0*/  HADD2.F32 R52, -RZ, R26.H1_H1 ;  /* 0x3000001aff347230 */ /* 0x000fe20000004100 */
[CC--:B------:R-:W-:Y:S01]  /*aad0*/  LEA.HI R10, R12.reuse, R17.reuse, RZ, 0x3 ;  /* 0x000000110c0a7211 */ /* 0x0c0fe200078f18ff */
[----:B------:R-:W-:Y:S01]  /*aae0*/  HADD2.F32 R54, -RZ, R29.H1_H1 ;  /* 0x3000001dff367230 */ /* 0x000fe20000004100 */
[----:B------:R-:W-:Y:S01]  /*aaf0*/  LEA.HI R12, R12, R17, RZ, 0x6 ;  /* 0x000000110c0c7211 */ /* 0x000fe200078f30ff */
[----:B------:R-:W-:Y:S01]  /*ab00*/  HADD2.F32 R59, -RZ, R27.H0_H0 ;  /* 0x2000001bff3b7230 */ /* 0x000fe20000004100 */
[----:B------:R-:W-:Y:S01]  /*ab10*/  LEA.HI.SX32 R41, R10, R41, 0x1d ;  /* 0x000000290a297211 */ /* 0x000fe200078feaff */
[----:B------:R-:W-:Y:S01]  /*ab20*/  HADD2.F32 R53, -RZ, R29.H0_H0 ;  /* 0x2000001dff357230 */ /* 0x000fe20000004100 */
[----:B------:R-:W-:Y:S01]  /*ab30*/  LOP3.LUT R10, R45, 0x38, R10, 0xf8, !PT ;  /* 0x000000382d0a7812 */ /* 0x000fe200078ef80a */
[--C-:B------:R-:W-:Y:S01]  /*ab40*/  HADD2.F32 R56, -RZ, R23.reuse.H1_H1 ;  /* 0x30000017ff387230 */ /* 0x100fe20000004100 */
[----:B------:R-:W-:Y:S01]  /*ab50*/  SHF.R.S32.HI R8, RZ, 0x1f, R41 ;  /* 0x0000001fff087819 */ /* 0x000fe20000011429 */
[----:B------:R-:W-:Y:S01]  /*ab60*/  HADD2.F32 R50, -RZ, R30.H1_H1 ;  /* 0x3000001eff327230 */ /* 0x000fe20000004100 */
[----:B------:R-:W-:Y:S01]  /*ab70*/  LOP3.LUT R9, R10, R43, RZ, 0x3c, !PT ;  /* 0x0000002b0a097212 */ /* 0x000fe200078e3cff */
[----:B------:R-:W-:Y:S01]  /*ab80*/  HADD2.F32 R55, -RZ, R28.H0_H0 ;  /* 0x2000001cff377230 */ /* 0x000fe20000004100 */
[----:B------:R-:W-:Y:S01]  /*ab90*/  SHF.L.U32 R10, R41, 0x3, RZ ;  /* 0x00000003290a7819 */ /* 0x000fe200000006ff */
[----:B------:R-:W-:Y:S01]  /*aba0*/  HADD2.F32 R66, -RZ, R23.H0_H0 ;  /* 0x20000017ff427230 */ /* 0x000fe20000004100 */
[----:B------:R-:W-:-:S02]  /*abb0*/  LEA.HI R8, R8, R41, RZ, 0x3 ;  /* 0x0000002908087211 */ /* 0x000fc400078f18ff */
[----:B------:R-:W-:Y:S02]  /*abc0*/  SHF.L.U32 R12, R12, 0x7, RZ ;  /* 0x000000070c0c7819 */ /* 0x000fe400000006ff */
[----:B------:R-:W-:Y:S02]  /*abd0*/  LOP3.LUT R10, R45, 0x38, R10, 0xf8, !PT ;  /* 0x000000382d0a7812 */ /* 0x000fe400078ef80a */
[----:B------:R-:W-:Y:S02]  /*abe0*/  SHF.L.U32 R8, R8, 0xa, RZ ;  /* 0x0000000a08087819 */ /* 0x000fe400000006ff */
[----:B------:R-:W-:Y:S02]  /*abf0*/  LOP3.LUT R12, R12, 0x7fffe000, RZ, 0xc0, !PT ;  /* 0x7fffe0000c0c7812 */ /* 0x000fe400078ec0ff */
[----:B------:R-:W-:Y:S02]  /*ac00*/  LOP3.LUT R43, R10, R43, RZ, 0x3c, !PT ;  /* 0x0000002b0a2b7212 */ /* 0x000fe400078e3cff */
[----:B------:R-:W-:-:S02]  /*ac10*/  LOP3.LUT R8, R8, 0x7fffe000, RZ, 0xc0, !PT ;  /* 0x7fffe00008087812 */ /* 0x000fc400078ec0ff */
[--C-:B------:R-:W-:Y:S02]  /*ac20*/  IADD3 R9, R9, R12, R39.reuse ;  /* 0x0000000c09097210 */ /* 0x100fe40007ffe027 */
[----:B------:R-:W-:Y:S02]  /*ac30*/  IADD3 R39, R43, R8, R39 ;  /* 0x000000082b277210 */ /* 0x000fe40007ffe027 */
[----:B------:R-:W-:Y:S02]  /*ac40*/  SHF.L.U32 R40, R9, 0x1, RZ ;  /* 0x0000000109287819 */ /* 0x000fe400000006ff */
[----:B------:R-:W-:-:S03]  /*ac50*/  SHF.L.U32 R39, R39, 0x1, RZ ;  /* 0x0000000127277819 */ /* 0x000fc600000006ff */
[----:B------:R-:W1:Y:S04]  /*ac60*/  LDS.128 R12, [R40+0x10080] ;  /* 0x01008000280c7984 */ /* 0x000e680000000c00 */
[----:B------:R-:W2:Y:S01]  /*ac70*/  LDS.128 R8, [R39+0x10080] ;  /* 0x0100800027087984 */ /* 0x000ea20000000c00 */
[--C-:B-1----:R-:W-:Y:S02]  /*ac80*/  HADD2.F32 R43, -RZ, R12.reuse.H1_H1 ;  /* 0x3000000cff2b7230 */ /* 0x102fe40000004100 */
[----:B------:R-:W-:Y:S02]  /*ac90*/  HADD2.F32 R41, -RZ, R12.H0_H0 ;  /* 0x2000000cff297230 */ /* 0x000fe40000004100 */
[--C-:B--2---:R-:W-:Y:S02]  /*aca0*/  HADD2.F32 R47, -RZ, R10.reuse.H0_H0 ;  /* 0x2000000aff2f7230 */ /* 0x104fe40000004100 */
[----:B------:R-:W-:-:S02]  /*acb0*/  HADD2.F32 R49, -RZ, R10.H1_H1 ;  /* 0x3000000aff317230 */ /* 0x000fc40000004100 */
[----:B------:R-:W-:Y:S02]  /*acc0*/  HADD2.F32 R10, -RZ, R24.H1_H1 ;  /* 0x30000018ff0a7230 */ /* 0x000fe40000004100 */
[--C-:B------:R-:W-:Y:S02]  /*acd0*/  HADD2.F32 R63, -RZ, R8.reuse.H0_H0 ;  /* 0x20000008ff3f7230 */ /* 0x100fe40000004100 */
[----:B------:R-:W-:Y:S01]  /*ace0*/  HADD2.F32 R51, -RZ, R8.H1_H1 ;  /* 0x30000008ff337230 */ /* 0x000fe20000004100 */
[----:B------:R-:W-:Y:S01]  /*acf0*/  FMUL.FTZ R60, R10, R43 ;  /* 0x0000002b0a3c7220 */ /* 0x000fe20000410000 */
[--C-:B------:R-:W-:Y:S01]  /*ad00*/  HADD2.F32 R42, -RZ, R11.reuse.H0_H0 ;  /* 0x2000000bff2a7230 */ /* 0x100fe20000004100 */
[C---:B------:R-:W-:Y:S01]  /*ad10*/  FMUL.FTZ R8, R64.reuse, R41 ;  /* 0x0000002940087220 */ /* 0x040fe20000410000 */
[----:B------:R-:W-:Y:S01]  /*ad20*/  HADD2.F32 R65, -RZ, R11.H1_H1 ;  /* 0x3000000bff417230 */ /* 0x000fe20000004100 */
[----:B------:R-:W-:Y:S01]  /*ad30*/  FMUL.FTZ R64, R64, R63 ;  /* 0x0000003f40407220 */ /* 0x000fe20000410000 */
[--C-:B------:R-:W-:Y:S01]  /*ad40*/  HADD2.F32 R12, -RZ, R13.reuse.H0_H0 ;  /* 0x2000000dff0c7230 */ /* 0x100fe20000004100 */
[-C--:B------:R-:W-:Y:S01]  /*ad50*/  FMUL.FTZ R61, R10, R51.reuse ;  /* 0x000000330a3d7220 */ /* 0x080fe20000410000 */
[----:B------:R-:W-:Y:S01]  /*ad60*/  HADD2.F32 R44, -RZ, R13.H1_H1 ;  /* 0x3000000dff2c7230 */ /* 0x000fe20000004100 */
[----:B------:R-:W-:Y:S01]  /*ad70*/  FFMA.FTZ R60, R52, R51, R60 ;  /* 0x00000033343c7223 */ /* 0x000fe2000001003c */
[----:B------:R-:W-:Y:S01]  /*ad80*/  HADD2.F32 R11, -RZ, R24.H0_H0 ;  /* 0x20000018ff0b7230 */ /* 0x000fe20000004100 */
[----:B------:R-:W-:Y:S01]  /*ad90*/  FFMA.FTZ R63, R54, R63, R8 ;  /* 0x0000003f363f7223 */ /* 0x000fe20000010008 */
[--C-:B------:R-:W-:Y:S01]  /*ada0*/  HADD2.F32 R46, -RZ, R9.reuse.H0_H0 ;  /* 0x20000009ff2e7230 */ /* 0x100fe20000004100 */
[----:B------:R-:W-:Y:S01]  /*adb0*/  FMUL.FTZ R8, R59, R12 ;  /* 0x0000000c3b087220 */ /* 0x000fe20000410000 */
[----:B------:R-:W-:Y:S01]  /*adc0*/  HADD2.F32 R48, -RZ, R9.H1_H1 ;  /* 0x30000009ff307230 */ /* 0x000fe20000004100 */
[----:B------:R-:W-:Y:S01]  /*add0*/  FMUL.FTZ R9, R11, R44 ;  /* 0x0000002c0b097220 */ /* 0x000fe20000410000 */
[----:B------:R-:W-:Y:S01]  /*ade0*/  HADD2.F32 R51, -RZ, R26.H0_H0 ;  /* 0x2000001aff337230 */ /* 0x000fe20000004100 */
[-C--:B------:R-:W-:Y:S01]  /*adf0*/  FMUL.FTZ R59, R59, R46.reuse ;  /* 0x0000002e3b3b7220 */ /* 0x080fe20000410000 */
[----:B------:R-:W-:Y:S01]  /*ae00*/  HADD2.F32 R13, -RZ, R14.H0_H0 ;  /* 0x2000000eff0d7230 */ /* 0x000fe20000004100 */
[----:B------:R-:W-:Y:S01]  /*ae10*/  FFMA.FTZ R46, R53, R46, R8 ;  /* 0x0000002e352e7223 */ /* 0x000fe20000010008 */
[----:B------:R-:W-:Y:S01]  /*ae20*/  HADD2.F32 R10, -RZ, R28.H1_H1 ;  /* 0x3000001cff0a7230 */ /* 0x000fe20000004100 */
        /* <DEDUP_REMOVED lines=9> */
[----:B------:R-:W-:Y:S01]  /*aec0*/  F2FP.PACK_AB R9, R9, R46 ;  /* 0x0000002e0909723e */ /* 0x000fe200000000ff */
[----:B------:R-:W-:Y:S01]  /*aed0*/  FFMA.FTZ R47, R50, R47, R8 ;  /* 0x0000002f322f7223 */ /* 0x000fe20000010008 */
[----:B------:R-:W-:Y:S01]  /*aee0*/  HADD2.F32 R8, -RZ, R25.H0_H0 ;  /* 0x20000019ff087230 */ /* 0x000fe20000004100 */
[----:B------:R-:W-:-:S02]  /*aef0*/  FMUL.FTZ R56, R56, R49 ;  /* 0x0000003138387220 */ /* 0x000fc40000410000 */
[----:B------:R-:W-:Y:S01]  /*af00*/  FFMA.FTZ R10, R48, R49, R10 ;  /* 0x00000031300a7223 */ /* 0x000fe2000001000a */
[----:B------:R-:W-:Y:S01]  /*af10*/  HADD2.F32 R49, -RZ, R30.H0_H0 ;  /* 0x2000001eff317230 */ /* 0x000fe20000004100 */
[C---:B------:R-:W-:Y:S02]  /*af20*/  FMUL.FTZ R67, R55.reuse, R14 ;  /* 0x0000000e37437220 */ /* 0x040fe40000410000 */
[----:B------:R-:W-:Y:S01]  /*af30*/  FMUL.FTZ R11, R66, R15 ;  /* 0x0000000f420b7220 */ /* 0x000fe20000410000 */
[----:B------:R-:W-:Y:S01]  /*af40*/  F2FP.PACK_AB R10, R10, R47 ;  /* 0x0000002f0a0a723e */ /* 0x000fe200000000ff */
[----:B------:R-:W-:Y:S02]  /*af50*/  FMUL.FTZ R55, R55, R42 ;  /* 0x0000002a37377220 */ /* 0x000fe40000410000 */
[----:B------:R-:W-:Y:S02]  /*af60*/  FMUL.FTZ R66, R66, R65 ;  /* 0x0000004142427220 */ /* 0x000fe40000410000 */
        /* <DEDUP_REMOVED lines=18> */
.L_x_131:
[----:B------:R-:W-:Y:S05]  /*b090*/  BSYNC B1 ;  /* 0x0000000000017941 */ /* 0x000fea0003800000 */
.L_x_130:
        /* <DEDUP_REMOVED lines=106> */
.L_x_137:
[----:B------:R-:W-:Y:S05]  /*b740*/  BSYNC B0 ;  /* 0x0000000000007941 */ /* 0x000fea0003800000 */
.L_x_136:
        /* <DEDUP_REMOVED lines=97> */
.L_x_135:
[----:B------:R-:W-:Y:S05]  /*bd60*/  BSYNC B1 ;  /* 0x0000000000017941 */ /* 0x000fea0003800000 */
.L_x_134:
[----:B-1----:R-:W-:-:S04]  /*bd70*/  IADD3 R39, R19, 0x60, RZ ;  /* 0x0000006013277810 */ /* 0x002fc80007ffe0ff */
        /* <DEDUP_REMOVED lines=19> */
[----:B------:R-:W-:Y:S01]  /*beb0*/  HADD2.F32 R35, -RZ, R35.H0_H0 ;  /* 0x20000023ff237230 */ /* 0x000fe20000004100 */
[----:B------:R-:W-:Y:S01]  /*bec0*/  SHF.L.U32 R10, R9, 0x3, RZ ;  /* 0x00000003090a7819 */ /* 0x000fe200000006ff */
[--C-:B------:R-:W-:Y:S01]  /*bed0*/  HADD2.F32 R54, -RZ, R32.reuse.H1_H1 ;  /* 0x30000020ff367230 */ /* 0x100fe20000004100 */
[----:B------:R-:W-:Y:S01]  /*bee0*/  LEA.HI R8, R8, R9, RZ, 0x3 ;  /* 0x0000000908087211 */ /* 0x000fe200078f18ff */
[----:B------:R-:W-:Y:S01]  /*bef0*/  HADD2.F32 R32, -RZ, R32.H0_H0 ;  /* 0x20000020ff207230 */ /* 0x000fe20000004100 */
[----:B------:R-:W-:Y:S01]  /*bf00*/  LOP3.LUT R10, R45, 0x38, R10, 0xf8, !PT ;  /* 0x000000382d0a7812 */ /* 0x000fe200078ef80a */
[----:B------:R-:W-:Y:S01]  /*bf10*/  HADD2.F32 R37, -RZ, R37.H0_H0 ;  /* 0x20000025ff257230 */ /* 0x000fe20000004100 */
[----:B------:R-:W-:Y:S01]  /*bf20*/  SHF.L.U32 R8, R8, 0xa, RZ ;  /* 0x0000000a08087819 */ /* 0x000fe200000006ff */
[----:B------:R-:W-:Y:S01]  /*bf30*/  HADD2.F32 R63, -RZ, R38.H0_H0 ;  /* 0x20000026ff3f7230 */ /* 0x000fe20000004100 */
[----:B------:R-:W-:-:S02]  /*bf40*/  LOP3.LUT R42, R42, R43, RZ, 0x3c, !PT ;  /* 0x0000002b2a2a7212 */ /* 0x000fc400078e3cff */
[----:B------:R-:W-:Y:S02]  /*bf50*/  LOP3.LUT R9, R10, R43, RZ, 0x3c, !PT ;  /* 0x0000002b0a097212 */ /* 0x000fe400078e3cff */
[----:B------:R-:W-:Y:S02]  /*bf60*/  LOP3.LUT R8, R8, 0x7fffe000, RZ, 0xc0, !PT ;  /* 0x7fffe00008087812 */ /* 0x000fe400078ec0ff */
[----:B------:R-:W-:Y:S02]  /*bf70*/  IADD3 R42, R39, R42, RZ ;  /* 0x0000002a272a7210 */ /* 0x000fe40007ffe0ff */
[----:B------:R-:W-:Y:S02]  /*bf80*/  IADD3 R8, R9, R8, R39 ;  /* 0x0000000809087210 */ /* 0x000fe40007ffe027 */
[----:B------:R-:W-:Y:S02]  /*bf90*/  SHF.L.U32 R42, R42, 0x1, RZ ;  /* 0x000000012a2a7819 */ /* 0x000fe400000006ff */
[----:B------:R-:W-:-:S03]  /*bfa0*/  SHF.L.U32 R40, R8, 0x1, RZ ;  /* 0x0000000108287819 */ /* 0x000fc600000006ff */
[----:B------:R-:W1:Y:S04]  /*bfb0*/  LDS.128 R12, [R42+0x10080] ;  /* 0x010080002a0c7984 */ /* 0x000e680000000c00 */
[----:B------:R-:W2:Y:S01]  /*bfc0*/  LDS.128 R8, [R40+0x10080] ;  /* 0x0100800028087984 */ /* 0x000ea20000000c00 */
[--C-:B-1----:R-:W-:Y:S02]  /*bfd0*/  HADD2.F32 R44, -RZ, R12.reuse.H0_H0 ;  /* 0x2000000cff2c7230 */ /* 0x102fe40000004100 */
[----:B------:R-:W-:Y:S02]  /*bfe0*/  HADD2.F32 R46, -RZ, R12.H1_H1 ;  /* 0x3000000cff2e7230 */ /* 0x000fe40000004100 */
[--C-:B--2---:R-:W-:Y:S01]  /*bff0*/  HADD2.F32 R50, -RZ, R8.reuse.H0_H0 ;  /* 0x20000008ff327230 */ /* 0x104fe20000004100 */
[C---:B------:R-:W-:Y:S01]  /*c000*/  FMUL.FTZ R56, R49.reuse, R44 ;  /* 0x0000002c31387220 */ /* 0x040fe20000410000 */
[--C-:B------:R-:W-:Y:S01]  /*c010*/  HADD2.F32 R12, -RZ, R13.reuse.H0_H0 ;  /* 0x2000000dff0c7230 */ /* 0x100fe20000004100 */
[----:B------:R-:W-:Y:S01]  /*c020*/  FMUL.FTZ R58, R54, R46 ;  /* 0x0000002e363a7220 */ /* 0x000fe20000410000 */
[----:B------:R-:W-:Y:S01]  /*c030*/  HADD2.F32 R47, -RZ, R13.H1_H1 ;  /* 0x3000000dff2f7230 */ /* 0x000fe20000004100 */
[-C--:B------:R-:W-:Y:S01]  /*c040*/  FMUL.FTZ R49, R49, R50.reuse ;  /* 0x0000003231317220 */ /* 0x080fe20000410000 */
[----:B------:R-:W-:Y:S01]  /*c050*/  HADD2.F32 R51, -RZ, R8.H1_H1 ;  /* 0x30000008ff337230 */ /* 0x000fe20000004100 */
[----:B------:R-:W-:Y:S01]  /*c060*/  FFMA.FTZ R50, R55, R50, R56 ;  /* 0x0000003237327223 */ /* 0x000fe20000010038 */
[--C-:B------:R-:W-:Y:S01]  /*c070*/  HADD2.F32 R8, -RZ, R9.reuse.H0_H0 ;  /* 0x20000009ff087230 */ /* 0x100fe20000004100 */
[C---:B------:R-:W-:Y:S01]  /*c080*/  FMUL.FTZ R57, R35.reuse, R12 ;  /* 0x0000000c23397220 */ /* 0x040fe20000410000 */
[----:B------:R-:W-:Y:S01]  /*c090*/  HADD2.F32 R52, -RZ, R9.H1_H1 ;  /* 0x30000009ff347230 */ /* 0x000fe20000004100 */
[C---:B------:R-:W-:Y:S01]  /*c0a0*/  FMUL.FTZ R61, R32.reuse, R47 ;  /* 0x0000002f203d7220 */ /* 0x040fe20000410000 */
[--C-:B------:R-:W-:Y:S01]  /*c0b0*/  HADD2.F32 R56, -RZ, R34.reuse.H1_H1 ;  /* 0x30000022ff387230 */ /* 0x100fe20000004100 */
[-C--:B------:R-:W-:Y:S01]  /*c0c0*/  FMUL.FTZ R35, R35, R8.reuse ;  /* 0x0000000823237220 */ /* 0x080fe20000410000 */
[----:B------:R-:W-:Y:S01]  /*c0d0*/  HADD2.F32 R34, -RZ, R34.H0_H0 ;  /* 0x20000022ff227230 */ /* 0x000fe20000004100 */
[----:B------:R-:W-:Y:S01]  /*c0e0*/  FFMA.FTZ R57, R37, R8, R57 ;  /* 0x0000000825397223 */ /* 0x000fe20000010039 */
[----:B------:R-:W-:Y:S01]  /*c0f0*/  HADD2.F32 R13, -RZ, R14.H0_H0 ;  /* 0x2000000eff0d7230 */ /* 0x000fe20000004100 */
[-C--:B------:R-:W-:Y:S01]  /*c100*/  FMUL.FTZ R32, R32, R52.reuse ;  /* 0x0000003420207220 */ /* 0x080fe20000410000 */
[----:B------:R-:W-:Y:S01]  /*c110*/  HADD2.F32 R8, -RZ, R36.H1_H1 ;  /* 0x30000024ff087230 */ /* 0x000fe20000004100 */
[----:B------:R-:W-:Y:S01]  /*c120*/  FFMA.FTZ R52, R34, R52, R61 ;  /* 0x0000003422347223 */ /* 0x000fe2000001003d */
[----:B------:R-:W-:Y:S01]  /*c130*/  HADD2.F32 R48, -RZ, R14.H1_H1 ;  /* 0x3000000eff307230 */ /* 0x000fe20000004100 */
[-C--:B------:R-:W-:Y:S01]  /*c140*/  FMUL.FTZ R59, R54, R51.reuse ;  /* 0x00000033363b7220 */ /* 0x080fe20000410000 */
[--C-:B------:R-:W-:Y:S01]  /*c150*/  HADD2.F32 R14, -RZ, R15.reuse.H0_H0 ;  /* 0x2000000fff0e7230 */ /* 0x100fe20000004100 */
[----:B------:R-:W-:Y:S01]  /*c160*/  FFMA.FTZ R51, R56, R51, R58 ;  /* 0x0000003338337223 */ /* 0x000fe2000001003a */
[----:B------:R-:W-:Y:S01]  /*c170*/  HADD2.F32 R61, -RZ, R36.H0_H0 ;  /* 0x20000024ff3d7230 */ /* 0x000fe20000004100 */
[----:B------:R-:W-:Y:S01]  /*c180*/  FMUL.FTZ R60, R8, R13 ;  /* 0x0000000d083c7220 */ /* 0x000fe20000410000 */
[----:B------:R-:W-:Y:S01]  /*c190*/  HADD2.F32 R9, -RZ, R10.H0_H0 ;  /* 0x2000000aff097230 */ /* 0x000fe20000004100 */
[----:B------:R-:W-:Y:S01]  /*c1a0*/  FFMA.FTZ R49, R55, R44, -R49 ;  /* 0x0000002c37317223 */ /* 0x000fe20000010831 */
[----:B------:R-:W-:Y:S01]  /*c1b0*/  HADD2.F32 R54, -RZ, R38.H1_H1 ;  /* 0x30000026ff367230 */ /* 0x000fe20000004100 */
[----:B------:R-:W-:Y:S01]  /*c1c0*/  FFMA.FTZ R46, R56, R46, -R59 ;  /* 0x0000002e382e7223 */ /* 0x000fe2000001083b */
[----:B------:R-:W-:Y:S01]  /*c1d0*/  HADD2.F32 R53, -RZ, R10.H1_H1 ;  /* 0x3000000aff357230 */ /* 0x000fe20000004100 */
[-C--:B------:R-:W-:Y:S01]  /*c1e0*/  FMUL.FTZ R8, R8, R9.reuse ;  /* 0x0000000908087220 */ /* 0x080fe20000410000 */
[----:B------:R-:W-:Y:S01]  /*c1f0*/  HADD2.F32 R15, -RZ, R15.H1_H1 ;  /* 0x3000000fff0f7230 */ /* 0x000fe20000004100 */
[----:B------:R-:W-:Y:S01]  /*c200*/  FFMA.FTZ R60, R54, R9, R60 ;  /* 0x00000009363c7223 */ /* 0x000fe2000001003c */
[----:B------:R-:W-:Y:S01]  /*c210*/  HADD2.F32 R10, -RZ, R11.H0_H0 ;  /* 0x2000000bff0a7230 */ /* 0x000fe20000004100 */
[----:B------:R-:W-:Y:S01]  /*c220*/  FFMA.FTZ R35, R37, R12, -R35 ;  /* 0x0000000c25237223 */ /* 0x000fe20000010823 */
[--C-:B------:R-:W-:Y:S01]  /*c230*/  HADD2.F32 R58, -RZ, R31.reuse.H1_H1 ;  /* 0x3000001fff3a7230 */ /* 0x100fe20000004100 */
[----:B------:R-:W-:Y:S01]  /*c240*/  FFMA.FTZ R32, R34, R47, -R32 ;  /* 0x0000002f22207223 */ /* 0x000fe20000010820 */
[----:B------:R-:W-:Y:S01]  /*c250*/  HADD2.F32 R36, -RZ, R31.H0_H0 ;  /* 0x2000001fff247230 */ /* 0x000fe20000004100 */
[C---:B------:R-:W-:Y:S01]  /*c260*/  FMUL.FTZ R31, R61.reuse, R14 ;  /* 0x0000000e3d1f7220 */ /* 0x040fe20000410000 */
[----:B------:R-:W-:Y:S01]  /*c270*/  HADD2.F32 R11, -RZ, R11.H1_H1 ;  /* 0x3000000bff0b7230 */ /* 0x000fe20000004100 */
[----:B------:R-:W-:Y:S01]  /*c280*/  FMUL.FTZ R64, R58, R48 ;  /* 0x000000303a407220 */ /* 0x000fe20000410000 */
[--C-:B------:R-:W-:Y:S01]  /*c290*/  HADD2.F32 R9, -RZ, R33.reuse.H1_H1 ;  /* 0x30000021ff097230 */ /* 0x100fe20000004100 */
[-C--:B------:R-:W-:Y:S01]  /*c2a0*/  FMUL.FTZ R61, R61, R10.reuse ;  /* 0x0000000a3d3d7220 */ /* 0x080fe20000410000 */
[----:B------:R-:W-:Y:S01]  /*c2b0*/  HADD2.F32 R38, -RZ, R33.H0_H0 ;  /* 0x20000021ff267230 */ /* 0x000fe20000004100 */
[----:B------:R-:W-:Y:S01]  /*c2c0*/  FMUL.FTZ R33, R36, R15 ;  /* 0x0000000f24217220 */ /* 0x000fe20000410000 */
[----:B------:R-:W-:Y:S01]  /*c2d0*/  F2FP.PACK_AB R12, R46, R49 ;  /* 0x000000312e0c723e */ /* 0x000fe200000000ff */
[----:B------:R-:W-:-:S02]  /*c2e0*/  FFMA.FTZ R31, R63, R10, R31 ;  /* 0x0000000a3f1f7223 */ /* 0x000fc4000001001f */
[----:B------:R-:W-:Y:S02]  /*c2f0*/  FMUL.FTZ R58, R58, R53 ;  /* 0x000000353a3a7220 */ /* 0x000fe40000410000 */
[-C--:B------:R-:W-:Y:S02]  /*c300*/  FMUL.FTZ R10, R36, R11.reuse ;  /* 0x0000000b240a7220 */ /* 0x080fe40000410000 */
[----:B------:R-:W-:Y:S02]  /*c310*/  FFMA.FTZ R36, R38, R11, R33 ;  /* 0x0000000b26247223 */ /* 0x000fe40000010021 */
[----:B------:R-:W-:Y:S01]  /*c320*/  FFMA.FTZ R54, R54, R13, -R8 ;  /* 0x0000000d36367223 */ /* 0x000fe20000010808 */
[----:B------:R-:W-:Y:S01]  /*c330*/  F2FP.PACK_AB R13, R32, R35 ;  /* 0x00000023200d723e */ /* 0x000fe200000000ff */
        /* <DEDUP_REMOVED lines=8> */
[----:B------:R-:W-:Y:S02]  /*c3c0*/  F2FP.PACK_AB R10, R53, R60 ;  /* 0x0000003c350a723e */ /* 0x000fe400000000ff */
[----:B------:R-:W-:Y:S01]  /*c3d0*/  F2FP.PACK_AB R11, R36, R31 ;  /* 0x0000001f240b723e */ /* 0x000fe200000000ff */
[----:B------:R1:W-:Y:S04]  /*c3e0*/  STS.128 [R42+0x10080], R12 ;  /* 0x0100800c2a007388 */ /* 0x0003e80000000c00 */
[----:B------:R1:W-:Y:S02]  /*c3f0*/  STS.128 [R40+0x10080], R8 ;  /* 0x0100800828007388 */ /* 0x0003e40000000c00 */
.L_x_139:
[----:B------:R-:W-:Y:S05]  /*c400*/  BSYNC B0 ;  /* 0x0000000000007941 */ /* 0x000fea0003800000 */
.L_x_138:
        /* <DEDUP_REMOVED lines=10> */
[----:B------:R-:W-:Y:S01]  /*c4b0*/  HADD2.F32 R48, -RZ, R30.H1_H1 ;  /* 0x3000001eff307230 */ /* 0x000fe20000004100 */
[----:B------:R-:W-:-:S02]  /*c4c0*/  LOP3.LUT R10, R45, 0x38, R10, 0xf8, !PT ;  /* 0x000000382d0a7812 */ /* 0x000fc400078ef80a */
[----:B------:R-:W-:Y:S02]  /*c4d0*/  SHF.R.S32.HI R8, RZ, 0x1f, R41 ;  /* 0x0000001fff087819 */ /* 0x000fe40000011429 */
[----:B------:R-:W-:Y:S02]  /*c4e0*/  LOP3.LUT R9, R10, R43, RZ, 0x3c, !PT ;  /* 0x0000002b0a097212 */ /* 0x000fe400078e3cff */
[----:B------:R-:W-:Y:S02]  /*c4f0*/  SHF.L.U32 R12, R12, 0x7, RZ ;  /* 0x000000070c0c7819 */ /* 0x000fe400000006ff */
[----:B------:R-:W-:Y:S02]  /*c500*/  SHF.L.U32 R10, R41, 0x3, RZ ;  /* 0x00000003290a7819 */ /* 0x000fe400000006ff */
[----:B------:R-:W-:Y:S02]  /*c510*/  LEA.HI R8, R8, R41, RZ, 0x3 ;  /* 0x0000002908087211 */ /* 0x000fe400078f18ff */
[----:B------:R-:W-:-:S02]  /*c520*/  LOP3.LUT R12, R12, 0x7fffe000, RZ, 0xc0, !PT ;  /* 0x7fffe0000c0c7812 */ /* 0x000fc400078ec0ff */
[----:B------:R-:W-:Y:S02]  /*c530*/  LOP3.LUT R10, R45, 0x38, R10, 0xf8, !PT ;  /* 0x000000382d0a7812 */ /* 0x000fe400078ef80a */
[----:B------:R-:W-:Y:S02]  /*c540*/  SHF.L.U32 R8, R8, 0xa, RZ ;  /* 0x0000000a08087819 */ /* 0x000fe400000006ff */
[----:B------:R-:W-:Y:S02]  /*c550*/  IADD3 R9, R9, R12, R39 ;  /* 0x0000000c09097210 */ /* 0x000fe40007ffe027 */
[----:B------:R-:W-:Y:S02]  /*c560*/  LOP3.LUT R43, R10, R43, RZ, 0x3c, !PT ;  /* 0x0000002b0a2b7212 */ /* 0x000fe400078e3cff */
[----:B------:R-:W-:Y:S02]  /*c570*/  LOP3.LUT R8, R8, 0x7fffe000, RZ, 0xc0, !PT ;  /* 0x7fffe00008087812 */ /* 0x000fe400078ec0ff */
[----:B------:R-:W-:-:S02]  /*c580*/  SHF.L.U32 R31, R9, 0x1, RZ ;  /* 0x00000001091f7819 */ /* 0x000fc400000006ff */
[----:B------:R-:W-:Y:S01]  /*c590*/  IADD3 R8, R43, R8, R39 ;  /* 0x000000082b087210 */ /* 0x000fe20007ffe027 */
[--C-:B------:R-:W-:Y:S02]  /*c5a0*/  HADD2.F32 R43, -RZ, R24.reuse.H1_H1 ;  /* 0x30000018ff2b7230 */ /* 0x100fe40000004100 */
[----:B------:R-:W1:Y:S01]  /*c5b0*/  LDS.128 R12, [R31+0x10080] ;  /* 0x010080001f0c7984 */ /* 0x000e620000000c00 */
[----:B------:R-:W-:Y:S01]  /*c5c0*/  SHF.L.U32 R32, R8, 0x1, RZ ;  /* 0x0000000108207819 */ /* 0x000fe200000006ff */
[----:B------:R-:W-:-:S04]  /*c5d0*/  HADD2.F32 R24, -RZ, R24.H0_H0 ;  /* 0x20000018ff187230 */ /* 0x000fc80000004100 */
[----:B------:R-:W2:Y:S01]  /*c5e0*/  LDS.128 R8, [R32+0x10080] ;  /* 0x0100800020087984 */ /* 0x000ea20000000c00 */
[--C-:B-1----:R-:W-:Y:S02]  /*c5f0*/  HADD2.F32 R33, -RZ, R12.reuse.H0_H0 ;  /* 0x2000000cff217230 */ /* 0x102fe40000004100 */
[----:B------:R-:W-:Y:S02]  /*c600*/  HADD2.F32 R34, -RZ, R12.H1_H1 ;  /* 0x3000000cff227230 */ /* 0x000fe40000004100 */
[----:B------:R-:W-:Y:S01]  /*c610*/  HADD2.F32 R12, -RZ, R13.H0_H0 ;  /* 0x2000000dff0c7230 */ /* 0x000fe20000004100 */
[C---:B------:R-:W-:Y:S01]  /*c620*/  FMUL.FTZ R44, R38.reuse, R33 ;  /* 0x00000021262c7220 */ /* 0x040fe20000410000 */
[--C-:B--2---:R-:W-:Y:S01]  /*c630*/  HADD2.F32 R37, -RZ, R8.reuse.H0_H0 ;  /* 0x20000008ff257230 */ /* 0x104fe20000004100 */
[----:B------:R-:W-:Y:S01]  /*c640*/  FMUL.FTZ R46, R43, R34 ;  /* 0x000000222b2e7220 */ /* 0x000fe20000410000 */
[----:B------:R-:W-:Y:S01]  /*c650*/  HADD2.F32 R39, -RZ, R8.H1_H1 ;  /* 0x30000008ff277230 */ /* 0x000fe20000004100 */
[C---:B------:R-:W-:Y:S01]  /*c660*/  FMUL.FTZ R45, R27.reuse, R12 ;  /* 0x0000000c1b2d7220 */ /* 0x040fe20000410000 */
[----:B------:R-:W-:Y:S01]  /*c670*/  HADD2.F32 R8, -RZ, R9.H0_H0 ;  /* 0x20000009ff087230 */ /* 0x000fe20000004100 */
[-C--:B------:R-:W-:Y:S01]  /*c680*/  FMUL.FTZ R38, R38, R37.reuse ;  /* 0x0000002526267220 */ /* 0x080fe20000410000 */
[----:B------:R-:W-:Y:S01]  /*c690*/  HADD2.F32 R35, -RZ, R13.H1_H1 ;  /* 0x3000000dff237230 */ /* 0x000fe20000004100 */
[----:B------:R-:W-:Y:S01]  /*c6a0*/  FFMA.FTZ R37, R42, R37, R44 ;  /* 0x000000252a257223 */ /* 0x000fe2000001002c */
[----:B------:R-:W-:Y:S01]  /*c6b0*/  HADD2.F32 R13, -RZ, R14.H0_H0 ;  /* 0x2000000eff0d7230 */ /* 0x000fe20000004100 */
[-C--:B------:R-:W-:Y:S01]  /*c6c0*/  FMUL.FTZ R27, R27, R8.reuse ;  /* 0x000000081b1b7220 */ /* 0x080fe20000410000 */
[----:B------:R-:W-:Y:S01]  /*c6d0*/  HADD2.F32 R44, -RZ, R26.H1_H1 ;  /* 0x3000001aff2c7230 */ /* 0x000fe20000004100 */
[----:B------:R-:W-:Y:S01]  /*c6e0*/  FFMA.FTZ R45, R29, R8, R45 ;  /* 0x000000081d2d7223 */ /* 0x000fe2000001002d */
[----:B------:R-:W-:Y:S01]  /*c6f0*/  HADD2.F32 R8, -RZ, R28.H1_H1 ;  /* 0x3000001cff087230 */ /* 0x000fe20000004100 */
[-C--:B------:R-:W-:Y:S01]  /*c700*/  FMUL.FTZ R43, R43, R39.reuse ;  /* 0x000000272b2b7220 */ /* 0x080fe20000410000 */
[----:B------:R-:W-:Y:S01]  /*c710*/  HADD2.F32 R40, -RZ, R9.H1_H1 ;  /* 0x30000009ff287230 */ /* 0x000fe20000004100 */
[----:B------:R-:W-:Y:S01]  /*c720*/  FFMA.FTZ R46, R44, R39, R46 ;  /* 0x000000272c2e7223 */ /* 0x000fe2000001002e */
[----:B------:R-:W-:Y:S01]  /*c730*/  HADD2.F32 R9, -RZ, R10.H0_H0 ;  /* 0x2000000aff097230 */ /* 0x000fe20000004100 */
[----:B------:R-:W-:Y:S01]  /*c740*/  FMUL.FTZ R47, R8, R13 ;  /* 0x0000000d082f7220 */ /* 0x000fe20000410000 */
[----:B------:R-:W-:Y:S01]  /*c750*/  HADD2.F32 R36, -RZ, R14.H1_H1 ;  /* 0x3000000eff247230 */ /* 0x000fe20000004100 */
[----:B------:R-:W-:Y:S01]  /*c760*/  FMUL.FTZ R49, R24, R35 ;  /* 0x0000002318317220 */ /* 0x000fe20000410000 */
        /* <DEDUP_REMOVED lines=8> */
[--C-:B------:R-:W-:Y:S01]  /*c7f0*/  HADD2.F32 R14, -RZ, R15.reuse.H0_H0 ;  /* 0x2000000fff0e7230 */ /* 0x100fe20000004100 */
[C---:B------:R-:W-:Y:S01]  /*c800*/  FMUL.FTZ R50, R39.reuse, R36 ;  /* 0x0000002427327220 */ /* 0x040fe20000410000 */
[----:B------:R-:W-:Y:S01]  /*c810*/  HADD2.F32 R49, -RZ, R28.H0_H0 ;  /* 0x2000001cff317230 */ /* 0x000fe20000004100 */
[-C--:B------:R-:W-:Y:S01]  /*c820*/  FMUL.FTZ R39, R39, R41.reuse ;  /* 0x0000002927277220 */ /* 0x080fe20000410000 */
[----:B------:R-:W-:Y:S01]  /*c830*/  HADD2.F32 R15, -RZ, R15.H1_H1 ;  /* 0x3000000fff0f7230 */ /* 0x000fe20000004100 */
[----:B------:R-:W-:Y:S01]  /*c840*/  FFMA.FTZ R50, R9, R41, R50 ;  /* 0x0000002909327223 */ /* 0x000fe20000010032 */
[----:B------:R-:W-:Y:S01]  /*c850*/  HADD2.F32 R10, -RZ, R11.H0_H0 ;  /* 0x2000000bff0a7230 */ /* 0x000fe20000004100 */
[----:B------:R-:W-:Y:S01]  /*c860*/  FFMA.FTZ R38, R42, R33, -R38 ;  /* 0x000000212a267223 */ /* 0x000fe20000010826 */
[----:B------:R-:W-:Y:S01]  /*c870*/  HADD2.F32 R28, -RZ, R23.H0_H0 ;  /* 0x20000017ff1c7230 */ /* 0x000fe20000004100 */
[C---:B------:R-:W-:Y:S01]  /*c880*/  FMUL.FTZ R23, R49.reuse, R14 ;  /* 0x0000000e31177220 */ /* 0x040fe20000410000 */
[----:B------:R-:W-:Y:S01]  /*c890*/  HADD2.F32 R41, -RZ, R30.H0_H0 ;  /* 0x2000001eff297230 */ /* 0x000fe20000004100 */
[----:B------:R-:W-:Y:S01]  /*c8a0*/  FMUL.FTZ R49, R49, R10 ;  /* 0x0000000a31317220 */ /* 0x000fe20000410000 */
[----:B------:R-:W-:Y:S01]  /*c8b0*/  HADD2.F32 R11, -RZ, R11.H1_H1 ;  /* 0x3000000bff0b7230 */ /* 0x000fe20000004100 */
[----:B------:R-:W-:Y:S01]  /*c8c0*/  FFMA.FTZ R43, R44, R34, -R43 ;  /* 0x000000222c2b7223 */ /* 0x000fe2000001082b */
[----:B------:R-:W-:Y:S01]  /*c8d0*/  HADD2.F32 R30, -RZ, R25.H0_H0 ;  /* 0x20000019ff1e7230 */ /* 0x000fe20000004100 */
[----:B------:R-:W-:-:S02]  /*c8e0*/  FMUL.FTZ R25, R28, R15 ;  /* 0x0000000f1c197220 */ /* 0x000fc40000410000 */
[----:B------:R-:W-:Y:S02]  /*c8f0*/  FFMA.FTZ R23, R41, R10, R23 ;  /* 0x0000000a29177223 */ /* 0x000fe40000010017 */
[-C--:B------:R-:W-:Y:S02]  /*c900*/  FMUL.FTZ R10, R28, R11.reuse ;  /* 0x0000000b1c0a7220 */ /* 0x080fe40000410000 */
[----:B------:R-:W-:Y:S02]  /*c910*/  FFMA.FTZ R28, R30, R11, R25 ;  /* 0x0000000b1e1c7223 */ /* 0x000fe40000010019 */
[----:B------:R-:W-:Y:S01]  /*c920*/  FFMA.FTZ R27, R29, R12, -R27 ;  /* 0x0000000c1d1b7223 */ /* 0x000fe2000001081b */
[----:B------:R-:W-:Y:S01]  /*c930*/  F2FP.PACK_AB R12, R43, R38 ;  /* 0x000000262b0c723e */ /* 0x000fe200000000ff */
        /* <DEDUP_REMOVED lines=9> */
[----:B------:R-:W-:-:S02]  /*c9d0*/  F2FP.PACK_AB R14, R39, R48 ;  /* 0x00000030270e723e */ /* 0x000fc400000000ff */
[----:B------:R-:W-:Y:S02]  /*c9e0*/  F2FP.PACK_AB R10, R50, R47 ;  /* 0x0000002f320a723e */ /* 0x000fe400000000ff */
[----:B------:R-:W-:-:S05]  /*c9f0*/  F2FP.PACK_AB R15, R30, R49 ;  /* 0x000000311e0f723e */ /* 0x000fca00000000ff */
[----:B------:R1:W-:Y:S04]  /*ca00*/  STS.128 [R31+0x10080], R12 ;  /* 0x0100800c1f007388 */ /* 0x0003e80000000c00 */
[----:B------:R1:W-:Y:S02]  /*ca10*/  STS.128 [R32+0x10080], R8 ;  /* 0x0100800820007388 */ /* 0x0003e40000000c00 */
.L_x_117:
[----:B------:R-:W-:Y:S05]  /*ca20*/  BSYNC B2 ;  /* 0x0000000000027941 */ /* 0x000fea0003800000 */
.L_x_89:
[C---:B-1----:R-:W-:Y:S01]  /*ca30*/  IMAD.SHL.U32 R15, R2.reuse, 0x40, RZ ;  /* 0x00000040020f7824 */ /* 0x042fe200078e00ff */
[----:B------:R-:W-:Y:S01]  /*ca40*/  SHF.R.S32.HI R9, RZ, 0x4, R22 ;  /* 0x00000004ff097819 */ /* 0x000fe20000011416 */
[----:B------:R-:W-:Y:S01]  /*ca50*/  IMAD.SHL.U32 R8, R19, 0x8, RZ ;  /* 0x0000000813087824 */ /* 0x000fe200078e00ff */
[----:B------:R-:W-:Y:S01]  /*ca60*/  LOP3.LUT P0, RZ, R2, 0x2, RZ, 0xc0, !PT ;  /* 0x0000000202ff7812 */ /* 0x000fe2000780c0ff */
[----:B------:R-:W-:Y:S01]  /*ca70*/  IMAD R13, R21, c[0x0][0x208], RZ ;  /* 0x00008200150d7a24 */ /* 0x000fe200078e02ff */
[----:B------:R-:W-:Y:S01]  /*ca80*/  LOP3.LUT R15, R15, 0x1c0, RZ, 0xc0, !PT ;  /* 0x000001c00f0f7812 */ /* 0x000fe200078ec0ff */
[----:B------:R-:W-:Y:S01]  /*ca90*/  IMAD.WIDE.U32 R10, R218, c[0x0][0x208], RZ ;  /* 0x00008200da0a7a25 */ /* 0x000fe200078e00ff */
[----:B------:R-:W-:Y:S01]  /*caa0*/  LEA.HI R12, R22, R9, RZ, 0x1 ;  /* 0x00000009160c7211 */ /* 0x000fe200078f08ff */
[----:B------:R-:W-:-:S04]  /*cab0*/  DEPBAR.LE SB0, 0x0 ;  /* 0x000080000000791a */ /* 0x000fc80000000000 */
[----:B------:R-:W-:Y:S01]  /*cac0*/  LOP3.LUT R8, R15, 0x8, R8, 0xf8, !PT ;  /* 0x000000080f087812 */ /* 0x000fe200078ef808 */
[----:B------:R-:W-:Y:S01]  /*cad0*/  IMAD R13, R218, c[0x0][0x20c], R13 ;  /* 0x00008300da0d7a24 */ /* 0x000fe200078e020d */
[----:B------:R-:W-:Y:S01]  /*cae0*/  SHF.R.U32.HI R15, RZ, 0x3, R15 ;  /* 0x00000003ff0f7819 */ /* 0x000fe2000001160f */
[----:B------:R-:W-:Y:S01]  /*caf0*/  IMAD.SHL.U32 R7, R7, 0x40, RZ ;  /* 0x0000004007077824 */ /* 0x000fe200078e00ff */
[----:B------:R-:W-:Y:S01]  /*cb00*/  LOP3.LUT R12, R12, 0xfffffffe, RZ, 0xc0, !PT ;  /* 0xfffffffe0c0c7812 */ /* 0x000fe200078ec0ff */
[----:B------:R-:W-:Y:S01]  /*cb10*/  IMAD.IADD R11, R11, 0x1, R13 ;  /* 0x000000010b0b7824 */ /* 0x000fe200078e020d */
[----:B------:R-:W-:Y:S01]  /*cb20*/  LOP3.LUT R15, R8, R15, RZ, 0x3c, !PT ;  /* 0x0000000f080f7212 */ /* 0x000fe200078e3cff */
[----:B------:R-:W-:Y:S01]  /*cb30*/  IMAD R8, R20, c[0x0][0x218], RZ ;  /* 0x0000860014087a24 */ /* 0x000fe200078e02ff */
[----:B------:R-:W-:Y:S01]  /*cb40*/  LOP3.LUT R7, R7, 0x1c0, RZ, 0xc0, !PT ;  /* 0x000001c007077812 */ /* 0x000fe200078ec0ff */
[----:B------:R-:W-:Y:S01]  /*cb50*/  IMAD.IADD R12, R9, 0x1, -R12 ;  /* 0x00000001090c7824 */ /* 0x000fe200078e0a0c */
[----:B------:R-:W-:Y:S01]  /*cb60*/  LEA.HI R3, R3, R62, RZ, 0x5 ;  /* 0x0000003e03037211 */ /* 0x000fe200078f28ff */
[----:B------:R-:W-:Y:S01]  /*cb70*/  IMAD.WIDE.U32 R10, R217, c[0x0][0x218], R10 ;  /* 0x00008600d90a7a25 */ /* 0x000fe200078e000a */
[----:B------:R-:W-:Y:S01]  /*cb80*/  SHF.R.S32.HI R149, RZ, 0x1f, R16 ;  /* 0x0000001fff957819 */ /* 0x000fe20000011410 */
[----:B------:R-:W-:Y:S01]  /*cb90*/  UISETP.GE.AND UP0, UPT, UR11, 0x21, UPT ;  /* 0x000000210b00788c */ /* 0x000fe2000bf06270 */
[----:B------:R-:W-:Y:S01]  /*cba0*/  SHF.R.S32.HI R221, RZ, 0x1f, R150 ;  /* 0x0000001fffdd7819 */ /* 0x000fe20000011496 */
[----:B------:R-:W-:Y:S01]  /*cbb0*/  IMAD R213, R12, 0x200, R15 ;  /* 0x000002000cd57824 */ /* 0x000fe200078e020f */
[----:B------:R-:W-:Y:S01]  /*cbc0*/  LEA.HI R149, R149, R16, RZ, 0x3 ;  /* 0x0000001095957211 */ /* 0x000fe200078f18ff */
[----:B------:R-:W-:-:S02]  /*cbd0*/  IMAD R8, R217, c[0x0][0x21c], R8 ;  /* 0x00008700d9087a24 */ /* 0x000fc400078e0208 */
[----:B------:R-:W-:Y:S01]  /*cbe0*/  IMAD.SHL.U32 R213, R213, 0x2, RZ ;  /* 0x00000002d5d57824 */ /* 0x000fe200078e00ff */
[----:B------:R-:W-:Y:S01]  /*cbf0*/  BAR.SYNC.DEFER_BLOCKING 0x0 ;  /* 0x0000000000007b1d */ /* 0x000fe20000010000 */
[----:B------:R-:W-:Y:S01]  /*cc00*/  IMAD.SHL.U32 R12, R12, 0x8, RZ ;  /* 0x000000080c0c7824 */ /* 0x000fe200078e00ff */
[----:B------:R-:W-:Y:S01]  /*cc10*/  LOP3.LUT R149, R149, 0xfffffff8, RZ, 0xc0, !PT ;  /* 0xfffffff895957812 */ /* 0x000fe200078ec0ff */
[----:B------:R-:W-:Y:S01]  /*cc20*/  IMAD.SHL.U32 R219, R18, 0x2, RZ ;  /* 0x0000000212db7824 */ /* 0x000fe200078e00ff */
[C---:B------:R-:W-:Y:S02]  /*cc30*/  IADD3 R9, R213.reuse, 0xc080, RZ ;  /* 0x0000c080d5097810 */ /* 0x040fe40007ffe0ff */
[----:B------:R-:W-:Y:S02]  /*cc40*/  IADD3 R212, R213, 0xc0a0, RZ ;  /* 0x0000c0a0d5d47810 */ /* 0x000fe40007ffe0ff */
[----:B------:R-:W-:Y:S02]  /*cc50*/  @P0 IADD3 R212, R9, -0x20, RZ ;  /* 0xffffffe009d40810 */ /* 0x000fe40007ffe0ff */
[----:B------:R-:W-:-:S02]  /*cc60*/  IADD3 R9, P0, R10, UR26, RZ ;  /* 0x0000001a0a097c10 */ /* 0x000fc4000ff1e0ff */
[----:B------:R-:W-:Y:S02]  /*cc70*/  LOP3.LUT R12, R7, 0x8, R12, 0xf8, !PT ;  /* 0x00000008070c7812 */ /* 0x000fe400078ef80c */
[----:B------:R-:W-:Y:S01]  /*cc80*/  IADD3.X R8, R11, UR5, R8, P0, !PT ;  /* 0x000000050b087c10 */ /* 0x000fe200087fe408 */
[----:B------:R-:W-:Y:S01]  /*cc90*/  IMAD.SHL.U32 R11, R4, 0x40, RZ ;  /* 0x00000040040b7824 */ /* 0x000fe200078e00ff */
[C---:B------:R-:W-:Y:S02]  /*cca0*/  LEA R10, P0, R9.reuse, c[0x0][0x1f8], 0x1 ;  /* 0x00007e00090a7a11 */ /* 0x040fe400078008ff */
[----:B------:R-:W-:Y:S02]  /*ccb0*/  SHF.R.U32.HI R7, RZ, 0x3, R7 ;  /* 0x00000003ff077819 */ /* 0x000fe40000011607 */
[----:B------:R-:W-:Y:S02]  /*ccc0*/  LEA.HI.X R9, R9, c[0x0][0x1fc], R8, 0x1, P0 ;  /* 0x00007f0009097a11 */ /* 0x000fe400000f0c08 */
[----:B------:R-:W-:Y:S01]  /*ccd0*/  LOP3.LUT P0, RZ, R2, 0x4, RZ, 0xc0, !PT ;  /* 0x0000000402ff7812 */ /* 0x000fe2000780c0ff */
[----:B------:R-:W-:Y:S01]  /*cce0*/  IMAD.SHL.U32 R2, R3, 0x20, RZ ;  /* 0x0000002003027824 */ /* 0x000fe200078e00ff */
[----:B------:R-:W-:Y:S01]  /*ccf0*/  LOP3.LUT R4, R12, R7, RZ, 0x3c, !PT ;  /* 0x000000070c047212 */ /* 0x000fe200078e3cff */
[----:B------:R1:W-:Y:S01]  /*cd00*/  SHFL.IDX PT, R8, R10, RZ, 0x181f ;  /* 0x00181fff0a087589 */ /* 0x0003e200000e0000 */
[----:B------:R-:W-:Y:S01]  /*cd10*/  LOP3.LUT R7, R11, 0xfffffe00, RZ, 0xc0, !PT ;  /* 0xfffffe000b077812 */ /* 0x000fe200078ec0ff */
[----:B------:R-:W-:Y:S01]  /*cd20*/  IMAD.MOV.U32 R12, RZ, RZ, 0x40 ;  /* 0x00000040ff0c7424 */ /* 0x000fe200078e00ff */
[----:B------:R-:W-:Y:S01]  /*cd30*/  LOP3.LUT R214, R2, 0x7ffffc00, RZ, 0xc0, !PT ;  /* 0x7ffffc0002d67812 */ /* 0x000fe200078ec0ff */
[----:B------:R-:W2:Y:S01]  /*cd40*/  SHFL.IDX PT, R9, R9, RZ, 0x181f ;  /* 0x00181fff09097589 */ /* 0x000ea200000e0000 */
[----:B------:R-:W-:-:S02]  /*cd50*/  SHF.R.S32.HI R11, RZ, 0x1f, R6 ;  /* 0x0000001fff0b7819 */ /* 0x000fc40000011406 */
[-C--:B------:R-:W-:Y:S01]  /*cd60*/  IADD3 R214, R4, R7.reuse, R214 ;  /* 0x0000000704d67210 */ /* 0x080fe20007ffe0d6 */
[----:B------:R-:W-:Y:S01]  /*cd70*/  LDSM.16.M88.4 R28, [R213+0xc080] ;  /* 0x00c08000d51c783b */ /* 0x000fe20000000200 */
[----:B------:R-:W-:Y:S02]  /*cd80*/  SEL R2, R12, 0xffffffc0, !P0 ;  /* 0xffffffc00c027807 */ /* 0x000fe40004000000 */
[----:B------:R-:W-:Y:S01]  /*cd90*/  ISETP.LT.AND P0, PT, R19, UR8, PT ;  /* 0x0000000813007c0c */ /* 0x000fe2000bf01270 */
[----:B------:R-:W-:Y:S01]  /*cda0*/  IMAD.SHL.U32 R214, R214, 0x2, RZ ;  /* 0x00000002d6d67824 */ /* 0x000fe200078e00ff */
[----:B------:R-:W-:Y:S01]  /*cdb0*/  LDSM.16.M88.4 R44, [R213+0xc880] ;  /* 0x00c88000d52c783b */ /* 0x000fe20000000200 */
[----:B------:R-:W-:Y:S01]  /*cdc0*/  LEA.HI R220, R11, R6, RZ, 0x3 ;  /* 0x000000060bdc7211 */ /* 0x000fe200078f18ff */
[----:B------:R-:W-:Y:S01]  /*cdd0*/  IMAD.IADD R208, R213, 0x1, R2 ;  /* 0x00000001d5d07824 */ /* 0x000fe200078e0202 */
[----:B------:R-:W-:Y:S01]  /*cde0*/  ISETP.GE.OR P6, PT, R150, c[0x0][0x1d4], !P0 ;  /* 0x0000750096007a0c */ /* 0x000fe200047c6670 */
[----:B------:R-:W3:Y:S01]  /*cdf0*/  LDSM.16.M88.4 R24, [R214+0x10080] ;  /* 0x01008000d618783b */ /* 0x000ee20000000200 */
[--C-:B------:R-:W-:Y:S01]  /*ce00*/  IMAD R210, R0, 0x2, R214.reuse ;  /* 0x0000000200d27824 */ /* 0x100fe200078e02d6 */
[----:B------:R-:W-:Y:S01]  /*ce10*/  LOP3.LUT R220, R220, 0xfffffff8, RZ, 0xc0, !PT ;  /* 0xfffffff8dcdc7812 */ /* 0x000fe200078ec0ff */
[C---:B------:R-:W-:Y:S01]  /*ce20*/  IMAD R209, R5.reuse, 0x2, R214 ;  /* 0x0000000205d17824 */ /* 0x040fe200078e02d6 */
[----:B------:R-:W-:Y:S01]  /*ce30*/  LDSM.16.M88.4 R20, [R212] ;  /* 0x00000000d414783b */ /* 0x000fe20000000200 */
[----:B------:R-:W-:Y:S01]  /*ce40*/  IMAD R207, R5, 0x2, R210 ;  /* 0x0000000205cf7824 */ /* 0x000fe200078e02d2 */
[----:B-1----:R-:W-:Y:S01]  /*ce50*/  SHF.R.S32.HI R10, RZ, 0x1f, R17 ;  /* 0x0000001fff0a7819 */ /* 0x002fe20000011411 */
[----:B------:R-:W-:Y:S01]  /*ce60*/  IMAD.IADD R202, R2, 0x1, R212 ;  /* 0x0000000102ca7824 */ /* 0x000fe200078e02d4 */
[----:B------:R-:W-:Y:S01]  /*ce70*/  LDSM.16.M88.4 R48, [R212+0x800] ;  /* 0x00080000d430783b */ /* 0x000fe20000000200 */
[----:B------:R-:W-:Y:S01]  /*ce80*/  LOP3.LUT R211, R4, R7, RZ, 0xfc, !PT ;  /* 0x0000000704d37212 */ /* 0x000fe200078efcff */
[----:B--2---:R-:W-:-:S02]  /*ce90*/  IMAD.WIDE R34, R150, 0x2, R8 ;  /* 0x0000000296227825 */ /* 0x004fc400078e0208 */
[----:B------:R-:W1:Y:S01]  /*cea0*/  LDSM.16.M88.4 R12, [R210+0x10080] ;  /* 0x01008000d20c783b */ /* 0x000e620000000200 */
[----:B------:R-:W-:Y:S01]  /*ceb0*/  LEA.HI R151, R10, R17, RZ, 0x3 ;  /* 0x000000110a977211 */ /* 0x000fe200078f18ff */
[--C-:B------:R-:W-:Y:S02]  /*cec0*/  IMAD.WIDE R32, R149, 0x2, R8.reuse ;  /* 0x0000000295207825 */ /* 0x100fe400078e0208 */
[----:B------:R-:W-:Y:S01]  /*ced0*/  @!PT LDS RZ, [RZ] ;  /* 0x00000000fffff984 */ /* 0x000fe20000000800 */
[----:B------:R-:W-:Y:S01]  /*cee0*/  @!PT LDS RZ, [RZ] ;  /* 0x00000000fffff984 */ /* 0x000fe20000000800 */
[----:B------:R-:W-:Y:S01]  /*cef0*/  @!PT LDS RZ, [RZ] ;  /* 0x00000000fffff984 */ /* 0x000fe20000000800 */
[----:B------:R2:W-:Y:S01]  /*cf00*/  LDGSTS.E.BYPASS.LTC128B.128 [R219+0x8080], [R34.64], !P6 ;  /* 0x0808000022db7fae */ /* 0x0005e2000f101d56 */
[----:B------:R-:W-:Y:S02]  /*cf10*/  ISETP.GE.OR P6, PT, R17, c[0x0][0x1d4], !P0 ;  /* 0x0000750011007a0c */ /* 0x000fe400047c6670 */
[----:B------:R-:W-:Y:S01]  /*cf20*/  LOP3.LUT R151, R151, 0xfffffff8, RZ, 0xc0, !PT ;  /* 0xfffffff897977812 */ /* 0x000fe200078ec0ff */
[----:B------:R-:W-:Y:S01]  /*cf30*/  IMAD.WIDE R56, R220, 0x2, R8 ;  /* 0x00000002dc387825 */ /* 0x000fe200078e0208 */
[----:B------:R-:W-:Y:S02]  /*cf40*/  SHF.R.S32.HI R2, RZ, 0x1f, R149 ;  /* 0x0000001fff027819 */ /* 0x000fe40000011495 */
[----:B------:R-:W-:Y:S01]  /*cf50*/  SHF.R.S32.HI R224, RZ, 0x1f, R151 ;  /* 0x0000001fffe07819 */ /* 0x000fe20000011497 */
[----:B------:R-:W-:Y:S01]  /*cf60*/  IMAD.WIDE R18, R151, 0x2, R8 ;  /* 0x0000000297127825 */ /* 0x000fe200078e0208 */
[----:B------:R-:W-:-:S02]  /*cf70*/  SHF.R.S32.HI R7, RZ, 0x1f, R220 ;  /* 0x0000001fff077819 */ /* 0x000fc400000114dc */
[C---:B------:R-:W-:Y:S02]  /*cf80*/  IADD3 R203, R212.reuse, 0x800, RZ ;  /* 0x00000800d4cb7810 */ /* 0x040fe40007ffe0ff */
[----:B------:R-:W-:Y:S01]  /*cf90*/  IADD3 R201, R212, 0x1000, RZ ;  /* 0x00001000d4c97810 */ /* 0x000fe20007ffe0ff */
[----:B------:R4:W-:Y:S01]  /*cfa0*/  LDGSTS.E.BYPASS.LTC128B.128 [R219+0x9080], [R18.64], !P6 ;  /* 0x0908000012db7fae */ /* 0x0009e2000f101d56 */
[----:B------:R-:W-:Y:S02]  /*cfb0*/  ISETP.GE.OR P6, PT, R16, c[0x0][0x1d4], !P0 ;  /* 0x0000750010007a0c */ /* 0x000fe400047c6670 */
[----:B------:R-:W-:Y:S02]  /*cfc0*/  ISETP.GE.OR P0, PT, R6, c[0x0][0x1d4], !P0 ;  /* 0x0000750006007a0c */ /* 0x000fe40004706670 */
[C---:B------:R-:W-:Y:S02]  /*cfd0*/  IADD3 R200, R212.reuse, 0x1800, RZ ;  /* 0x00001800d4c87810 */ /* 0x040fe40007ffe0ff */
[----:B------:R-:W-:-:S02]  /*cfe0*/  IADD3 R199, R212, 0x2000, RZ ;  /* 0x00002000d4c77810 */ /* 0x000fc40007ffe0ff */
[C---:B------:R-:W-:Y:S01]  /*cff0*/  IADD3 R198, R212.reuse, 0x2800, RZ ;  /* 0x00002800d4c67810 */ /* 0x040fe20007ffe0ff */
[----:B---3--:R-:W-:Y:S01]  /*d000*/  HMMA.16816.F32 R40, R24, R44, RZ ;  /* 0x0000002c1828723c */ /* 0x008fe200000018ff */
[C---:B------:R-:W-:Y:S02]  /*d010*/  IADD3 R197, R212.reuse, 0x3000, RZ ;  /* 0x00003000d4c57810 */ /* 0x040fe40007ffe0ff */
[----:B------:R-:W-:Y:S01]  /*d020*/  IADD3 R196, R212, 0x3800, RZ ;  /* 0x00003800d4c47810 */ /* 0x000fe20007ffe0ff */
[----:B------:R2:W-:Y:S04]  /*d030*/  LDGSTS.E.BYPASS.LTC128B.128 [R219+0xa080], [R32.64], !P6 ;  /* 0x0a08000020db7fae */ /* 0x0005e8000f101d56 */
[----:B------:R3:W-:Y:S01]  /*d040*/  LDGSTS.E.BYPASS.LTC128B.128 [R219+0xb080], [R56.64], !P0 ;  /* 0x0b08000038db7fae */ /* 0x0007e2000c101d56 */
[----:B------:R-:W-:-:S03]  /*d050*/  PLOP3.LUT P0, PT, PT, PT, UP0, 0x40, 0x0 ;  /* 0x000000000000781c */ /* 0x000fc60003f0e808 */
[----:B------:R-:W-:Y:S04]  /*d060*/  LDSM.16.M88.4 R52, [R209+0x10080] ;  /* 0x01008000d134783b */ /* 0x000fe80000000200 */
[----:B------:R-:W5:Y:S01]  /*d070*/  LDSM.16.M88.4 R8, [R208+0xc080] ;  /* 0x00c08000d008783b */ /* 0x000f620000000200 */
[C---:B----4-:R-:W-:Y:S03]  /*d080*/  HMMA.16816.F32 R16, R24.reuse, R28, RZ ;  /* 0x0000001c1810723c */ /* 0x050fe600000018ff */
[----:B------:R-:W4:Y:S04]  /*d090*/  LDSM.16.M88.4 R68, [R208+0xc880] ;  /* 0x00c88000d044783b */ /* 0x000f280000000200 */
[----:B------:R-:W-:Y:S01]  /*d0a0*/  LDSM.16.M88.4 R36, [R207+0x10080] ;  /* 0x01008000cf24783b */ /* 0x000fe20000000200 */
[C---:B------:R-:W-:Y:S03]  /*d0b0*/  HMMA.16816.F32 R28, R24.reuse, R30, RZ ;  /* 0x0000001e181c723c */ /* 0x040fe600000018ff */
[----:B------:R-:W-:Y:S04]  /*d0c0*/  LDSM.16.M88.4 R64, [R213+0xd080] ;  /* 0x00d08000d540783b */ /* 0x000fe80000000200 */
[----:B--2---:R-:W2:Y:S01]  /*d0d0*/  LDSM.16.M88.4 R32, [R202] ;  /* 0x00000000ca20783b */ /* 0x004ea20000000200 */
[----:B------:R-:W-:Y:S03]  /*d0e0*/  HMMA.16816.F32 R24, R24, R46, RZ ;  /* 0x0000002e1818723c */ /* 0x000fe600000018ff */
[----:B---3--:R-:W3:Y:S04]  /*d0f0*/  LDSM.16.M88.4 R56, [R202+0x800] ;  /* 0x00080000ca38783b */ /* 0x008ee80000000200 */
[----:B------:R-:W-:Y:S01]  /*d100*/  LDSM.16.M88.4 R44, [R212+0x1000] ;  /* 0x00100000d42c783b */ /* 0x000fe20000000200 */
[C---:B-1----:R-:W-:Y:S03]  /*d110*/  HMMA.16816.F32 R16, R12.reuse, R20, R16 ;  /* 0x000000140c10723c */ /* 0x042fe60000001810 */
[----:B------:R-:W0:Y:S05]  /*d120*/  LDGDEPBAR ;  /* 0x00000000000079af */ /* 0x000e2a0000000000 */
[C---:B------:R-:W-:Y:S01]  /*d130*/  HMMA.16816.F32 R28, R12.reuse, R22, R28 ;  /* 0x000000160c1c723c */ /* 0x040fe2000000181c */
[----:B------:R-:W1:Y:S07]  /*d140*/  LDSM.16.M88.4 R20, [R214+0x14080] ;  /* 0x01408000d614783b */ /* 0x000e6e0000000200 */
[C---:B------:R-:W-:Y:S08]  /*d150*/  HMMA.16816.F32 R40, R12.reuse, R48, R40 ;  /* 0x000000300c28723c */ /* 0x040ff00000001828 */
[----:B------:R-:W-:Y:S01]  /*d160*/  HMMA.16816.F32 R12, R12, R50, R24 ;  /* 0x000000320c0c723c */ /* 0x000fe20000001818 */
[----:B------:R-:W1:Y:S04]  /*d170*/  LDSM.16.M88.4 R48, [R213+0xd880] ;  /* 0x00d88000d530783b */ /* 0x000e680000000200 */
[----:B------:R-:W-:Y:S03]  /*d180*/  LDSM.16.M88.4 R24, [R209+0x14080] ;  /* 0x01408000d118783b */ /* 0x000fe60000000200 */
[C---:B-----5:R-:W-:Y:S08]  /*d190*/  HMMA.16816.F32 R16, R52.reuse, R8, R16 ;  /* 0x000000083410723c */ /* 0x060ff00000001810 */
[C---:B------:R-:W-:Y:S01]  /*d1a0*/  HMMA.16816.F32 R28, R52.reuse, R10, R28 ;  /* 0x0000000a341c723c */ /* 0x040fe2000000181c */
[----:B------:R-:W5:Y:S07]  /*d1b0*/  LDSM.16.M88.4 R8, [R210+0x14080] ;  /* 0x01408000d208783b */ /* 0x000f6e0000000200 */
[C---:B----4-:R-:W-:Y:S08]  /*d1c0*/  HMMA.16816.F32 R40, R52.reuse, R68, R40 ;  /* 0x000000443428723c */ /* 0x050ff00000001828 */
[----:B------:R-:W-:Y:S01]  /*d1d0*/  HMMA.16816.F32 R52, R52, R70, R12 ;  /* 0x000000463434723c */ /* 0x000fe2000000180c */
[----:B------:R-:W4:Y:S04]  /*d1e0*/  LDSM.16.M88.4 R68, [R212+0x1800] ;  /* 0x00180000d444783b */ /* 0x000f280000000200 */
[----:B------:R-:W-:Y:S03]  /*d1f0*/  LDSM.16.M88.4 R12, [R207+0x14080] ;  /* 0x01408000cf0c783b */ /* 0x000fe60000000200 */
[C---:B--2---:R-:W-:Y:S08]  /*d200*/  HMMA.16816.F32 R16, R36.reuse, R32, R16 ;  /* 0x000000202410723c */ /* 0x044ff00000001810 */
[C---:B------:R-:W-:Y:S01]  /*d210*/  HMMA.16816.F32 R28, R36.reuse, R34, R28 ;  /* 0x00000022241c723c */ /* 0x040fe2000000181c */
[----:B------:R-:W2:Y:S07]  /*d220*/  LDSM.16.M88.4 R32, [R208+0xd080] ;  /* 0x00d08000d020783b */ /* 0x000eae0000000200 */
[C---:B---3--:R-:W-:Y:S08]  /*d230*/  HMMA.16816.F32 R40, R36.reuse, R56, R40 ;  /* 0x000000382428723c */ /* 0x048ff00000001828 */
[----:B------:R-:W-:Y:S01]  /*d240*/  HMMA.16816.F32 R52, R36, R58, R52 ;  /* 0x0000003a2434723c */ /* 0x000fe20000001834 */
[----:B------:R-:W3:Y:S04]  /*d250*/  LDSM.16.M88.4 R56, [R208+0xd880] ;  /* 0x00d88000d038783b */ /* 0x000ee80000000200 */
[----:B------:R-:W-:Y:S03]  /*d260*/  LDSM.16.M88.4 R36, [R214+0x18080] ;  /* 0x01808000d624783b */ /* 0x000fe60000000200 */
[C---:B-1----:R-:W-:Y:S08]  /*d270*/  HMMA.16816.F32 R16, R20.reuse, R64, R16 ;  /* 0x000000401410723c */ /* 0x042ff00000001810 */
        /* <DEDUP_REMOVED lines=18> */
[----:B------:R-:W-:Y:S04]  /*d3a0*/  LDSM.16.M88.4 R56, [R207+0x18080] ;  /* 0x01808000cf38783b */ /* 0x000fe80000000200 */
[----:B------:R-:W-:Y:S03]  /*d3b0*/  LDSM.16.M88.4 R24, [R202+0x2000] ;  /* 0x00200000ca18783b */ /* 0x000fe60000000200 */
[C---:B-1----:R-:W-:Y:S08]  /*d3c0*/  HMMA.16816.F32 R16, R12.reuse, R64, R16 ;  /* 0x000000400c10723c */ /* 0x042ff00000001810 */
[C---:B------:R-:W-:Y:S01]  /*d3d0*/  HMMA.16816.F32 R28, R12.reuse, R66, R28 ;  /* 0x000000420c1c723c */ /* 0x040fe2000000181c */
[----:B------:R-:W-:Y:S07]  /*d3e0*/  LDSM.16.M88.4 R64, [R208+0xe080] ;  /* 0x00e08000d040783b */ /* 0x000fee0000000200 */
[C---:B------:R-:W-:Y:S08]  /*d3f0*/  HMMA.16816.F32 R40, R12.reuse, R48, R40 ;  /* 0x000000300c28723c */ /* 0x040ff00000001828 */
[----:B------:R-:W-:Y:S01]  /*d400*/  HMMA.16816.F32 R52, R12, R50, R52 ;  /* 0x000000320c34723c */ /* 0x000fe20000001834 */
[----:B------:R-:W-:Y:S04]  /*d410*/  LDSM.16.M88.4 R48, [R214+0x1c080] ;  /* 0x01c08000d630783b */ /* 0x000fe80000000200 */
[----:B------:R-:W-:Y:S03]  /*d420*/  LDSM.16.M88.4 R12, [R213+0xf080] ;  /* 0x00f08000d50c783b */ /* 0x000fe60000000200 */
[C---:B-----5:R-:W-:Y:S08]  /*d430*/  HMMA.16816.F32 R16, R36.reuse, R44, R16 ;  /* 0x0000002c2410723c */ /* 0x060ff00000001810 */
[C---:B------:R-:W-:Y:S01]  /*d440*/  HMMA.16816.F32 R28, R36.reuse, R46, R28 ;  /* 0x0000002e241c723c */ /* 0x040fe2000000181c */
[----:B------:R-:W1:Y:S07]  /*d450*/  LDSM.16.M88.4 R44, [R212+0x2800] ;  /* 0x00280000d42c783b */ /* 0x000e6e0000000200 */
[C---:B----4-:R-:W-:Y:S08]  /*d460*/  HMMA.16816.F32 R40, R36.reuse, R68, R40 ;  /* 0x000000442428723c */ /* 0x050ff00000001828 */
[----:B------:R-:W-:Y:S01]  /*d470*/  HMMA.16816.F32 R52, R36, R70, R52 ;  /* 0x000000462434723c */ /* 0x000fe20000001834 */
[----:B------:R-:W-:Y:S04]  /*d480*/  LDSM.16.M88.4 R68, [R202+0x2800] ;  /* 0x00280000ca44783b */ /* 0x000fe80000000200 */
[----:B------:R-:W-:Y:S03]  /*d490*/  LDSM.16.M88.4 R36, [R210+0x1c080] ;  /* 0x01c08000d224783b */ /* 0x000fe60000000200 */
[C---:B--2---:R-:W-:Y:S08]  /*d4a0*/  HMMA.16816.F32 R16, R20.reuse, R32, R16 ;  /* 0x000000201410723c */ /* 0x044ff00000001810 */
[C---:B------:R-:W-:Y:S01]  /*d4b0*/  HMMA.16816.F32 R28, R20.reuse, R34, R28 ;  /* 0x00000022141c723c */ /* 0x040fe2000000181c */
[----:B------:R-:W2:Y:S07]  /*d4c0*/  LDSM.16.M88.4 R32, [R208+0xe880] ;  /* 0x00e88000d020783b */ /* 0x000eae0000000200 */
[C---:B-1----:R-:W-:Y:S08]  /*d4d0*/  HMMA.16816.F32 R40, R20.reuse, R44, R40 ;  /* 0x0000002c1428723c */ /* 0x042ff00000001828 */
[----:B------:R-:W-:Y:S01]  /*d4e0*/  HMMA.16816.F32 R52, R20, R46, R52 ;  /* 0x0000002e1434723c */ /* 0x000fe20000001834 */
[----:B------:R-:W1:Y:S04]  /*d4f0*/  LDSM.16.M88.4 R44, [R213+0xf880] ;  /* 0x00f88000d52c783b */ /* 0x000e680000000200 */
[----:B------:R-:W-:Y:S03]  /*d500*/  LDSM.16.M88.4 R20, [R208+0xf080] ;  /* 0x00f08000d014783b */ /* 0x000fe60000000200 */
[C---:B------:R-:W-:Y:S08]  /*d510*/  HMMA.16816.F32 R16, R8.reuse, R64, R16 ;  /* 0x000000400810723c */ /* 0x040ff00000001810 */
[C---:B------:R-:W-:Y:S01]  /*d520*/  HMMA.16816.F32 R28, R8.reuse, R66, R28 ;  /* 0x00000042081c723c */ /* 0x040fe2000000181c */
[----:B------:R-:W3:Y:S07]  /*d530*/  LDSM.16.M88.4 R64, [R212+0x3000] ;  /* 0x00300000d440783b */ /* 0x000eee0000000200 */
[C---:B--2---:R-:W-:Y:S08]  /*d540*/  HMMA.16816.F32 R40, R8.reuse, R32, R40 ;  /* 0x000000200828723c */ /* 0x044ff00000001828 */
[----:B------:R-:W-:Y:S01]  /*d550*/  HMMA.16816.F32 R52, R8, R34, R52 ;  /* 0x000000220834723c */ /* 0x000fe20000001834 */
[----:B------:R-:W2:Y:S04]  /*d560*/  LDSM.16.M88.4 R32, [R212+0x3800] ;  /* 0x00380000d420783b */ /* 0x000ea80000000200 */
[----:B------:R-:W-:Y:S03]  /*d570*/  LDSM.16.M88.4 R8, [R202+0x3000] ;  /* 0x00300000ca08783b */ /* 0x000fe60000000200 */
[C---:B------:R-:W-:Y:S08]  /*d580*/  HMMA.16816.F32 R16, R56.reuse, R24, R16 ;  /* 0x000000183810723c */ /* 0x040ff00000001810 */
[C---:B------:R-:W-:Y:S01]  /*d590*/  HMMA.16816.F32 R28, R56.reuse, R26, R28 ;  /* 0x0000001a381c723c */ /* 0x040fe2000000181c */
[----:B------:R-:W4:Y:S07]  /*d5a0*/  LDSM.16.M88.4 R24, [R209+0x1c080] ;  /* 0x01c08000d118783b */ /* 0x000f2e0000000200 */
[C---:B------:R-:W-:Y:S08]  /*d5b0*/  HMMA.16816.F32 R40, R56.reuse, R68, R40 ;  /* 0x000000443828723c */ /* 0x040ff00000001828 */
[----:B------:R-:W-:Y:S01]  /*d5c0*/  HMMA.16816.F32 R52, R56, R70, R52 ;  /* 0x000000463834723c */ /* 0x000fe20000001834 */
[----:B------:R-:W5:Y:S07]  /*d5d0*/  LDSM.16.M88.4 R56, [R208+0xf880] ;  /* 0x00f88000d038783b */ /* 0x000f6e0000000200 */
[C---:B------:R-:W-:Y:S08]  /*d5e0*/  HMMA.16816.F32 R16, R48.reuse, R12, R16 ;  /* 0x0000000c3010723c */ /* 0x040ff00000001810 */
[C---:B------:R-:W-:Y:S01]  /*d5f0*/  HMMA.16816.F32 R28, R48.reuse, R14, R28 ;  /* 0x0000000e301c723c */ /* 0x040fe2000000181c */
[----:B------:R-:W4:Y:S07]  /*d600*/  LDSM.16.M88.4 R12, [R207+0x1c080] ;  /* 0x01c08000cf0c783b */ /* 0x000f2e0000000200 */
[C---:B-1----:R-:W-:Y:S08]  /*d610*/  HMMA.16816.F32 R40, R48.reuse, R44, R40 ;  /* 0x0000002c3028723c */ /* 0x042ff00000001828 */
[----:B------:R-:W-:Y:S08]  /*d620*/  HMMA.16816.F32 R52, R48, R46, R52 ;  /* 0x0000002e3034723c */ /* 0x000ff00000001834 */
[C---:B---3--:R-:W-:Y:S08]  /*d630*/  HMMA.16816.F32 R16, R36.reuse, R64, R16 ;  /* 0x000000402410723c */ /* 0x048ff00000001810 */
[C---:B------:R-:W-:Y:S08]  /*d640*/  HMMA.16816.F32 R28, R36.reuse, R66, R28 ;  /* 0x00000042241c723c */ /* 0x040ff0000000181c */
[C---:B--2---:R-:W-:Y:S08]  /*d650*/  HMMA.16816.F32 R40, R36.reuse, R32, R40 ;  /* 0x000000202428723c */ /* 0x044ff00000001828 */
[----:B------:R-:W-:Y:S08]  /*d660*/  HMMA.16816.F32 R52, R36, R34, R52 ;  /* 0x000000222434723c */ /* 0x000ff00000001834 */
[C---:B----4-:R-:W-:Y:S08]  /*d670*/  HMMA.16816.F32 R16, R24.reuse, R20, R16 ;  /* 0x000000141810723c */ /* 0x050ff00000001810 */
[----:B------:R-:W-:Y:S01]  /*d680*/  HMMA.16816.F32 R28, R24, R22, R28 ;  /* 0x00000016181c723c */ /* 0x000fe2000000181c */
[----:B------:R-:W1:Y:S01]  /*d690*/  LDSM.16.M88.4 R20, [R202+0x3800] ;  /* 0x00380000ca14783b */ /* 0x000e620000000200 */
[----:B------:R-:W-:-:S06]  /*d6a0*/  DEPBAR.LE SB0, 0x0 ;  /* 0x000080000000791a */ /* 0x000fcc0000000000 */
[C---:B-----5:R-:W-:Y:S08]  /*d6b0*/  HMMA.16816.F32 R40, R24.reuse, R56, R40 ;  /* 0x000000381828723c */ /* 0x060ff00000001828 */
[----:B------:R-:W-:Y:S08]  /*d6c0*/  HMMA.16816.F32 R52, R24, R58, R52 ;  /* 0x0000003a1834723c */ /* 0x000ff00000001834 */
[C---:B------:R-:W-:Y:S08]  /*d6d0*/  HMMA.16816.F32 R16, R12.reuse, R8, R16 ;  /* 0x000000080c10723c */ /* 0x040ff00000001810 */
[C---:B------:R-:W-:Y:S08]  /*d6e0*/  HMMA.16816.F32 R28, R12.reuse, R10, R28 ;  /* 0x0000000a0c1c723c */ /* 0x040ff0000000181c */
[C---:B-1----:R-:W-:Y:S08]  /*d6f0*/  HMMA.16816.F32 R40, R12.reuse, R20, R40 ;  /* 0x000000140c28723c */ /* 0x042ff00000001828 */
[----:B------:R-:W-:Y:S01]  /*d700*/  FMUL.FTZ R6, R16, c[0x0][0x320] ;  /* 0x0000c80010067a20 */ /* 0x000fe20000410000 */
[----:B------:R-:W-:Y:S01]  /*d710*/  HMMA.16816.F32 R52, R12, R22, R52 ;  /* 0x000000160c34723c */ /* 0x000fe20000001834 */
[----:B------:R-:W-:-:S02]  /*d720*/  FMUL.FTZ R8, R17, c[0x0][0x320] ;  /* 0x0000c80011087a20 */ /* 0x000fc40000410000 */
[----:B------:R-:W-:Y:S02]  /*d730*/  FMUL.FTZ R9, R18, c[0x0][0x320] ;  /* 0x0000c80012097a20 */ /* 0x000fe40000410000 */
[----:B------:R-:W-:Y:S01]  /*d740*/  FMUL.FTZ R10, R19, c[0x0][0x320] ;  /* 0x0000c800130a7a20 */ /* 0x000fe20000410000 */
[----:B------:R-:W1:Y:S01]  /*d750*/  MUFU.TANH R6, R6 ;  /* 0x0000000600067308 */ /* 0x000e620000002400 */
[----:B------:R-:W-:Y:S02]  /*d760*/  FMUL.FTZ R16, R28, c[0x0][0x320] ;  /* 0x0000c8001c107a20 */ /* 0x000fe40000410000 */
[----:B------:R-:W-:Y:S02]  /*d770*/  FMUL.FTZ R11, R29, c[0x0][0x320] ;  /* 0x0000c8001d0b7a20 */ /* 0x000fe40000410000 */
[----:B------:R-:W-:Y:S02]  /*d780*/  FMUL.FTZ R18, R30, c[0x0][0x320] ;  /* 0x0000c8001e127a20 */ /* 0x000fe40000410000 */
[----:B------:R-:W-:Y:S01]  /*d790*/  FMUL.FTZ R17, R31, c[0x0][0x320] ;  /* 0x0000c8001f117a20 */ /* 0x000fe20000410000 */
[----:B------:R-:W2:Y:S01]  /*d7a0*/  MUFU.TANH R8, R8 ;  /* 0x0000000800087308 */ /* 0x000ea20000002400 */
[----:B------:R-:W-:-:S02]  /*d7b0*/  FMUL.FTZ R15, R40, c[0x0][0x320] ;  /* 0x0000c800280f7a20 */ /* 0x000fc40000410000 */
[----:B------:R-:W-:Y:S02]  /*d7c0*/  FMUL.FTZ R13, R41, c[0x0][0x320] ;  /* 0x0000c800290d7a20 */ /* 0x000fe40000410000 */
[----:B------:R-:W-:Y:S02]  /*d7d0*/  FMUL.FTZ R12, R42, c[0x0][0x320] ;  /* 0x0000c8002a0c7a20 */ /* 0x000fe40000410000 */
[----:B------:R-:W-:Y:S01]  /*d7e0*/  FMUL.FTZ R21, R43, c[0x0][0x320] ;  /* 0x0000c8002b157a20 */ /* 0x000fe20000410000 */
[----:B------:R-:W3:Y:S02]  /*d7f0*/  MUFU.TANH R9, R9 ;  /* 0x0000000900097308 */ /* 0x000ee40000002400 */
[----:B------:R-:W-:Y:S02]  /*d800*/  FMUL.FTZ R20, R52, c[0x0][0x320] ;  /* 0x0000c80034147a20 */ /* 0x000fe40000410000 */
[----:B------:R-:W-:Y:S02]  /*d810*/  FMUL.FTZ R14, R53, c[0x0][0x320] ;  /* 0x0000c800350e7a20 */ /* 0x000fe40000410000 */
[----:B------:R-:W-:-:S02]  /*d820*/  FMUL.FTZ R23, R54, c[0x0][0x320] ;  /* 0x0000c80036177a20 */ /* 0x000fc40000410000 */
[----:B------:R-:W-:Y:S01]  /*d830*/  FMUL.FTZ R22, R55, c[0x0][0x320] ;  /* 0x0000c80037167a20 */ /* 0x000fe20000410000 */
[----:B------:R-:W4:Y:S08]  /*d840*/  MUFU.TANH R10, R10 ;  /* 0x0000000a000a7308 */ /* 0x000f300000002400 */
[----:B------:R-:W1:Y:S08]  /*d850*/  MUFU.TANH R16, R16 ;  /* 0x0000001000107308 */ /* 0x000e700000002400 */
        /* <DEDUP_REMOVED lines=10> */
[----:B------:R-:W1:Y:S01]  /*d900*/  MUFU.TANH R22, R22 ;  /* 0x0000001600167308 */ /* 0x000e620000002400 */
[----:B------:R-:W-:Y:S06]  /*d910*/  BAR.SYNC.DEFER_BLOCKING 0x0 ;  /* 0x0000000000007b1d */ /* 0x000fec0000010000 */
[----:B------:R-:W-:Y:S05]  /*d920*/  @P0 BRA `(.L_x_140) ;  /* 0x000002b000000947 */ /* 0x000fea0003800000 */
[----:B--234-:R-:W-:Y:S01]  /*d930*/  IMAD.U32 R19, RZ, RZ, UR9 ;  /* 0x00000009ff137e24 */ /* 0x01cfe2000f8e00ff */
[----:B------:R-:W-:Y:S01]  /*d940*/  ISETP.NE.AND P6, PT, R215, 0x1, PT ;  /* 0x00000001d700780c */ /* 0x000fe20003fc5270 */
[----:B------:R-:W-:-:S03]  /*d950*/  IMAD.MOV.U32 R217, RZ, RZ, RZ ;  /* 0x000000ffffd97224 */ /* 0x000fc600078e00ff */
[----:B------:R-:W-:-:S04]  /*d960*/  IADD3 R19, R216, UR15, R19 ;  /* 0x0000000fd8137c10 */ /* 0x000fc8000fffe013 */
[----:B------:R-:W-:-:S05]  /*d970*/  IADD3 R218, R19, -0x40, RZ ;  /* 0xffffffc013da7810 */ /* 0x000fca0007ffe0ff */
[----:B------:R-:W-:-:S04]  /*d980*/  @P6 IMAD.HI.U32 R19, R218, c[0x0][0x2bc], RZ ;  /* 0x0000af00da136a27 */ /* 0x000fc800078e00ff */
[----:B------:R-:W-:Y:S01]  /*d990*/  IMAD.MOV.U32 R4, RZ, RZ, R218 ;  /* 0x000000ffff047224 */ /* 0x000fe200078e00da */
[----:B------:R-:W-:-:S04]  /*d9a0*/  @P6 SHF.R.U32.HI R4, RZ, c[0x0][0x2c0], R19 ;  /* 0x0000b000ff046a19 */ /* 0x000fc80000011613 */
[----:B------:R-:W-:-:S04]  /*d9b0*/  @!P1 IADD3 R26, P0, R4, UR16, RZ ;  /* 0x00000010041a9c10 */ /* 0x000fc8000ff1e0ff */
[----:B------:R-:W-:Y:S02]  /*d9c0*/  @!P1 LEA.HI.X.SX32 R19, R4, UR7, 0x1, P0 ;  /* 0x0000000704139c11 */ /* 0x000fe400080f0eff */
[----:B------:R-:W-:-:S04]  /*d9d0*/  @!P1 LEA R24, P0, R26, c[0x0][0x2a0], 0x2 ;  /* 0x0000a8001a189a11 */ /* 0x000fc800078010ff */
[----:B------:R-:W-:-:S05]  /*d9e0*/  @!P1 LEA.HI.X R25, R26, c[0x0][0x2a4], R19, 0x2, P0 ;  /* 0x0000a9001a199a11 */ /* 0x000fca00000f1413 */
[----:B------:R-:W2:Y:S01]  /*d9f0*/  @!P1 LDG.E R217, [R24.64] ;  /* 0x0000001618d99981 */ /* 0x000ea2000c1e1900 */
[----:B------:R-:W-:-:S04]  /*da00*/  IMAD.MOV R19, RZ, RZ, -R4 ;  /* 0x000000ffff137224 */ /* 0x000fc800078e0a04 */
[----:B------:R-:W-:-:S04]  /*da10*/  IMAD R218, R19, c[0x0][0x2b8], R218 ;  /* 0x0000ae0013da7a24 */ /* 0x000fc800078e02da */
[----:B------:R-:W-:Y:S01]  /*da20*/  IMAD.WIDE.U32 R26, R218, c[0x0][0x1e0], RZ ;  /* 0x00007800da1a7a25 */ /* 0x000fe200078e00ff */
[----:B------:R-:W-:-:S05]  /*da30*/  SHF.R.S32.HI R19, RZ, 0x1f, R218 ;  /* 0x0000001fff137819 */ /* 0x000fca00000114da */
[----:B------:R-:W-:-:S04]  /*da40*/  IMAD R19, R19, c[0x0][0x1e0], RZ ;  /* 0x0000780013137a24 */ /* 0x000fc800078e02ff */
[----:B------:R-:W-:-:S04]  /*da50*/  IMAD R19, R218, c[0x0][0x1e4], R19 ;  /* 0x00007900da137a24 */ /* 0x000fc800078e0213 */
[----:B------:R-:W-:Y:S01]  /*da60*/  IMAD.IADD R27, R27, 0x1, R19 ;  /* 0x000000011b1b7824 */ /* 0x000fe200078e0213 */
[----:B--2---:R-:W-:-:S03]  /*da70*/  SHF.R.S32.HI R4, RZ, 0x1f, R217 ;  /* 0x0000001fff047819 */ /* 0x004fc600000114d9 */
[----:B------:R-:W-:-:S04]  /*da80*/  IMAD.WIDE.U32 R24, R217, c[0x0][0x1f0], R26 ;  /* 0x00007c00d9187a25 */ /* 0x000fc800078e001a */
[----:B------:R-:W-:Y:S01]  /*da90*/  IMAD R4, R4, c[0x0][0x1f0], RZ ;  /* 0x00007c0004047a24 */ /* 0x000fe200078e02ff */
[----:B------:R-:W-:-:S03]  /*daa0*/  IADD3 R19, P0, R24, UR24, RZ ;  /* 0x0000001818137c10 */ /* 0x000fc6000ff1e0ff */
[----:B------:R-:W-:-:S05]  /*dab0*/  IMAD R4, R217, c[0x0][0x1f4], R4 ;  /* 0x00007d00d9047a24 */ /* 0x000fca00078e0204 */
[----:B------:R-:W-:Y:S02]  /*dac0*/  IADD3.X R24, R25, UR6, R4, P0, !PT ;  /* 0x0000000619187c10 */ /* 0x000fe400087fe404 */
[----:B------:R-:W-:-:S04]  /*dad0*/  LEA R4, P0, R19, c[0x0][0x1c8], 0x1 ;  /* 0x0000720013047a11 */ /* 0x000fc800078008ff */
[----:B------:R-:W-:Y:S02]  /*dae0*/  LEA.HI.X R19, R19, c[0x0][0x1cc], R24, 0x1, P0 ;  /* 0x0000730013137a11 */ /* 0x000fe400000f0c18 */
[----:B------:R-:W2:Y:S04]  /*daf0*/  SHFL.IDX PT, R4, R4, RZ, 0x181f ;  /* 0x00181fff04047589 */ /* 0x000ea800000e0000 */
[----:B------:R-:W3:Y:S01]  /*db00*/  SHFL.IDX PT, R19, R19, RZ, 0x181f ;  /* 0x00181fff13137589 */ /* 0x000ee200000e0000 */
[----:B--2---:R-:W-:-:S04]  /*db10*/  LEA R28, P0, R150, R4, 0x1 ;  /* 0x00000004961c7211 */ /* 0x004fc800078008ff */
[----:B---3--:R-:W-:Y:S02]  /*db20*/  LEA.HI.X R29, R150, R19, R221, 0x1, P0 ;  /* 0x00000013961d7211 */ /* 0x008fe400000f0cdd */
[----:B------:R-:W-:-:S03]  /*db30*/  LEA R26, P0, R151, R4, 0x1 ;  /* 0x00000004971a7211 */ /* 0x000fc600078008ff */
[----:B------:R-:W-:Y:S01]  /*db40*/  @!PT LDS RZ, [RZ] ;  /* 0x00000000fffff984 */ /* 0x000fe20000000800 */
[----:B------:R2:W-:Y:S01]  /*db50*/  LDGSTS.E.BYPASS.LTC128B.128 [R219+0xc080], [R28.64], !P4 ;  /* 0x0c0800001cdb7fae */ /* 0x0005e2000e101d56 */
[----:B------:R-:W-:Y:S02]  /*db60*/  LEA.HI.X R27, R151, R19, R224, 0x1, P0 ;  /* 0x00000013971b7211 */ /* 0x000fe400000f0ce0 */
[----:B------:R-:W-:-:S03]  /*db70*/  LEA R24, P0, R149, R4, 0x1 ;  /* 0x0000000495187211 */ /* 0x000fc600078008ff */
[----:B------:R2:W-:Y:S01]  /*db80*/  LDGSTS.E.BYPASS.LTC128B.128 [R219+0xd080], [R26.64], !P5 ;  /* 0x0d0800001adb7fae */ /* 0x0005e2000e901d56 */
[----:B------:R-:W-:Y:S02]  /*db90*/  LEA.HI.X R25, R149, R19, R2, 0x1, P0 ;  /* 0x0000001395197211 */ /* 0x000fe400000f0c02 */
[----:B------:R-:W-:-:S03]  /*dba0*/  LEA R30, P0, R220, R4, 0x1 ;  /* 0x00000004dc1e7211 */ /* 0x000fc600078008ff */
[----:B------:R2:W-:Y:S01]  /*dbb0*/  LDGSTS.E.BYPASS.LTC128B.128 [R219+0xe080], [R24.64], !P3 ;  /* 0x0e08000018db7fae */ /* 0x0005e2000d901d56 */
[----:B------:R-:W-:-:S05]  /*dbc0*/  LEA.HI.X R31, R220, R19, R7, 0x1, P0 ;  /* 0x00000013dc1f7211 */ /* 0x000fca00000f0c07 */
[----:B------:R2:W-:Y:S04]  /*dbd0*/  LDGSTS.E.BYPASS.LTC128B.128 [R219+0xf080], [R30.64], !P2 ;  /* 0x0f0800001edb7fae */ /* 0x0005e8000d101d56 */
.L_x_140:
[----:B--234-:R-:W-:Y:S01]  /*dbe0*/  LOP3.LUT R3, R3, 0xffffffe0, RZ, 0xc0, !PT ;  /* 0xffffffe003037812 */ /* 0x01cfe200078ec0ff */
[----:B------:R-:W-:Y:S01]  /*dbf0*/  IMAD.U32 R25, RZ, RZ, UR8 ;  /* 0x00000008ff197e24 */ /* 0x000fe2000f8e00ff */
[----:B------:R-:W0:Y:S01]  /*dc00*/  LDGDEPBAR ;  /* 0x00000000000079af */ /* 0x000e220000000000 */
[----:B------:R-:W-:Y:S02]  /*dc10*/  IMAD.SHL.U32 R211, R211, 0x2, RZ ;  /* 0x00000002d3d37824 */ /* 0x000fe400078e00ff */
[----:B------:R-:W-:Y:S02]  /*dc20*/  IMAD.IADD R62, R62, 0x1, -R3 ;  /* 0x000000013e3e7824 */ /* 0x000fe400078e0a03 */
[--C-:B------:R-:W-:Y:S01]  /*dc30*/  IMAD R206, R0, 0x2, R211.reuse ;  /* 0x0000000200ce7824 */ /* 0x100fe200078e02d3 */
[----:B------:R-:W-:Y:S01]  /*dc40*/  LDSM.16.MT88.4 R140, [R211+0x8080] ;  /* 0x00808000d38c783b */ /* 0x000fe20000004200 */
[C---:B------:R-:W-:Y:S01]  /*dc50*/  IMAD R205, R5.reuse, 0x2, R211 ;  /* 0x0000000205cd7824 */ /* 0x040fe200078e02d3 */
[----:B------:R-:W-:Y:S01]  /*dc60*/  SHF.R.S32.HI R3, RZ, 0x1f, R62 ;  /* 0x0000001fff037819 */ /* 0x000fe2000001143e */
[----:B------:R-:W-:Y:S01]  /*dc70*/  IMAD R204, R5, 0x2, R206 ;  /* 0x0000000205cc7824 */ /* 0x000fe200078e02ce */
[----:B------:R-:W-:Y:S02]  /*dc80*/  LDSM.16.MT88.4 R132, [R206+0x8080] ;  /* 0x00808000ce84783b */ /* 0x000fe40000004200 */
[----:B------:R-:W-:-:S02]  /*dc90*/  LEA.HI R3, R3, R62, RZ, 0x2 ;  /* 0x0000003e03037211 */ /* 0x000fc400078f10ff */
[----:B------:R-:W-:Y:S02]  /*dca0*/  LDSM.16.MT88.4 R32, [R204+0x8080] ;  /* 0x00808000cc20783b */ /* 0x000fe40000004200 */
[----:B------:R-:W-:Y:S02]  /*dcb0*/  LOP3.LUT R3, R3, 0x7ffffffc, RZ, 0xc0, !PT ;  /* 0x7ffffffc03037812 */ /* 0x000fe400078ec0ff */
[----:B------:R-:W-:Y:S03]  /*dcc0*/  LDSM.16.MT88.4 R40, [R211+0x9080] ;  /* 0x00908000d328783b */ /* 0x000fe60000004200 */
[----:B------:R-:W-:Y:S01]  /*dcd0*/  IMAD.IADD R62, R62, 0x1, -R3 ;  /* 0x000000013e3e7824 */ /* 0x000fe200078e0a03 */
[----:B------:R-:W-:Y:S03]  /*dce0*/  LDSM.16.MT88.4 R48, [R206+0x9080] ;  /* 0x00908000ce30783b */ /* 0x000fe60000004200 */
[----:B------:R-:W-:Y:S01]  /*dcf0*/  IMAD R25, R62, -0x2, R25 ;  /* 0xfffffffe3e197824 */ /* 0x000fe200078e0219 */
[----:B------:R-:W-:Y:S04]  /*dd00*/  LDSM.16.MT88.4 R56, [R205+0x9080] ;  /* 0x00908000cd38783b */ /* 0x000fe80000004200 */
[----:B------:R-:W-:Y:S01]  /*dd10*/  ISETP.GT.AND P0, PT, R25, RZ, PT ;  /* 0x000000ff1900720c */ /* 0x000fe20003f04270 */
[----:B------:R-:W-:Y:S03]  /*dd20*/  LDSM.16.MT88.4 R72, [R211+0xa080] ;  /* 0x00a08000d348783b */ /* 0x000fe60000004200 */
[----:B------:R-:W-:Y:S01]  /*dd30*/  FSEL R19, R9, -INF , P0 ;  /* 0xff80000009137808 */ /* 0x000fe20000000000 */
[----:B------:R-:W-:Y:S01]  /*dd40*/  LDSM.16.MT88.4 R64, [R204+0x9080] ;  /* 0x00908000cc40783b */ /* 0x000fe20000004200 */
[----:B-1----:R-:W-:-:S02]  /*dd50*/  FSEL R3, R6, -INF , P0 ;  /* 0xff80000006037808 */ /* 0x002fc40000000000 */
[C---:B------:R-:W-:Y:S01]  /*dd60*/  ISETP.GT.AND P0, PT, R25.reuse, 0x1, PT ;  /* 0x000000011900780c */ /* 0x040fe20003f04270 */
[----:B------:R-:W-:Y:S03]  /*dd70*/  LDSM.16.MT88.4 R80, [R206+0xa080] ;  /* 0x00a08000ce50783b */ /* 0x000fe60000004200 */
[----:B------:R-:W-:Y:S01]  /*dd80*/  FSEL R228, R10, -INF , P0 ;  /* 0xff8000000ae47808 */ /* 0x000fe20000000000 */
[----:B------:R-:W-:Y:S01]  /*dd90*/  LDSM.16.MT88.4 R88, [R205+0xa080] ;  /* 0x00a08000cd58783b */ /* 0x000fe20000004200 */
[----:B------:R-:W-:Y:S02]  /*dda0*/  FSEL R24, R8, -INF , P0 ;  /* 0xff80000008187808 */ /* 0x000fe40000000000 */
[----:B------:R-:W-:Y:S01]  /*ddb0*/  ISETP.GT.AND P0, PT, R25, 0x8, PT ;  /* 0x000000081900780c */ /* 0x000fe20003f04270 */
[----:B------:R-:W-:Y:S01]  /*ddc0*/  LDSM.16.MT88.4 R96, [R204+0xa080] ;  /* 0x00a08000cc60783b */ /* 0x000fe20000004200 */
[----:B------:R-:W-:-:S02]  /*ddd0*/  FMNMX.FTZ R8, R3, R24, !PT ;  /* 0x0000001803087209 */ /* 0x000fc40007810000 */
[----:B------:R-:W-:Y:S01]  /*dde0*/  FSEL R6, R18, -INF , P0 ;  /* 0xff80000012067808 */ /* 0x000fe20000000000 */
[----:B------:R-:W-:Y:S01]  /*ddf0*/  LDSM.16.MT88.4 R104, [R211+0xb080] ;  /* 0x00b08000d368783b */ /* 0x000fe20000004200 */
[----:B------:R-:W-:Y:S02]  /*de00*/  FSEL R9, R16, -INF , P0 ;  /* 0xff80000010097808 */ /* 0x000fe40000000000 */
[----:B------:R-:W-:Y:S01]  /*de10*/  ISETP.GT.AND P0, PT, R25, 0x9, PT ;  /* 0x000000091900780c */ /* 0x000fe20003f04270 */
[----:B------:R-:W-:Y:S01]  /*de20*/  LDSM.16.MT88.4 R112, [R206+0xb080] ;  /* 0x00b08000ce70783b */ /* 0x000fe20000004200 */
[----:B------:R-:W-:Y:S02]  /*de30*/  FMNMX.FTZ R8, R9, R8, !PT ;  /* 0x0000000809087209 */ /* 0x000fe40007810000 */
[----:B------:R-:W-:Y:S01]  /*de40*/  FSEL R4, R17, -INF , P0 ;  /* 0xff80000011047808 */ /* 0x000fe20000000000 */
[----:B------:R-:W-:Y:S01]  /*de50*/  LDSM.16.MT88.4 R120, [R205+0xb080] ;  /* 0x00b08000cd78783b */ /* 0x000fe20000004200 */
[----:B------:R-:W-:-:S02]  /*de60*/  FSEL R17, R11, -INF , P0 ;  /* 0xff8000000b117808 */ /* 0x000fc40000000000 */
[----:B------:R-:W-:Y:S01]  /*de70*/  ISETP.GT.AND P0, PT, R25, 0x10, PT ;  /* 0x000000101900780c */ /* 0x000fe20003f04270 */
[----:B------:R-:W-:Y:S01]  /*de80*/  LDSM.16.MT88.4 R192, [R205+0x8880] ;  /* 0x00888000cdc0783b */ /* 0x000fe20000004200 */
[----:B------:R-:W-:Y:S02]  /*de90*/  FMNMX.FTZ R8, R17, R8, !PT ;  /* 0x0000000811087209 */ /* 0x000fe40007810000 */
        /* <DEDUP_REMOVED lines=20> */
[----:B------:R-:W-:Y:S02]  /*dfe0*/  FMNMX.FTZ R14, R7, R8, !PT ;  /* 0x00000008070e7209 */ /* 0x000fe40007810000 */
[----:B------:R-:W-:Y:S01]  /*dff0*/  FMNMX.FTZ R21, R6, R21, !PT ;  /* 0x0000001506157209 */ /* 0x000fe20007810000 */
[----:B------:R-:W-:Y:S01]  /*e000*/  LDSM.16.MT88.4 R160, [R205+0xa880] ;  /* 0x00a88000cda0783b */ /* 0x000fe20000004200 */
[----:B------:R-:W-:-:S02]  /*e010*/  FMNMX.FTZ R14, R11, R14, !PT ;  /* 0x0000000e0b0e7209 */ /* 0x000fc40007810000 */
[----:B------:R-:W-:Y:S01]  /*e020*/  FMNMX.FTZ R21, R4, R21, !PT ;  /* 0x0000001504157209 */ /* 0x000fe20007810000 */
[----:B------:R-:W-:Y:S01]  /*e030*/  LDSM.16.MT88.4 R156, [R204+0xa880] ;  /* 0x00a88000cc9c783b */ /* 0x000fe20000004200 */
[----:B------:R-:W-:Y:S02]  /*e040*/  FSEL R8, R22, -INF , P0 ;  /* 0xff80000016087808 */ /* 0x000fe40000000000 */
[----:B------:R-:W-:Y:S01]  /*e050*/  FMNMX.FTZ R21, R12, R21, !PT ;  /* 0x000000150c157209 */ /* 0x000fe20007810000 */
[----:B------:R-:W1:Y:S03]  /*e060*/  SHFL.BFLY PT, R23, R14, 0x2, 0x1f ;  /* 0x0c401f000e177f89 */ /* 0x000e6600000e0000 */
[----:B------:R-:W-:Y:S01]  /*e070*/  FMNMX.FTZ R21, R16, R21, !PT ;  /* 0x0000001510157209 */ /* 0x000fe20007810000 */
[----:B------:R-:W-:Y:S03]  /*e080*/  LDSM.16.MT88.4 R152, [R211+0xb880] ;  /* 0x00b88000d398783b */ /* 0x000fe60000004200 */
[----:B------:R-:W-:-:S04]  /*e090*/  FMNMX.FTZ R21, R10, R21, !PT ;  /* 0x000000150a157209 */ /* 0x000fc80007810000 */
[----:B------:R-:W-:-:S05]  /*e0a0*/  FMNMX.FTZ R20, R8, R21, !PT ;  /* 0x0000001508147209 */ /* 0x000fca0007810000 */
[----:B------:R-:W2:Y:S01]  /*e0b0*/  SHFL.BFLY PT, R21, R20, 0x2, 0x1f ;  /* 0x0c401f0014157f89 */ /* 0x000ea200000e0000 */
[----:B-1----:R-:W-:-:S05]  /*e0c0*/  FMNMX.FTZ R23, R14, R23, !PT ;  /* 0x000000170e177209 */ /* 0x002fca0007810000 */
[----:B------:R-:W1:Y:S01]  /*e0d0*/  SHFL.BFLY PT, R148, R23, 0x1, 0x1f ;  /* 0x0c201f0017947f89 */ /* 0x000e6200000e0000 */
[----:B--2---:R-:W-:-:S05]  /*e0e0*/  FMNMX.FTZ R21, R20, R21, !PT ;  /* 0x0000001514157209 */ /* 0x004fca0007810000 */
[----:B------:R-:W2:Y:S01]  /*e0f0*/  SHFL.BFLY PT, R18, R21, 0x1, 0x1f ;  /* 0x0c201f0015127f89 */ /* 0x000ea200000e0000 */
[----:B-1----:R-:W-:-:S04]  /*e100*/  FMNMX.FTZ R148, R23, R148, !PT ;  /* 0x0000009417947209 */ /* 0x002fc80007810000 */
[C---:B------:R-:W-:Y:S01]  /*e110*/  FSETP.NEU.FTZ.AND P0, PT, R148.reuse, -INF , PT ;  /* 0xff8000009400780b */ /* 0x040fe20003f1d000 */
[----:B------:R-:W-:-:S05]  /*e120*/  FMUL.FTZ R14, R148, c[0x0][0x2d0] ;  /* 0x0000b400940e7a20 */ /* 0x000fca0000410000 */
[----:B------:R-:W-:-:S05]  /*e130*/  FSEL R14, R14, RZ, P0 ;  /* 0x000000ff0e0e7208 */ /* 0x000fca0000000000 */
[--C-:B------:R-:W-:Y:S01]  /*e140*/  FFMA.FTZ R226, R3, c[0x0][0x2d0], -R14.reuse ;  /* 0x0000b40003e27a23 */ /* 0x100fe2000001080e */
[----:B--2---:R-:W-:Y:S01]  /*e150*/  FMNMX.FTZ R3, R18, R21, !PT ;  /* 0x0000001512037209 */ /* 0x004fe20007810000 */
[--C-:B------:R-:W-:Y:S02]  /*e160*/  FFMA.FTZ R223, R9, c[0x0][0x2d0], -R14.reuse ;  /* 0x0000b40009df7a23 */ /* 0x100fe4000001080e */
[--C-:B------:R-:W-:Y:S01]  /*e170*/  FFMA.FTZ R225, R24, c[0x0][0x2d0], -R14.reuse ;  /* 0x0000b40018e17a23 */ /* 0x100fe2000001080e */
[C---:B------:R-:W-:Y:S01]  /*e180*/  FSETP.NEU.FTZ.AND P0, PT, R3.reuse, -INF , PT ;  /* 0xff8000000300780b */ /* 0x040fe20003f1d000 */
[----:B------:R-:W-:Y:S01]  /*e190*/  FMUL.FTZ R9, R3, c[0x0][0x2d0] ;  /* 0x0000b40003097a20 */ /* 0x000fe20000410000 */
[----:B------:R-:W1:Y:S01]  /*e1a0*/  LDSM.16.MT88.4 R24, [R205+0x8080] ;  /* 0x00808000cd18783b */ /* 0x000e620000004200 */
[--C-:B------:R-:W-:Y:S01]  /*e1b0*/  FFMA.FTZ R222, R17, c[0x0][0x2d0], -R14.reuse ;  /* 0x0000b40011de7a23 */ /* 0x100fe2000001080e */
[----:B------:R-:W-:Y:S01]  /*e1c0*/  MUFU.EX2 R226, R226 ;  /* 0x000000e200e27308 */ /* 0x000fe20000000800 */
[--C-:B------:R-:W-:Y:S01]  /*e1d0*/  FFMA.FTZ R232, R7, c[0x0][0x2d0], -R14.reuse ;  /* 0x0000b40007e87a23 */ /* 0x100fe2000001080e */
[----:B------:R-:W-:Y:S01]  /*e1e0*/  FSEL R9, R9, RZ, P0 ;  /* 0x000000ff09097208 */ /* 0x000fe20000000000 */
[--C-:B------:R-:W-:Y:S01]  /*e1f0*/  FFMA.FTZ R230, R15, c[0x0][0x2d0], -R14.reuse ;  /* 0x0000b4000fe67a23 */ /* 0x100fe2000001080e */
[----:B------:R-:W-:Y:S01]  /*e200*/  PLOP3.LUT P0, PT, PT, PT, UP0, 0x40, 0x0 ;  /* 0x000000000000781c */ /* 0x000fe20003f0e808 */
[----:B------:R-:W-:-:S02]  /*e210*/  FFMA.FTZ R231, R13, c[0x0][0x2d0], -R14 ;  /* 0x0000b4000de77a23 */ /* 0x000fc4000001080e */
[--C-:B------:R-:W-:Y:S01]  /*e220*/  FFMA.FTZ R227, R19, c[0x0][0x2d0], -R9.reuse ;  /* 0x0000b40013e37a23 */ /* 0x100fe20000010809 */
[----:B------:R-:W2:Y:S01]  /*e230*/  MUFU.EX2 R225, R225 ;  /* 0x000000e100e17308 */ /* 0x000ea20000000800 */
[--C-:B------:R-:W-:Y:S02]  /*e240*/  FFMA.FTZ R228, R228, c[0x0][0x2d0], -R9.reuse ;  /* 0x0000b400e4e47a23 */ /* 0x100fe40000010809 */
[--C-:B------:R-:W-:Y:S02]  /*e250*/  FFMA.FTZ R229, R6, c[0x0][0x2d0], -R9.reuse ;  /* 0x0000b40006e57a23 */ /* 0x100fe40000010809 */
[----:B------:R-:W-:Y:S02]  /*e260*/  FFMA.FTZ R0, R4, c[0x0][0x2d0], -R9 ;  /* 0x0000b40004007a23 */ /* 0x000fe40000010809 */
[----:B------:R-:W3:Y:S01]  /*e270*/  LDSM.16.MT88.4 R4, [R204+0xb080] ;  /* 0x00b08000cc04783b */ /* 0x000ee20000004200 */
[----:B------:R-:W-:Y:S01]  /*e280*/  MUFU.EX2 R223, R223 ;  /* 0x000000df00df7308 */ /* 0x000fe20000000800 */
[----:B------:R-:W-:-:S02]  /*e290*/  FFMA.FTZ R233, R11, c[0x0][0x2d0], -R14 ;  /* 0x0000b4000be97a23 */ /* 0x000fc4000001080e */
[--C-:B------:R-:W-:Y:S02]  /*e2a0*/  FFMA.FTZ R234, R12, c[0x0][0x2d0], -R9.reuse ;  /* 0x0000b4000cea7a23 */ /* 0x100fe40000010809 */
[--C-:B------:R-:W-:Y:S01]  /*e2b0*/  FFMA.FTZ R235, R16, c[0x0][0x2d0], -R9.reuse ;  /* 0x0000b40010eb7a23 */ /* 0x100fe20000010809 */
[----:B------:R-:W4:Y:S01]  /*e2c0*/  LDSM.16.MT88.4 R12, [R211+0x8880] ;  /* 0x00888000d30c783b */ /* 0x000f220000004200 */
[--C-:B------:R-:W-:Y:S01]  /*e2d0*/  FFMA.FTZ R236, R10, c[0x0][0x2d0], -R9.reuse ;  /* 0x0000b4000aec7a23 */ /* 0x100fe20000010809 */
[----:B------:R-:W5:Y:S01]  /*e2e0*/  MUFU.EX2 R222, R222 ;  /* 0x000000de00de7308 */ /* 0x000f620000000800 */
[----:B------:R-:W-:Y:S01]  /*e2f0*/  FFMA.FTZ R237, R8, c[0x0][0x2d0], -R9 ;  /* 0x0000b40008ed7a23 */ /* 0x000fe20000010809 */
[----:B--2---:R-:W-:Y:S01]  /*e300*/  F2FP.PACK_AB R128, R225, R226 ;  /* 0x000000e2e180723e */ /* 0x004fe200000000ff */
[----:B------:R-:W2:Y:S01]  /*e310*/  LDSM.16.MT88.4 R8, [R206+0x8880] ;  /* 0x00888000ce08783b */ /* 0x000ea20000004200 */
[----:B------:R-:W-:-:S03]  /*e320*/  FADD.FTZ R226, R226, R225 ;  /* 0x000000e1e2e27221 */ /* 0x000fc60000010000 */
[----:B------:R-:W1:Y:S01]  /*e330*/  LDSM.16.MT88.4 R16, [R206+0xb880] ;  /* 0x00b88000ce10783b */ /* 0x000e620000004200 */
[----:B------:R-:W-:Y:S08]  /*e340*/  MUFU.EX2 R227, R227 ;  /* 0x000000e300e37308 */ /* 0x000ff00000000800 */
[----:B------:R-:W3:Y:S01]  /*e350*/  MUFU.EX2 R228, R228 ;  /* 0x000000e400e47308 */ /* 0x000ee20000000800 */
[----:B-----5:R-:W-:Y:S01]  /*e360*/  F2FP.PACK_AB R130, R222, R223 ;  /* 0x000000dfde82723e */ /* 0x020fe200000000ff */
[----:B------:R-:W-:-:S04]  /*e370*/  FADD.FTZ R223, R223, R226 ;  /* 0x000000e2dfdf7221 */ /* 0x000fc80000010000 */
[----:B------:R-:W-:Y:S02]  /*e380*/  FADD.FTZ R223, R222, R223 ;  /* 0x000000dfdedf7221 */ /* 0x000fe40000010000 */
[----:B------:R-:W-:Y:S08]  /*e390*/  MUFU.EX2 R229, R229 ;  /* 0x000000e500e57308 */ /* 0x000ff00000000800 */
[----:B------:R-:W5:Y:S01]  /*e3a0*/  MUFU.EX2 R0, R0 ;  /* 0x0000000000007308 */ /* 0x000f620000000800 */
[----:B---3--:R-:W-:Y:S01]  /*e3b0*/  F2FP.PACK_AB R129, R228, R227 ;  /* 0x000000e3e481723e */ /* 0x008fe200000000ff */
[----:B------:R-:W-:-:S06]  /*e3c0*/  FADD.FTZ R228, R227, R228 ;  /* 0x000000e4e3e47221 */ /* 0x000fcc0000010000 */
[----:B------:R-:W-:Y:S01]  /*e3d0*/  MUFU.EX2 R230, R230 ;  /* 0x000000e600e67308 */ /* 0x000fe20000000800 */
[----:B-----5:R-:W-:-:S07]  /*e3e0*/  F2FP.PACK_AB R131, R0, R229 ;  /* 0x000000e50083723e */ /* 0x020fce00000000ff */
[----:B------:R-:W3:Y:S01]  /*e3f0*/  MUFU.EX2 R231, R231 ;  /* 0x000000e700e77308 */ /* 0x000ee20000000800 */
[----:B------:R-:W-:-:S04]  /*e400*/  FADD.FTZ R229, R229, R228 ;  /* 0x000000e4e5e57221 */ /* 0x000fc80000010000 */
[----:B------:R-:W-:Y:S01]  /*e410*/  FADD.FTZ R229, R0, R229 ;  /* 0x000000e500e57221 */ /* 0x000fe20000010000 */
[C---:B------:R-:W-:Y:S02]  /*e420*/  HMMA.16816.F32 R144, R128.reuse, R140, RZ ;  /* 0x0000008c8090723c */ /* 0x040fe400000018ff */
[----:B------:R-:W-:Y:S06]  /*e430*/  MUFU.EX2 R232, R232 ;  /* 0x000000e800e87308 */ /* 0x000fec0000000800 */
[C---:B------:R-:W-:Y:S02]  /*e440*/  HMMA.16816.F32 R136, R128.reuse, R132, RZ ;  /* 0x000000848088723c */ /* 0x040fe400000018ff */
[----:B------:R-:W-:Y:S06]  /*e450*/  MUFU.EX2 R233, R233 ;  /* 0x000000e900e97308 */ /* 0x000fec0000000800 */
[C---:B------:R-:W-:Y:S02]  /*e460*/  HMMA.16816.F32 R140, R128.reuse, R142, RZ ;  /* 0x0000008e808c723c */ /* 0x040fe400000018ff */
[----:B------:R-:W-:Y:S06]  /*e470*/  MUFU.EX2 R234, R234 ;  /* 0x000000ea00ea7308 */ /* 0x000fec0000000800 */
[C---:B------:R-:W-:Y:S02]  /*e480*/  HMMA.16816.F32 R132, R128.reuse, R134, RZ ;  /* 0x000000868084723c */ /* 0x040fe400000018ff */
[----:B------:R-:W5:Y:S06]  /*e490*/  MUFU.EX2 R235, R235 ;  /* 0x000000eb00eb7308 */ /* 0x000f6c0000000800 */
[C---:B-1----:R-:W-:Y:S02]  /*e4a0*/  HMMA.16816.F32 R20, R128.reuse, R24, RZ ;  /* 0x000000188014723c */ /* 0x042fe400000018ff */
[----:B------:R-:W-:Y:S06]  /*e4b0*/  MUFU.EX2 R236, R236 ;  /* 0x000000ec00ec7308 */ /* 0x000fec0000000800 */
[C---:B------:R-:W-:Y:S02]  /*e4c0*/  HMMA.16816.F32 R28, R128.reuse, R32, RZ ;  /* 0x00000020801c723c */ /* 0x040fe400000018ff */
[----:B------:R-:W1:Y:S06]  /*e4d0*/  MUFU.EX2 R237, R237 ;  /* 0x000000ed00ed7308 */ /* 0x000e6c0000000800 */
[C---:B------:R-:W-:Y:S08]  /*e4e0*/  HMMA.16816.F32 R36, R128.reuse, R40, RZ ;  /* 0x000000288024723c */ /* 0x040ff000000018ff */
        /* <DEDUP_REMOVED lines=23> */
[C---:B------:R-:W-:Y:S07]  /*e660*/  HMMA.16816.F32 R124, R128.reuse, R4, RZ ;  /* 0x00000004807c723c */ /* 0x040fee00000018ff */
[----:B---3--:R-:W-:Y:S01]  /*e670*/  F2FP.PACK_AB R4, R231, R230 ;  /* 0x000000e6e704723e */ /* 0x008fe200000000ff */
[----:B------:R-:W-:Y:S01]  /*e680*/  HMMA.16816.F32 R128, R128, R6, RZ ;  /* 0x000000068080723c */ /* 0x000fe200000018ff */
[----:B-----5:R-:W-:Y:S01]  /*e690*/  F2FP.PACK_AB R5, R235, R234 ;  /* 0x000000eaeb05723e */ /* 0x020fe200000000ff */
[----:B------:R-:W-:-:S02]  /*e6a0*/  FADD.FTZ R230, R230, R223 ;  /* 0x000000dfe6e67221 */ /* 0x000fc40000010000 */
[----:B------:R-:W-:Y:S02]  /*e6b0*/  FADD.FTZ R234, R234, R229 ;  /* 0x000000e5eaea7221 */ /* 0x000fe40000010000 */
[----:B------:R-:W-:Y:S01]  /*e6c0*/  FADD.FTZ R231, R231, R230 ;  /* 0x000000e6e7e77221 */ /* 0x000fe20000010000 */
[----:B------:R-:W-:Y:S01]  /*e6d0*/  F2FP.PACK_AB R6, R233, R232 ;  /* 0x000000e8e906723e */ /* 0x000fe200000000ff */
[----:B------:R-:W-:Y:S01]  /*e6e0*/  FADD.FTZ R235, R235, R234 ;  /* 0x000000eaebeb7221 */ /* 0x000fe20000010000 */
[----:B-1----:R-:W-:Y:S01]  /*e6f0*/  F2FP.PACK_AB R7, R237, R236 ;  /* 0x000000eced07723e */ /* 0x002fe200000000ff */
[----:B------:R-:W-:Y:S02]  /*e700*/  FADD.FTZ R232, R232, R231 ;  /* 0x000000e7e8e87221 */ /* 0x000fe40000010000 */
[----:B------:R-:W-:Y:S02]  /*e710*/  FADD.FTZ R236, R236, R235 ;  /* 0x000000ebecec7221 */ /* 0x000fe40000010000 */
[----:B------:R-:W-:-:S02]  /*e720*/  FADD.FTZ R231, R233, R232 ;  /* 0x000000e8e9e77221 */ /* 0x000fc40000010000 */
[----:B----4-:R-:W-:Y:S01]  /*e730*/  HMMA.16816.F32 R144, R4, R12, R144 ;  /* 0x0000000c0490723c */ /* 0x010fe20000001890 */
[----:B------:R-:W-:-:S07]  /*e740*/  FADD.FTZ R229, R237, R236 ;  /* 0x000000ecede57221 */ /* 0x000fce0000010000 */
[C---:B------:R-:W-:Y:S01]  /*e750*/  HMMA.16816.F32 R140, R4.reuse, R14, R140 ;  /* 0x0000000e048c723c */ /* 0x040fe2000000188c */
[----:B------:R-:W1:Y:S07]  /*e760*/  LDSM.16.MT88.4 R12, [R205+0xb880] ;  /* 0x00b88000cd0c783b */ /* 0x000e6e0000004200 */
[C---:B--2---:R-:W-:Y:S08]  /*e770*/  HMMA.16816.F32 R136, R4.reuse, R8, R136 ;  /* 0x000000080488723c */ /* 0x044ff00000001888 */
[C---:B------:R-:W-:Y:S01]  /*e780*/  HMMA.16816.F32 R132, R4.reuse, R10, R132 ;  /* 0x0000000a0484723c */ /* 0x040fe20000001884 */
[----:B------:R-:W2:Y:S07]  /*e790*/  LDSM.16.MT88.4 R8, [R204+0xb880] ;  /* 0x00b88000cc08783b */ /* 0x000eae0000004200 */
[C---:B------:R-:W-:Y:S08]  /*e7a0*/  HMMA.16816.F32 R20, R4.reuse, R192, R20 ;  /* 0x000000c00414723c */ /* 0x040ff00000001814 */
        /* <DEDUP_REMOVED lines=23> */
[C---:B-1----:R-:W-:Y:S08]  /*e920*/  HMMA.16816.F32 R116, R4.reuse, R12, R116 ;  /* 0x0000000c0474723c */ /* 0x042ff00000001874 */
[C---:B------:R-:W-:Y:S08]  /*e930*/  HMMA.16816.F32 R120, R4.reuse, R14, R120 ;  /* 0x0000000e0478723c */ /* 0x040ff00000001878 */
[C---:B--2---:R-:W-:Y:S08]  /*e940*/  HMMA.16816.F32 R124, R4.reuse, R8, R124 ;  /* 0x00000008047c723c */ /* 0x044ff0000000187c */
[----:B------:R-:W-:Y:S01]  /*e950*/  HMMA.16816.F32 R128, R4, R10, R128 ;  /* 0x0000000a0480723c */ /* 0x000fe20000001880 */
[----:B------:R-:W-:Y:S07]  /*e960*/  @P0 BRA `(.L_x_141) ;  /* 0x0000231000000947 */ /* 0x000fee0003800000 */
[C---:B------:R-:W-:Y:S01]  /*e970*/  SHF.L.U64.HI R222, R150.reuse, 0x1, R221 ;  /* 0x0000000196de7819 */ /* 0x040fe200000102dd */
[----:B------:R-:W-:Y:S01]  /*e980*/  IMAD.SHL.U32 R223, R150, 0x2, RZ ;  /* 0x0000000296df7824 */ /* 0x000fe200078e00ff */
[----:B------:R-:W-:Y:S01]  /*e990*/  SHF.L.U64.HI R226, R149, 0x1, R2 ;  /* 0x0000000195e27819 */ /* 0x000fe20000010202 */
[----:B------:R-:W-:Y:S01]  /*e9a0*/  IMAD.SHL.U32 R225, R151, 0x2, RZ ;  /* 0x0000000297e17824 */ /* 0x000fe200078e00ff */
[----:B------:R-:W-:Y:S01]  /*e9b0*/  SHF.L.U32 R227, R149, 0x1, RZ ;  /* 0x0000000195e37819 */ /* 0x000fe200000006ff */
[----:B------:R-:W-:Y:S01]  /*e9c0*/  IMAD.MOV.U32 R0, RZ, RZ, R3 ;  /* 0x000000ffff007224 */ /* 0x000fe200078e0003 */
[----:B------:R-:W-:Y:S01]  /*e9d0*/  SHF.L.U64.HI R224, R151, 0x1, R224 ;  /* 0x0000000197e07819 */ /* 0x000fe200000102e0 */
[----:B------:R-:W-:Y:S01]  /*e9e0*/  ULDC UR8, c[0x0][0x210] ;  /* 0x0000840000087ab9 */ /* 0x000fe20000000800 */
[----:B------:R-:W-:Y:S01]  /*e9f0*/  MOV R149, R148 ;  /* 0x0000009400957202 */ /* 0x000fe20000000f00 */
[----:B------:R-:W-:Y:S01]  /*ea00*/  ULDC UR4, c[0x0][0x1e8] ;  /* 0x00007a0000047ab9 */ /* 0x000fe20000000800 */
[----:B------:R-:W-:Y:S01]  /*ea10*/  SHF.R.S32.HI R221, RZ, 0x1f, R220 ;  /* 0x0000001fffdd7819 */ /* 0x000fe200000114dc */
[----:B------:R-:W-:-:S02]  /*ea20*/  ULEA.HI.SX32 UR10, UR10, 0xfffffffe, 0x1b ;  /* 0xfffffffe0a0a7891 */ /* 0x000fc4000f8fda3f */
[----:B------:R-:W-:Y:S02]  /*ea30*/  UIMAD UR8, UR13, UR8, URZ ;  /* 0x000000080d0872a4 */ /* 0x000fe4000f8e023f */
[----:B------:R-:W-:Y:S02]  /*ea40*/  UIMAD UR4, UR13, UR4, URZ ;  /* 0x000000040d0472a4 */ /* 0x000fe4000f8e023f */
[----:B------:R-:W-:Y:S01]  /*ea50*/  ULDC.64 UR18, c[0x0][0x118] ;  /* 0x0000460000127ab9 */ /* 0x000fe20000000a00 */
[----:B------:R-:W-:Y:S05]  /*ea60*/  BRA `(.L_x_142) ;  /* 0x000002c000007947 */ /* 0x000fea0003800000 */
.L_x_144:
[----:B------:R-:W-:Y:S01]  /*ea70*/  IMAD.MOV.U32 R217, RZ, RZ, RZ ;  /* 0x000000ffffd97224 */ /* 0x000fe200078e00ff */
[----:B------:R-:W-:Y:S01]  /*ea80*/  ISETP.NE.AND P6, PT, R215, 0x1, PT ;  /* 0x00000001d700780c */ /* 0x000fe20003fc5270 */
[----:B------:R-:W-:Y:S06]  /*ea90*/  ULEA UR9, UR10, UR15, 0x5 ;  /* 0x0000000f0a097291 */ /* 0x000fec000f8e283f */
[----:B------:R-:W-:Y:S05]  /*eaa0*/  IMAD.U32 R3, RZ, RZ, UR9 ;  /* 0x00000009ff037e24 */ /* 0x000fea000f8e00ff */
[----:B------:R-:W-:Y:S05]  /*eab0*/  IADD3 R218, R3, -0x20, R216 ;  /* 0xffffffe003da7810 */ /* 0x000fea0007ffe0d8 */
[----:B------:R-:W-:Y:S04]  /*eac0*/  @P6 IMAD.HI.U32 R3, R218, c[0x0][0x2bc], RZ ;  /* 0x0000af00da036a27 */ /* 0x000fe800078e00ff */
[----:B------:R-:W-:Y:S01]  /*ead0*/  IMAD.MOV.U32 R2, RZ, RZ, R218 ;  /* 0x000000ffff027224 */ /* 0x000fe200078e00da */
[----:B------:R-:W-:Y:S04]  /*eae0*/  @P6 SHF.R.U32.HI R2, RZ, c[0x0][0x2c0], R3 ;  /* 0x0000b000ff026a19 */ /* 0x000fe80000011603 */
[C---:B------:R-:W-:Y:S04]  /*eaf0*/  @!P1 IADD3 R6, P0, R2.reuse, UR16, RZ ;  /* 0x0000001002069c10 */ /* 0x040fe8000ff1e0ff */
[----:B------:R-:W-:Y:S02]  /*eb00*/  @!P1 LEA.HI.X.SX32 R3, R2, UR7, 0x1, P0 ;  /* 0x0000000702039c11 */ /* 0x000fe400080f0eff */
[C---:B------:R-:W-:Y:S04]  /*eb10*/  @!P1 LEA R4, P0, R6.reuse, c[0x0][0x2a0], 0x2 ;  /* 0x0000a80006049a11 */ /* 0x040fe800078010ff */
[----:B------:R-:W-:Y:S01]  /*eb20*/  @!P1 LEA.HI.X R5, R6, c[0x0][0x2a4], R3, 0x2, P0 ;  /* 0x0000a90006059a11 */ /* 0x000fe200000f1403 */
[----:B------:R-:W-:Y:S04]  /*eb30*/  IMAD.MOV R3, RZ, RZ, -R2 ;  /* 0x000000ffff037224 */ /* 0x000fe800078e0a02 */
[----:B------:R1:W2:Y:S01]  /*eb40*/  @!P1 LDG.E R217, [R4.64] ;  /* 0x0000001204d99981 */ /* 0x0002a2000c1e1900 */
[----:B------:R-:W-:Y:S05]  /*eb50*/  IMAD R218, R3, c[0x0][0x2b8], R218 ;  /* 0x0000ae0003da7a24 */ /* 0x000fea00078e02da */
[----:B------:R-:W-:Y:S05]  /*eb60*/  SHF.R.S32.HI R3, RZ, 0x1f, R218 ;  /* 0x0000001fff037819 */ /* 0x000fea00000114da */
[----:B------:R-:W-:Y:S04]  /*eb70*/  IMAD R3, R3, c[0x0][0x1e0], RZ ;  /* 0x0000780003037a24 */ /* 0x000fe800078e02ff */
[C---:B------:R-:W-:Y:S02]  /*eb80*/  IMAD R3, R218.reuse, c[0x0][0x1e4], R3 ;  /* 0x00007900da037a24 */ /* 0x040fe400078e0203 */
[----:B-1----:R-:W-:Y:S04]  /*eb90*/  IMAD.WIDE.U32 R4, R218, c[0x0][0x1e0], RZ ;  /* 0x00007800da047a25 */ /* 0x002fe800078e00ff */
[----:B------:R-:W-:Y:S01]  /*eba0*/  IMAD.IADD R5, R5, 0x1, R3 ;  /* 0x0000000105057824 */ /* 0x000fe200078e0203 */
[----:B--2---:R-:W-:Y:S03]  /*ebb0*/  SHF.R.S32.HI R2, RZ, 0x1f, R217 ;  /* 0x0000001fff027819 */ /* 0x004fe600000114d9 */
[C---:B------:R-:W-:Y:S04]  /*ebc0*/  IMAD.WIDE.U32 R4, R217.reuse, c[0x0][0x1f0], R4 ;  /* 0x00007c00d9047a25 */ /* 0x040fe800078e0004 */
[----:B------:R-:W-:Y:S01]  /*ebd0*/  IMAD R2, R2, c[0x0][0x1f0], RZ ;  /* 0x00007c0002027a24 */ /* 0x000fe200078e02ff */
[----:B------:R-:W-:Y:S03]  /*ebe0*/  IADD3 R3, P0, R4, UR4, RZ ;  /* 0x0000000404037c10 */ /* 0x000fe6000ff1e0ff */
[----:B------:R-:W-:Y:S05]  /*ebf0*/  IMAD R2, R217, c[0x0][0x1f4], R2 ;  /* 0x00007d00d9027a24 */ /* 0x000fea00078e0202 */
[----:B------:R-:W-:Y:S02]  /*ec00*/  IADD3.X R2, R5, UR6, R2, P0, !PT ;  /* 0x0000000605027c10 */ /* 0x000fe400087fe402 */
[C---:B------:R-:W-:Y:S04]  /*ec10*/  LEA R11, P0, R3.reuse, c[0x0][0x1c8], 0x1 ;  /* 0x00007200030b7a11 */ /* 0x040fe800078008ff */
[----:B------:R-:W-:Y:S02]  /*ec20*/  LEA.HI.X R10, R3, c[0x0][0x1cc], R2, 0x1, P0 ;  /* 0x00007300030a7a11 */ /* 0x000fe400000f0c02 */
[----:B------:R-:W1:Y:S04]  /*ec30*/  SHFL.IDX PT, R2, R11, RZ, 0x181f ;  /* 0x00181fff0b027589 */ /* 0x000e6800000e0000 */
[----:B------:R-:W2:Y:S01]  /*ec40*/  SHFL.IDX PT, R3, R10, RZ, 0x181f ;  /* 0x00181fff0a037589 */ /* 0x000ea200000e0000 */
[C---:B-1----:R-:W-:Y:S05]  /*ec50*/  IADD3 R8, P0, R2.reuse, R223, RZ ;  /* 0x000000df02087210 */ /* 0x042fea0007f1e0ff */
[C---:B--2---:R-:W-:Y:S01]  /*ec60*/  IMAD.X R9, R3.reuse, 0x1, R222, P0 ;  /* 0x0000000103097824 */ /* 0x044fe200000e06de */
[C---:B------:R-:W-:Y:S04]  /*ec70*/  IADD3 R6, P0, R2.reuse, R225, RZ ;  /* 0x000000e102067210 */ /* 0x040fe80007f1e0ff */
[----:B------:R-:W-:Y:S01]  /*ec80*/  @!PT LDS RZ, [RZ] ;  /* 0x00000000fffff984 */ /* 0x000fe20000000800 */
[----:B------:R1:W-:Y:S01]  /*ec90*/  LDGSTS.E.BYPASS.LTC128B.128 [R219+0xc080], [R8.64], !P4 ;  /* 0x0c08000008db7fae */ /* 0x0003e2000e101d52 */
[C---:B------:R-:W-:Y:S01]  /*eca0*/  IMAD.X R7, R3.reuse, 0x1, R224, P0 ;  /* 0x0000000103077824 */ /* 0x040fe200000e06e0 */
[----:B------:R-:W-:Y:S04]  /*ecb0*/  IADD3 R4, P0, R2, R227, RZ ;  /* 0x000000e302047210 */ /* 0x000fe80007f1e0ff */
[----:B------:R1:W-:Y:S01]  /*ecc0*/  LDGSTS.E.BYPASS.LTC128B.128 [R219+0xd080], [R6.64], !P5 ;  /* 0x0d08000006db7fae */ /* 0x0003e2000e901d52 */
[----:B------:R-:W-:Y:S01]  /*ecd0*/  IMAD.X R5, R3, 0x1, R226, P0 ;  /* 0x0000000103057824 */ /* 0x000fe200000e06e2 */
[C---:B------:R-:W-:Y:S04]  /*ece0*/  LEA R2, P0, R220.reuse, R2, 0x1 ;  /* 0x00000002dc027211 */ /* 0x040fe800078008ff */
[----:B------:R1:W-:Y:S01]  /*ecf0*/  LDGSTS.E.BYPASS.LTC128B.128 [R219+0xe080], [R4.64], !P3 ;  /* 0x0e08000004db7fae */ /* 0x0003e2000d901d52 */
[----:B------:R-:W-:Y:S05]  /*ed00*/  LEA.HI.X R3, R220, R3, R221, 0x1, P0 ;  /* 0x00000003dc037211 */ /* 0x000fea00000f0cdd */
[----:B------:R1:W-:Y:S01]  /*ed10*/  LDGSTS.E.BYPASS.LTC128B.128 [R219+0xf080], [R2.64], !P2 ;  /* 0x0f08000002db7fae */ /* 0x0003e2000d101d52 */
[----:B------:R-:W-:-:S05]  /*ed20*/  BRA `(.L_x_143) ;  /* 0x00000b7000007947 */ /* 0x000fca0003800000 */
.L_x_142:
[----:B------:R-:W-:Y:S04]  /*ed30*/  DEPBAR.LE SB0, 0x0 ;  /* 0x000080000000791a */ /* 0x000fe80000000000 */
[----:B------:R-:W-:Y:S01]  /*ed40*/  BAR.SYNC.DEFER_BLOCKING 0x0 ;  /* 0x0000000000007b1d */ /* 0x000fe20000010000 */
[----:B------:R-:W-:Y:S01]  /*ed50*/  SHF.R.S32.HI R3, RZ, 0x1f, R218 ;  /* 0x0000001fff037819 */ /* 0x000fe200000114da */
[----:B------:R-:W-:Y:S01]  /*ed60*/  IMAD.WIDE.U32 R150, R218, c[0x0][0x208], RZ ;  /* 0x00008200da967a25 */ /* 0x000fe200078e00ff */
[----:B------:R-:W-:Y:S01]  /*ed70*/  SHF.R.S32.HI R2, RZ, 0x1f, R217 ;  /* 0x0000001fff027819 */ /* 0x000fe200000114d9 */
[----:B------:R-:W-:Y:S02]  /*ed80*/  UISETP.GE.AND UP0, UPT, UR10, 0x1, UPT ;  /* 0x000000010a00788c */ /* 0x000fe4000bf06270 */
[----:B------:R-:W-:Y:S02]  /*ed90*/  IMAD R3, R3, c[0x0][0x208], RZ ;  /* 0x0000820003037a24 */ /* 0x000fe400078e02ff */
[----:B------:R-:W-:Y:S02]  /*eda0*/  IMAD R2, R2, c[0x0][0x218], RZ ;  /* 0x0000860002027a24 */ /* 0x000fe400078e02ff */
[----:B------:R-:W-:Y:S02]  /*edb0*/  IMAD R3, R218, c[0x0][0x20c], R3 ;  /* 0x00008300da037a24 */ /* 0x000fe400078e0203 */
[----:B------:R-:W-:Y:S03]  /*edc0*/  IMAD R2, R217, c[0x0][0x21c], R2 ;  /* 0x00008700d9027a24 */ /* 0x000fe600078e0202 */
[----:B------:R-:W-:Y:S05]  /*edd0*/  IADD3 R151, R151, R3, RZ ;  /* 0x0000000397977210 */ /* 0x000fea0007ffe0ff */
[----:B------:R-:W-:Y:S01]  /*ede0*/  IMAD.WIDE.U32 R150, R217, c[0x0][0x218], R150 ;  /* 0x00008600d9967a25 */ /* 0x000fe200078e0096 */
[----:B------:R-:W-:Y:S04]  /*edf0*/  LDSM.16.M88.4 R152, [R214+0x10080] ;  /* 0x01008000d698783b */ /* 0x000fe80000000200 */
[----:B------:R-:W-:Y:S01]  /*ee00*/  IADD3 R3, P0, R150, UR8, RZ ;  /* 0x0000000896037c10 */ /* 0x000fe2000ff1e0ff */
[----:B------:R-:W1:Y:S03]  /*ee10*/  LDSM.16.M88.4 R156, [R213+0xc080] ;  /* 0x00c08000d59c783b */ /* 0x000e660000000200 */
[----:B------:R-:W-:Y:S02]  /*ee20*/  IADD3.X R2, R151, UR5, R2, P0, !PT ;  /* 0x0000000597027c10 */ /* 0x000fe400087fe402 */
[C---:B------:R-:W-:Y:S01]  /*ee30*/  LEA R188, P0, R3.reuse, c[0x0][0x1f8], 0x1 ;  /* 0x00007e0003bc7a11 */ /* 0x040fe200078008ff */
[----:B------:R-:W-:Y:S03]  /*ee40*/  LDSM.16.M88.4 R160, [R213+0xc880] ;  /* 0x00c88000d5a0783b */ /* 0x000fe60000000200 */
[----:B------:R-:W-:Y:S02]  /*ee50*/  LEA.HI.X R148, R3, c[0x0][0x1fc], R2, 0x1, P0 ;  /* 0x00007f0003947a11 */ /* 0x000fe400000f0c02 */
[----:B------:R-:W2:Y:S05]  /*ee60*/  SHFL.IDX PT, R2, R188, RZ, 0x181f ;  /* 0x00181fffbc027589 */ /* 0x000eaa00000e0000 */
[----:B------:R-:W3:Y:S05]  /*ee70*/  SHFL.IDX PT, R3, R148, RZ, 0x181f ;  /* 0x00181fff94037589 */ /* 0x000eea00000e0000 */
[----:B------:R-:W-:Y:S05]  /*ee80*/  LDSM.16.M88.4 R164, [R210+0x10080] ;  /* 0x01008000d2a4783b */ /* 0x000fea0000000200 */
[----:B------:R-:W4:Y:S05]  /*ee90*/  LDSM.16.M88.4 R168, [R212] ;  /* 0x00000000d4a8783b */ /* 0x000f2a0000000200 */
[----:B------:R-:W5:Y:S01]  /*eea0*/  LDSM.16.M88.4 R172, [R203] ;  /* 0x00000000cbac783b */ /* 0x000f620000000200 */
[C---:B-1----:R-:W-:Y:S03]  /*eeb0*/  HMMA.16816.F32 R4, R152.reuse, R156, RZ ;  /* 0x0000009c9804723c */ /* 0x042fe600000018ff */
[C---:B--2---:R-:W-:Y:S04]  /*eec0*/  IADD3 R186, P0, R2.reuse, R223, RZ ;  /* 0x000000df02ba7210 */ /* 0x044fe80007f1e0ff */
[C---:B---3--:R-:W-:Y:S01]  /*eed0*/  IADD3.X R187, R3.reuse, R222, RZ, P0, !PT ;  /* 0x000000de03bb7210 */ /* 0x048fe200007fe4ff */
[C---:B------:R-:W-:Y:S01]  /*eee0*/  HMMA.16816.F32 R8, R152.reuse, R158, RZ ;  /* 0x0000009e9808723c */ /* 0x040fe200000018ff */
[C---:B------:R-:W-:Y:S03]  /*eef0*/  IADD3 R184, P0, R2.reuse, R225, RZ ;  /* 0x000000e102b87210 */ /* 0x040fe60007f1e0ff */
[----:B------:R-:W-:Y:S01]  /*ef00*/  @!PT LDS RZ, [RZ] ;  /* 0x00000000fffff984 */ /* 0x000fe20000000800 */
[----:B------:R-:W-:Y:S01]  /*ef10*/  @!PT LDS RZ, [RZ] ;  /* 0x00000000fffff984 */ /* 0x000fe20000000800 */
[----:B------:R-:W-:Y:S01]  /*ef20*/  @!PT LDS RZ, [RZ] ;  /* 0x00000000fffff984 */ /* 0x000fe20000000800 */
[----:B------:R1:W-:Y:S01]  /*ef30*/  LDGSTS.E.BYPASS.LTC128B.128 [R219+0x8080], [R186.64], !P4 ;  /* 0x08080000badb7fae */ /* 0x0003e2000e101d52 */
[C---:B------:R-:W-:Y:S02]  /*ef40*/  IADD3.X R185, R3.reuse, R224, RZ, P0, !PT ;  /* 0x000000e003b97210 */ /* 0x040fe400007fe4ff */
[----:B------:R-:W-:Y:S01]  /*ef50*/  IADD3 R150, P0, R2, R227, RZ ;  /* 0x000000e302967210 */ /* 0x000fe20007f1e0ff */
[C---:B------:R-:W-:Y:S02]  /*ef60*/  HMMA.16816.F32 R12, R152.reuse, R160, RZ ;  /* 0x000000a0980c723c */ /* 0x040fe400000018ff */
[----:B------:R2:W-:Y:S02]  /*ef70*/  LDGSTS.E.BYPASS.LTC128B.128 [R219+0x9080], [R184.64], !P5 ;  /* 0x09080000b8db7fae */ /* 0x0005e4000e901d52 */
[----:B------:R-:W-:Y:S02]  /*ef80*/  IADD3.X R151, R3, R226, RZ, P0, !PT ;  /* 0x000000e203977210 */ /* 0x000fe400007fe4ff */
[C---:B------:R-:W-:Y:S02]  /*ef90*/  LEA R2, P0, R220.reuse, R2, 0x1 ;  /* 0x00000002dc027211 */ /* 0x040fe400078008ff */
[----:B------:R-:W-:Y:S01]  /*efa0*/  HMMA.16816.F32 R16, R152, R162, RZ ;  /* 0x000000a29810723c */ /* 0x000fe200000018ff */
[----:B------:R3:W-:Y:S03]  /*efb0*/  LDGSTS.E.BYPASS.LTC128B.128 [R219+0xa080], [R150.64], !P3 ;  /* 0x0a08000096db7fae */ /* 0x0007e6000d901d52 */
[----:B------:R-:W-:Y:S02]  /*efc0*/  LEA.HI.X R3, R220, R3, R221, 0x1, P0 ;  /* 0x00000003dc037211 */ /* 0x000fe400000f0cdd */
[----:B------:R-:W-:Y:S02]  /*efd0*/  PLOP3.LUT P0, PT, PT, PT, UP0, 0x80, 0x0 ;  /* 0x000000000000781c */ /* 0x000fe40003f0f008 */
[C---:B----4-:R-:W-:Y:S01]  /*efe0*/  HMMA.16816.F32 R4, R164.reuse, R168, R4 ;  /* 0x000000a8a404723c */ /* 0x050fe20000001804 */
[----:B------:R4:W-:Y:S05]  /*eff0*/  LDGSTS.E.BYPASS.LTC128B.128 [R219+0xb080], [R2.64], !P2 ;  /* 0x0b08000002db7fae */ /* 0x0009ea000d101d52 */
[----:B------:R-:W-:Y:S02]  /*f000*/  LDSM.16.M88.4 R176, [R209+0x10080] ;  /* 0x01008000d1b0783b */ /* 0x000fe40000000200 */
[C---:B------:R-:W-:Y:S03]  /*f010*/  HMMA.16816.F32 R8, R164.reuse, R170, R8 ;  /* 0x000000aaa408723c */ /* 0x040fe60000001808 */
[----:B------:R-:W1:Y:S05]  /*f020*/  LDSM.16.M88.4 R180, [R208+0xc080] ;  /* 0x00c08000d0b4783b */ /* 0x000e6a0000000200 */
[C---:B-----5:R-:W-:Y:S01]  /*f030*/  HMMA.16816.F32 R12, R164.reuse, R172, R12 ;  /* 0x000000aca40c723c */ /* 0x060fe2000000180c */
[----:B------:R-:W5:Y:S05]  /*f040*/  LDSM.16.M88.4 R152, [R208+0xc880] ;  /* 0x00c88000d098783b */ /* 0x000f6a0000000200 */
[----:B------:R-:W0:Y:S02]  /*f050*/  LDGDEPBAR ;  /* 0x00000000000079af */ /* 0x000e240000000000 */
[----:B------:R-:W-:Y:S03]  /*f060*/  HMMA.16816.F32 R16, R164, R174, R16 ;  /* 0x000000aea410723c */ /* 0x000fe60000001810 */
[----:B------:R-:W-:Y:S05]  /*f070*/  LDSM.16.M88.4 R156, [R207+0x10080] ;  /* 0x01008000cf9c783b */ /* 0x000fea0000000200 */
[----:B------:R-:W2:Y:S05]  /*f080*/  LDSM.16.M88.4 R160, [R202] ;  /* 0x00000000caa0783b */ /* 0x000eaa0000000200 */
[----:B------:R-:W2:Y:S05]  /*f090*/  LDSM.16.M88.4 R164, [R202+0x800] ;  /* 0x00080000caa4783b */ /* 0x000eaa0000000200 */
[----:B------:R-:W-:Y:S05]  /*f0a0*/  LDSM.16.M88.4 R168, [R214+0x14080] ;  /* 0x01408000d6a8783b */ /* 0x000fea0000000200 */
[----:B------:R-:W3:Y:S01]  /*f0b0*/  LDSM.16.M88.4 R172, [R213+0xd080] ;  /* 0x00d08000d5ac783b */ /* 0x000ee20000000200 */
[C---:B-1----:R-:W-:Y:S08]  /*f0c0*/  HMMA.16816.F32 R4, R176.reuse, R180, R4 ;  /* 0x000000b4b004723c */ /* 0x042ff00000001804 */
[C---:B------:R-:W-:Y:S01]  /*f0d0*/  HMMA.16816.F32 R8, R176.reuse, R182, R8 ;  /* 0x000000b6b008723c */ /* 0x040fe20000001808 */
[----:B------:R-:W-:Y:S07]  /*f0e0*/  LDSM.16.M88.4 R180, [R201] ;  /* 0x00000000c9b4783b */ /* 0x000fee0000000200 */
[C---:B-----5:R-:W-:Y:S08]  /*f0f0*/  HMMA.16816.F32 R12, R176.reuse, R152, R12 ;  /* 0x00000098b00c723c */ /* 0x060ff0000000180c */
[----:B------:R-:W-:Y:S01]  /*f100*/  HMMA.16816.F32 R16, R176, R154, R16 ;  /* 0x0000009ab010723c */ /* 0x000fe20000001810 */
[----:B------:R-:W1:Y:S05]  /*f110*/  LDSM.16.M88.4 R152, [R213+0xd880] ;  /* 0x00d88000d598783b */ /* 0x000e6a0000000200 */
[----:B------:R-:W5:Y:S02]  /*f120*/  LDSM.16.M88.4 R176, [R210+0x14080] ;  /* 0x01408000d2b0783b */ /* 0x000f640000000200 */
[C---:B--2---:R-:W-:Y:S08]  /*f130*/  HMMA.16816.F32 R4, R156.reuse, R160, R4 ;  /* 0x000000a09c04723c */ /* 0x044ff00000001804 */
[C---:B------:R-:W-:Y:S01]  /*f140*/  HMMA.16816.F32 R8, R156.reuse, R162, R8 ;  /* 0x000000a29c08723c */ /* 0x040fe20000001808 */
[----:B------:R-:W-:Y:S07]  /*f150*/  LDSM.16.M88.4 R160, [R209+0x14080] ;  /* 0x01408000d1a0783b */ /* 0x000fee0000000200 */
[C---:B------:R-:W-:Y:S08]  /*f160*/  HMMA.16816.F32 R12, R156.reuse, R164, R12 ;  /* 0x000000a49c0c723c */ /* 0x040ff0000000180c */
[----:B------:R-:W-:Y:S01]  /*f170*/  HMMA.16816.F32 R16, R156, R166, R16 ;  /* 0x000000a69c10723c */ /* 0x000fe20000001810 */
[----:B------:R-:W2:Y:S05]  /*f180*/  LDSM.16.M88.4 R156, [R200] ;  /* 0x00000000c89c783b */ /* 0x000eaa0000000200 */
[----:B------:R-:W2:Y:S02]  /*f190*/  LDSM.16.M88.4 R164, [R208+0xd080] ;  /* 0x00d08000d0a4783b */ /* 0x000ea40000000200 */
[C---:B---3--:R-:W-:Y:S08]  /*f1a0*/  HMMA.16816.F32 R4, R168.reuse, R172, R4 ;  /* 0x000000aca804723c */ /* 0x048ff00000001804 */
[C---:B------:R-:W-:Y:S01]  /*f1b0*/  HMMA.16816.F32 R8, R168.reuse, R174, R8 ;  /* 0x000000aea808723c */ /* 0x040fe20000001808 */
[----:B------:R-:W-:Y:S07]  /*f1c0*/  LDSM.16.M88.4 R172, [R202+0x1000] ;  /* 0x00100000caac783b */ /* 0x000fee0000000200 */
[C---:B-1----:R-:W-:Y:S08]  /*f1d0*/  HMMA.16816.F32 R12, R168.reuse, R152, R12 ;  /* 0x00000098a80c723c */ /* 0x042ff0000000180c */
[----:B------:R-:W-:Y:S01]  /*f1e0*/  HMMA.16816.F32 R16, R168, R154, R16 ;  /* 0x0000009aa810723c */ /* 0x000fe20000001810 */
[----:B------:R-:W1:Y:S05]  /*f1f0*/  LDSM.16.M88.4 R152, [R208+0xd880] ;  /* 0x00d88000d098783b */ /* 0x000e6a0000000200 */
[----:B------:R-:W3:Y:S02]  /*f200*/  LDSM.16.M88.4 R168, [R207+0x14080] ;  /* 0x01408000cfa8783b */ /* 0x000ee40000000200 */
[C---:B-----5:R-:W-:Y:S08]  /*f210*/  HMMA.16816.F32 R4, R176.reuse, R180, R4 ;  /* 0x000000b4b004723c */ /* 0x060ff00000001804 */
[C---:B------:R-:W-:Y:S01]  /*f220*/  HMMA.16816.F32 R8, R176.reuse, R182, R8 ;  /* 0x000000b6b008723c */ /* 0x040fe20000001808 */
[----:B------:R-:W-:Y:S07]  /*f230*/  LDSM.16.M88.4 R180, [R213+0xe080] ;  /* 0x00e08000d5b4783b */ /* 0x000fee0000000200 */
[C---:B--2---:R-:W-:Y:S08]  /*f240*/  HMMA.16816.F32 R12, R176.reuse, R156, R12 ;  /* 0x0000009cb00c723c */ /* 0x044ff0000000180c */
[----:B------:R-:W-:Y:S01]  /*f250*/  HMMA.16816.F32 R16, R176, R158, R16 ;  /* 0x0000009eb010723c */ /* 0x000fe20000001810 */
[----:B------:R-:W2:Y:S05]  /*f260*/  LDSM.16.M88.4 R156, [R202+0x1800] ;  /* 0x00180000ca9c783b */ /* 0x000eaa0000000200 */
[----:B------:R-:W5:Y:S02]  /*f270*/  LDSM.16.M88.4 R176, [R214+0x18080] ;  /* 0x01808000d6b0783b */ /* 0x000f640000000200 */
[C---:B------:R-:W-:Y:S08]  /*f280*/  HMMA.16816.F32 R4, R160.reuse, R164, R4 ;  /* 0x000000a4a004723c */ /* 0x040ff00000001804 */
[C---:B------:R-:W-:Y:S01]  /*f290*/  HMMA.16816.F32 R8, R160.reuse, R166, R8 ;  /* 0x000000a6a008723c */ /* 0x040fe20000001808 */
[----:B------:R-:W-:Y:S07]  /*f2a0*/  LDSM.16.M88.4 R164, [R199] ;  /* 0x00000000c7a4783b */ /* 0x000fee0000000200 */
[C---:B-1----:R-:W-:Y:S08]  /*f2b0*/  HMMA.16816.F32 R12, R160.reuse, R152, R12 ;  /* 0x00000098a00c723c */ /* 0x042ff0000000180c */
[----:B------:R-:W-:Y:S01]  /*f2c0*/  HMMA.16816.F32 R16, R160, R154, R16 ;  /* 0x0000009aa010723c */ /* 0x000fe20000001810 */
[----:B------:R-:W1:Y:S05]  /*f2d0*/  LDSM.16.M88.4 R152, [R213+0xe880] ;  /* 0x00e88000d598783b */ /* 0x000e6a0000000200 */
[----:B------:R-:W1:Y:S02]  /*f2e0*/  LDSM.16.M88.4 R160, [R210+0x18080] ;  /* 0x01808000d2a0783b */ /* 0x000e640000000200 */
[C---:B---3--:R-:W-:Y:S08]  /*f2f0*/  HMMA.16816.F32 R4, R168.reuse, R172, R4 ;  /* 0x000000aca804723c */ /* 0x048ff00000001804 */
[C---:B------:R-:W-:Y:S01]  /*f300*/  HMMA.16816.F32 R8, R168.reuse, R174, R8 ;  /* 0x000000aea808723c */ /* 0x040fe20000001808 */
[----:B------:R-:W-:Y:S07]  /*f310*/  LDSM.16.M88.4 R172, [R208+0xe080] ;  /* 0x00e08000d0ac783b */ /* 0x000fee0000000200 */
[C---:B--2---:R-:W-:Y:S08]  /*f320*/  HMMA.16816.F32 R12, R168.reuse, R156, R12 ;  /* 0x0000009ca80c723c */ /* 0x044ff0000000180c */
[----:B------:R-:W-:Y:S01]  /*f330*/  HMMA.16816.F32 R16, R168, R158, R16 ;  /* 0x0000009ea810723c */ /* 0x000fe20000001810 */
[----:B------:R-:W2:Y:S05]  /*f340*/  LDSM.16.M88.4 R156, [R198] ;  /* 0x00000000c69c783b */ /* 0x000eaa0000000200 */
[----:B------:R-:W3:Y:S02]  /*f350*/  LDSM.16.M88.4 R168, [R209+0x18080] ;  /* 0x01808000d1a8783b */ /* 0x000ee40000000200 */
[C---:B-----5:R-:W-:Y:S08]  /*f360*/  HMMA.16816.F32 R4, R176.reuse, R180, R4 ;  /* 0x000000b4b004723c */ /* 0x060ff00000001804 */
[C---:B------:R-:W-:Y:S01]  /*f370*/  HMMA.16816.F32 R8, R176.reuse, R182, R8 ;  /* 0x000000b6b008723c */ /* 0x040fe20000001808 */
[----:B------:R-:W-:Y:S07]  /*f380*/  LDSM.16.M88.4 R180, [R202+0x2000] ;  /* 0x00200000cab4783b */ /* 0x000fee0000000200 */
[C---:B-1----:R-:W-:Y:S08]  /*f390*/  HMMA.16816.F32 R12, R176.reuse, R152, R12 ;  /* 0x00000098b00c723c */ /* 0x042ff0000000180c */
[----:B------:R-:W-:Y:S01]  /*f3a0*/  HMMA.16816.F32 R16, R176, R154, R16 ;  /* 0x0000009ab010723c */ /* 0x000fe20000001810 */
[----:B------:R-:W1:Y:S05]  /*f3b0*/  LDSM.16.M88.4 R152, [R208+0xe880] ;  /* 0x00e88000d098783b */ /* 0x000e6a0000000200 */
[----:B------:R-:W5:Y:S02]  /*f3c0*/  LDSM.16.M88.4 R176, [R207+0x18080] ;  /* 0x01808000cfb0783b */ /* 0x000f640000000200 */
[C---:B------:R-:W-:Y:S08]  /*f3d0*/  HMMA.16816.F32 R4, R160.reuse, R164, R4 ;  /* 0x000000a4a004723c */ /* 0x040ff00000001804 */
[C---:B------:R-:W-:Y:S01]  /*f3e0*/  HMMA.16816.F32 R8, R160.reuse, R166, R8 ;  /* 0x000000a6a008723c */ /* 0x040fe20000001808 */
[----:B------:R-:W-:Y:S07]  /*f3f0*/  LDSM.16.M88.4 R164, [R213+0xf080] ;  /* 0x00f08000d5a4783b */ /* 0x000fee0000000200 */
[C---:B--2---:R-:W-:Y:S08]  /*f400*/  HMMA.16816.F32 R12, R160.reuse, R156, R12 ;  /* 0x0000009ca00c723c */ /* 0x044ff0000000180c */
[----:B------:R-:W-:Y:S01]  /*f410*/  HMMA.16816.F32 R16, R160, R158, R16 ;  /* 0x0000009ea010723c */ /* 0x000fe20000001810 */
[----:B------:R-:W2:Y:S05]  /*f420*/  LDSM.16.M88.4 R156, [R202+0x2800] ;  /* 0x00280000ca9c783b */ /* 0x000eaa0000000200 */
[----:B------:R-:W2:Y:S02]  /*f430*/  LDSM.16.M88.4 R160, [R214+0x1c080] ;  /* 0x01c08000d6a0783b */ /* 0x000ea40000000200 */
[C---:B---3--:R-:W-:Y:S08]  /*f440*/  HMMA.16816.F32 R4, R168.reuse, R172, R4 ;  /* 0x000000aca804723c */ /* 0x048ff00000001804 */
[C---:B------:R-:W-:Y:S01]  /*f450*/  HMMA.16816.F32 R8, R168.reuse, R174, R8 ;  /* 0x000000aea808723c */ /* 0x040fe20000001808 */
[----:B------:R-:W-:Y:S07]  /*f460*/  LDSM.16.M88.4 R172, [R197] ;  /* 0x00000000c5ac783b */ /* 0x000fee0000000200 */
        /* <DEDUP_REMOVED lines=9> */
[----:B------:R-:W2:Y:S05]  /*f500*/  LDSM.16.M88.4 R156, [R196] ;  /* 0x00000000c49c783b */ /* 0x000eaa0000000200 */
[----:B------:R-:W5:Y:S02]  /*f510*/  LDSM.16.M88.4 R176, [R209+0x1c080] ;  /* 0x01c08000d1b0783b */ /* 0x000f640000000200 */
[C---:B------:R-:W-:Y:S08]  /*f520*/  HMMA.16816.F32 R4, R160.reuse, R164, R4 ;  /* 0x000000a4a004723c */ /* 0x040ff00000001804 */
[C---:B------:R-:W-:Y:S01]  /*f530*/  HMMA.16816.F32 R8, R160.reuse, R166, R8 ;  /* 0x000000a6a008723c */ /* 0x040fe20000001808 */
[----:B------:R-:W-:Y:S07]  /*f540*/  LDSM.16.M88.4 R164, [R202+0x3000] ;  /* 0x00300000caa4783b */ /* 0x000fee0000000200 */
[C---:B-1----:R-:W-:Y:S08]  /*f550*/  HMMA.16816.F32 R12, R160.reuse, R152, R12 ;  /* 0x00000098a00c723c */ /* 0x042ff0000000180c */
[----:B------:R-:W-:Y:S01]  /*f560*/  HMMA.16816.F32 R16, R160, R154, R16 ;  /* 0x0000009aa010723c */ /* 0x000fe20000001810 */
[----:B------:R-:W1:Y:S05]  /*f570*/  LDSM.16.M88.4 R152, [R208+0xf880] ;  /* 0x00f88000d098783b */ /* 0x000e6a0000000200 */
[----:B------:R-:W1:Y:S02]  /*f580*/  LDSM.16.M88.4 R160, [R207+0x1c080] ;  /* 0x01c08000cfa0783b */ /* 0x000e640000000200 */
[C---:B---3--:R-:W-:Y:S08]  /*f590*/  HMMA.16816.F32 R4, R168.reuse, R172, R4 ;  /* 0x000000aca804723c */ /* 0x048ff00000001804 */
[C---:B------:R-:W-:Y:S08]  /*f5a0*/  HMMA.16816.F32 R8, R168.reuse, R174, R8 ;  /* 0x000000aea808723c */ /* 0x040ff00000001808 */
[C---:B--2---:R-:W-:Y:S08]  /*f5b0*/  HMMA.16816.F32 R12, R168.reuse, R156, R12 ;  /* 0x0000009ca80c723c */ /* 0x044ff0000000180c */
[----:B------:R-:W-:Y:S08]  /*f5c0*/  HMMA.16816.F32 R16, R168, R158, R16 ;  /* 0x0000009ea810723c */ /* 0x000ff00000001810 */
[C---:B-----5:R-:W-:Y:S08]  /*f5d0*/  HMMA.16816.F32 R4, R176.reuse, R180, R4 ;  /* 0x000000b4b004723c */ /* 0x060ff00000001804 */
[C---:B------:R-:W-:Y:S08]  /*f5e0*/  HMMA.16816.F32 R8, R176.reuse, R182, R8 ;  /* 0x000000b6b008723c */ /* 0x040ff00000001808 */
[C---:B-1----:R-:W-:Y:S08]  /*f5f0*/  HMMA.16816.F32 R12, R176.reuse, R152, R12 ;  /* 0x00000098b00c723c */ /* 0x042ff0000000180c */
[----:B------:R-:W-:Y:S01]  /*f600*/  HMMA.16816.F32 R16, R176, R154, R16 ;  /* 0x0000009ab010723c */ /* 0x000fe20000001810 */
[----:B------:R-:W1:Y:S01]  /*f610*/  LDSM.16.M88.4 R152, [R202+0x3800] ;  /* 0x00380000ca98783b */ /* 0x000e620000000200 */
[----:B------:R-:W-:Y:S04]  /*f620*/  DEPBAR.LE SB0, 0x0 ;  /* 0x000080000000791a */ /* 0x000fe80000000000 */
[----:B------:R-:W-:Y:S02]  /*f630*/  BAR.SYNC.DEFER_BLOCKING 0x0 ;  /* 0x0000000000007b1d */ /* 0x000fe40000010000 */
[C---:B------:R-:W-:Y:S08]  /*f640*/  HMMA.16816.F32 R4, R160.reuse, R164, R4 ;  /* 0x000000a4a004723c */ /* 0x040ff00000001804 */
[C---:B------:R-:W-:Y:S11]  /*f650*/  HMMA.16816.F32 R8, R160.reuse, R166, R8 ;  /* 0x000000a6a008723c */ /* 0x040ff60000001808 */
[----:B------:R-:W-:Y:S05]  /*f660*/  @!UPT UIADD3 URZ, URZ, URZ, URZ ;  /* 0x0000003f3f3ff290 */ /* 0x000fea000fffe03f */
[----:B------:R-:W-:Y:S02]  /*f670*/  FMUL.FTZ R190, R4, c[0x0][0x320] ;  /* 0x0000c80004be7a20 */ /* 0x000fe40000410000 */
[----:B------:R-:W-:Y:S02]  /*f680*/  FMUL.FTZ R192, R5, c[0x0][0x320] ;  /* 0x0000c80005c07a20 */ /* 0x000fe40000410000 */
[----:B------:R-:W-:Y:S02]  /*f690*/  FMUL.FTZ R193, R6, c[0x0][0x320] ;  /* 0x0000c80006c17a20 */ /* 0x000fe40000410000 */
[----:B------:R-:W2:Y:S01]  /*f6a0*/  MUFU.TANH R190, R190 ;  /* 0x000000be00be7308 */ /* 0x000ea20000002400 */
[----:B------:R-:W-:Y:S01]  /*f6b0*/  FMUL.FTZ R191, R7, c[0x0][0x320] ;  /* 0x0000c80007bf7a20 */ /* 0x000fe20000410000 */
[C---:B-1----:R-:W-:Y:S03]  /*f6c0*/  HMMA.16816.F32 R12, R160.reuse, R152, R12 ;  /* 0x00000098a00c723c */ /* 0x042fe6000000180c */
[----:B------:R-:W-:Y:S02]  /*f6d0*/  FMUL.FTZ R228, R8, c[0x0][0x320] ;  /* 0x0000c80008e47a20 */ /* 0x000fe40000410000 */
[----:B------:R-:W-:Y:S03]  /*f6e0*/  FMUL.FTZ R194, R9, c[0x0][0x320] ;  /* 0x0000c80009c27a20 */ /* 0x000fe60000410000 */
[----:B------:R-:W1:Y:S01]  /*f6f0*/  MUFU.TANH R192, R192 ;  /* 0x000000c000c07308 */ /* 0x000e620000002400 */
[----:B------:R-:W-:Y:S03]  /*f700*/  HMMA.16816.F32 R16, R160, R154, R16 ;  /* 0x0000009aa010723c */ /* 0x000fe60000001810 */
[----:B------:R-:W-:Y:S02]  /*f710*/  FMUL.FTZ R233, R10, c[0x0][0x320] ;  /* 0x0000c8000ae97a20 */ /* 0x000fe40000410000 */
[----:B------:R-:W-:Y:S04]  /*f720*/  FMUL.FTZ R195, R11, c[0x0][0x320] ;  /* 0x0000c8000bc37a20 */ /* 0x000fe80000410000 */
[----:B------:R-:W3:Y:S06]  /*f730*/  MUFU.TANH R193, R193 ;  /* 0x000000c100c17308 */ /* 0x000eec0000002400 */
[----:B------:R-:W-:Y:S02]  /*f740*/  FMUL.FTZ R188, R12, c[0x0][0x320] ;  /* 0x0000c8000cbc7a20 */ /* 0x000fe40000410000 */
[----:B------:R-:W-:Y:S02]  /*f750*/  FMUL.FTZ R186, R13, c[0x0][0x320] ;  /* 0x0000c8000dba7a20 */ /* 0x000fe40000410000 */
[----:B------:R-:W1:Y:S01]  /*f760*/  MUFU.TANH R191, R191 ;  /* 0x000000bf00bf7308 */ /* 0x000e620000002400 */
[----:B------:R-:W-:Y:S02]  /*f770*/  FMUL.FTZ R189, R14, c[0x0][0x320] ;  /* 0x0000c8000ebd7a20 */ /* 0x000fe40000410000 */
[----:B------:R-:W-:Y:S02]  /*f780*/  FMUL.FTZ R187, R15, c[0x0][0x320] ;  /* 0x0000c8000fbb7a20 */ /* 0x000fe40000410000 */
[----:B------:R-:W-:Y:S02]  /*f790*/  FMUL.FTZ R185, R16, c[0x0][0x320] ;  /* 0x0000c80010b97a20 */ /* 0x000fe40000410000 */
[----:B------:R-:W-:Y:S02]  /*f7a0*/  FMUL.FTZ R184, R17, c[0x0][0x320] ;  /* 0x0000c80011b87a20 */ /* 0x000fe40000410000 */
[----:B------:R-:W-:Y:S01]  /*f7b0*/  FMUL.FTZ R151, R18, c[0x0][0x320] ;  /* 0x0000c80012977a20 */ /* 0x000fe20000410000 */
[----:B------:R-:W1:Y:S01]  /*f7c0*/  MUFU.TANH R228, R228 ;  /* 0x000000e400e47308 */ /* 0x000e620000002400 */
[----:B------:R-:W-:Y:S09]  /*f7d0*/  FMUL.FTZ R19, R19, c[0x0][0x320] ;  /* 0x0000c80013137a20 */ /* 0x000ff20000410000 */
        /* <DEDUP_REMOVED lines=12> */
.L_x_143:
[----:B-1----:R-:W-:Y:S01]  /*f8a0*/  FMNMX.FTZ R3, R190, R149, !PT ;  /* 0x00000095be037209 */ /* 0x002fe20007810000 */
[----:B------:R-:W-:Y:S01]  /*f8b0*/  LDSM.16.MT88.4 R12, [R211+0x8080] ;  /* 0x00808000d30c783b */ /* 0x000fe20000004200 */
[----:B------:R-:W-:Y:S02]  /*f8c0*/  FMNMX.FTZ R2, R193, R0, !PT ;  /* 0x00000000c1027209 */ /* 0x000fe40007810000 */
[----:B------:R-:W-:Y:S02]  /*f8d0*/  FMNMX.FTZ R3, R192, R3, !PT ;  /* 0x00000003c0037209 */ /* 0x000fe40007810000 */
[----:B------:R-:W-:Y:S02]  /*f8e0*/  FMNMX.FTZ R2, R191, R2, !PT ;  /* 0x00000002bf027209 */ /* 0x000fe40007810000 */
[----:B------:R-:W-:Y:S01]  /*f8f0*/  FMNMX.FTZ R3, R228, R3, !PT ;  /* 0x00000003e4037209 */ /* 0x000fe20007810000 */
        /* <DEDUP_REMOVED lines=11> */
[----:B------:R-:W-:Y:S01]  /*f9b0*/  ISETP.LT.AND P0, PT, RZ, UR10, PT ;  /* 0x0000000aff007c0c */ /* 0x000fe2000bf01270 */
[----:B------:R-:W-:Y:S01]  /*f9c0*/  UIADD3 UR10, UR10, -0x1, URZ ;  /* 0xffffffff0a0a7890 */ /* 0x000fe2000fffe03f */
[----:B------:R-:W-:Y:S02]  /*f9d0*/  FMNMX.FTZ R5, R184, R3, !PT ;  /* 0x00000003b8057209 */ /* 0x000fe40007810000 */
[----:B------:R-:W-:Y:S03]  /*f9e0*/  FMNMX.FTZ R3, R151, R2, !PT ;  /* 0x0000000297037209 */ /* 0x000fe60007810000 */
[----:B------:R-:W1:Y:S01]  /*f9f0*/  SHFL.BFLY PT, R6, R5, 0x2, 0x1f ;  /* 0x0c401f0005067f89 */ /* 0x000e6200000e0000 */
[----:B------:R-:W-:Y:S07]  /*fa00*/  FMNMX.FTZ R7, R150, R3, !PT ;  /* 0x0000000396077209 */ /* 0x000fee0007810000 */
[----:B------:R-:W2:Y:S08]  /*fa10*/  SHFL.BFLY PT, R2, R7, 0x2, 0x1f ;  /* 0x0c401f0007027f89 */ /* 0x000eb000000e0000 */
[----:B------:R-:W-:Y:S08]  /*fa20*/  LDSM.16.MT88.4 R168, [R206+0x9880] ;  /* 0x00988000cea8783b */ /* 0x000ff00000004200 */
[----:B------:R-:W-:Y:S08]  /*fa30*/  LDSM.16.MT88.4 R172, [R204+0x9880] ;  /* 0x00988000ccac783b */ /* 0x000ff00000004200 */
[----:B------:R-:W-:Y:S08]  /*fa40*/  LDSM.16.MT88.4 R176, [R211+0xa880] ;  /* 0x00a88000d3b0783b */ /* 0x000ff00000004200 */
[----:B------:R-:W-:Y:S08]  /*fa50*/  LDSM.16.MT88.4 R180, [R206+0xa880] ;  /* 0x00a88000ceb4783b */ /* 0x000ff00000004200 */
[----:B------:R-:W0:Y:S01]  /*fa60*/  LDGDEPBAR ;  /* 0x00000000000079af */ /* 0x000e220000000000 */
[----:B-1----:R-:W-:Y:S02]  /*fa70*/  FMNMX.FTZ R9, R5, R6, !PT ;  /* 0x0000000605097209 */ /* 0x002fe40007810000 */
[----:B--2---:R-:W-:Y:S05]  /*fa80*/  FMNMX.FTZ R4, R7, R2, !PT ;  /* 0x0000000207047209 */ /* 0x004fea0007810000 */
[----:B------:R-:W1:Y:S08]  /*fa90*/  SHFL.BFLY PT, R148, R9, 0x1, 0x1f ;  /* 0x0c201f0009947f89 */ /* 0x000e7000000e0000 */
[----:B------:R-:W2:Y:S01]  /*faa0*/  SHFL.BFLY PT, R3, R4, 0x1, 0x1f ;  /* 0x0c201f0004037f89 */ /* 0x000ea200000e0000 */
[----:B-1----:R-:W-:Y:S05]  /*fab0*/  FMNMX.FTZ R148, R9, R148, !PT ;  /* 0x0000009409947209 */ /* 0x002fea0007810000 */
[C---:B------:R-:W-:Y:S02]  /*fac0*/  FMUL.FTZ R161, R148.reuse, c[0x0][0x2d0] ;  /* 0x0000b40094a17a20 */ /* 0x040fe40000410000 */
[----:B------:R-:W-:Y:S01]  /*fad0*/  FADD.FTZ R2, -R148, R149 ;  /* 0x0000009594027221 */ /* 0x000fe20000010100 */
[----:B--2---:R-:W-:Y:S01]  /*fae0*/  FMNMX.FTZ R3, R3, R4, !PT ;  /* 0x0000000403037209 */ /* 0x004fe20007810000 */
[--C-:B------:R-:W-:Y:S01]  /*faf0*/  FFMA.FTZ R239, R190, c[0x0][0x2d0], -R161.reuse ;  /* 0x0000b400beef7a23 */ /* 0x100fe200000108a1 */
[----:B------:R-:W-:Y:S01]  /*fb00*/  MOV R149, R148 ;  /* 0x0000009400957202 */ /* 0x000fe20000000f00 */
[--C-:B------:R-:W-:Y:S02]  /*fb10*/  FFMA.FTZ R234, R192, c[0x0][0x2d0], -R161.reuse ;  /* 0x0000b400c0ea7a23 */ /* 0x100fe400000108a1 */
[C---:B------:R-:W-:Y:S02]  /*fb20*/  FMUL.FTZ R160, R3.reuse, c[0x0][0x2d0] ;  /* 0x0000b40003a07a20 */ /* 0x040fe40000410000 */
[----:B------:R-:W-:Y:S01]  /*fb30*/  FADD.FTZ R5, -R3, R0 ;  /* 0x0000000003057221 */ /* 0x000fe20000010100 */
[----:B------:R-:W-:Y:S01]  /*fb40*/  MUFU.EX2 R239, R239 ;  /* 0x000000ef00ef7308 */ /* 0x000fe20000000800 */
[--C-:B------:R-:W-:Y:S02]  /*fb50*/  FFMA.FTZ R232, R194, c[0x0][0x2d0], -R161.reuse ;  /* 0x0000b400c2e87a23 */ /* 0x100fe400000108a1 */
[--C-:B------:R-:W-:Y:S02]  /*fb60*/  FFMA.FTZ R235, R193, c[0x0][0x2d0], -R160.reuse ;  /* 0x0000b400c1eb7a23 */ /* 0x100fe400000108a0 */
[--C-:B------:R-:W-:Y:S02]  /*fb70*/  FFMA.FTZ R230, R191, c[0x0][0x2d0], -R160.reuse ;  /* 0x0000b400bfe67a23 */ /* 0x100fe400000108a0 */
[--C-:B------:R-:W-:Y:S02]  /*fb80*/  FFMA.FTZ R237, R228, c[0x0][0x2d0], -R161.reuse ;  /* 0x0000b400e4ed7a23 */ /* 0x100fe400000108a1 */
[--C-:B------:R-:W-:Y:S01]  /*fb90*/  FFMA.FTZ R228, R195, c[0x0][0x2d0], -R160.reuse ;  /* 0x0000b400c3e47a23 */ /* 0x100fe200000108a0 */
[----:B------:R-:W-:Y:S01]  /*fba0*/  MUFU.EX2 R234, R234 ;  /* 0x000000ea00ea7308 */ /* 0x000fe20000000800 */
[--C-:B------:R-:W-:Y:S01]  /*fbb0*/  FFMA.FTZ R233, R233, c[0x0][0x2d0], -R160.reuse ;  /* 0x0000b400e9e97a23 */ /* 0x100fe200000108a0 */
[----:B------:R-:W-:Y:S01]  /*fbc0*/  LDSM.16.MT88.4 R192, [R206+0xb880] ;  /* 0x00b88000cec0783b */ /* 0x000fe20000004200 */
[----:B------:R-:W-:Y:S02]  /*fbd0*/  FMUL.FTZ R0, R5, c[0x0][0x2d0] ;  /* 0x0000b40005007a20 */ /* 0x000fe40000410000 */
[----:B------:R-:W-:Y:S02]  /*fbe0*/  FMUL.FTZ R6, R2, c[0x0][0x2d0] ;  /* 0x0000b40002067a20 */ /* 0x000fe40000410000 */
[--C-:B------:R-:W-:Y:S02]  /*fbf0*/  FFMA.FTZ R236, R188, c[0x0][0x2d0], -R161.reuse ;  /* 0x0000b400bcec7a23 */ /* 0x100fe400000108a1 */
[--C-:B------:R-:W-:Y:S01]  /*fc00*/  FFMA.FTZ R241, R186, c[0x0][0x2d0], -R161.reuse ;  /* 0x0000b400baf17a23 */ /* 0x100fe200000108a1 */
[----:B------:R-:W1:Y:S01]  /*fc10*/  MUFU.EX2 R2, R6 ;  /* 0x0000000600027308 */ /* 0x000e620000000800 */
[--C-:B------:R-:W-:Y:S02]  /*fc20*/  FFMA.FTZ R238, R189, c[0x0][0x2d0], -R160.reuse ;  /* 0x0000b400bdee7a23 */ /* 0x100fe400000108a0 */
[----:B------:R-:W-:Y:S01]  /*fc30*/  LDSM.16.MT88.4 R188, [R211+0xb880] ;  /* 0x00b88000d3bc783b */ /* 0x000fe20000004200 */
[--C-:B------:R-:W-:Y:S02]  /*fc40*/  FFMA.FTZ R243, R187, c[0x0][0x2d0], -R160.reuse ;  /* 0x0000b400bbf37a23 */ /* 0x100fe400000108a0 */
[--C-:B------:R-:W-:Y:S02]  /*fc50*/  FFMA.FTZ R240, R185, c[0x0][0x2d0], -R161.reuse ;  /* 0x0000b400b9f07a23 */ /* 0x100fe400000108a1 */
[----:B------:R-:W-:Y:S02]  /*fc60*/  FFMA.FTZ R161, R184, c[0x0][0x2d0], -R161 ;  /* 0x0000b400b8a17a23 */ /* 0x000fe400000108a1 */
[----:B------:R-:W2:Y:S01]  /*fc70*/  MUFU.EX2 R0, R0 ;  /* 0x0000000000007308 */ /* 0x000ea20000000800 */
[----:B------:R-:W-:Y:S01]  /*fc80*/  LDSM.16.MT88.4 R184, [R204+0xa880] ;  /* 0x00a88000ccb8783b */ /* 0x000fe20000004200 */
[--C-:B------:R-:W-:Y:S02]  /*fc90*/  FFMA.FTZ R151, R151, c[0x0][0x2d0], -R160.reuse ;  /* 0x0000b40097977a23 */ /* 0x100fe400000108a0 */
[----:B------:R-:W-:Y:S06]  /*fca0*/  FFMA.FTZ R160, R150, c[0x0][0x2d0], -R160 ;  /* 0x0000b40096a07a23 */ /* 0x000fec00000108a0 */
[----:B------:R-:W-:Y:S01]  /*fcb0*/  MUFU.EX2 R237, R237 ;  /* 0x000000ed00ed7308 */ /* 0x000fe20000000800 */
[----:B-1----:R-:W-:Y:S01]  /*fcc0*/  FMUL.FTZ R4, R2, R144 ;  /* 0x0000009002047220 */ /* 0x002fe20000410000 */
[----:B------:R-:W-:Y:S01]  /*fcd0*/  F2FP.PACK_AB R144, R234, R239 ;  /* 0x000000efea90723e */ /* 0x000fe200000000ff */
[C---:B------:R-:W-:Y:S02]  /*fce0*/  FMUL.FTZ R5, R2.reuse, R145 ;  /* 0x0000009102057220 */ /* 0x040fe40000410000 */
[C---:B------:R-:W-:Y:S05]  /*fcf0*/  FMUL.FTZ R8, R2.reuse, R140 ;  /* 0x0000008c02087220 */ /* 0x040fea0000410000 */
[----:B------:R-:W1:Y:S01]  /*fd00*/  MUFU.EX2 R232, R232 ;  /* 0x000000e800e87308 */ /* 0x000e620000000800 */
[C---:B------:R-:W-:Y:S02]  /*fd10*/  FMUL.FTZ R9, R2.reuse, R141 ;  /* 0x0000008d02097220 */ /* 0x040fe40000410000 */
[----:B------:R-:W-:Y:S02]  /*fd20*/  FMUL.FTZ R16, R2, R132 ;  /* 0x0000008402107220 */ /* 0x000fe40000410000 */
[C---:B--2---:R-:W-:Y:S02]  /*fd30*/  FMUL.FTZ R6, R0.reuse, R146 ;  /* 0x0000009200067220 */ /* 0x044fe40000410000 */
[C---:B------:R-:W-:Y:S02]  /*fd40*/  FMUL.FTZ R7, R0.reuse, R147 ;  /* 0x0000009300077220 */ /* 0x040fe40000410000 */
[C---:B------:R-:W-:Y:S01]  /*fd50*/  FMUL.FTZ R10, R0.reuse, R142 ;  /* 0x0000008e000a7220 */ /* 0x040fe20000410000 */
[----:B------:R-:W-:Y:S01]  /*fd60*/  MUFU.EX2 R235, R235 ;  /* 0x000000eb00eb7308 */ /* 0x000fe20000000800 */
[----:B------:R-:W-:Y:S02]  /*fd70*/  FMUL.FTZ R11, R0, R143 ;  /* 0x0000008f000b7220 */ /* 0x000fe40000410000 */
[----:B------:R-:W-:Y:S01]  /*fd80*/  LDSM.16.MT88.4 R140, [R206+0x9080] ;  /* 0x00908000ce8c783b */ /* 0x000fe20000004200 */
[----:B------:R-:W-:Y:S02]  /*fd90*/  FMUL.FTZ R17, R2, R133 ;  /* 0x0000008502117220 */ /* 0x000fe40000410000 */
[C---:B------:R-:W-:Y:S02]  /*fda0*/  FMUL.FTZ R18, R0.reuse, R134 ;  /* 0x0000008600127220 */ /* 0x040fe40000410000 */
[----:B------:R-:W-:Y:S02]  /*fdb0*/  FMUL.FTZ R19, R0, R135 ;  /* 0x0000008700137220 */ /* 0x000fe40000410000 */
[----:B------:R-:W2:Y:S01]  /*fdc0*/  MUFU.EX2 R230, R230 ;  /* 0x000000e600e67308 */ /* 0x000ea20000000800 */
[----:B------:R-:W-:Y:S01]  /*fdd0*/  LDSM.16.MT88.4 R132, [R211+0x9080] ;  /* 0x00908000d384783b */ /* 0x000fe20000004200 */
[----:B------:R-:W-:Y:S01]  /*fde0*/  FMUL.FTZ R20, R2, R20 ;  /* 0x0000001402147220 */ /* 0x000fe20000410000 */
[----:B-1----:R-:W-:Y:S01]  /*fdf0*/  F2FP.PACK_AB R146, R232, R237 ;  /* 0x000000ede892723e */ /* 0x002fe200000000ff */
[----:B------:R-:W-:Y:S02]  /*fe00*/  FMUL.FTZ R21, R2, R21 ;  /* 0x0000001502157220 */ /* 0x000fe40000410000 */
[C---:B------:R-:W-:Y:S02]  /*fe10*/  FMUL.FTZ R22, R0.reuse, R22 ;  /* 0x0000001600167220 */ /* 0x040fe40000410000 */
[----:B------:R-:W-:Y:S02]  /*fe20*/  FMUL.FTZ R23, R0, R23 ;  /* 0x0000001700177220 */ /* 0x000fe40000410000 */
[----:B------:R-:W-:Y:S01]  /*fe30*/  MUFU.EX2 R233, R233 ;  /* 0x000000e900e97308 */ /* 0x000fe20000000800 */
[C---:B------:R-:W-:Y:S02]  /*fe40*/  FMUL.FTZ R24, R2.reuse, R24 ;  /* 0x0000001802187220 */ /* 0x040fe40000410000 */
[----:B------:R-:W-:Y:S02]  /*fe50*/  FMUL.FTZ R25, R2, R25 ;  /* 0x0000001902197220 */ /* 0x000fe40000410000 */
[C---:B------:R-:W-:Y:S02]  /*fe60*/  FMUL.FTZ R26, R0.reuse, R26 ;  /* 0x0000001a001a7220 */ /* 0x040fe40000410000 */
[----:B------:R-:W-:Y:S02]  /*fe70*/  FMUL.FTZ R27, R0, R27 ;  /* 0x0000001b001b7220 */ /* 0x000fe40000410000 */
[C---:B------:R-:W-:Y:S01]  /*fe80*/  FMUL.FTZ R28, R2.reuse, R28 ;  /* 0x0000001c021c7220 */ /* 0x040fe20000410000 */
[----:B------:R-:W1:Y:S01]  /*fe90*/  MUFU.EX2 R228, R228 ;  /* 0x000000e400e47308 */ /* 0x000e620000000800 */
[----:B------:R-:W-:Y:S02]  /*fea0*/  FMUL.FTZ R29, R2, R29 ;  /* 0x0000001d021d7220 */ /* 0x000fe40000410000 */
[----:B------:R-:W-:Y:S01]  /*feb0*/  FMUL.FTZ R30, R0, R30 ;  /* 0x0000001e001e7220 */ /* 0x000fe20000410000 */
[----:B--2---:R-:W-:Y:S01]  /*fec0*/  F2FP.PACK_AB R145, R230, R235 ;  /* 0x000000ebe691723e */ /* 0x004fe200000000ff */
[----:B------:R-:W-:Y:S02]  /*fed0*/  FMUL.FTZ R31, R0, R31 ;  /* 0x0000001f001f7220 */ /* 0x000fe40000410000 */
[C---:B------:R-:W-:Y:S02]  /*fee0*/  FMUL.FTZ R32, R2.reuse, R32 ;  /* 0x0000002002207220 */ /* 0x040fe40000410000 */
[----:B------:R-:W-:Y:S01]  /*fef0*/  FMUL.FTZ R33, R2, R33 ;  /* 0x0000002102217220 */ /* 0x000fe20000410000 */
[----:B------:R-:W-:Y:S01]  /*ff00*/  MUFU.EX2 R245, R161 ;  /* 0x000000a100f57308 */ /* 0x000fe20000000800 */
[C---:B------:R-:W-:Y:S02]  /*ff10*/  FMUL.FTZ R34, R0.reuse, R34 ;  /* 0x0000002200227220 */ /* 0x040fe40000410000 */
[----:B------:R-:W-:Y:S02]  /*ff20*/  FMUL.FTZ R35, R0, R35 ;  /* 0x0000002300237220 */ /* 0x000fe40000410000 */
[C---:B------:R-:W-:Y:S02]  /*ff30*/  FMUL.FTZ R36, R2.reuse, R36 ;  /* 0x0000002402247220 */ /* 0x040fe40000410000 */
[----:B------:R-:W-:Y:S02]  /*ff40*/  FMUL.FTZ R37, R2, R37 ;  /* 0x0000002502257220 */ /* 0x000fe40000410000 */
[C---:B------:R-:W-:Y:S01]  /*ff50*/  FMUL.FTZ R38, R0.reuse, R38 ;  /* 0x0000002600267220 */ /* 0x040fe20000410000 */
[----:B------:R2:W-:Y:S01]  /*ff60*/  MUFU.EX2 R150, R160 ;  /* 0x000000a000967308 */ /* 0x0005e20000000800 */
[----:B------:R-:W-:Y:S02]  /*ff70*/  FMUL.FTZ R39, R0, R39 ;  /* 0x0000002700277220 */ /* 0x000fe40000410000 */
[----:B------:R-:W-:Y:S01]  /*ff80*/  FMUL.FTZ R40, R2, R40 ;  /* 0x0000002802287220 */ /* 0x000fe20000410000 */
[----:B-1----:R-:W-:Y:S01]  /*ff90*/  F2FP.PACK_AB R147, R228, R233 ;  /* 0x000000e9e493723e */ /* 0x002fe200000000ff */
[----:B------:R-:W-:Y:S02]  /*ffa0*/  FMUL.FTZ R41, R2, R41 ;  /* 0x0000002902297220 */ /* 0x000fe40000410000 */
[C---:B------:R-:W-:Y:S02]  /*ffb0*/  FMUL.FTZ R42, R0.reuse, R42 ;  /* 0x0000002a002a7220 */ /* 0x040fe40000410000 */
[----:B------:R-:W-:Y:S01]  /*ffc0*/  FMUL.FTZ R43, R0, R43 ;  /* 0x0000002b002b7220 */ /* 0x000fe20000410000 */
[----:B------:R-:W-:Y:S01]  /*ffd0*/  MUFU.EX2 R236, R236 ;  /* 0x000000ec00ec7308 */ /* 0x000fe20000000800 */
[C---:B------:R-:W-:Y:S05]  /*ffe0*/  HMMA.16816.F32 R4, R144.reuse, R12, R4 ;  /* 0x0000000c9004723c */ /* 0x040fea0000001804 */
[C---:B------:R-:W-:Y:S02]  /*fff0*/  FMUL.FTZ R44, R2.reuse, R44 ;  /* 0x0000002c022c7220 */ /* 0x040fe40000410000 */
[C---:B------:R-:W-:Y:S01]  /*10000*/  FMUL.FTZ R12, R2.reuse, R136 ;  /* 0x00000088020c7220 */ /* 0x040fe20000410000 */
[C---:B------:R-:W-:Y:S01]  /*10010*/  HMMA.16816.F32 R8, R144.reuse, R14, R8 ;  /* 0x0000000e9008723c */ /* 0x040fe20000001808 */
[----:B------:R-:W1:Y:S03]  /*10020*/  MUFU.EX2 R241, R241 ;  /* 0x000000f100f17308 */ /* 0x000e660000000800 */
[C---:B------:R-:W-:Y:S01]  /*10030*/  FMUL.FTZ R13, R2.reuse, R137 ;  /* 0x00000089020d7220 */ /* 0x040fe20000410000 */
[----:B--2---:R-:W-:Y:S01]  /*10040*/  LDSM.16.MT88.4 R160, [R205+0x8880] ;  /* 0x00888000cda0783b */ /* 0x004fe20000004200 */
[----:B------:R-:W-:Y:S02]  /*10050*/  FMUL.FTZ R45, R2, R45 ;  /* 0x0000002d022d7220 */ /* 0x000fe40000410000 */
[C---:B------:R-:W-:Y:S03]  /*10060*/  FMUL.FTZ R14, R0.reuse, R138 ;  /* 0x0000008a000e7220 */ /* 0x040fe60000410000 */
[----:B------:R-:W-:Y:S01]  /*10070*/  MUFU.EX2 R238, R238 ;  /* 0x000000ee00ee7308 */ /* 0x000fe20000000800 */
[C---:B------:R-:W-:Y:S02]  /*10080*/  FMUL.FTZ R15, R0.reuse, R139 ;  /* 0x0000008b000f7220 */ /* 0x040fe40000410000 */
[----:B------:R-:W2:Y:S01]  /*10090*/  LDSM.16.MT88.4 R136, [R204+0x8080] ;  /* 0x00808000cc88783b */ /* 0x000ea20000004200 */
[C---:B------:R-:W-:Y:S02]  /*100a0*/  FMUL.FTZ R46, R0.reuse, R46 ;  /* 0x0000002e002e7220 */ /* 0x040fe40000410000 */
[----:B------:R-:W-:Y:S02]  /*100b0*/  FMUL.FTZ R47, R0, R47 ;  /* 0x0000002f002f7220 */ /* 0x000fe40000410000 */
[C---:B------:R-:W-:Y:S02]  /*100c0*/  HMMA.16816.F32 R12, R144.reuse, R152, R12 ;  /* 0x00000098900c723c */ /* 0x040fe4000000180c */
[----:B------:R-:W3:Y:S01]  /*100d0*/  MUFU.EX2 R243, R243 ;  /* 0x000000f300f37308 */ /* 0x000ee20000000800 */
[C---:B------:R-:W-:Y:S02]  /*100e0*/  FMUL.FTZ R48, R2.reuse, R48 ;  /* 0x0000003002307220 */ /* 0x040fe40000410000 */
[----:B------:R-:W-:Y:S02]  /*100f0*/  FMUL.FTZ R49, R2, R49 ;  /* 0x0000003102317220 */ /* 0x000fe40000410000 */
[C---:B------:R-:W-:Y:S01]  /*10100*/  FMUL.FTZ R50, R0.reuse, R50 ;  /* 0x0000003200327220 */ /* 0x040fe20000410000 */
[C---:B------:R-:W-:Y:S04]  /*10110*/  HMMA.16816.F32 R16, R144.reuse, R154, R16 ;  /* 0x0000009a9010723c */ /* 0x040fe80000001810 */
[----:B------:R-:W-:Y:S01]  /*10120*/  FMUL.FTZ R51, R0, R51 ;  /* 0x0000003300337220 */ /* 0x000fe20000410000 */
[----:B-1----:R-:W-:Y:S01]  /*10130*/  F2FP.PACK_AB R152, R241, R236 ;  /* 0x000000ecf198723e */ /* 0x002fe200000000ff */
[C---:B------:R-:W-:Y:S01]  /*10140*/  FMUL.FTZ R52, R2.reuse, R52 ;  /* 0x0000003402347220 */ /* 0x040fe20000410000 */
[----:B------:R-:W1:Y:S01]  /*10150*/  MUFU.EX2 R240, R240 ;  /* 0x000000f000f07308 */ /* 0x000e620000000800 */
[C---:B------:R-:W-:Y:S04]  /*10160*/  HMMA.16816.F32 R20, R144.reuse, R156, R20 ;  /* 0x0000009c9014723c */ /* 0x040fe80000001814 */
[----:B------:R-:W-:Y:S02]  /*10170*/  FMUL.FTZ R53, R2, R53 ;  /* 0x0000003502357220 */ /* 0x000fe40000410000 */
[C---:B------:R-:W-:Y:S02]  /*10180*/  FMUL.FTZ R54, R0.reuse, R54 ;  /* 0x0000003600367220 */ /* 0x040fe40000410000 */
[C---:B------:R-:W-:Y:S01]  /*10190*/  HMMA.16816.F32 R24, R144.reuse, R158, R24 ;  /* 0x0000009e9018723c */ /* 0x040fe20000001818 */
[----:B------:R-:W-:Y:S01]  /*101a0*/  LDSM.16.MT88.4 R156, [R206+0x8880] ;  /* 0x00888000ce9c783b */ /* 0x000fe20000004200 */
[----:B------:R-:W4:Y:S02]  /*101b0*/  MUFU.EX2 R151, R151 ;  /* 0x0000009700977308 */ /* 0x000f240000000800 */
[----:B------:R-:W-:Y:S01]  /*101c0*/  FMUL.FTZ R55, R0, R55 ;  /* 0x0000003700377220 */ /* 0x000fe20000410000 */
[----:B---3--:R-:W-:Y:S01]  /*101d0*/  F2FP.PACK_AB R153, R243, R238 ;  /* 0x000000eef399723e */ /* 0x008fe200000000ff */
[C---:B------:R-:W-:Y:S02]  /*101e0*/  FMUL.FTZ R56, R2.reuse, R56 ;  /* 0x0000003802387220 */ /* 0x040fe40000410000 */
[----:B------:R-:W-:Y:S01]  /*101f0*/  FMUL.FTZ R57, R2, R57 ;  /* 0x0000003902397220 */ /* 0x000fe20000410000 */
[C---:B--2---:R-:W-:Y:S03]  /*10200*/  HMMA.16816.F32 R28, R144.reuse, R136, R28 ;  /* 0x00000088901c723c */ /* 0x044fe6000000181c */
[C---:B------:R-:W-:Y:S01]  /*10210*/  FMUL.FTZ R58, R0.reuse, R58 ;  /* 0x0000003a003a7220 */ /* 0x040fe20000410000 */
[----:B-1----:R-:W-:Y:S01]  /*10220*/  F2FP.PACK_AB R154, R245, R240 ;  /* 0x000000f0f59a723e */ /* 0x002fe200000000ff */
[----:B------:R-:W-:Y:S02]  /*10230*/  FMUL.FTZ R59, R0, R59 ;  /* 0x0000003b003b7220 */ /* 0x000fe40000410000 */
[C---:B------:R-:W-:Y:S01]  /*10240*/  FMUL.FTZ R60, R2.reuse, R60 ;  /* 0x0000003c023c7220 */ /* 0x040fe20000410000 */
[C---:B------:R-:W-:Y:S01]  /*10250*/  HMMA.16816.F32 R32, R144.reuse, R138, R32 ;  /* 0x0000008a9020723c */ /* 0x040fe20000001820 */
[----:B------:R-:W1:Y:S03]  /*10260*/  LDSM.16.MT88.4 R136, [R205+0x9080] ;  /* 0x00908000cd88783b */ /* 0x000e660000004200 */
[----:B------:R-:W-:Y:S02]  /*10270*/  FMUL.FTZ R61, R2, R61 ;  /* 0x0000003d023d7220 */ /* 0x000fe40000410000 */
[----:B------:R-:W-:Y:S01]  /*10280*/  FMUL.FTZ R62, R0, R62 ;  /* 0x0000003e003e7220 */ /* 0x000fe20000410000 */
[----:B----4-:R-:W-:Y:S01]  /*10290*/  F2FP.PACK_AB R155, R150, R151 ;  /* 0x00000097969b723e */ /* 0x010fe200000000ff */
[C---:B------:R-:W-:Y:S04]  /*102a0*/  HMMA.16816.F32 R36, R144.reuse, R132, R36 ;  /* 0x000000849024723c */ /* 0x040fe80000001824 */
[----:B------:R-:W-:Y:S02]  /*102b0*/  FMUL.FTZ R63, R0, R63 ;  /* 0x0000003f003f7220 */ /* 0x000fe40000410000 */
[C---:B------:R-:W-:Y:S02]  /*102c0*/  FMUL.FTZ R64, R2.reuse, R64 ;  /* 0x0000004002407220 */ /* 0x040fe40000410000 */
[C---:B------:R-:W-:Y:S01]  /*102d0*/  HMMA.16816.F32 R40, R144.reuse, R134, R40 ;  /* 0x000000869028723c */ /* 0x040fe20000001828 */
[----:B------:R-:W2:Y:S03]  /*102e0*/  LDSM.16.MT88.4 R132, [R204+0x9080] ;  /* 0x00908000cc84783b */ /* 0x000ea60000004200 */
[----:B------:R-:W-:Y:S02]  /*102f0*/  FMUL.FTZ R65, R2, R65 ;  /* 0x0000004102417220 */ /* 0x000fe40000410000 */
[C---:B------:R-:W-:Y:S02]  /*10300*/  FMUL.FTZ R66, R0.reuse, R66 ;  /* 0x0000004200427220 */ /* 0x040fe40000410000 */
[C---:B------:R-:W-:Y:S04]  /*10310*/  HMMA.16816.F32 R44, R144.reuse, R140, R44 ;  /* 0x0000008c902c723c */ /* 0x040fe8000000182c */
[----:B------:R-:W-:Y:S02]  /*10320*/  FMUL.FTZ R67, R0, R67 ;  /* 0x0000004300437220 */ /* 0x000fe40000410000 */
[C---:B------:R-:W-:Y:S02]  /*10330*/  FMUL.FTZ R68, R2.reuse, R68 ;  /* 0x0000004402447220 */ /* 0x040fe40000410000 */
[C---:B------:R-:W-:Y:S01]  /*10340*/  HMMA.16816.F32 R48, R144.reuse, R142, R48 ;  /* 0x0000008e9030723c */ /* 0x040fe20000001830 */
[----:B------:R-:W3:Y:S03]  /*10350*/  LDSM.16.MT88.4 R140, [R211+0xa080] ;  /* 0x00a08000d38c783b */ /* 0x000ee60000004200 */
[----:B------:R-:W-:Y:S02]  /*10360*/  FMUL.FTZ R69, R2, R69 ;  /* 0x0000004502457220 */ /* 0x000fe40000410000 */
[C---:B------:R-:W-:Y:S02]  /*10370*/  FMUL.FTZ R70, R0.reuse, R70 ;  /* 0x0000004600467220 */ /* 0x040fe40000410000 */
[----:B------:R-:W-:Y:S01]  /*10380*/  FMUL.FTZ R71, R0, R71 ;  /* 0x0000004700477220 */ /* 0x000fe20000410000 */
[C---:B-1----:R-:W-:Y:S03]  /*10390*/  HMMA.16816.F32 R52, R144.reuse, R136, R52 ;  /* 0x000000889034723c */ /* 0x042fe60000001834 */
[C---:B------:R-:W-:Y:S02]  /*103a0*/  FMUL.FTZ R72, R2.reuse, R72 ;  /* 0x0000004802487220 */ /* 0x040fe40000410000 */
[----:B------:R-:W-:Y:S02]  /*103b0*/  FMUL.FTZ R73, R2, R73 ;  /* 0x0000004902497220 */ /* 0x000fe40000410000 */
[C---:B------:R-:W-:Y:S01]  /*103c0*/  FMUL.FTZ R74, R0.reuse, R74 ;  /* 0x0000004a004a7220 */ /* 0x040fe20000410000 */
[C---:B------:R-:W-:Y:S01]  /*103d0*/  HMMA.16816.F32 R56, R144.reuse, R138, R56 ;  /* 0x0000008a9038723c */ /* 0x040fe20000001838 */
[----:B------:R-:W1:Y:S03]  /*103e0*/  LDSM.16.MT88.4 R136, [R206+0xa080] ;  /* 0x00a08000ce88783b */ /* 0x000e660000004200 */
[----:B------:R-:W-:Y:S02]  /*103f0*/  FMUL.FTZ R75, R0, R75 ;  /* 0x0000004b004b7220 */ /* 0x000fe40000410000 */
[C---:B------:R-:W-:Y:S02]  /*10400*/  FMUL.FTZ R76, R2.reuse, R76 ;  /* 0x0000004c024c7220 */ /* 0x040fe40000410000 */
[C---:B--2---:R-:W-:Y:S04]  /*10410*/  HMMA.16816.F32 R60, R144.reuse, R132, R60 ;  /* 0x00000084903c723c */ /* 0x044fe8000000183c */
[----:B------:R-:W-:Y:S02]  /*10420*/  FMUL.FTZ R77, R2, R77 ;  /* 0x0000004d024d7220 */ /* 0x000fe40000410000 */
[C---:B------:R-:W-:Y:S02]  /*10430*/  FMUL.FTZ R78, R0.reuse, R78 ;  /* 0x0000004e004e7220 */ /* 0x040fe40000410000 */
[C---:B------:R-:W-:Y:S01]  /*10440*/  HMMA.16816.F32 R64, R144.reuse, R134, R64 ;  /* 0x000000869040723c */ /* 0x040fe20000001840 */
[----:B------:R-:W2:Y:S03]  /*10450*/  LDSM.16.MT88.4 R132, [R205+0xa080] ;  /* 0x00a08000cd84783b */ /* 0x000ea60000004200 */
[----:B------:R-:W-:Y:S02]  /*10460*/  FMUL.FTZ R79, R0, R79 ;  /* 0x0000004f004f7220 */ /* 0x000fe40000410000 */
[C---:B------:R-:W-:Y:S02]  /*10470*/  FMUL.FTZ R80, R2.reuse, R80 ;  /* 0x0000005002507220 */ /* 0x040fe40000410000 */
[C---:B---3--:R-:W-:Y:S04]  /*10480*/  HMMA.16816.F32 R68, R144.reuse, R140, R68 ;  /* 0x0000008c9044723c */ /* 0x048fe80000001844 */
        /* <DEDUP_REMOVED lines=18> */
[----:B------:R-:W-:Y:S03]  /*105b0*/  FMUL.FTZ R93, R2, R93 ;  /* 0x0000005d025d7220 */ /* 0x000fe60000410000 */
[C---:B------:R-:W-:Y:S01]  /*105c0*/  HMMA.16816.F32 R88, R144.reuse, R134, R88 ;  /* 0x000000869058723c */ /* 0x040fe20000001858 */
[----:B------:R-:W2:Y:S02]  /*105d0*/  LDSM.16.MT88.4 R132, [R206+0xb080] ;  /* 0x00b08000ce84783b */ /* 0x000ea40000004200 */
[C---:B------:R-:W-:Y:S02]  /*105e0*/  FMUL.FTZ R94, R0.reuse, R94 ;  /* 0x0000005e005e7220 */ /* 0x040fe40000410000 */
[----:B------:R-:W-:Y:S02]  /*105f0*/  FMUL.FTZ R95, R0, R95 ;  /* 0x0000005f005f7220 */ /* 0x000fe40000410000 */
[C---:B------:R-:W-:Y:S02]  /*10600*/  FMUL.FTZ R96, R2.reuse, R96 ;  /* 0x0000006002607220 */ /* 0x040fe40000410000 */
[----:B------:R-:W-:Y:S03]  /*10610*/  FMUL.FTZ R97, R2, R97 ;  /* 0x0000006102617220 */ /* 0x000fe60000410000 */
[C---:B---3--:R-:W-:Y:S03]  /*10620*/  HMMA.16816.F32 R92, R144.reuse, R140, R92 ;  /* 0x0000008c905c723c */ /* 0x048fe6000000185c */
[C---:B------:R-:W-:Y:S02]  /*10630*/  FMUL.FTZ R98, R0.reuse, R98 ;  /* 0x0000006200627220 */ /* 0x040fe40000410000 */
[----:B------:R-:W-:Y:S02]  /*10640*/  FMUL.FTZ R99, R0, R99 ;  /* 0x0000006300637220 */ /* 0x000fe40000410000 */
[C---:B------:R-:W-:Y:S02]  /*10650*/  FMUL.FTZ R100, R2.reuse, R100 ;  /* 0x0000006402647220 */ /* 0x040fe40000410000 */
[----:B------:R-:W-:Y:S03]  /*10660*/  FMUL.FTZ R101, R2, R101 ;  /* 0x0000006502657220 */ /* 0x000fe60000410000 */
[C---:B------:R-:W-:Y:S01]  /*10670*/  HMMA.16816.F32 R96, R144.reuse, R142, R96 ;  /* 0x0000008e9060723c */ /* 0x040fe20000001860 */
[----:B------:R-:W3:Y:S02]  /*10680*/  LDSM.16.MT88.4 R140, [R205+0xb080] ;  /* 0x00b08000cd8c783b */ /* 0x000ee40000004200 */
[C---:B------:R-:W-:Y:S02]  /*10690*/  FMUL.FTZ R102, R0.reuse, R102 ;  /* 0x0000006600667220 */ /* 0x040fe40000410000 */
[----:B------:R-:W-:Y:S02]  /*106a0*/  FMUL.FTZ R103, R0, R103 ;  /* 0x0000006700677220 */ /* 0x000fe40000410000 */
[C---:B------:R-:W-:Y:S02]  /*106b0*/  FMUL.FTZ R104, R2.reuse, R104 ;  /* 0x0000006802687220 */ /* 0x040fe40000410000 */
[----:B------:R-:W-:Y:S03]  /*106c0*/  FMUL.FTZ R105, R2, R105 ;  /* 0x0000006902697220 */ /* 0x000fe60000410000 */
[C---:B-1----:R-:W-:Y:S03]  /*106d0*/  HMMA.16816.F32 R100, R144.reuse, R136, R100 ;  /* 0x000000889064723c */ /* 0x042fe60000001864 */
[C---:B------:R-:W-:Y:S02]  /*106e0*/  FMUL.FTZ R106, R0.reuse, R106 ;  /* 0x0000006a006a7220 */ /* 0x040fe40000410000 */
[----:B------:R-:W-:Y:S02]  /*106f0*/  FMUL.FTZ R107, R0, R107 ;  /* 0x0000006b006b7220 */ /* 0x000fe40000410000 */
[C---:B------:R-:W-:Y:S02]  /*10700*/  FMUL.FTZ R108, R2.reuse, R108 ;  /* 0x0000006c026c7220 */ /* 0x040fe40000410000 */
[----:B------:R-:W-:Y:S03]  /*10710*/  FMUL.FTZ R109, R2, R109 ;  /* 0x0000006d026d7220 */ /* 0x000fe60000410000 */
[C---:B------:R-:W-:Y:S01]  /*10720*/  HMMA.16816.F32 R104, R144.reuse, R138, R104 ;  /* 0x0000008a9068723c */ /* 0x040fe20000001868 */
[----:B------:R-:W1:Y:S02]  /*10730*/  LDSM.16.MT88.4 R136, [R204+0xb080] ;  /* 0x00b08000cc88783b */ /* 0x000e640000004200 */
[C---:B------:R-:W-:Y:S02]  /*10740*/  FMUL.FTZ R110, R0.reuse, R110 ;  /* 0x0000006e006e7220 */ /* 0x040fe40000410000 */
[----:B------:R-:W-:Y:S02]  /*10750*/  FMUL.FTZ R111, R0, R111 ;  /* 0x0000006f006f7220 */ /* 0x000fe40000410000 */
[C---:B------:R-:W-:Y:S02]  /*10760*/  FMUL.FTZ R112, R2.reuse, R112 ;  /* 0x0000007002707220 */ /* 0x040fe40000410000 */
[----:B------:R-:W-:Y:S03]  /*10770*/  FMUL.FTZ R113, R2, R113 ;  /* 0x0000007102717220 */ /* 0x000fe60000410000 */
[C---:B--2---:R-:W-:Y:S03]  /*10780*/  HMMA.16816.F32 R108, R144.reuse, R132, R108 ;  /* 0x00000084906c723c */ /* 0x044fe6000000186c */
[C---:B------:R-:W-:Y:S02]  /*10790*/  FMUL.FTZ R114, R0.reuse, R114 ;  /* 0x0000007200727220 */ /* 0x040fe40000410000 */
        /* <DEDUP_REMOVED lines=14> */
[C---:B------:R-:W-:Y:S03]  /*10880*/  HMMA.16816.F32 R120, R144.reuse, R142, R120 ;  /* 0x0000008e9078723c */ /* 0x040fe60000001878 */
[C---:B------:R-:W-:Y:S02]  /*10890*/  FMUL.FTZ R126, R0.reuse, R126 ;  /* 0x0000007e007e7220 */ /* 0x040fe40000410000 */
[----:B------:R-:W-:Y:S02]  /*108a0*/  FMUL.FTZ R127, R0, R127 ;  /* 0x0000007f007f7220 */ /* 0x000fe40000410000 */
[C---:B------:R-:W-:Y:S02]  /*108b0*/  FMUL.FTZ R128, R2.reuse, R128 ;  /* 0x0000008002807220 */ /* 0x040fe40000410000 */
[----:B------:R-:W-:Y:S03]  /*108c0*/  FMUL.FTZ R129, R2, R129 ;  /* 0x0000008102817220 */ /* 0x000fe60000410000 */
[C---:B-1----:R-:W-:Y:S03]  /*108d0*/  HMMA.16816.F32 R124, R144.reuse, R136, R124 ;  /* 0x00000088907c723c */ /* 0x042fe6000000187c */
[C---:B------:R-:W-:Y:S02]  /*108e0*/  FMUL.FTZ R130, R0.reuse, R130 ;  /* 0x0000008200827220 */ /* 0x040fe40000410000 */
[----:B------:R-:W-:Y:S02]  /*108f0*/  FMUL.FTZ R131, R0, R131 ;  /* 0x0000008300837220 */ /* 0x000fe40000410000 */
[----:B------:R-:W-:Y:S02]  /*10900*/  FFMA.FTZ R239, R2, R231, R239 ;  /* 0x000000e702ef7223 */ /* 0x000fe400000100ef */
[----:B------:R-:W-:Y:S03]  /*10910*/  FFMA.FTZ R235, R0, R229, R235 ;  /* 0x000000e500eb7223 */ /* 0x000fe600000100eb */
[----:B------:R-:W-:Y:S03]  /*10920*/  HMMA.16816.F32 R128, R144, R138, R128 ;  /* 0x0000008a9080723c */ /* 0x000fe60000001880 */
[----:B------:R-:W-:Y:S01]  /*10930*/  MOV R0, R3 ;  /* 0x0000000300007202 */ /* 0x000fe20000000f00 */
[----:B------:R-:W-:Y:S02]  /*10940*/  FADD.FTZ R234, R234, R239 ;  /* 0x000000efeaea7221 */ /* 0x000fe40000010000 */
[----:B------:R-:W-:Y:S02]  /*10950*/  FADD.FTZ R230, R230, R235 ;  /* 0x000000ebe6e67221 */ /* 0x000fe40000010000 */
[C---:B--2---:R-:W-:Y:S01]  /*10960*/  HMMA.16816.F32 R144, R152.reuse, R132, R4 ;  /* 0x000000849890723c */ /* 0x044fe20000001804 */
[----:B------:R-:W1:Y:S07]  /*10970*/  LDSM.16.MT88.4 R4, [R204+0x8880] ;  /* 0x00888000cc04783b */ /* 0x000e6e0000004200 */
[C---:B------:R-:W-:Y:S01]  /*10980*/  HMMA.16816.F32 R140, R152.reuse, R134, R8 ;  /* 0x00000086988c723c */ /* 0x040fe20000001808 */
[----:B------:R-:W2:Y:S07]  /*10990*/  LDSM.16.MT88.4 R8, [R205+0x9880] ;  /* 0x00988000cd08783b */ /* 0x000eae0000004200 */
[C---:B------:R-:W-:Y:S01]  /*109a0*/  HMMA.16816.F32 R136, R152.reuse, R156, R12 ;  /* 0x0000009c9888723c */ /* 0x040fe2000000180c */
[----:B------:R-:W3:Y:S07]  /*109b0*/  LDSM.16.MT88.4 R12, [R205+0xa880] ;  /* 0x00a88000cd0c783b */ /* 0x000eee0000004200 */
[C---:B------:R-:W-:Y:S01]  /*109c0*/  HMMA.16816.F32 R132, R152.reuse, R158, R16 ;  /* 0x0000009e9884723c */ /* 0x040fe20000001810 */
[----:B------:R-:W4:Y:S07]  /*109d0*/  LDSM.16.MT88.4 R16, [R205+0xb880] ;  /* 0x00b88000cd10783b */ /* 0x000f2e0000004200 */
[C---:B------:R-:W-:Y:S01]  /*109e0*/  HMMA.16816.F32 R20, R152.reuse, R160, R20 ;  /* 0x000000a09814723c */ /* 0x040fe20000001814 */
[----:B------:R-:W5:Y:S07]  /*109f0*/  LDSM.16.MT88.4 R156, [R204+0xb880] ;  /* 0x00b88000cc9c783b */ /* 0x000f6e0000004200 */
[C---:B------:R-:W-:Y:S08]  /*10a00*/  HMMA.16816.F32 R24, R152.reuse, R162, R24 ;  /* 0x000000a29818723c */ /* 0x040ff00000001818 */
[C---:B-1----:R-:W-:Y:S07]  /*10a10*/  HMMA.16816.F32 R28, R152.reuse, R4, R28 ;  /* 0x00000004981c723c */ /* 0x042fee000000181c */
[----:B------:R-:W-:Y:S01]  /*10a20*/  FADD.FTZ R5, R237, R234 ;  /* 0x000000eaed057221 */ /* 0x000fe20000010000 */
[C---:B------:R-:W-:Y:S04]  /*10a30*/  HMMA.16816.F32 R32, R152.reuse, R6, R32 ;  /* 0x000000069820723c */ /* 0x040fe80000001820 */
[----:B------:R-:W-:Y:S03]  /*10a40*/  FADD.FTZ R5, R232, R5 ;  /* 0x00000005e8057221 */ /* 0x000fe60000010000 */
[----:B------:R-:W-:Y:S01]  /*10a50*/  FADD.FTZ R7, R233, R230 ;  /* 0x000000e6e9077221 */ /* 0x000fe20000010000 */
[C---:B------:R-:W-:Y:S04]  /*10a60*/  HMMA.16816.F32 R36, R152.reuse, R164, R36 ;  /* 0x000000a49824723c */ /* 0x040fe80000001824 */
[----:B------:R-:W-:Y:S02]  /*10a70*/  FADD.FTZ R7, R228, R7 ;  /* 0x00000007e4077221 */ /* 0x000fe40000010000 */
[----:B------:R-:W-:Y:S02]  /*10a80*/  FADD.FTZ R236, R236, R5 ;  /* 0x00000005ecec7221 */ /* 0x000fe40000010000 */
        /* <DEDUP_REMOVED lines=9> */
[C---:B--2---:R-:W-:Y:S04]  /*10b20*/  HMMA.16816.F32 R52, R152.reuse, R8, R52 ;  /* 0x000000089834723c */ /* 0x044fe80000001834 */
[----:B------:R-:W-:Y:S04]  /*10b30*/  FADD.FTZ R229, R150, R151 ;  /* 0x0000009796e57221 */ /* 0x000fe80000010000 */
[C---:B------:R-:W-:Y:S08]  /*10b40*/  HMMA.16816.F32 R56, R152.reuse, R10, R56 ;  /* 0x0000000a9838723c */ /* 0x040ff00000001838 */
[C---:B------:R-:W-:Y:S08]  /*10b50*/  HMMA.16816.F32 R60, R152.reuse, R172, R60 ;  /* 0x000000ac983c723c */ /* 0x040ff0000000183c */
[C---:B------:R-:W-:Y:S08]  /*10b60*/  HMMA.16816.F32 R64, R152.reuse, R174, R64 ;  /* 0x000000ae9840723c */ /* 0x040ff00000001840 */
[C---:B------:R-:W-:Y:S08]  /*10b70*/  HMMA.16816.F32 R68, R152.reuse, R176, R68 ;  /* 0x000000b09844723c */ /* 0x040ff00000001844 */
[C---:B------:R-:W-:Y:S08]  /*10b80*/  HMMA.16816.F32 R72, R152.reuse, R178, R72 ;  /* 0x000000b29848723c */ /* 0x040ff00000001848 */
[C---:B------:R-:W-:Y:S08]  /*10b90*/  HMMA.16816.F32 R76, R152.reuse, R180, R76 ;  /* 0x000000b4984c723c */ /* 0x040ff0000000184c */
[C---:B------:R-:W-:Y:S08]  /*10ba0*/  HMMA.16816.F32 R80, R152.reuse, R182, R80 ;  /* 0x000000b69850723c */ /* 0x040ff00000001850 */
[C---:B---3--:R-:W-:Y:S08]  /*10bb0*/  HMMA.16816.F32 R84, R152.reuse, R12, R84 ;  /* 0x0000000c9854723c */ /* 0x048ff00000001854 */
[C---:B------:R-:W-:Y:S08]  /*10bc0*/  HMMA.16816.F32 R88, R152.reuse, R14, R88 ;  /* 0x0000000e9858723c */ /* 0x040ff00000001858 */
[C---:B------:R-:W-:Y:S08]  /*10bd0*/  HMMA.16816.F32 R92, R152.reuse, R184, R92 ;  /* 0x000000b8985c723c */ /* 0x040ff0000000185c */
[C---:B------:R-:W-:Y:S08]  /*10be0*/  HMMA.16816.F32 R96, R152.reuse, R186, R96 ;  /* 0x000000ba9860723c */ /* 0x040ff00000001860 */
[C---:B------:R-:W-:Y:S08]  /*10bf0*/  HMMA.16816.F32 R100, R152.reuse, R188, R100 ;  /* 0x000000bc9864723c */ /* 0x040ff00000001864 */
[C---:B------:R-:W-:Y:S08]  /*10c00*/  HMMA.16816.F32 R104, R152.reuse, R190, R104 ;  /* 0x000000be9868723c */ /* 0x040ff00000001868 */
[C---:B------:R-:W-:Y:S08]  /*10c10*/  HMMA.16816.F32 R108, R152.reuse, R192, R108 ;  /* 0x000000c0986c723c */ /* 0x040ff0000000186c */
[C---:B------:R-:W-:Y:S08]  /*10c20*/  HMMA.16816.F32 R112, R152.reuse, R194, R112 ;  /* 0x000000c29870723c */ /* 0x040ff00000001870 */
[C---:B----4-:R-:W-:Y:S08]  /*10c30*/  HMMA.16816.F32 R116, R152.reuse, R16, R116 ;  /* 0x000000109874723c */ /* 0x050ff00000001874 */
[C---:B------:R-:W-:Y:S08]  /*10c40*/  HMMA.16816.F32 R120, R152.reuse, R18, R120 ;  /* 0x000000129878723c */ /* 0x040ff00000001878 */
[C---:B-----5:R-:W-:Y:S08]  /*10c50*/  HMMA.16816.F32 R124, R152.reuse, R156, R124 ;  /* 0x0000009c987c723c */ /* 0x060ff0000000187c */
[----:B------:R-:W-:Y:S01]  /*10c60*/  HMMA.16816.F32 R128, R152, R158, R128 ;  /* 0x0000009e9880723c */ /* 0x000fe20000001880 */
[----:B------:R-:W-:-:S07]  /*10c70*/  @P0 BRA `(.L_x_142) ;  /* 0xffffe0b000000947 */ /* 0x000fce000383ffff */
.L_x_141:
[----:B------:R-:W1:Y:S01]  /*10c80*/  SHFL.BFLY PT, R6, R231, 0x2, 0x1f ;  /* 0x0c401f00e7067f89 */ /* 0x000e6200000e0000 */
[----:B------:R-:W-:-:S02]  /*10c90*/  MOV R4, RZ ;  /* 0x000000ff00047202 */ /* 0x000fc40000000f00 */
[----:B------:R-:W-:Y:S01]  /*10ca0*/  MOV R2, RZ ;  /* 0x000000ff00027202 */ /* 0x000fe20000000f00 */
[----:B------:R-:W2:Y:S01]  /*10cb0*/  SHFL.BFLY PT, R0, R229, 0x2, 0x1f ;  /* 0x0c401f00e5007f89 */ /* 0x000ea200000e0000 */
[----:B------:R-:W-:Y:S02]  /*10cc0*/  MOV R8, 0xff800000 ;  /* 0xff80000000087802 */ /* 0x000fe40000000f00 */
[----:B------:R-:W-:Y:S01]  /*10cd0*/  PLOP3.LUT P2, PT, PT, PT, PT, 0x8, 0x0 ;  /* 0x000000000000781c */ /* 0x000fe20003f4e170 */
[----:B-1----:R-:W-:Y:S02]  /*10ce0*/  FADD.FTZ R6, R6, R231 ;  /* 0x000000e706067221 */ /* 0x002fe40000010000 */
[----:B--2---:R-:W-:-:S03]  /*10cf0*/  FADD.FTZ R7, R0, R229 ;  /* 0x000000e500077221 */ /* 0x004fc60000010000 */
[----:B------:R-:W1:Y:S04]  /*10d00*/  SHFL.BFLY PT, R5, R6, 0x1, 0x1f ;  /* 0x0c201f0006057f89 */ /* 0x000e6800000e0000 */
[----:B------:R-:W2:Y:S01]  /*10d10*/  SHFL.BFLY PT, R0, R7, 0x1, 0x1f ;  /* 0x0c201f0007007f89 */ /* 0x000ea200000e0000 */
[----:B-1----:R-:W-:Y:S01]  /*10d20*/  FADD.FTZ R5, R6, R5 ;  /* 0x0000000506057221 */ /* 0x002fe20000010000 */
[----:B------:R-:W-:Y:S01]  /*10d30*/  MOV R6, 0xff800000 ;  /* 0xff80000000067802 */ /* 0x000fe20000000f00 */
[----:B--2---:R-:W-:-:S03]  /*10d40*/  FADD.FTZ R0, R0, R7 ;  /* 0x0000000700007221 */ /* 0x004fc60000010000 */
[----:B------:R-:W-:Y:S02]  /*10d50*/  FSETP.NE.FTZ.AND P1, PT, R5, RZ, PT ;  /* 0x000000ff0500720b */ /* 0x000fe40003f35000 */
[----:B------:R-:W-:-:S11]  /*10d60*/  FSETP.NE.FTZ.AND P0, PT, R0, RZ, PT ;  /* 0x000000ff0000720b */ /* 0x000fd60003f15000 */
[----:B------:R-:W1:Y:S01]  /*10d70*/  @P1 MUFU.RCP R4, R5 ;  /* 0x0000000500041308 */ /* 0x000e620000001000 */
[----:B------:R-:W-:Y:S02]  /*10d80*/  @P1 MOV R10, 0x3f317218 ;  /* 0x3f317218000a1802 */ /* 0x000fe40000000f00 */
[----:B------:R-:W-:-:S03]  /*10d90*/  @P0 MOV R9, 0x3f317218 ;  /* 0x3f31721800090802 */ /* 0x000fc60000000f00 */
[----:B------:R-:W-:Y:S02]  /*10da0*/  @P1 FMUL.FTZ R10, R10, c[0x0][0x2d0] ;  /* 0x0000b4000a0a1a20 */ /* 0x000fe40000410000 */
[----:B------:R-:W-:Y:S01]  /*10db0*/  @P0 MUFU.RCP R2, R0 ;  /* 0x0000000000020308 */ /* 0x000fe20000001000 */
[----:B------:R-:W-:-:S07]  /*10dc0*/  @P0 FMUL.FTZ R9, R9, c[0x0][0x2d0] ;  /* 0x0000b40009090a20 */ /* 0x000fce0000410000 */
[----:B------:R-:W2:Y:S01]  /*10dd0*/  @P1 MUFU.LG2 R5, R5 ;  /* 0x0000000500051308 */ /* 0x000ea20000000c00 */
[C---:B-1----:R-:W-:Y:S02]  /*10de0*/  FMUL.FTZ R144, R4.reuse, R144 ;  /* 0x0000009004907220 */ /* 0x042fe40000410000 */
[C---:B------:R-:W-:Y:S02]  /*10df0*/  FMUL.FTZ R145, R4.reuse, R145 ;  /* 0x0000009104917220 */ /* 0x040fe40000410000 */
[C---:B------:R-:W-:Y:S02]  /*10e00*/  FMUL.FTZ R140, R4.reuse, R140 ;  /* 0x0000008c048c7220 */ /* 0x040fe40000410000 */
[C---:B------:R-:W-:Y:S01]  /*10e10*/  FMUL.FTZ R141, R4.reuse, R141 ;  /* 0x0000008d048d7220 */ /* 0x040fe20000410000 */
[----:B------:R-:W1:Y:S01]  /*10e20*/  @P0 MUFU.LG2 R0, R0 ;  /* 0x0000000000000308 */ /* 0x000e620000000c00 */
[C---:B------:R-:W-:Y:S02]  /*10e30*/  FMUL.FTZ R136, R4.reuse, R136 ;  /* 0x0000008804887220 */ /* 0x040fe40000410000 */
[----:B------:R-:W-:-:S02]  /*10e40*/  FMUL.FTZ R137, R4, R137 ;  /* 0x0000008904897220 */ /* 0x000fc40000410000 */
[C---:B------:R-:W-:Y:S02]  /*10e50*/  FMUL.FTZ R132, R4.reuse, R132 ;  /* 0x0000008404847220 */ /* 0x040fe40000410000 */
[C---:B------:R-:W-:Y:S02]  /*10e60*/  FMUL.FTZ R133, R4.reuse, R133 ;  /* 0x0000008504857220 */ /* 0x040fe40000410000 */
[----:B--2---:R-:W-:Y:S02]  /*10e70*/  @P1 FMUL.FTZ R5, R5, 0.69314718246459960938 ;  /* 0x3f31721805051820 */ /* 0x004fe40000410000 */
[C---:B------:R-:W-:Y:S02]  /*10e80*/  FMUL.FTZ R20, R4.reuse, R20 ;  /* 0x0000001404147220 */ /* 0x040fe40000410000 */
[C---:B------:R-:W-:Y:S02]  /*10e90*/  FMUL.FTZ R21, R4.reuse, R21 ;  /* 0x0000001504157220 */ /* 0x040fe40000410000 */
[----:B------:R-:W-:-:S02]  /*10ea0*/  FMUL.FTZ R24, R4, R24 ;  /* 0x0000001804187220 */ /* 0x000fc40000410000 */
[----:B-1----:R-:W-:Y:S02]  /*10eb0*/  @P0 FMUL.FTZ R0, R0, 0.69314718246459960938 ;  /* 0x3f31721800000820 */ /* 0x002fe40000410000 */
        /* <DEDUP_REMOVED lines=116> */
[----:B------:R-:W-:Y:S02]  /*11600*/  FMUL.FTZ R131, R2, R131 ;  /* 0x0000008302837220 */ /* 0x000fe40000410000 */
[----:B------:R-:W-:Y:S02]  /*11610*/  @P1 FFMA.FTZ R6, R10, R148, R5 ;  /* 0x000000940a061223 */ /* 0x000fe40000010005 */
[----:B------:R-:W-:-:S02]  /*11620*/  @P0 FFMA.FTZ R8, R9, R3, R0 ;  /* 0x0000000309080223 */ /* 0x000fc40000010000 */
.L_x_81:
[----:B------:R-:W-:Y:S02]  /*11630*/  USHF.R.S32.HI UR8, URZ, 0x1f, UR13 ;  /* 0x0000001f3f087899 */ /* 0x000fe4000801140d */
[----:B------:R-:W-:Y:S01]  /*11640*/  ULDC.64 UR10, c[0x0][0x118] ;  /* 0x00004600000a7ab9 */ /* 0x000fe20000000a00 */
        /* <DEDUP_REMOVED lines=22> */
[----:B------:R-:W-:Y:S02]  /*117b0*/  LEA.HI R2, R3, R0, RZ, 0x2 ;  /* 0x0000000003027211 */ /* 0x000fe400078f10ff */
[----:B------:R-:W-:Y:S02]  /*117c0*/  F2FP.PACK_AB R28, R29, R28 ;  /* 0x0000001c1d1c723e */ /* 0x000fe400000000ff */
[----:B------:R-:W-:-:S02]  /*117d0*/  SHF.R.S32.HI R10, RZ, 0x2, R2 ;  /* 0x00000002ff0a7819 */ /* 0x000fc40000011402 */
[----:B------:R-:W-:Y:S02]  /*117e0*/  SHF.R.S32.HI R5, RZ, 0x1f, R2 ;  /* 0x0000001fff057819 */ /* 0x000fe40000011402 */
[----:B------:R-:W-:Y:S02]  /*117f0*/  LOP3.LUT R7, R2, 0xfffffffc, RZ, 0xc0, !PT ;  /* 0xfffffffc02077812 */ /* 0x000fe400078ec0ff */
[----:B------:R-:W-:Y:S02]  /*11800*/  LEA.HI R5, R5, R10, RZ, 0x3 ;  /* 0x0000000a05057211 */ /* 0x000fe400078f18ff */
[----:B------:R-:W-:Y:S01]  /*11810*/  F2FP.PACK_AB R30, R31, R30 ;  /* 0x0000001e1f1e723e */ /* 0x000fe200000000ff */
[----:B------:R-:W-:Y:S01]  /*11820*/  IMAD.IADD R7, R0, 0x1, -R7 ;  /* 0x0000000100077824 */ /* 0x000fe200078e0a07 */
[----:B------:R-:W-:Y:S02]  /*11830*/  LOP3.LUT R5, R5, 0xfffffff8, RZ, 0xc0, !PT ;  /* 0xfffffff805057812 */ /* 0x000fe400078ec0ff */
[----:B------:R-:W-:-:S02]  /*11840*/  F2FP.PACK_AB R32, R33, R32 ;  /* 0x000000202120723e */ /* 0x000fc400000000ff */
[----:B------:R-:W-:Y:S01]  /*11850*/  F2FP.PACK_AB R34, R35, R34 ;  /* 0x000000222322723e */ /* 0x000fe200000000ff */
[----:B------:R-:W-:Y:S01]  /*11860*/  IMAD.IADD R10, R10, 0x1, -R5 ;  /* 0x000000010a0a7824 */ /* 0x000fe200078e0a05 */
[----:B------:R-:W-:Y:S02]  /*11870*/  LEA.HI R5, R3, R0, RZ, 0x5 ;  /* 0x0000000003057211 */ /* 0x000fe400078f28ff */
[----:B------:R-:W-:Y:S01]  /*11880*/  F2FP.PACK_AB R36, R37, R36 ;  /* 0x000000242524723e */ /* 0x000fe200000000ff */
[C---:B------:R-:W-:Y:S01]  /*11890*/  IMAD.SHL.U32 R9, R10.reuse, 0x40, RZ ;  /* 0x000000400a097824 */ /* 0x040fe200078e00ff */
[----:B------:R-:W-:Y:S02]  /*118a0*/  SHF.R.S32.HI R2, RZ, 0x5, R5 ;  /* 0x00000005ff027819 */ /* 0x000fe40000011405 */
[----:B------:R-:W-:Y:S02]  /*118b0*/  LOP3.LUT R12, R10, 0x1, RZ, 0xc0, !PT ;  /* 0x000000010a0c7812 */ /* 0x000fe400078ec0ff */
        /* <DEDUP_REMOVED lines=13> */
[C---:B----4-:R-:W-:Y:S01]  /*11990*/  IMAD.IADD R13, R11.reuse, 0x1, R10 ;  /* 0x000000010b0d7824 */ /* 0x050fe200078e020a */
[C---:B------:R-:W-:Y:S02]  /*119a0*/  IADD3 R12, R11.reuse, 0x80, RZ ;  /* 0x000000800b0c7810 */ /* 0x040fe40007ffe0ff */
[----:B------:R-:W-:Y:S02]  /*119b0*/  IADD3 R9, R11, 0x70, RZ ;  /* 0x000000700b097810 */ /* 0x000fe40007ffe0ff */
[----:B------:R-:W-:Y:S01]  /*119c0*/  @P0 IADD3 R9, R12, 0x10, RZ ;  /* 0x000000100c090810 */ /* 0x000fe20007ffe0ff */
[----:B------:R-:W-:Y:S01]  /*119d0*/  IMAD.MOV.U32 R12, RZ, RZ, 0x40 ;  /* 0x00000040ff0c7424 */ /* 0x000fe200078e00ff */
[----:B------:R-:W-:Y:S02]  /*119e0*/  F2FP.PACK_AB R44, R45, R44 ;  /* 0x0000002c2d2c723e */ /* 0x000fe400000000ff */
[----:B------:R-:W-:Y:S01]  /*119f0*/  F2FP.PACK_AB R46, R47, R46 ;  /* 0x0000002e2f2e723e */ /* 0x000fe200000000ff */
[----:B------:R-:W-:Y:S01]  /*11a00*/  IMAD.IADD R15, R10, 0x1, R9 ;  /* 0x000000010a0f7824 */ /* 0x000fe200078e0209 */
[----:B------:R-:W-:Y:S01]  /*11a10*/  SEL R12, R12, 0xffffffc0, !P2 ;  /* 0xffffffc00c0c7807 */ /* 0x000fe20005000000 */
[----:B------:R-:W-:Y:S01]  /*11a20*/  IMAD.U32 R10, RZ, RZ, UR4 ;  /* 0x00000004ff0a7e24 */ /* 0x000fe2000f8e00ff */
[----:B------:R-:W-:-:S02]  /*11a30*/  F2FP.PACK_AB R48, R49, R48 ;  /* 0x000000303130723e */ /* 0x000fc400000000ff */
[----:B------:R-:W-:Y:S01]  /*11a40*/  F2FP.PACK_AB R50, R51, R50 ;  /* 0x000000323332723e */ /* 0x000fe200000000ff */
[--C-:B------:R-:W-:Y:S01]  /*11a50*/  IMAD.IADD R17, R11, 0x1, R12.reuse ;  /* 0x000000010b117824 */ /* 0x100fe200078e020c */
[----:B------:R-:W-:Y:S01]  /*11a60*/  F2FP.PACK_AB R52, R53, R52 ;  /* 0x000000343534723e */ /* 0x000fe200000000ff */
[C---:B------:R-:W-:Y:S01]  /*11a70*/  IMAD.IADD R19, R12.reuse, 0x1, R9 ;  /* 0x000000010c137824 */ /* 0x040fe200078e0209 */
[----:B------:R-:W-:Y:S01]  /*11a80*/  F2FP.PACK_AB R54, R55, R54 ;  /* 0x000000363736723e */ /* 0x000fe200000000ff */
[----:B------:R-:W-:Y:S01]  /*11a90*/  IMAD.IADD R21, R12, 0x1, R13 ;  /* 0x000000010c157824 */ /* 0x000fe200078e020d */
[----:B------:R-:W-:Y:S01]  /*11aa0*/  STS [R11+0x80], R144 ;  /* 0x000080900b007388 */ /* 0x000fe20000000800 */
[----:B------:R-:W-:Y:S01]  /*11ab0*/  IMAD.IADD R23, R15, 0x1, R12 ;  /* 0x000000010f177824 */ /* 0x000fe200078e020c */
[----:B------:R-:W-:Y:S02]  /*11ac0*/  F2FP.PACK_AB R56, R57, R56 ;  /* 0x000000383938723e */ /* 0x000fe400000000ff */
[----:B------:R-:W-:Y:S01]  /*11ad0*/  STS [R11+0x480], R146 ;  /* 0x000480920b007388 */ /* 0x000fe20000000800 */
[----:B------:R-:W-:-:S02]  /*11ae0*/  F2FP.PACK_AB R58, R59, R58 ;  /* 0x0000003a3b3a723e */ /* 0x000fc400000000ff */
[----:B------:R-:W-:Y:S01]  /*11af0*/  F2FP.PACK_AB R60, R61, R60 ;  /* 0x0000003c3d3c723e */ /* 0x000fe200000000ff */
[----:B------:R-:W-:Y:S01]  /*11b00*/  STS [R9], R140 ;  /* 0x0000008c09007388 */ /* 0x000fe20000000800 */
[----:B------:R-:W-:Y:S02]  /*11b10*/  F2FP.PACK_AB R64, R65, R64 ;  /* 0x000000404140723e */ /* 0x000fe400000000ff */
[----:B------:R-:W-:Y:S01]  /*11b20*/  F2FP.PACK_AB R66, R67, R66 ;  /* 0x000000424342723e */ /* 0x000fe200000000ff */
[----:B------:R-:W-:Y:S01]  /*11b30*/  STS [R9+0x400], R142 ;  /* 0x0004008e09007388 */ /* 0x000fe20000000800 */
[----:B------:R-:W-:Y:S02]  /*11b40*/  F2FP.PACK_AB R68, R69, R68 ;  /* 0x000000444544723e */ /* 0x000fe400000000ff */
[----:B------:R-:W-:Y:S01]  /*11b50*/  F2FP.PACK_AB R70, R71, R70 ;  /* 0x000000464746723e */ /* 0x000fe200000000ff */
[----:B------:R-:W-:Y:S01]  /*11b60*/  STS [R13+0x80], R136 ;  /* 0x000080880d007388 */ /* 0x000fe20000000800 */
[----:B------:R-:W-:-:S02]  /*11b70*/  F2FP.PACK_AB R72, R73, R72 ;  /* 0x000000484948723e */ /* 0x000fc400000000ff */
[----:B------:R-:W-:Y:S01]  /*11b80*/  F2FP.PACK_AB R74, R75, R74 ;  /* 0x0000004a4b4a723e */ /* 0x000fe200000000ff */
[----:B------:R-:W-:Y:S01]  /*11b90*/  STS [R13+0x480], R138 ;  /* 0x0004808a0d007388 */ /* 0x000fe20000000800 */
[----:B------:R-:W-:Y:S02]  /*11ba0*/  F2FP.PACK_AB R76, R77, R76 ;  /* 0x0000004c4d4c723e */ /* 0x000fe400000000ff */
[----:B------:R-:W-:Y:S01]  /*11bb0*/  F2FP.PACK_AB R78, R79, R78 ;  /* 0x0000004e4f4e723e */ /* 0x000fe200000000ff */
[----:B------:R-:W-:Y:S01]  /*11bc0*/  STS [R15], R132 ;  /* 0x000000840f007388 */ /* 0x000fe20000000800 */
        /* <DEDUP_REMOVED lines=71> */
[----:B------:R3:W-:Y:S04]  /*12040*/  STS [R9+0xc400], R106 ;  /* 0x00c4006a09007388 */ /* 0x0007e80000000800 */
[----:B------:R-:W-:Y:S04]  /*12050*/  STS [R13+0xc080], R108 ;  /* 0x00c0806c0d007388 */ /* 0x000fe80000000800 */
[----:B------:R4:W-:Y:S04]  /*12060*/  STS [R13+0xc480], R110 ;  /* 0x00c4806e0d007388 */ /* 0x0009e80000000800 */
[----:B------:R2:W-:Y:S04]  /*12070*/  STS [R15+0xc000], R112 ;  /* 0x00c000700f007388 */ /* 0x0005e80000000800 */
[----:B------:R2:W-:Y:S01]  /*12080*/  STS [R15+0xc400], R114 ;  /* 0x00c400720f007388 */ /* 0x0005e20000000800 */
[----:B-1----:R-:W-:Y:S01]  /*12090*/  IMAD.U32 R11, RZ, RZ, UR5 ;  /* 0x00000005ff0b7e24 */ /* 0x002fe2000f8e00ff */
[----:B------:R-:W-:-:S02]  /*120a0*/  ULDC.64 UR4, c[0x0][0x508] ;  /* 0x0001420000047ab9 */ /* 0x000fc40000000a00 */
[----:B------:R2:W-:Y:S04]  /*120b0*/  STS [R17+0xc080], R116 ;  /* 0x00c0807411007388 */ /* 0x0005e80000000800 */
[----:B------:R2:W-:Y:S04]  /*120c0*/  STS [R17+0xc480], R118 ;  /* 0x00c4807611007388 */ /* 0x0005e80000000800 */
[----:B------:R2:W-:Y:S04]  /*120d0*/  STS [R19+0xc000], R120 ;  /* 0x00c0007813007388 */ /* 0x0005e80000000800 */
[----:B------:R2:W-:Y:S04]  /*120e0*/  STS [R19+0xc400], R122 ;  /* 0x00c4007a13007388 */ /* 0x0005e80000000800 */
[----:B------:R2:W-:Y:S04]  /*120f0*/  STS [R21+0xc080], R124 ;  /* 0x00c0807c15007388 */ /* 0x0005e80000000800 */
[----:B------:R2:W-:Y:S04]  /*12100*/  STS [R21+0xc480], R126 ;  /* 0x00c4807e15007388 */ /* 0x0005e80000000800 */
[----:B------:R2:W-:Y:S04]  /*12110*/  STS [R23+0xc000], R128 ;  /* 0x00c0008017007388 */ /* 0x0005e80000000800 */
[----:B------:R2:W-:Y:S04]  /*12120*/  STS [R23+0xc400], R130 ;  /* 0x00c4008217007388 */ /* 0x0005e80000000800 */
[----:B------:R-:W-:Y:S01]  /*12130*/  BAR.SYNC.DEFER_BLOCKING 0x1, 0x100 ;  /* 0x0044000000007b1d */ /* 0x000fe20000010000 */
[----:B------:R-:W-:-:S04]  /*12140*/  UISETP.NE.U32.AND UP0, UPT, URZ, UR4, UPT ;  /* 0x000000043f00728c */ /* 0x000fc8000bf05070 */
[----:B------:R-:W-:Y:S01]  /*12150*/  UISETP.NE.AND.EX UP0, UPT, URZ, UR5, UPT, UP0 ;  /* 0x000000053f00728c */ /* 0x000fe2000bf05300 */
[----:B---3--:R-:W3:Y:S02]  /*12160*/  @P0 LDG.E R9, [R10.64] ;  /* 0x0000000a0a090981 */ /* 0x008ee4000c1e1900 */
[----:B------:R-:W-:-:S03]  /*12170*/  ULDC.64 UR4, c[0x0][0x508] ;  /* 0x0001420000047ab9 */ /* 0x000fc60000000a00 */
[----:B------:R-:W-:-:S05]  /*12180*/  PLOP3.LUT P1, PT, PT, PT, UP0, 0x80, 0x0 ;  /* 0x000000000000781c */ /* 0x000fca0003f2f008 */
[----:B------:R-:W-:Y:S01]  /*12190*/  @UP0 UIMAD.WIDE UR4, UR20, UR6, UR4 ;  /* 0x00000006140402a5 */ /* 0x000fe2000f8e0204 */
[----:B------:R-:W-:-:S05]  /*121a0*/  IMAD.MOV.U32 R4, RZ, RZ, c[0x0][0x388] ;  /* 0x0000e200ff047624 */ /* 0x000fca00078e00ff */
[----:B------:R-:W-:Y:S02]  /*121b0*/  IMAD.U32 R12, RZ, RZ, UR4 ;  /* 0x00000004ff0c7e24 */ /* 0x000fe4000f8e00ff */
[----:B----4-:R-:W-:-:S05]  /*121c0*/  IMAD.U32 R13, RZ, RZ, UR5 ;  /* 0x00000005ff0d7e24 */ /* 0x010fca000f8e00ff */
[----:B------:R2:W5:Y:S01]  /*121d0*/  @P1 LDG.E R4, [R12.64] ;  /* 0x0000000a0c041981 */ /* 0x000562000c1e1900 */
[----:B------:R-:W-:Y:S02]  /*121e0*/  UMOV UR22, URZ ;  /* 0x0000003f00167c82 */ /* 0x000fe40008000000 */
[----:B------:R-:W-:Y:S01]  /*121f0*/  UMOV UR23, URZ ;  /* 0x0000003f00177c82 */ /* 0x000fe20008000000 */
[----:B---3--:R-:W1:Y:S02]  /*12200*/  @P0 R2UR UR5, R9 ;  /* 0x00000000090503c2 */ /* 0x008e6400000e0000 */
[----:B-1----:R-:W-:Y:S02]  /*12210*/  @UP1 USHF.R.S32.HI UR4, URZ, 0x1f, UR5 ;  /* 0x0000001f3f041899 */ /* 0x002fe40008011405 */
[----:B------:R-:W-:-:S05]  /*12220*/  @UP1 UMOV UR22, UR5 ;  /* 0x0000000500161c82 */ /* 0x000fca0008000000 */
[----:B------:R-:W-:Y:S01]  /*12230*/  @UP1 UMOV UR23, UR4 ;  /* 0x0000000400171c82 */ /* 0x000fe20008000000 */
[----:B------:R-:W-:Y:S05]  /*12240*/  @P1 BRA `(.L_x_146) ;  /* 0x0000004000001947 */ /* 0x000fea0003800000 */
[----:B--2---:R-:W-:Y:S05]  /*12250*/  @!P0 BRA `(.L_x_146) ;  /* 0x0000003000008947 */ /* 0x004fea0003800000 */
[----:B-----5:R-:W2:Y:S04]  /*12260*/  LDG.E R4, [R10.64] ;  /* 0x0000000a0a047981 */ /* 0x020ea8000c1e1900 */
[----:B------:R-:W2:Y:S02]  /*12270*/  LDG.E R9, [R10.64+0x4] ;  /* 0x0000040a0a097981 */ /* 0x000ea4000c1e1900 */
[----:B--2---:R-:W-:Y:S02]  /*12280*/  IADD3 R4, -R4, R9, RZ ;  /* 0x0000000904047210 */ /* 0x004fe40007ffe1ff */
.L_x_146:
[----:B--2---:R-:W-:Y:S01]  /*12290*/  SHF.R.S32.HI R11, RZ, 0x1f, R2 ;  /* 0x0000001fff0b7819 */ /* 0x004fe20000011402 */
[----:B------:R-:W1:Y:S01]  /*122a0*/  S2R R73, SR_CTAID.X ;  /* 0x0000000000497919 */ /* 0x000e620000002500 */
[----:B------:R-:W-:Y:S01]  /*122b0*/  LOP3.LUT R5, R5, 0xffffffe0, RZ, 0xc0, !PT ;  /* 0xffffffe005057812 */ /* 0x000fe200078ec0ff */
[----:B------:R-:W-:Y:S01]  /*122c0*/  IMAD.MOV.U32 R9, RZ, RZ, c[0x0][0x4e8] ;  /* 0x00013a00ff097624 */ /* 0x000fe200078e00ff */
[----:B------:R-:W-:Y:S01]  /*122d0*/  LEA.HI R11, R11, R2, RZ, 0x3 ;  /* 0x000000020b0b7211 */ /* 0x000fe200078f18ff */
[----:B------:R-:W-:Y:S01]  /*122e0*/  ULDC.64 UR6, c[0x0][0x490] ;  /* 0x0001240000067ab9 */ /* 0x000fe20000000a00 */
[-C--:B------:R-:W-:Y:S01]  /*122f0*/  LEA.HI R16, R3, R0.reuse, RZ, 0x3 ;  /* 0x0000000003107211 */ /* 0x080fe200078f18ff */
[----:B------:R-:W-:Y:S01]  /*12300*/  IMAD.IADD R5, R0, 0x1, -R5 ;  /* 0x0000000100057824 */ /* 0x000fe200078e0a05 */
[----:B------:R-:W-:Y:S01]  /*12310*/  LOP3.LUT R11, R11, 0xffffff8, RZ, 0xc0, !PT ;  /* 0x0ffffff80b0b7812 */ /* 0x000fe200078ec0ff */
[----:B------:R-:W-:Y:S01]  /*12320*/  USHF.R.S32.HI UR12, URZ, 0x1f, UR20 ;  /* 0x0000001f3f0c7899 */ /* 0x000fe20008011414 */
[----:B------:R-:W-:Y:S01]  /*12330*/  ISETP.NE.AND P1, PT, R9, 0x1, PT ;  /* 0x000000010900780c */ /* 0x000fe20003f25270 */
[----:B------:R-:W-:Y:S01]  /*12340*/  UIMAD UR9, UR8, UR6, URZ ;  /* 0x00000006080972a4 */ /* 0x000fe2000f8e023f */
[----:B------:R-:W-:Y:S01]  /*12350*/  LEA.HI R9, R7, R7, RZ, 0x1 ;  /* 0x0000000707097211 */ /* 0x000fe200078f08ff */
[----:B------:R-:W-:Y:S01]  /*12360*/  IMAD.IADD R11, R2, 0x1, -R11 ;  /* 0x00000001020b7824 */ /* 0x000fe200078e0a0b */
[----:B------:R-:W-:Y:S01]  /*12370*/  SHF.R.S32.HI R2, RZ, 0x1f, R5 ;  /* 0x0000001fff027819 */ /* 0x000fe20000011405 */
[----:B------:R-:W-:Y:S01]  /*12380*/  UMOV UR14, UR22 ;  /* 0x00000016000e7c82 */ /* 0x000fe20008000000 */
[----:B------:R-:W-:Y:S01]  /*12390*/  LOP3.LUT R10, R9, 0x1ffffffe, RZ, 0xc0, !PT ;  /* 0x1ffffffe090a7812 */ /* 0x000fe200078ec0ff */
[----:B------:R-:W-:Y:S01]  /*123a0*/  UMOV UR15, UR23 ;  /* 0x00000017000f7c82 */ /* 0x000fe20008000000 */
[----:B------:R-:W-:Y:S01]  /*123b0*/  LEA.HI R2, R2, R5, RZ, 0x2 ;  /* 0x0000000502027211 */ /* 0x000fe200078f10ff */
[----:B------:R-:W-:Y:S01]  /*123c0*/  USEL UR12, UR12, URZ, !UP1 ;  /* 0x0000003f0c0c7287 */ /* 0x000fe2000c800000 */
[----:B------:R-:W-:Y:S01]  /*123d0*/  LOP3.LUT P2, RZ, R5, 0x3, RZ, 0xc0, !PT ;  /* 0x0000000305ff7812 */ /* 0x000fe2000784c0ff */
[----:B------:R-:W-:Y:S01]  /*123e0*/  IMAD.IADD R7, R7, 0x1, -R10 ;  /* 0x0000000107077824 */ /* 0x000fe200078e0a0a */
[----:B------:R-:W-:Y:S01]  /*123f0*/  SHF.R.S32.HI R2, RZ, 0x2, R2 ;  /* 0x00000002ff027819 */ /* 0x000fe20000011402 */
[----:B------:R-:W-:Y:S01]  /*12400*/  UIMAD.WIDE.U32 UR14, UR13, UR6, UR14 ;  /* 0x000000060d0e72a5 */ /* 0x000fe2000f8e000e */
[----:B------:R-:W-:Y:S01]  /*12410*/  LEA.HI R3, R3, R0, RZ, 0x6 ;  /* 0x0000000003037211 */ /* 0x000fe200078f30ff */
[----:B------:R-:W-:Y:S01]  /*12420*/  UIMAD UR9, UR13, UR7, UR9 ;  /* 0x000000070d0972a4 */ /* 0x000fe2000f8e0209 */
[----:B------:R-:W-:Y:S01]  /*12430*/  BSSY B0, `(.L_x_147) ;  /* 0x0000083000007945 */ /* 0x000fe20003800000 */
[----:B------:R-:W-:Y:S01]  /*12440*/  IMAD R2, R11, 0x10, R2 ;  /* 0x000000100b027824 */ /* 0x000fe200078e0202 */
[----:B------:R-:W-:-:S02]  /*12450*/  ULDC.64 UR6, c[0x0][0x498] ;  /* 0x0001260000067ab9 */ /* 0x000fc40000000a00 */
[----:B------:R-:W-:Y:S01]  /*12460*/  USEL UR20, UR20, URZ, !UP1 ;  /* 0x0000003f14147287 */ /* 0x000fe2000c800000 */
[----:B------:R-:W-:Y:S01]  /*12470*/  IMAD R10, R7, 0x8, R2 ;  /* 0x00000008070a7824 */ /* 0x000fe200078e0202 */
[----:B------:R-:W-:Y:S02]  /*12480*/  UIMAD UR17, UR12, UR6, URZ ;  /* 0x000000060c1172a4 */ /* 0x000fe4000f8e023f */
[----:B------:R-:W-:Y:S02]  /*12490*/  UIADD3 UR15, UR15, UR9, URZ ;  /* 0x000000090f0f7290 */ /* 0x000fe4000fffe03f */
[----:B-1----:R-:W-:Y:S01]  /*124a0*/  LEA R7, R73, R10, 0x7 ;  /* 0x0000000a49077211 */ /* 0x002fe200078e38ff */
[----:B------:R-:W-:Y:S02]  /*124b0*/  UIMAD UR7, UR20, UR7, UR17 ;  /* 0x00000007140772a4 */ /* 0x000fe4000f8e0211 */
[----:B------:R-:W-:Y:S02]  /*124c0*/  UIMAD.WIDE.U32 UR14, UR20, UR6, UR14 ;  /* 0x00000006140e72a5 */ /* 0x000fe4000f8e000e */
[----:B------:R-:W-:Y:S01]  /*124d0*/  @P1 IMAD.HI.U32 R5, R7, c[0x0][0x4ec], RZ ;  /* 0x00013b0007051a27 */ /* 0x000fe200078e00ff */
[----:B------:R-:W-:-:S02]  /*124e0*/  ULDC.64 UR4, c[0x0][0x3a0] ;  /* 0x0000e80000047ab9 */ /* 0x000fc40000000a00 */
[----:B------:R-:W-:Y:S01]  /*124f0*/  UIMAD UR16, UR23, UR4, URZ ;  /* 0x00000004171072a4 */ /* 0x000fe2000f8e023f */
[----:B------:R-:W-:Y:S01]  /*12500*/  IMAD.MOV.U32 R12, RZ, RZ, R7 ;  /* 0x000000ffff0c7224 */ /* 0x000fe200078e0007 */
[----:B------:R-:W-:Y:S01]  /*12510*/  @P1 SHF.R.U32.HI R12, RZ, c[0x0][0x4f0], R5 ;  /* 0x00013c00ff0c1a19 */ /* 0x000fe20000011605 */
[----:B------:R-:W-:Y:S01]  /*12520*/  UIMAD.WIDE.U32 UR18, UR22, UR4, URZ ;  /* 0x00000004161272a5 */ /* 0x000fe2000f8e003f */
[----:B------:R-:W-:Y:S01]  /*12530*/  LOP3.LUT R5, R16, 0xfffffff8, RZ, 0xc0, !PT ;  /* 0xfffffff810057812 */ /* 0x000fe200078ec0ff */
[----:B------:R-:W-:Y:S01]  /*12540*/  UIMAD UR16, UR22, UR5, UR16 ;  /* 0x00000005161072a4 */ /* 0x000fe2000f8e0210 */
[----:B------:R-:W-:Y:S01]  /*12550*/  SHF.R.S32.HI R16, RZ, 0x3, R16 ;  /* 0x00000003ff107819 */ /* 0x000fe20000011410 */
[--C-:B------:R-:W-:Y:S01]  /*12560*/  IMAD.MOV R10, RZ, RZ, -R12.reuse ;  /* 0x000000ffff0a7224 */ /* 0x100fe200078e0a0c */
[----:B------:R-:W-:Y:S01]  /*12570*/  ULDC.64 UR4, c[0x0][0x3e8] ;  /* 0x0000fa0000047ab9 */ /* 0x000fe20000000a00 */
[----:B------:R-:W-:Y:S01]  /*12580*/  IMAD.IADD R5, R0, 0x1, -R5 ;  /* 0x0000000100057824 */ /* 0x000fe200078e0a05 */
[----:B------:R-:W-:Y:S01]  /*12590*/  UIMAD UR8, UR8, UR4, URZ ;  /* 0x00000004080872a4 */ /* 0x000fe2000f8e023f */
[----:B------:R-:W-:Y:S01]  /*125a0*/  IMAD R10, R10, c[0x0][0x4e8], R7 ;  /* 0x00013a000a0a7a24 */ /* 0x000fe200078e0207 */
[----:B------:R-:W-:Y:S01]  /*125b0*/  SHF.R.S32.HI R7, RZ, 0x1f, R12 ;  /* 0x0000001fff077819 */ /* 0x000fe2000001140c */
[----:B------:R-:W-:Y:S01]  /*125c0*/  IMAD.U32 R0, RZ, RZ, UR7 ;  /* 0x00000007ff007e24 */ /* 0x000fe2000f8e00ff */
[----:B------:R-:W-:Y:S01]  /*125d0*/  IADD3 R12, P0, R12, UR14, RZ ;  /* 0x0000000e0c0c7c10 */ /* 0x000fe2000ff1e0ff */
[----:B------:R-:W-:Y:S01]  /*125e0*/  IMAD.SHL.U32 R17, R16, 0x40, RZ ;  /* 0x0000004010117824 */ /* 0x000fe200078e00ff */
[----:B------:R-:W-:Y:S01]  /*125f0*/  SHF.R.S32.HI R15, RZ, 0x1f, R10 ;  /* 0x0000001fff0f7819 */ /* 0x000fe2000001140a */
[----:B------:R-:W-:Y:S01]  /*12600*/  UIADD3 UR19, UR19, UR16, URZ ;  /* 0x0000001013137290 */ /* 0x000fe2000fffe03f */
[----:B------:R-:W-:Y:S01]  /*12610*/  IADD3.X R13, R7, UR15, R0, P0, !PT ;  /* 0x0000000f070d7c10 */ /* 0x000fe200087fe400 */
[----:B------:R-:W-:Y:S01]  /*12620*/  UIMAD UR5, UR13, UR5, UR8 ;  /* 0x000000050d0572a4 */ /* 0x000fe2000f8e0208 */
[----:B------:R-:W-:Y:S01]  /*12630*/  LEA R0, R5, R16, 0x5 ;  /* 0x0000001005007211 */ /* 0x000fe200078e28ff */
[----:B------:R-:W-:Y:S01]  /*12640*/  IMAD R15, R15, c[0x0][0x488], RZ ;  /* 0x000122000f0f7a24 */ /* 0x000fe200078e02ff */
[----:B------:R-:W-:Y:S01]  /*12650*/  LOP3.LUT R17, R17, 0x1c0, RZ, 0xc0, !PT ;  /* 0x000001c011117812 */ /* 0x000fe200078ec0ff */
[----:B------:R-:W-:Y:S01]  /*12660*/  IMAD.WIDE.U32 R12, R10, c[0x0][0x488], R12 ;  /* 0x000122000a0c7a25 */ /* 0x000fe200078e000c */
[----:B------:R-:W-:-:S02]  /*12670*/  UIMAD.WIDE.U32 UR18, UR13, UR4, UR18 ;  /* 0x000000040d1272a5 */ /* 0x000fc4000f8e0012 */
[----:B------:R-:W-:Y:S01]  /*12680*/  ULDC.64 UR6, c[0x0][0x3f0] ;  /* 0x0000fc0000067ab9 */ /* 0x000fe20000000a00 */
[----:B------:R-:W-:Y:S01]  /*12690*/  IMAD R9, R73, 0x80, R0 ;  /* 0x0000008049097824 */ /* 0x000fe200078e0200 */
[----:B------:R-:W-:Y:S01]  /*126a0*/  UIMAD UR12, UR12, UR6, URZ ;  /* 0x000000060c0c72a4 */ /* 0x000fe2000f8e023f */
[----:B------:R-:W-:Y:S01]  /*126b0*/  IMAD.SHL.U32 R0, R5, 0x8, RZ ;  /* 0x0000000805007824 */ /* 0x000fe200078e00ff */
[----:B------:R-:W-:Y:S01]  /*126c0*/  SHF.R.U32.HI R5, RZ, 0x3, R17 ;  /* 0x00000003ff057819 */ /* 0x000fe20000011611 */
[----:B------:R-:W-:Y:S01]  /*126d0*/  IMAD R15, R10, c[0x0][0x48c], R15 ;  /* 0x000123000a0f7a24 */ /* 0x000fe200078e020f */
[----:B------:R-:W-:Y:S01]  /*126e0*/  UIADD3 UR19, UR19, UR5, URZ ;  /* 0x0000000513137290 */ /* 0x000fe2000fffe03f */
[----:B------:R-:W-:Y:S01]  /*126f0*/  @P1 IMAD.HI.U32 R11, R9, c[0x0][0x4ec], RZ ;  /* 0x00013b00090b1a27 */ /* 0x000fe200078e00ff */
[----:B------:R-:W-:Y:S01]  /*12700*/  LOP3.LUT R10, R17, 0x38, R0, 0xf8, !PT ;  /* 0x00000038110a7812 */ /* 0x000fe200078ef800 */
[----:B------:R-:W-:Y:S01]  /*12710*/  UIMAD UR7, UR20, UR7, UR12 ;  /* 0x00000007140772a4 */ /* 0x000fe2000f8e020c */
[----:B------:R-:W-:Y:S01]  /*12720*/  LEA R17, P0, R12, c[0x0][0x450], 0x2 ;  /* 0x000114000c117a11 */ /* 0x000fe200078010ff */
[----:B------:R-:W-:Y:S01]  /*12730*/  IMAD.IADD R14, R13, 0x1, R15 ;  /* 0x000000010d0e7824 */ /* 0x000fe200078e020f */
[----:B------:R-:W-:Y:S01]  /*12740*/  LOP3.LUT R5, R10, R5, RZ, 0x3c, !PT ;  /* 0x000000050a057212 */ /* 0x000fe200078e3cff */
[----:B------:R-:W-:Y:S01]  /*12750*/  IMAD.MOV.U32 R7, RZ, RZ, R9 ;  /* 0x000000ffff077224 */ /* 0x000fe200078e0009 */
[----:B------:R-:W-:Y:S01]  /*12760*/  @P1 SHF.R.U32.HI R7, RZ, c[0x0][0x4f0], R11 ;  /* 0x00013c00ff071a19 */ /* 0x000fe2000001160b */
[----:B------:R-:W-:Y:S01]  /*12770*/  UIMAD.WIDE.U32 UR18, UR20, UR6, UR18 ;  /* 0x00000006141272a5 */ /* 0x000fe2000f8e0012 */
[----:B------:R-:W-:Y:S01]  /*12780*/  LEA.HI.X R14, R12, c[0x0][0x454], R14, 0x2, P0 ;  /* 0x000115000c0e7a11 */ /* 0x000fe200000f140e */
[----:B------:R-:W-:Y:S01]  /*12790*/  SHFL.IDX PT, R10, R17, 0x1, 0x1c1f ;  /* 0x003c1f00110a7f89 */ /* 0x000fe200000e0000 */
[--C-:B------:R-:W-:Y:S01]  /*127a0*/  SHF.R.S32.HI R15, RZ, 0x1f, R7.reuse ;  /* 0x0000001fff0f7819 */ /* 0x100fe20000011407 */
[----:B------:R-:W-:Y:S01]  /*127b0*/  IMAD.MOV R18, RZ, RZ, -R7 ;  /* 0x000000ffff127224 */ /* 0x000fe200078e0a07 */
[----:B------:R-:W-:Y:S01]  /*127c0*/  UIADD3 UR7, UR19, UR7, URZ ;  /* 0x0000000713077290 */ /* 0x000fe2000fffe03f */
[----:B------:R-:W-:Y:S01]  /*127d0*/  SHFL.IDX PT, R12, R17, RZ, 0x1c1f ;  /* 0x001c1fff110c7589 */ /* 0x000fe200000e0000 */
[----:B------:R-:W-:Y:S01]  /*127e0*/  MOV R20, UR18 ;  /* 0x0000001200147c02 */ /* 0x000fe20008000f00 */
[----:B------:R-:W-:-:S02]  /*127f0*/  IMAD R18, R18, c[0x0][0x4e8], R9 ;  /* 0x00013a0012127a24 */ /* 0x000fc400078e0209 */
[----:B------:R-:W1:Y:S01]  /*12800*/  SHFL.IDX PT, R13, R14, RZ, 0x1c1f ;  /* 0x001c1fff0e0d7589 */ /* 0x000e6200000e0000 */
[----:B------:R-:W-:Y:S02]  /*12810*/  IMAD R9, R73, 0x80, R2 ;  /* 0x0000008049097824 */ /* 0x000fe400078e0202 */
[----:B-----5:R-:W-:Y:S01]  /*12820*/  IMAD R2, R4, c[0x0][0x4e8], RZ ;  /* 0x00013a0004027a24 */ /* 0x020fe200078e02ff */
[----:B------:R2:W3:Y:S01]  /*12830*/  SHFL.IDX PT, R11, R14, 0x1, 0x1c1f ;  /* 0x003c1f000e0b7f89 */ /* 0x0004e200000e0000 */
[----:B------:R-:W-:Y:S01]  /*12840*/  IMAD R22, R15, c[0x0][0x3e0], RZ ;  /* 0x0000f8000f167a24 */ /* 0x000fe200078e02ff */
[C---:B------:R-:W-:Y:S01]  /*12850*/  IADD3 R15, R9.reuse, 0x8, RZ ;  /* 0x00000008090f7810 */ /* 0x040fe20007ffe0ff */
[----:B------:R-:W-:Y:S01]  /*12860*/  IMAD.U32 R21, RZ, RZ, UR19 ;  /* 0x00000013ff157e24 */ /* 0x000fe2000f8e00ff */
[-C--:B------:R-:W-:Y:S01]  /*12870*/  ISETP.GE.OR P1, PT, R9, R2.reuse, P2 ;  /* 0x000000020900720c */ /* 0x080fe20001726670 */
[----:B------:R-:W-:Y:S01]  /*12880*/  IMAD.U32 R21, RZ, RZ, UR7 ;  /* 0x00000007ff157e24 */ /* 0x000fe2000f8e00ff */
[----:B------:R-:W-:Y:S01]  /*12890*/  ISETP.GE.OR P0, PT, R15, R2, P2 ;  /* 0x000000020f00720c */ /* 0x000fe20001706670 */
[C---:B------:R-:W-:Y:S01]  /*128a0*/  IMAD R22, R7.reuse, c[0x0][0x3e4], R22 ;  /* 0x0000f90007167a24 */ /* 0x040fe200078e0216 */
[----:B------:R-:W-:Y:S01]  /*128b0*/  SHF.R.S32.HI R4, RZ, 0x1f, R18 ;  /* 0x0000001fff047819 */ /* 0x000fe20000011412 */
[----:B------:R-:W-:-:S04]  /*128c0*/  IMAD.WIDE.U32 R20, R7, c[0x0][0x3e0], R20 ;  /* 0x0000f80007147a25 */ /* 0x000fc800078e0014 */
[----:B------:R-:W-:Y:S01]  /*128d0*/  IMAD R73, R73, 0x80, R16 ;  /* 0x0000008049497824 */ /* 0x000fe200078e0210 */
[----:B------:R-:W-:-:S05]  /*128e0*/  IADD3 R21, R21, R22, RZ ;  /* 0x0000001615157210 */ /* 0x000fca0007ffe0ff */
[----:B------:R-:W-:Y:S01]  /*128f0*/  IMAD.WIDE.U32 R74, R18, c[0x0][0x3d8], R20 ;  /* 0x0000f600124a7a25 */ /* 0x000fe200078e0014 */
[----:B-1----:R1:W-:Y:S03]  /*12900*/  @!P1 ST.E [R12.64], R6 ;  /* 0x000000060c009985 */ /* 0x0023e6000c10190a */
[----:B--2---:R-:W-:Y:S01]  /*12910*/  IMAD.SHL.U32 R14, R3, 0x8, RZ ;  /* 0x00000008030e7824 */ /* 0x004fe200078e00ff */
[----:B---3--:R1:W-:Y:S01]  /*12920*/  @!P0 ST.E [R10.64], R8 ;  /* 0x000000080a008985 */ /* 0x0083e2000c10190a */
[----:B------:R-:W-:-:S03]  /*12930*/  IMAD R3, R4, c[0x0][0x3d8], RZ ;  /* 0x0000f60004037a24 */ /* 0x000fc600078e02ff */
[----:B------:R-:W-:Y:S01]  /*12940*/  LOP3.LUT R5, R5, 0x7ffffe00, R14, 0xf8, !PT ;  /* 0x7ffffe0005057812 */ /* 0x000fe200078ef80e */
[----:B------:R-:W-:-:S04]  /*12950*/  IMAD R3, R18, c[0x0][0x3dc], R3 ;  /* 0x0000f70012037a24 */ /* 0x000fc800078e0203 */
[----:B------:R-:W-:Y:S02]  /*12960*/  IMAD.SHL.U32 R76, R5, 0x2, RZ ;  /* 0x00000002054c7824 */ /* 0x000fe400078e00ff */
[----:B------:R-:W-:Y:S01]  /*12970*/  IMAD.IADD R3, R75, 0x1, R3 ;  /* 0x000000014b037824 */ /* 0x000fe200078e0203 */
[C---:B------:R-:W-:Y:S02]  /*12980*/  LEA R75, P0, R74.reuse, c[0x0][0x380], 0x1 ;  /* 0x0000e0004a4b7a11 */ /* 0x040fe400078008ff */
[----:B------:R1:W2:Y:S02]  /*12990*/  LDS.128 R60, [R76+0x1080] ;  /* 0x001080004c3c7984 */ /* 0x0002a40000000c00 */
[----:B------:R-:W-:Y:S02]  /*129a0*/  LEA.HI.X R74, R74, c[0x0][0x384], R3, 0x1, P0 ;  /* 0x0000e1004a4a7a11 */ /* 0x000fe400000f0c03 */
[----:B------:R1:W3:Y:S01]  /*129b0*/  LDS.128 R56, [R76+0x2080] ;  /* 0x002080004c387984 */ /* 0x0002e20000000c00 */
[----:B------:R-:W-:-:S03]  /*129c0*/  ISETP.GE.AND P0, PT, R73, R2, PT ;  /* 0x000000024900720c */ /* 0x000fc60003f06270 */
        /* <DEDUP_REMOVED lines=22> */
[----:B------:R5:W1:Y:S01]  /*12b30*/  LDS.128 R16, [R76+0xc080] ;  /* 0x00c080004c107984 */ /* 0x000a620000000c00 */
[----:B------:R-:W-:-:S07]  /*12b40*/  ISETP.GE.AND P3, PT, R0, c[0x0][0x3c8], PT ;  /* 0x0000f20000007a0c */ /* 0x000fce0003f66270 */
[----:B------:R-:W-:Y:S02]  /*12b50*/  @!P2 SHF.R.S32.HI R71, RZ, 0x1f, R72 ;  /* 0x0000001fff47a819 */ /* 0x000fe40000011448 */
[----:B------:R-:W-:Y:S02]  /*12b60*/  @!P1 SHF.R.S32.HI R69, RZ, 0x1f, R70 ;  /* 0x0000001fff459819 */ /* 0x000fe40000011446 */
[----:B------:R-:W-:Y:S02]  /*12b70*/  @!P0 SHF.R.S32.HI R3, RZ, 0x1f, R68 ;  /* 0x0000001fff038819 */ /* 0x000fe40000011444 */
[----:B------:R-:W-:Y:S02]  /*12b80*/  @!P2 LEA.HI R71, R71, R72, RZ, 0x3 ;  /* 0x000000484747a211 */ /* 0x000fe400078f18ff */
[----:B------:R-:W-:Y:S02]  /*12b90*/  @!P1 LEA.HI R69, R69, R70, RZ, 0x3 ;  /* 0x0000004645459211 */ /* 0x000fe400078f18ff */
[----:B------:R-:W-:-:S02]  /*12ba0*/  @!P0 LEA.HI R3, R3, R68, RZ, 0x3 ;  /* 0x0000004403038211 */ /* 0x000fc400078f18ff */
[----:B------:R-:W-:Y:S02]  /*12bb0*/  @!P2 LOP3.LUT R71, R71, 0xfffffff8, RZ, 0xc0, !PT ;  /* 0xfffffff84747a812 */ /* 0x000fe400078ec0ff */
[----:B------:R-:W-:Y:S01]  /*12bc0*/  @!P1 LOP3.LUT R69, R69, 0xfffffff8, RZ, 0xc0, !PT ;  /* 0xfffffff845459812 */ /* 0x000fe200078ec0ff */
[----:B-1---5:R-:W-:Y:S01]  /*12bd0*/  @!P3 IMAD.WIDE R76, R0, 0x2, R78 ;  /* 0x00000002004cb825 */ /* 0x022fe200078e024e */
[----:B------:R-:W-:-:S03]  /*12be0*/  @!P0 LOP3.LUT R3, R3, 0xfffffff8, RZ, 0xc0, !PT ;  /* 0xfffffff803038812 */ /* 0x000fc600078ec0ff */
[--C-:B------:R-:W-:Y:S01]  /*12bf0*/  @!P2 IMAD.WIDE R70, R71, 0x2, R78.reuse ;  /* 0x000000024746a825 */ /* 0x100fe200078e024e */
[----:B--2---:R1:W-:Y:S03]  /*12c00*/  @!P3 ST.E.128 [R76.64], R64 ;  /* 0x000000404c00b985 */ /* 0x0043e6000c101d0a */
[--C-:B------:R-:W-:Y:S01]  /*12c10*/  @!P1 IMAD.WIDE R68, R69, 0x2, R78.reuse ;  /* 0x0000000245449825 */ /* 0x100fe200078e024e */
[----:B---3--:R1:W-:Y:S03]  /*12c20*/  @!P2 ST.E.128 [R70.64], R48 ;  /* 0x000000304600a985 */ /* 0x0083e6000c101d0a */
[----:B------:R-:W-:Y:S01]  /*12c30*/  @!P0 IMAD.WIDE R78, R3, 0x2, R78 ;  /* 0x00000002034e8825 */ /* 0x000fe200078e024e */
[----:B----4-:R1:W-:Y:S04]  /*12c40*/  @!P1 ST.E.128 [R68.64], R32 ;  /* 0x0000002044009985 */ /* 0x0103e8000c101d0a */
[----:B------:R1:W-:Y:S02]  /*12c50*/  @!P0 ST.E.128 [R78.64], R16 ;  /* 0x000000104e008985 */ /* 0x0003e4000c101d0a */
.L_x_148:
[----:B--234-:R-:W-:Y:S05]  /*12c60*/  BSYNC B0 ;  /* 0x0000000000007941 */ /* 0x01cfea0003800000 */
.L_x_147:
[----:B------:R-:W-:Y:S01]  /*12c70*/  IADD3 R3, R73, 0x20, RZ ;  /* 0x0000002049037810 */ /* 0x000fe20007ffe0ff */
[----:B-1----:R1:W2:Y:S01]  /*12c80*/  SHFL.IDX PT, R35, R74, 0x1, 0x181f ;  /* 0x00381f004a237f89 */ /* 0x0022a200000e0000 */
        /* <DEDUP_REMOVED lines=28> */
.L_x_150:
[----:B------:R-:W-:Y:S05]  /*12e50*/  BSYNC B0 ;  /* 0x0000000000007941 */ /* 0x000fea0003800000 */
.L_x_149:
[----:B------:R-:W-:Y:S01]  /*12e60*/  IADD3 R3, R73, 0x40, RZ ;  /* 0x0000004049037810 */ /* 0x000fe20007ffe0ff */
[----:B--2---:R2:W4:Y:S01]  /*12e70*/  SHFL.IDX PT, R19, R74, 0x2, 0x181f ;  /* 0x00581f004a137f89 */ /* 0x00452200000e0000 */
[----:B------:R-:W-:Y:S02]  /*12e80*/  BSSY B0, `(.L_x_151) ;  /* 0x000001c000007945 */ /* 0x000fe40003800000 */
[----:B------:R-:W-:Y:S01]  /*12e90*/  ISETP.GE.AND P0, PT, R3, R2, PT ;  /* 0x000000020300720c */ /* 0x000fe20003f06270 */
[----:B------:R2:W1:-:S12]  /*12ea0*/  SHFL.IDX PT, R18, R75, 0x2, 0x181f ;  /* 0x00581f004b127f89 */ /* 0x00045800000e0000 */
        /* <DEDUP_REMOVED lines=25> */
.L_x_152:
[----:B------:R-:W-:Y:S05]  /*13040*/  BSYNC B0 ;  /* 0x0000000000007941 */ /* 0x000fea0003800000 */
.L_x_151:
[----:B------:R-:W-:Y:S01]  /*13050*/  IADD3 R73, R73, 0x60, RZ ;  /* 0x0000006049497810 */ /* 0x000fe20007ffe0ff */
[----:B-1----:R1:W2:Y:S03]  /*13060*/  SHFL.IDX PT, R11, R74, 0x3, 0x181f ;  /* 0x00781f004a0b7f89 */ /* 0x0022a600000e0000 */
[----:B------:R-:W-:Y:S01]  /*13070*/  ISETP.GE.AND P0, PT, R73, R2, PT ;  /* 0x000000024900720c */ /* 0x000fe20003f06270 */
[----:B------:R1:W4:-:S12]  /*13080*/  SHFL.IDX PT, R10, R75, 0x3, 0x181f ;  /* 0x00781f004b0a7f89 */ /* 0x00031800000e0000 */
[----:B------:R-:W-:Y:S05]  /*13090*/  @P0 EXIT ;  /* 0x000000000000094d */ /* 0x000fea0003800000 */
[C---:B------:R-:W-:Y:S02]  /*130a0*/  IADD3 R9, R0.reuse, 0x40, RZ ;  /* 0x0000004000097810 */ /* 0x040fe40007ffe0ff */
[C---:B------:R-:W-:Y:S02]  /*130b0*/  IADD3 R3, R0.reuse, 0x80, RZ ;  /* 0x0000008000037810 */ /* 0x040fe40007ffe0ff */
[----:B------:R-:W-:Y:S02]  /*130c0*/  ISETP.GE.AND P1, PT, R9, c[0x0][0x3c8], PT ;  /* 0x0000f20009007a0c */ /* 0x000fe40003f26270 */
[----:B------:R-:W-:Y:S02]  /*130d0*/  ISETP.GE.AND P0, PT, R3, c[0x0][0x3c8], PT ;  /* 0x0000f20003007a0c */ /* 0x000fe40003f06270 */
[C---:B------:R-:W-:Y:S02]  /*130e0*/  ISETP.GE.AND P2, PT, R0.reuse, c[0x0][0x3c8], PT ;  /* 0x0000f20000007a0c */ /* 0x040fe40003f46270 */
[----:B------:R-:W-:-:S07]  /*130f0*/  IADD3 R15, R0, 0xc0, RZ ;  /* 0x000000c0000f7810 */ /* 0x000fce0007ffe0ff */
[----:B------:R-:W-:Y:S02]  /*13100*/  @!P1 SHF.R.S32.HI R8, RZ, 0x1f, R9 ;  /* 0x0000001fff089819 */ /* 0x000fe40000011409 */
[----:B------:R-:W-:Y:S02]  /*13110*/  @!P0 SHF.R.S32.HI R2, RZ, 0x1f, R3 ;  /* 0x0000001fff028819 */ /* 0x000fe40000011403 */
[----:B------:R-:W-:Y:S01]  /*13120*/  @!P1 LEA.HI R8, R8, R9, RZ, 0x3 ;  /* 0x0000000908089211 */ /* 0x000fe200078f18ff */
[--C-:B--2-4-:R-:W-:Y:S01]  /*13130*/  @!P2 IMAD.WIDE R12, R0, 0x2, R10.reuse ;  /* 0x00000002000ca825 */ /* 0x114fe200078e020a */
[----:B------:R-:W-:Y:S02]  /*13140*/  @!P0 LEA.HI R2, R2, R3, RZ, 0x3 ;  /* 0x0000000302028211 */ /* 0x000fe400078f18ff */
[----:B------:R-:W-:Y:S02]  /*13150*/  @!P1 LOP3.LUT R8, R8, 0xfffffff8, RZ, 0xc0, !PT ;  /* 0xfffffff808089812 */ /* 0x000fe400078ec0ff */
[----:B------:R-:W-:Y:S01]  /*13160*/  @!P0 LOP3.LUT R2, R2, 0xfffffff8, RZ, 0xc0, !PT ;  /* 0xfffffff802028812 */ /* 0x000fe200078ec0ff */
[----:B------:R2:W-:Y:S02]  /*13170*/  @!P2 ST.E.128 [R12.64], R52 ;  /* 0x000000340c00a985 */ /* 0x0005e4000c101d0a */
[----:B------:R-:W-:-:S04]  /*13180*/  @!P1 IMAD.WIDE R8, R8, 0x2, R10 ;  /* 0x0000000208089825 */ /* 0x000fc800078e020a */
[----:B------:R-:W-:Y:S01]  /*13190*/  @!P0 IMAD.WIDE R2, R2, 0x2, R10 ;  /* 0x0000000202028825 */ /* 0x000fe200078e020a */
[----:B------:R2:W-:Y:S04]  /*131a0*/  @!P1 ST.E.128 [R8.64], R36 ;  /* 0x0000002408009985 */ /* 0x0005e8000c101d0a */
[----:B------:R2:W-:Y:S01]  /*131b0*/  @!P0 ST.E.128 [R2.64], R20 ;  /* 0x0000001402008985 */ /* 0x0005e2000c101d0a */
[----:B------:R-:W-:-:S13]  /*131c0*/  ISETP.GE.AND P0, PT, R15, c[0x0][0x3c8], PT ;  /* 0x0000f2000f007a0c */ /* 0x000fda0003f06270 */
[----:B------:R-:W-:Y:S05]  /*131d0*/  @P0 EXIT ;  /* 0x000000000000094d */ /* 0x000fea0003800000 */
[----:B------:R-:W-:-:S04]  /*131e0*/  SHF.R.S32.HI R0, RZ, 0x1f, R15 ;  /* 0x0000001fff007819 */ /* 0x000fc8000001140f */
[----:B------:R-:W-:-:S04]  /*131f0*/  LEA.HI R0, R0, R15, RZ, 0x3 ;  /* 0x0000000f00007211 */ /* 0x000fc800078f18ff */
[----:B--2---:R-:W-:-:S05]  /*13200*/  LOP3.LUT R3, R0, 0xfffffff8, RZ, 0xc0, !PT ;  /* 0xfffffff800037812 */ /* 0x004fca00078ec0ff */
[----:B------:R-:W-:-:S05]  /*13210*/  IMAD.WIDE R10, R3, 0x2, R10 ;  /* 0x00000002030a7825 */ /* 0x000fca00078e020a */
[----:B------:R-:W-:Y:S01]  /*13220*/  ST.E.128 [R10.64], R4 ;  /* 0x000000040a007985 */ /* 0x000fe2000c101d0a */
[----:B------:R-:W-:Y:S05]  /*13230*/  EXIT ;  /* 0x000000000000794d */ /* 0x000fea0003800000 */
.L_x_145:
        /* <DEDUP_REMOVED lines=10> */
[----:B------:R-:W3:Y:S01]  /*132e0*/  @P0 LDG.E R0, [R6.64] ;  /* 0x0000000a06000981 */ /* 0x000ee2000c1e1900 */
        /* <DEDUP_REMOVED lines=11> */
[----:B---3--:R-:W3:Y:S02]  /*133a0*/  @P0 R2UR UR5, R0 ;  /* 0x00000000000503c2 */ /* 0x008ee400000e0000 */
[----:B---3--:R-:W-:Y:S02]  /*133b0*/  @UP1 USHF.R.S32.HI UR4, URZ, 0x1f, UR5 ;  /* 0x0000001f3f041899 */ /* 0x008fe40008011405 */
[----:B------:R-:W-:-:S05]  /*133c0*/  @UP1 UMOV UR14, UR5 ;  /* 0x00000005000e1c82 */ /* 0x000fca0008000000 */
[----:B------:R-:W-:Y:S01]  /*133d0*/  @UP1 UMOV UR15, UR4 ;  /* 0x00000004000f1c82 */ /* 0x000fe20008000000 */
[----:B------:R-:W-:Y:S05]  /*133e0*/  @P1 BRA `(.L_x_153) ;  /* 0x0000004000001947 */ /* 0x000fea0003800000 */
[----:B-1----:R-:W-:Y:S05]  /*133f0*/  @!P0 BRA `(.L_x_153) ;  /* 0x0000003000008947 */ /* 0x002fea0003800000 */
[----:B-----5:R-:W3:Y:S04]  /*13400*/  LDG.E R5, [R6.64] ;  /* 0x0000000a06057981 */ /* 0x020ee8000c1e1900 */
[----:B------:R-:W3:Y:S02]  /*13410*/  LDG.E R0, [R6.64+0x4] ;  /* 0x0000040a06007981 */ /* 0x000ee4000c1e1900 */
[----:B---3--:R-:W-:Y:S02]  /*13420*/  IADD3 R5, -R5, R0, RZ ;  /* 0x0000000005057210 */ /* 0x008fe40007ffe1ff */
.L_x_153:
        /* <DEDUP_REMOVED lines=37> */
[----:B------:R-:W-:Y:S01]  /*13680*/  IMAD R0, R4, c[0x0][0x48c], R3 ;  /* 0x0001230004007a24 */ /* 0x000fe200078e0203 */
[----:B------:R-:W-:-:S04]  /*13690*/  LEA R2, P0, R6, c[0x0][0x450], 0x2 ;  /* 0x0001140006027a11 */ /* 0x000fc800078010ff */
[----:B------:R-:W-:Y:S01]  /*136a0*/  IADD3 R3, R7, R0, RZ ;  /* 0x0000000007037210 */ /* 0x000fe20007ffe0ff */
[----:B------:R-:W-:-:S03]  /*136b0*/  IMAD.MOV.U32 R7, RZ, RZ, -0x800000 ;  /* 0xff800000ff077424 */ /* 0x000fc600078e00ff */
[----:B------:R-:W-:-:S05]  /*136c0*/  LEA.HI.X R3, R6, c[0x0][0x454], R3, 0x2, P0 ;  /* 0x0001150006037a11 */ /* 0x000fca00000f1403 */
[----:B------:R1:W-:Y:S02]  /*136d0*/  STG.E [R2.64], R7 ;  /* 0x0000000702007986 */ /* 0x0003e4000c10190a */
.L_x_155:
[----:B------:R-:W-:Y:S05]  /*136e0*/  BSYNC B0 ;  /* 0x0000000000007941 */ /* 0x000fea0003800000 */
.L_x_154:
[----:B-1----:R-:W1:Y:S01]  /*136f0*/  S2R R3, SR_CTAID.X ;  /* 0x0000000000037919 */ /* 0x002e620000002500 */
[----:B------:R-:W-:Y:S01]  /*13700*/  SHF.R.S32.HI R4, RZ, 0x1f, R9 ;  /* 0x0000001fff047819 */ /* 0x000fe20000011409 */
        /* <DEDUP_REMOVED lines=15> */
[C---:B------:R-:W-:Y:S01]  /*13800*/  LEA R2, R9.reuse, R4, 0x5 ;  /* 0x0000000409027211 */ /* 0x040fe200078e28ff */
[----:B------:R-:W-:Y:S01]  /*13810*/  UIMAD.WIDE.U32 UR16, UR13, UR4, UR16 ;  /* 0x000000040d1072a5 */ /* 0x000fe2000f8e0010 */
[----:B------:R-:W-:Y:S01]  /*13820*/  SHF.L.U32 R9, R9, 0x3, RZ ;  /* 0x0000000309097819 */ /* 0x000fe200000006ff */
[----:B------:R-:W-:Y:S02]  /*13830*/  UIMAD UR7, UR13, UR5, UR7 ;  /* 0x000000050d0772a4 */ /* 0x000fe4000f8e0207 */
[C---:B-1----:R-:W-:Y:S01]  /*13840*/  IMAD R2, R3.reuse, 0x80, R2 ;  /* 0x0000008003027824 */ /* 0x042fe200078e0202 */
[----:B------:R-:W-:Y:S01]  /*13850*/  ULDC.64 UR4, c[0x0][0x3f0] ;  /* 0x0000fc0000047ab9 */ /* 0x000fe20000000a00 */
[----:B------:R-:W-:Y:S01]  /*13860*/  IMAD R4, R3, 0x80, R4 ;  /* 0x0000008003047824 */ /* 0x000fe200078e0204 */
[----:B------:R-:W-:Y:S01]  /*13870*/  UIMAD UR6, UR6, UR4, URZ ;  /* 0x00000004060672a4 */ /* 0x000fe2000f8e023f */
[----:B------:R-:W-:Y:S01]  /*13880*/  @P0 IMAD.HI.U32 R0, R2, c[0x0][0x4ec], RZ ;  /* 0x00013b0002000a27 */ /* 0x000fe200078e00ff */
[----:B------:R-:W-:Y:S01]  /*13890*/  UIADD3 UR17, UR7, UR17, URZ ;  /* 0x0000001107117290 */ /* 0x000fe2000fffe03f */
[----:B------:R-:W-:Y:S01]  /*138a0*/  IADD3 R8, R9, 0x40, RZ ;  /* 0x0000004009087810 */ /* 0x000fe20007ffe0ff */
[----:B------:R-:W-:Y:S01]  /*138b0*/  UIMAD UR5, UR20, UR5, UR6 ;  /* 0x00000005140572a4 */ /* 0x000fe2000f8e0206 */
[----:B------:R-:W-:Y:S01]  /*138c0*/  IMAD.MOV.U32 R7, RZ, RZ, R2 ;  /* 0x000000ffff077224 */ /* 0x000fe200078e0002 */
[----:B------:R-:W-:Y:S01]  /*138d0*/  @P0 SHF.R.U32.HI R7, RZ, c[0x0][0x4f0], R0 ;  /* 0x00013c00ff070a19 */ /* 0x000fe20000011600 */
[----:B------:R-:W-:-:S03]  /*138e0*/  UIMAD.WIDE.U32 UR16, UR20, UR4, UR16 ;  /* 0x00000004141072a5 */ /* 0x000fc6000f8e0010 */
[----:B------:R-:W-:Y:S01]  /*138f0*/  IADD3 R11, -R7, RZ, RZ ;  /* 0x000000ff070b7210 */ /* 0x000fe20007ffe1ff */
[----:B------:R-:W-:Y:S01]  /*13900*/  UIADD3 UR5, UR17, UR5, URZ ;  /* 0x0000000511057290 */ /* 0x000fe2000fffe03f */
[----:B------:R-:W-:Y:S01]  /*13910*/  SHF.R.S32.HI R0, RZ, 0x1f, R7 ;  /* 0x0000001fff007819 */ /* 0x000fe20000011407 */
[----:B------:R-:W-:Y:S02]  /*13920*/  IMAD.U32 R10, RZ, RZ, UR16 ;  /* 0x00000010ff0a7e24 */ /* 0x000fe4000f8e00ff */
[----:B------:R-:W-:Y:S02]  /*13930*/  IMAD R6, R11, c[0x0][0x4e8], R2 ;  /* 0x00013a000b067a24 */ /* 0x000fe400078e0202 */
[----:B------:R-:W-:Y:S01]  /*13940*/  IMAD.U32 R11, RZ, RZ, UR17 ;  /* 0x00000011ff0b7e24 */ /* 0x000fe2000f8e00ff */
[----:B------:R-:W-:Y:S01]  /*13950*/  MOV R11, UR5 ;  /* 0x00000005000b7c02 */ /* 0x000fe20008000f00 */
[----:B------:R-:W-:Y:S01]  /*13960*/  IMAD R0, R0, c[0x0][0x3e0], RZ ;  /* 0x0000f80000007a24 */ /* 0x000fe200078e02ff */
[----:B------:R-:W-:-:S03]  /*13970*/  SHF.R.S32.HI R2, RZ, 0x1f, R6 ;  /* 0x0000001fff027819 */ /* 0x000fc60000011406 */
[C---:B------:R-:W-:Y:S02]  /*13980*/  IMAD R0, R7.reuse, c[0x0][0x3e4], R0 ;  /* 0x0000f90007007a24 */ /* 0x040fe400078e0200 */
[----:B------:R-:W-:-:S04]  /*13990*/  IMAD.WIDE.U32 R10, R7, c[0x0][0x3e0], R10 ;  /* 0x0000f800070a7a25 */ /* 0x000fc800078e000a */
[----:B------:R-:W-:Y:S02]  /*139a0*/  IMAD R7, R2, c[0x0][0x3d8], RZ ;  /* 0x0000f60002077a24 */ /* 0x000fe400078e02ff */
[----:B------:R-:W-:Y:S02]  /*139b0*/  IMAD.IADD R11, R11, 0x1, R0 ;  /* 0x000000010b0b7824 */ /* 0x000fe400078e0200 */
[C---:B------:R-:W-:Y:S02]  /*139c0*/  IMAD R7, R6.reuse, c[0x0][0x3dc], R7 ;  /* 0x0000f70006077a24 */ /* 0x040fe400078e0207 */
[----:B------:R-:W-:Y:S01]  /*139d0*/  IMAD.WIDE.U32 R10, R6, c[0x0][0x3d8], R10 ;  /* 0x0000f600060a7a25 */ /* 0x000fe200078e000a */
[----:B------:R-:W-:-:S04]  /*139e0*/  IADD3 R6, R9, 0xc0, RZ ;  /* 0x000000c009067810 */ /* 0x000fc80007ffe0ff */
[----:B------:R-:W-:Y:S02]  /*139f0*/  IADD3 R7, R11, R7, RZ ;  /* 0x000000070b077210 */ /* 0x000fe40007ffe0ff */
[----:B------:R-:W-:-:S04]  /*13a00*/  LEA R11, P0, R10, c[0x0][0x380], 0x1 ;  /* 0x0000e0000a0b7a11 */ /* 0x000fc800078008ff */
[----:B------:R-:W-:Y:S01]  /*13a10*/  LEA.HI.X R10, R10, c[0x0][0x384], R7, 0x1, P0 ;  /* 0x0000e1000a0a7a11 */ /* 0x000fe200000f0c07 */
[----:B------:R1:W3:Y:S01]  /*13a20*/  SHFL.IDX PT, R12, R11, RZ, 0x181f ;  /* 0x00181fff0b0c7589 */ /* 0x0002e200000e0000 */
[----:B------:R-:W-:Y:S02]  /*13a30*/  ISETP.GE.AND P0, PT, R4, R5, PT ;  /* 0x000000050400720c */ /* 0x000fe40003f06270 */
[----:B------:R-:W-:Y:S01]  /*13a40*/  IADD3 R7, R9, 0x80, RZ ;  /* 0x0000008009077810 */ /* 0x000fe20007ffe0ff */
[----:B----4-:R1:W4:Y:S10]  /*13a50*/  SHFL.IDX PT, R13, R10, RZ, 0x181f ;  /* 0x00181fff0a0d7589 */ /* 0x01033400000e0000 */
[----:B------:R-:W-:Y:S05]  /*13a60*/  @P0 BRA `(.L_x_157) ;  /* 0x0000015000000947 */ /* 0x000fea0003800000 */
[----:B------:R-:W-:Y:S02]  /*13a70*/  ISETP.GE.AND P2, PT, R8, c[0x0][0x3c8], PT ;  /* 0x0000f20008007a0c */ /* 0x000fe40003f46270 */
[----:B------:R-:W-:-:S02]  /*13a80*/  ISETP.GE.AND P1, PT, R7, c[0x0][0x3c8], PT ;  /* 0x0000f20007007a0c */ /* 0x000fc40003f26270 */
[----:B------:R-:W-:Y:S02]  /*13a90*/  ISETP.GE.AND P0, PT, R6, c[0x0][0x3c8], PT ;  /* 0x0000f20006007a0c */ /* 0x000fe40003f06270 */
        /* <DEDUP_REMOVED lines=12> */
[----:B------:R3:W-:Y:S03]  /*13b60*/  @!P3 ST.E.128 [R14.64], RZ ;  /* 0x000000ff0e00b985 */ /* 0x0007e6000c101d0a */
[--C-:B------:R-:W-:Y:S01]  /*13b70*/  @!P1 IMAD.WIDE R2, R2, 0x2, R12.reuse ;  /* 0x0000000202029825 */ /* 0x100fe200078e020c */
[----:B------:R3:W-:Y:S03]  /*13b80*/  @!P2 ST.E.128 [R16.64], RZ ;  /* 0x000000ff1000a985 */ /* 0x0007e6000c101d0a */
[----:B------:R-:W-:Y:S01]  /*13b90*/  @!P0 IMAD.WIDE R12, R0, 0x2, R12 ;  /* 0x00000002000c8825 */ /* 0x000fe200078e020c */
[----:B------:R3:W-:Y:S04]  /*13ba0*/  @!P1 ST.E.128 [R2.64], RZ ;  /* 0x000000ff02009985 */ /* 0x0007e8000c101d0a */
[----:B------:R3:W-:Y:S02]  /*13bb0*/  @!P0 ST.E.128 [R12.64], RZ ;  /* 0x000000ff0c008985 */ /* 0x0007e4000c101d0a */
.L_x_157:
[----:B------:R-:W-:Y:S05]  /*13bc0*/  BSYNC B0 ;  /* 0x0000000000007941 */ /* 0x000fea0003800000 */
.L_x_156:
[----:B------:R-:W-:Y:S01]  /*13bd0*/  IADD3 R0, R4, 0x20, RZ ;  /* 0x0000002004007810 */ /* 0x000fe20007ffe0ff */
[----:B---34-:R3:W4:Y:S01]  /*13be0*/  SHFL.IDX PT, R13, R10, 0x1, 0x181f ;  /* 0x00381f000a0d7f89 */ /* 0x01872200000e0000 */
[----:B------:R-:W-:Y:S02]  /*13bf0*/  BSSY B0, `(.L_x_158) ;  /* 0x0000019000007945 */ /* 0x000fe40003800000 */
[----:B------:R-:W-:Y:S01]  /*13c00*/  ISETP.GE.AND P0, PT, R0, R5, PT ;  /* 0x000000050000720c */ /* 0x000fe20003f06270 */
[----:B------:R3:W1:-:S12]  /*13c10*/  SHFL.IDX PT, R12, R11, 0x1, 0x181f ;  /* 0x00381f000b0c7f89 */ /* 0x00065800000e0000 */
        /* <DEDUP_REMOVED lines=11> */
[----:B-1--4-:R-:W-:Y:S01]  /*13cd0*/  @!P3 IMAD.WIDE R14, R9, 0x2, R12 ;  /* 0x00000002090eb825 */ /* 0x012fe200078e020c */
        /* <DEDUP_REMOVED lines=10> */
.L_x_159:
[----:B------:R-:W-:Y:S05]  /*13d80*/  BSYNC B0 ;  /* 0x0000000000007941 */ /* 0x000fea0003800000 */
.L_x_158:
[----:B------:R-:W-:Y:S01]  /*13d90*/  IADD3 R0, R4, 0x40, RZ ;  /* 0x0000004004007810 */ /* 0x000fe20007ffe0ff */
[----:B-1--4-:R1:W4:Y:S01]  /*13da0*/  SHFL.IDX PT, R13, R10, 0x2, 0x181f ;  /* 0x00581f000a0d7f89 */ /* 0x01232200000e0000 */
[----:B------:R-:W-:Y:S02]  /*13db0*/  BSSY B0, `(.L_x_160) ;  /* 0x0000019000007945 */ /* 0x000fe40003800000 */
[----:B------:R-:W-:Y:S01]  /*13dc0*/  ISETP.GE.AND P0, PT, R0, R5, PT ;  /* 0x000000050000720c */ /* 0x000fe20003f06270 */
[----:B------:R1:W3:-:S12]  /*13dd0*/  SHFL.IDX PT, R12, R11, 0x2, 0x181f ;  /* 0x00581f000b0c7f89 */ /* 0x0002d800000e0000 */
        /* <DEDUP_REMOVED lines=22> */
.L_x_161:
[----:B------:R-:W-:Y:S05]  /*13f40*/  BSYNC B0 ;  /* 0x0000000000007941 */ /* 0x000fea0003800000 */
.L_x_160:
[----:B------:R-:W-:Y:S01]  /*13f50*/  IADD3 R4, R4, 0x60, RZ ;  /* 0x0000006004047810 */ /* 0x000fe20007ffe0ff */
[----:B---3--:R3:W1:Y:S03]  /*13f60*/  SHFL.IDX PT, R3, R10, 0x3, 0x181f ;  /* 0x00781f000a037f89 */ /* 0x00866600000e0000 */
[----:B------:R-:W-:Y:S01]  /*13f70*/  ISETP.GE.AND P0, PT, R4, R5, PT ;  /* 0x000000050400720c */ /* 0x000fe20003f06270 */
[----:B------:R3:W4:-:S12]  /*13f80*/  SHFL.IDX PT, R2, R11, 0x3, 0x181f ;  /* 0x00781f000b027f89 */ /* 0x00071800000e0000 */
[----:B------:R-:W-:Y:S05]  /*13f90*/  @P0 EXIT ;  /* 0x000000000000094d */ /* 0x000fea0003800000 */
        /* <DEDUP_REMOVED lines=10> */
[----:B------:R1:W-:Y:S02]  /*14040*/  @!P2 ST.E.128 [R8.64], RZ ;  /* 0x000000ff0800a985 */ /* 0x0003e4000c101d0a */
[----:B------:R-:W-:-:S04]  /*14050*/  @!P1 IMAD.WIDE R4, R5, 0x2, R2 ;  /* 0x0000000205049825 */ /* 0x000fc800078e0202 */
[----:B---3--:R-:W-:Y:S01]  /*14060*/  @!P0 IMAD.WIDE R10, R7, 0x2, R2 ;  /* 0x00000002070a8825 */ /* 0x008fe200078e0202 */
[----:B------:R1:W-:Y:S04]  /*14070*/  @!P1 ST.E.128 [R4.64], RZ ;  /* 0x000000ff04009985 */ /* 0x0003e8000c101d0a */
[----:B------:R1:W-:Y:S01]  /*14080*/  @!P0 ST.E.128 [R10.64], RZ ;  /* 0x000000ff0a008985 */ /* 0x0003e2000c101d0a */
[----:B------:R-:W-:-:S13]  /*14090*/  ISETP.GE.AND P0, PT, R6, c[0x0][0x3c8], PT ;  /* 0x0000f20006007a0c */ /* 0x000fda0003f06270 */
[----:B------:R-:W-:Y:S05]  /*140a0*/  @P0 EXIT ;  /* 0x000000000000094d */ /* 0x000fea0003800000 */
[----:B-1----:R-:W-:-:S04]  /*140b0*/  SHF.R.S32.HI R5, RZ, 0x1f, R6 ;  /* 0x0000001fff057819 */ /* 0x002fc80000011406 */
[----:B------:R-:W-:-:S04]  /*140c0*/  LEA.HI R5, R5, R6, RZ, 0x3 ;  /* 0x0000000605057211 */ /* 0x000fc800078f18ff */
[----:B------:R-:W-:-:S05]  /*140d0*/  LOP3.LUT R5, R5, 0xfffffff8, RZ, 0xc0, !PT ;  /* 0xfffffff805057812 */ /* 0x000fca00078ec0ff */
[----:B------:R-:W-:-:S05]  /*140e0*/  IMAD.WIDE R2, R5, 0x2, R2 ;  /* 0x0000000205027825 */ /* 0x000fca00078e0202 */
[----:B------:R-:W-:Y:S01]  /*140f0*/  ST.E.128 [R2.64], RZ ;  /* 0x000000ff02007985 */ /* 0x000fe2000c101d0a */
[----:B------:R-:W-:Y:S05]  /*14100*/  EXIT ;  /* 0x000000000000794d */ /* 0x000fea0003800000 */
.L_x_162:
        /* <DEDUP_REMOVED lines=15> */
.L_x_1768:


//--------------------- .text._ZN7cutlass13device_kernelIN5flash19enable_sm80_to_sm89INS1_16FlashAttnFwdSm80INS1_25CollectiveMainloopFwdSm80ILi8ELi1ELb1EN4cute5tupleIJNS5_1CILi128EEENS7_ILi48EEENS7_ILi256EEEEEELi256ENS_6half_tEfNS_4arch4Sm80ELb0ELb1ELb1ELb0ELb1ELb0ELb1ELb0EEENS1_21CollectiveEpilogueFwdINS6_IJS8_SA_S9_EEENS6_IJNS7_ILi1EEESI_SI_EEESC_SE_Li256ELb0ELb1ELb0ELb0EEENS1_19SingleTileSchedulerILb0ELb0ELb1ELi128EEEEEEEEEvNT_6ParamsE --------------------------
	.section	.text._ZN7cutlass13device_kernelIN5flash19enable_sm80_to_sm89INS1_16FlashAttnFwdSm80INS1_25CollectiveMainloopFwdSm80ILi8ELi1ELb1EN4cute5tupleIJNS5_1CILi128EEENS7_ILi48EEENS7_ILi256EEEEEELi256ENS_6half_tEfNS_4arch4Sm80ELb0ELb1ELb1ELb0ELb1ELb0ELb1ELb0EEENS1_21CollectiveEpilogueFwdINS6_IJS8_SA_S9_EEENS6_IJNS7_ILi1EEESI_SI_EEESC_SE_Li256ELb0ELb1ELb0ELb0EEENS1_19SingleTileSchedulerILb0ELb0ELb1ELi128EEEEEEEEEvNT_6ParamsE,"ax",@progbits
	.sectioninfo	@"SHI_REGISTERS=255"
	.align	128
.text._ZN7cutlass13device_kernelIN5flash19enable_sm80_to_sm89INS1_16FlashAttnFwdSm80INS1_25CollectiveMainloopFwdSm80ILi8ELi1ELb1EN4cute5tupleIJNS5_1CILi128EEENS7_ILi48EEENS7_ILi256EEEEEELi256ENS_6half_tEfNS_4arch4Sm80ELb0ELb1ELb1ELb0ELb1ELb0ELb1ELb0EEENS1_21CollectiveEpilogueFwdINS6_IJS8_SA_S9_EEENS6_IJNS7_ILi1EEESI_SI_EEESC_SE_Li256ELb0ELb1ELb0ELb0EEENS1_19SingleTileSchedulerILb0ELb0ELb1ELi128EEEEEEEEEvNT_6ParamsE:
        .type           _ZN7cutlass13device_kernelIN5flash19enable_sm80_to_sm89INS1_16FlashAttnFwdSm80INS1_25CollectiveMainloopFwdSm80ILi8ELi1ELb1EN4cute5tupleIJNS5_1CILi128EEENS7_ILi48EEENS7_ILi256EEEEEELi256ENS_6half_tEfNS_4arch4Sm80ELb0ELb1ELb1ELb0ELb1ELb0ELb1ELb0EEENS1_21CollectiveEpilogueFwdINS6_IJS8_SA_S9_EEENS6_IJNS7_ILi1EEESI_SI_EEESC_SE_Li256ELb0ELb1ELb0ELb0EEENS1_19SingleTileSchedulerILb0ELb0ELb1ELi128EEEEEEEEEvNT_6ParamsE,@function
        .size           _ZN7cutlass13device_kernelIN5flash19enable_sm80_to_sm89INS1_16FlashAttnFwdSm80INS1_25CollectiveMainloopFwdSm80ILi8ELi1ELb1EN4cute5tupleIJNS5_1CILi128EEENS7_ILi48EEENS7_ILi256EEEEEELi256ENS_6half_tEfNS_4arch4Sm80ELb0ELb1ELb1ELb0ELb1ELb0ELb1ELb0EEENS1_21CollectiveEpilogueFwdINS6_IJS8_SA_S9_EEENS6_IJNS7_ILi1EEESI_SI_EEESC_SE_Li256ELb0ELb1ELb0ELb0EEENS1_19SingleTileSchedulerILb0ELb0ELb1ELi128EEEEEEEEEvNT_6ParamsE,(.L_x_1769 - _ZN7cutlass13device_kernelIN5flash19enable_sm80_to_sm89INS1_16FlashAttnFwdSm80INS1_25CollectiveMainloopFwdSm80ILi8ELi1ELb1EN4cute5tupleIJNS5_1CILi128EEENS7_ILi48EEENS7_ILi256EEEEEELi256ENS_6half_tEfNS_4arch4Sm80ELb0ELb1ELb1ELb0ELb1ELb0ELb1ELb0EEENS1_21CollectiveEpilogueFwdINS6_IJS8_SA_S9_EEENS6_IJNS7_ILi1EEESI_SI_EEESC_SE_Li256ELb0ELb1ELb0ELb0EEENS1_19SingleTileSchedulerILb0ELb0ELb1ELi128EEEEEEEEEvNT_6ParamsE)
        .other          _ZN7cutlass13device_kernelIN5flash19enable_sm80_to_sm89INS1_16FlashAttnFwdSm80INS1_25CollectiveMainloopFwdSm80ILi8ELi1ELb1EN4cute5tupleIJNS5_1CILi128EEENS7_ILi48EEENS7_ILi256EEEEEELi256ENS_6half_tEfNS_4arch4Sm80ELb0ELb1ELb1ELb0ELb1ELb0ELb1ELb0EEENS1_21CollectiveEpilogueFwdINS6_IJS8_SA_S9_EEENS6_IJNS7_ILi1EEESI_SI_EEESC_SE_Li256ELb0ELb1ELb0ELb0EEENS1_19SingleTileSchedulerILb0ELb0ELb1ELi128EEEEEEEEEvNT_6ParamsE,@"STO_CUDA_ENTRY STV_DEFAULT"
_ZN7cutlass13device_kernelIN5flash19enable_sm80_to_sm89INS1_16FlashAttnFwdSm80INS1_25CollectiveMainloopFwdSm80ILi8ELi1ELb1EN4cute5tupleIJNS5_1CILi128EEENS7_ILi48EEENS7_ILi256EEEEEELi256ENS_6half_tEfNS_4arch4Sm80ELb0ELb1ELb1ELb0ELb1ELb0ELb1ELb0EEENS1_21CollectiveEpilogueFwdINS6_IJS8_SA_S9_EEENS6_IJNS7_ILi1EEESI_SI_EEESC_SE_Li256ELb0ELb1ELb0ELb0EEENS1_19SingleTileSchedulerILb0ELb0ELb1ELi128EEEEEEEEEvNT_6ParamsE:
        /* <DEDUP_REMOVED lines=9> */
[----:B------:R-:W-:-:S04]  /*0090*/  ULDC.64 UR18, c[0x0][0x118] ;  /* 0x0000460000127ab9 */ /* 0x000fc80000000a00 */
[----:B------:R-:W-:-:S05]  /*00a0*/  PLOP3.LUT P0, PT, PT, PT, UP0, 0x80, 0x0 ;  /* 0x000000000000781c */ /* 0x000fca0003f0f008 */
[----:B------:R-:W-:Y:S02]  /*00b0*/  @UP0 UMOV UR4, 0x4 ;  /* 0x0000000400040882 */ /* 0x000fe40000000000 */
[----:B------:R-:W-:-:S06]  /*00c0*/  @UP0 UIMAD.WIDE UR4, UR15, UR4, UR6 ;  /* 0x000000040f0402a5 */ /* 0x000fcc000f8e0206 */
[----:B------:R-:W-:Y:S02]  /*00d0*/  IMAD.U32 R2, RZ, RZ, UR4 ;  /* 0x00000004ff027e24 */ /* 0x000fe4000f8e00ff */
[----:B------:R-:W-:Y:S01]  /*00e0*/  IMAD.U32 R3, RZ, RZ, UR5 ;  /* 0x00000005ff037e24 */ /* 0x000fe2000f8e00ff */
[----:B------:R-:W1:Y:S01]  /*00f0*/  S2UR UR27, SR_CTAID.X ;  /* 0x00000000001b79c3 */ /* 0x000e620000002500 */
[----:B------:R-:W-:Y:S02]  /*0100*/  ULDC UR8, c[0x0][0x2c4] ;  /* 0x0000b10000087ab9 */ /* 0x000fe40000000800 */
[----:B------:R-:W-:Y:S01]  /*0110*/  ULDC.64 UR4, c[0x0][0x2c8] ;  /* 0x0000b20000047ab9 */ /* 0x000fe20000000a00 */
[----:B------:R-:W2:Y:S01]  /*0120*/  @P0 LDG.E R2, [R2.64] ;  /* 0x0000001202020981 */ /* 0x000ea2000c1e1900 */
[----:B------:R-:W-:Y:S02]  /*0130*/  UISETP.NE.AND UP1, UPT, UR8, 0x1, UPT ;  /* 0x000000010800788c */ /* 0x000fe4000bf25270 */
[----:B------:R-:W-:Y:S01]  /*0140*/  ULDC UR10, c[0x0][0x1d0] ;  /* 0x00007400000a7ab9 */ /* 0x000fe20000000800 */
[----:B------:R-:W3:Y:S01]  /*0150*/  S2UR UR11, SR_CTAID.Y ;  /* 0x00000000000b79c3 */ /* 0x000ee20000002600 */
[----:B------:R-:W4:Y:S01]  /*0160*/  S2R R129, SR_TID.X ;  /* 0x0000000000817919 */ /* 0x000f220000002100 */
[----:B------:R-:W-:-:S02]  /*0170*/  ULDC UR9, c[0x0][0x168] ;  /* 0x00005a0000097ab9 */ /* 0x000fc40000000800 */
[----:B------:R-:W-:Y:S02]  /*0180*/  UP2UR UR14, UPR, URZ, 0x2 ;  /* 0x000000023f0e7883 */ /* 0x000fe40008000000 */
[----:B-1----:R-:W-:-:S04]  /*0190*/  USHF.L.U32 UR27, UR27, 0x7, URZ ;  /* 0x000000071b1b7899 */ /* 0x002fc8000800063f */
[----:B------:R-:W-:Y:S02]  /*01a0*/  @UP1 UIADD3 UR12, UR27, 0x7f, URZ ;  /* 0x0000007f1b0c1890 */ /* 0x000fe4000fffe03f */
[----:B------:R-:W-:Y:S02]  /*01b0*/  UIADD3 UR6, UR27, 0x7f, URZ ;  /* 0x0000007f1b067890 */ /* 0x000fe4000fffe03f */
[----:B------:R-:W-:-:S03]  /*01c0*/  UIMAD.WIDE.U32 UR12, UR12, UR4, URZ ;  /* 0x000000040c0c72a5 */ /* 0x000fc6000f8e003f */
[----:B------:R-:W-:Y:S02]  /*01d0*/  ULDC UR4, c[0x0][0x2ac] ;  /* 0x0000ab0000047ab9 */ /* 0x000fe40000000800 */
[----:B------:R-:W-:Y:S02]  /*01e0*/  UIMAD UR10, UR4, UR10, URZ ;  /* 0x0000000a040a72a4 */ /* 0x000fe4000f8e023f */
[----:B------:R-:W-:Y:S02]  /*01f0*/  @UP1 UMOV UR7, UR13 ;  /* 0x0000000d00071c82 */ /* 0x000fe40008000000 */
[----:B------:R-:W-:Y:S02]  /*0200*/  @UP1 USHF.R.U32.HI UR6, URZ, UR5, UR7 ;  /* 0x000000053f061299 */ /* 0x000fe40008011607 */
[----:B------:R-:W-:Y:S02]  /*0210*/  UMOV UR12, URZ ;  /* 0x0000003f000c7c82 */ /* 0x000fe40008000000 */
[----:B------:R-:W-:-:S02]  /*0220*/  UMOV UR7, 0x1 ;  /* 0x0000000100077882 */ /* 0x000fc40000000000 */
[----:B------:R-:W-:Y:S02]  /*0230*/  ULDC.64 UR4, c[0x0][0x328] ;  /* 0x0000ca0000047ab9 */ /* 0x000fe40000000a00 */
[----:B------:R-:W-:Y:S02]  /*0240*/  UISETP.LE.AND UP0, UPT, UR7, UR5, UPT ;  /* 0x000000050700728c */ /* 0x000fe4000bf03270 */
[----:B------:R-:W-:Y:S02]  /*0250*/  UIADD3 UR9, UR10, -UR9, UR7 ;  /* 0x800000090a097290 */ /* 0x000fe4000fffe007 */
[----:B------:R-:W-:Y:S02]  /*0260*/  UP2UR UR13, UPR, URZ, 0x1 ;  /* 0x000000013f0d7883 */ /* 0x000fe40008000000 */
[----:B------:R-:W-:Y:S02]  /*0270*/  UIADD3 UR5, UR9, UR6, URZ ;  /* 0x0000000609057290 */ /* 0x000fe4000fffe03f */
[----:B---3--:R-:W-:-:S02]  /*0280*/  USHF.R.S32.HI UR9, URZ, 0x1f, UR11 ;  /* 0x0000001f3f097899 */ /* 0x008fc4000801140b */
[----:B------:R-:W-:Y:S01]  /*0290*/  UIADD3 UR6, UR5, UR4, URZ ;  /* 0x0000000405067290 */ /* 0x000fe2000fffe03f */
[----:B--2---:R1:W2:Y:S01]  /*02a0*/  @P0 R2UR UR12, R2 ;  /* 0x00000000020c03c2 */ /* 0x0042a200000e0000 */
[----:B------:R-:W-:-:S13]  /*02b0*/  PLOP3.LUT P0, PT, PT, PT, UP0, 0x40, 0x0 ;  /* 0x000000000000781c */ /* 0x000fda0003f0e808 */
[----:B------:R-:W-:Y:S05]  /*02c0*/  @P0 BRA `(.L_x_163) ;  /* 0x0000016000000947 */ /* 0x000fea0003800000 */
[----:B----4-:R-:W-:Y:S01]  /*02d0*/  ISETP.LT.AND P0, PT, RZ, UR5, PT ;  /* 0x00000005ff007c0c */ /* 0x010fe2000bf01270 */
[----:B------:R-:W-:-:S12]  /*02e0*/  UIADD3 UR16, UR5, -0x1, URZ ;  /* 0xffffffff05107890 */ /* 0x000fd8000fffe03f */
[----:B------:R-:W-:Y:S05]  /*02f0*/  @P0 BRA `(.L_x_164) ;  /* 0x0000009000000947 */ /* 0x000fea0003800000 */
[----:B------:R-:W-:Y:S02]  /*0300*/  ULDC UR4, c[0x0][0x32c] ;  /* 0x0000cb0000047ab9 */ /* 0x000fe40000000800 */
[----:B------:R-:W-:Y:S02]  /*0310*/  UISETP.NE.AND UP0, UPT, UR7, UR4, UPT ;  /* 0x000000040700728c */ /* 0x000fe4000bf05270 */
[----:B------:R-:W-:-:S03]  /*0320*/  UIADD3 UR16, -UR5, URZ, URZ ;  /* 0x0000003f05107290 */ /* 0x000fc6000fffe13f */
[----:B------:R-:W-:Y:S02]  /*0330*/  ULDC.64 UR4, c[0x0][0x330] ;  /* 0x0000cc0000047ab9 */ /* 0x000fe40000000a00 */
[----:B------:R-:W-:-:S07]  /*0340*/  UIMAD.WIDE.U32 UR20, UR16, UR4, URZ ;  /* 0x00000004101472a5 */ /* 0x000fce000f8e003f */
[----:B------:R-:W-:Y:S02]  /*0350*/  @UP0 UMOV UR7, UR21 ;  /* 0x0000001500070c82 */ /* 0x000fe40008000000 */
[----:B------:R-:W-:-:S04]  /*0360*/  @UP0 USHF.R.U32.HI UR16, URZ, UR5, UR7 ;  /* 0x000000053f100299 */ /* 0x000fc80008011607 */
[----:B------:R-:W-:Y:S01]  /*0370*/  ULOP3.LUT UR16, URZ, UR16, URZ, 0x33, !UPT ;  /* 0x000000103f107292 */ /* 0x000fe2000f8e333f */
[----:B------:R-:W-:Y:S05]  /*0380*/  BRA `(.L_x_165) ;  /* 0x0000006000007947 */ /* 0x000fea0003800000 */
.L_x_164:
[----:B------:R-:W-:Y:S02]  /*0390*/  ULDC UR4, c[0x0][0x32c] ;  /* 0x0000cb0000047ab9 */ /* 0x000fe40000000800 */
[----:B------:R-:W-:-:S03]  /*03a0*/  UISETP.NE.AND UP0, UPT, UR7, UR4, UPT ;  /* 0x000000040700728c */ /* 0x000fc6000bf05270 */
[----:B------:R-:W-:Y:S02]  /*03b0*/  ULDC.64 UR4, c[0x0][0x330] ;  /* 0x0000cc0000047ab9 */ /* 0x000fe40000000a00 */
[----:B------:R-:W-:-:S07]  /*03c0*/  UIMAD.WIDE.U32 UR20, UR16, UR4, URZ ;  /* 0x00000004101472a5 */ /* 0x000fce000f8e003f */
[----:B------:R-:W-:Y:S02]  /*03d0*/  @UP0 UMOV UR7, UR21 ;  /* 0x0000001500070c82 */ /* 0x000fe40008000000 */
[----:B------:R-:W-:Y:S02]  /*03e0*/  @UP0 USHF.R.U32.HI UR16, URZ, UR5, UR7 ;  /* 0x000000053f100299 */ /* 0x000fe40008011607 */
.L_x_165:
[----:B------:R-:W-:Y:S02]  /*03f0*/  ULDC UR4, c[0x0][0x32c] ;  /* 0x0000cb0000047ab9 */ /* 0x000fe40000000800 */
[----:B------:R-:W-:-:S04]  /*0400*/  UIMAD UR4, UR16, UR4, UR4 ;  /* 0x00000004100472a4 */ /* 0x000fc8000f8e0204 */
[----:B------:R-:W-:-:S04]  /*0410*/  UISETP.LT.AND UP0, UPT, UR6, UR4, UPT ;  /* 0x000000040600728c */ /* 0x000fc8000bf01270 */
[----:B------:R-:W-:Y:S02]  /*0420*/  USEL UR6, UR6, UR4, UP0 ;  /* 0x0000000406067287 */ /* 0x000fe40008000000 */
.L_x_163:
[----:B----4-:R-:W-:Y:S02]  /*0430*/  UISETP.NE.AND UP0, UPT, UR8, 0x1, UPT ;  /* 0x000000010800788c */ /* 0x010fe4000bf05270 */
[----:B------:R-:W-:Y:S02]  /*0440*/  UIADD3 UR7, UR10, 0x2f, URZ ;  /* 0x0000002f0a077890 */ /* 0x000fe4000fffe03f */
[----:B------:R-:W-:Y:S02]  /*0450*/  ULDC.64 UR4, c[0x0][0x2c8] ;  /* 0x0000b20000047ab9 */ /* 0x000fe40000000a00 */
[----:B------:R-:W-:Y:S02]  /*0460*/  UIMAD.WIDE.U32 UR16, UR27, UR4, URZ ;  /* 0x000000041b1072a5 */ /* 0x000fe4000f8e003f */
[----:B------:R-:W-:Y:S02]  /*0470*/  UIMAD.WIDE UR20, UR7, 0x2aaaaaab, URZ ;  /* 0x2aaaaaab071478a5 */ /* 0x000fe4000f8e023f */
[----:B------:R-:W-:-:S02]  /*0480*/  UIADD3 UR6, UR6, 0x2f, URZ ;  /* 0x0000002f06067890 */ /* 0x000fc4000fffe03f */
[----:B------:R-:W-:Y:S02]  /*0490*/  UISETP.NE.AND UP1, UPT, UR13, URZ, UPT ;  /* 0x0000003f0d00728c */ /* 0x000fe4000bf25270 */
[----:B------:R-:W-:Y:S02]  /*04a0*/  UMOV UR4, UR27 ;  /* 0x0000001b00047c82 */ /* 0x000fe40008000000 */
[----:B------:R-:W-:Y:S02]  /*04b0*/  UIMAD.WIDE UR6, UR6, 0x2aaaaaab, URZ ;  /* 0x2aaaaaab060678a5 */ /* 0x000fe4000f8e023f */
[----:B------:R-:W-:Y:S01]  /*04c0*/  @UP0 USHF.R.U32.HI UR4, URZ, UR5, UR17 ;  /* 0x000000053f040299 */ /* 0x000fe20008011611 */
[----:B------:R-:W-:Y:S01]  /*04d0*/  PLOP3.LUT P0, PT, PT, PT, UP1, 0x40, 0x0 ;  /* 0x000000000000781c */ /* 0x000fe20003f0e818 */
[----:B------:R-:W-:Y:S02]  /*04e0*/  USHF.R.U32.HI UR6, URZ, 0x1f, UR7 ;  /* 0x0000001f3f067899 */ /* 0x000fe40008011607 */
[----:B------:R-:W-:-:S02]  /*04f0*/  UMOV UR17, UR21 ;  /* 0x0000001500117c82 */ /* 0x000fc40008000000 */
[----:B------:R-:W-:Y:S02]  /*0500*/  USHF.R.U32.HI UR16, URZ, 0x1f, UR17 ;  /* 0x0000001f3f107899 */ /* 0x000fe40008011611 */
[----:B------:R-:W-:Y:S02]  /*0510*/  ULDC UR26, c[0x0][0x168] ;  /* 0x00005a00001a7ab9 */ /* 0x000fe40000000800 */
[----:B------:R-:W-:Y:S02]  /*0520*/  UIADD3 UR26, UR10, -UR26, URZ ;  /* 0x8000001a0a1a7290 */ /* 0x000fe4000fffe03f */
[----:B------:R-:W-:Y:S02]  /*0530*/  ULEA.HI.SX32 UR16, UR17, UR16, 0x1d ;  /* 0x0000001011107291 */ /* 0x000fe4000f8fea3f */
[----:B------:R-:W-:Y:S02]  /*0540*/  ULEA.HI.SX32 UR7, UR7, UR6, 0x1d ;  /* 0x0000000607077291 */ /* 0x000fe4000f8fea3f */
[----:B------:R-:W-:-:S02]  /*0550*/  UIADD3 UR4, UR26, UR4, URZ ;  /* 0x000000041a047290 */ /* 0x000fc4000fffe03f */
[----:B------:R-:W-:Y:S02]  /*0560*/  UISETP.LT.AND UP0, UPT, UR16, UR7, UPT ;  /* 0x000000071000728c */ /* 0x000fe4000bf01270 */
[----:B------:R-:W-:Y:S02]  /*0570*/  ULDC UR5, c[0x0][0x324] ;  /* 0x0000c90000057ab9 */ /* 0x000fe40000000800 */
[----:B------:R-:W-:Y:S02]  /*0580*/  UIADD3 UR6, UR4, -UR5, URZ ;  /* 0x8000000504067290 */ /* 0x000fe4000fffe03f */
[----:B------:R-:W-:Y:S01]  /*0590*/  USEL UR23, UR16, UR7, UP0 ;  /* 0x0000000710177287 */ /* 0x000fe20008000000 */
[----:B------:R-:W-:Y:S05]  /*05a0*/  @P0 BRA `(.L_x_166) ;  /* 0x0000015000000947 */ /* 0x000fea0003800000 */
[----:B------:R-:W-:Y:S02]  /*05b0*/  UMOV UR7, UR4 ;  /* 0x0000000400077c82 */ /* 0x000fe40008000000 */
[----:B------:R-:W-:-:S06]  /*05c0*/  UISETP.GT.AND UP0, UPT, UR7, -0x1, UPT ;  /* 0xffffffff0700788c */ /* 0x000fcc000bf04270 */
[----:B------:R-:W-:-:S13]  /*05d0*/  PLOP3.LUT P0, PT, PT, PT, UP0, 0x80, 0x0 ;  /* 0x000000000000781c */ /* 0x000fda0003f0f008 */
[----:B------:R-:W-:Y:S05]  /*05e0*/  @P0 BRA `(.L_x_167) ;  /* 0x0000008000000947 */ /* 0x000fea0003800000 */
[----:B------:R-:W-:Y:S02]  /*05f0*/  ULDC UR4, c[0x0][0x32c] ;  /* 0x0000cb0000047ab9 */ /* 0x000fe40000000800 */
[----:B------:R-:W-:Y:S02]  /*0600*/  UISETP.NE.AND UP0, UPT, UR4, 0x1, UPT ;  /* 0x000000010400788c */ /* 0x000fe4000bf05270 */
[----:B------:R-:W-:Y:S02]  /*0610*/  ULOP3.LUT UR7, URZ, UR7, URZ, 0x33, !UPT ;  /* 0x000000073f077292 */ /* 0x000fe4000f8e333f */
[----:B------:R-:W-:Y:S02]  /*0620*/  ULDC.64 UR4, c[0x0][0x330] ;  /* 0x0000cc0000047ab9 */ /* 0x000fe40000000a00 */
[----:B------:R-:W-:-:S05]  /*0630*/  UIMAD.WIDE.U32 UR16, UR7, UR4, URZ ;  /* 0x00000004071072a5 */ /* 0x000fca000f8e003f */
[----:B------:R-:W-:-:S04]  /*0640*/  @UP0 USHF.R.U32.HI UR7, URZ, UR5, UR17 ;  /* 0x000000053f070299 */ /* 0x000fc80008011611 */
[----:B------:R-:W-:Y:S01]  /*0650*/  ULOP3.LUT UR7, URZ, UR7, URZ, 0x33, !UPT ;  /* 0x000000073f077292 */ /* 0x000fe2000f8e333f */
[----:B------:R-:W-:Y:S05]  /*0660*/  BRA `(.L_x_168) ;  /* 0x0000005000007947 */ /* 0x000fea0003800000 */
.L_x_167:
[----:B------:R-:W-:Y:S02]  /*0670*/  ULDC UR4, c[0x0][0x32c] ;  /* 0x0000cb0000047ab9 */ /* 0x000fe40000000800 */
[----:B------:R-:W-:-:S03]  /*0680*/  UISETP.NE.AND UP0, UPT, UR4, 0x1, UPT ;  /* 0x000000010400788c */ /* 0x000fc6000bf05270 */
[----:B------:R-:W-:Y:S02]  /*0690*/  ULDC.64 UR4, c[0x0][0x330] ;  /* 0x0000cc0000047ab9 */ /* 0x000fe40000000a00 */
[----:B------:R-:W-:-:S06]  /*06a0*/  UIMAD.WIDE.U32 UR16, UR7, UR4, URZ ;  /* 0x00000004071072a5 */ /* 0x000fcc000f8e003f */
[----:B------:R-:W-:Y:S02]  /*06b0*/  @UP0 USHF.R.U32.HI UR7, URZ, UR5, UR17 ;  /* 0x000000053f070299 */ /* 0x000fe40008011611 */
.L_x_168:
[----:B------:R-:W-:Y:S02]  /*06c0*/  ULDC UR4, c[0x0][0x32c] ;  /* 0x0000cb0000047ab9 */ /* 0x000fe40000000800 */
[----:B------:R-:W-:-:S04]  /*06d0*/  UIMAD UR4, UR7, UR4, URZ ;  /* 0x00000004070472a4 */ /* 0x000fc8000f8e023f */
[----:B------:R-:W-:-:S04]  /*06e0*/  UISETP.LT.AND UP0, UPT, UR6, UR4, UPT ;  /* 0x000000040600728c */ /* 0x000fc8000bf01270 */
[----:B------:R-:W-:-:S04]  /*06f0*/  USEL UR6, UR6, UR4, !UP0 ;  /* 0x0000000406067287 */ /* 0x000fc8000c000000 */
.L_x_166:
[----:B------:R-:W-:Y:S01]  /*0700*/  UIMAD.WIDE UR4, UR6, 0x2aaaaaab, URZ ;  /* 0x2aaaaaab060478a5 */ /* 0x000fe2000f8e023f */
[----:B------:R-:W-:Y:S01]  /*0710*/  PLOP3.LUT P2, PT, PT, PT, PT, 0x80, 0x0 ;  /* 0x000000000000781c */ /* 0x000fe20003f4f070 */
[----:B------:R-:W-:Y:S01]  /*0720*/  IMAD.MOV.U32 R5, RZ, RZ, RZ ;  /* 0x000000ffff057224 */ /* 0x000fe200078e00ff */
[----:B------:R-:W-:Y:S01]  /*0730*/  CS2R R6, SRZ ;  /* 0x0000000000067805 */ /* 0x000fe2000001ff00 */
[----:B------:R-:W-:Y:S01]  /*0740*/  USHF.R.U32.HI UR4, URZ, 0x1f, UR5 ;  /* 0x0000001f3f047899 */ /* 0x000fe20008011605 */
[----:B------:R-:W-:Y:S01]  /*0750*/  IMAD.MOV.U32 R130, RZ, RZ, RZ ;  /* 0x000000ffff827224 */ /* 0x000fe200078e00ff */
[----:B------:R-:W-:Y:S01]  /*0760*/  MOV R128, RZ ;  /* 0x000000ff00807202 */ /* 0x000fe20000000f00 */
[----:B------:R-:W-:Y:S01]  /*0770*/  CS2R R126, SRZ ;  /* 0x00000000007e7805 */ /* 0x000fe2000001ff00 */
[----:B------:R-:W-:Y:S01]  /*0780*/  ULEA.HI.SX32 UR4, UR5, UR4, 0x1d ;  /* 0x0000000405047291 */ /* 0x000fe2000f8fea3f */
[----:B------:R-:W-:Y:S01]  /*0790*/  CS2R R124, SRZ ;  /* 0x00000000007c7805 */ /* 0x000fe2000001ff00 */
[----:B------:R-:W-:Y:S01]  /*07a0*/  CS2R R122, SRZ ;  /* 0x00000000007a7805 */ /* 0x000fe2000001ff00 */
[----:B------:R-:W-:Y:S01]  /*07b0*/  CS2R R120, SRZ ;  /* 0x0000000000787805 */ /* 0x000fe2000001ff00 */
[----:B------:R-:W-:Y:S01]  /*07c0*/  UISETP.LT.AND UP0, UPT, URZ, UR4, UPT ;  /* 0x000000043f00728c */ /* 0x000fe2000bf01270 */
[----:B------:R-:W-:Y:S01]  /*07d0*/  CS2R R118, SRZ ;  /* 0x0000000000767805 */ /* 0x000fe2000001ff00 */
[----:B------:R-:W-:Y:S01]  /*07e0*/  CS2R R116, SRZ ;  /* 0x0000000000747805 */ /* 0x000fe2000001ff00 */
[----:B------:R-:W-:Y:S01]  /*07f0*/  CS2R R114, SRZ ;  /* 0x0000000000727805 */ /* 0x000fe2000001ff00 */
[----:B------:R-:W-:Y:S01]  /*0800*/  USEL UR7, URZ, UR4, !UP0 ;  /* 0x000000043f077287 */ /* 0x000fe2000c000000 */
[----:B------:R-:W-:Y:S01]  /*0810*/  CS2R R112, SRZ ;  /* 0x0000000000707805 */ /* 0x000fe2000001ff00 */
[----:B------:R-:W-:Y:S01]  /*0820*/  CS2R R110, SRZ ;  /* 0x00000000006e7805 */ /* 0x000fe2000001ff00 */
[----:B------:R-:W-:Y:S01]  /*0830*/  CS2R R108, SRZ ;  /* 0x00000000006c7805 */ /* 0x000fe2000001ff00 */
[----:B------:R-:W-:Y:S01]  /*0840*/  UISETP.GT.AND UP0, UPT, UR23, UR7, UPT ;  /* 0x000000071700728c */ /* 0x000fe2000bf04270 */
[----:B------:R-:W-:Y:S01]  /*0850*/  CS2R R106, SRZ ;  /* 0x00000000006a7805 */ /* 0x000fe2000001ff00 */
        /* <DEDUP_REMOVED lines=57> */
[----:B------:R-:W-:Y:S02]  /*0bf0*/  UISETP.NE.AND.EX UP0, UPT, URZ, UR5, UPT, UP0 ;  /* 0x000000053f00728c */ /* 0x000fe4000bf05300 */
[----:B------:R-:W-:-:S04]  /*0c00*/  UISETP.NE.AND UP1, UPT, UR14, URZ, UPT ;  /* 0x0000003f0e00728c */ /* 0x000fc8000bf25270 */
[----:B------:R-:W-:-:S05]  /*0c10*/  PLOP3.LUT P0, PT, PT, PT, UP0, 0x80, 0x0 ;  /* 0x000000000000781c */ /* 0x000fca0003f0f008 */
[----:B------:R-:W-:Y:S02]  /*0c20*/  @UP0 UMOV UR4, 0x4 ;  /* 0x0000000400040882 */ /* 0x000fe40000000000 */
[----:B------:R-:W-:-:S06]  /*0c30*/  @UP0 UIMAD.WIDE UR4, UR15, UR4, UR16 ;  /* 0x000000040f0402a5 */ /* 0x000fcc000f8e0210 */
[----:B-1----:R-:W-:Y:S02]  /*0c40*/  IMAD.U32 R2, RZ, RZ, UR4 ;  /* 0x00000004ff027e24 */ /* 0x002fe4000f8e00ff */
[----:B------:R-:W-:Y:S01]  /*0c50*/  IMAD.U32 R3, RZ, RZ, UR5 ;  /* 0x00000005ff037e24 */ /* 0x000fe2000f8e00ff */
[----:B------:R-:W-:Y:S02]  /*0c60*/  UMOV UR29, 0x30 ;  /* 0x00000030001d7882 */ /* 0x000fe40000000000 */
[----:B------:R-:W-:Y:S02]  /*0c70*/  UIMAD UR22, UR23, UR29, -0x30 ;  /* 0xffffffd0171674a4 */ /* 0x000fe4000f8e021d */
[----:B------:R-:W-:Y:S01]  /*0c80*/  UIMAD UR29, UR23, -0x30, UR29 ;  /* 0xffffffd0171d78a4 */ /* 0x000fe2000f8e021d */
[----:B------:R1:W3:Y:S01]  /*0c90*/  @P0 LDG.E R0, [R2.64] ;  /* 0x0000001202000981 */ /* 0x0002e2000c1e1900 */
[----:B------:R-:W-:Y:S01]  /*0ca0*/  IMAD.MOV.U32 R4, RZ, RZ, c[0x0][0x2b8] ;  /* 0x0000ae00ff047624 */ /* 0x000fe200078e00ff */
[----:B------:R-:W-:Y:S01]  /*0cb0*/  ULDC.64 UR4, c[0x0][0x2b0] ;  /* 0x0000ac0000047ab9 */ /* 0x000fe20000000a00 */
[----:B------:R-:W-:Y:S01]  /*0cc0*/  IMAD.MOV.U32 R31, RZ, RZ, RZ ;  /* 0x000000ffff1f7224 */ /* 0x000fe200078e00ff */
[----:B------:R-:W-:Y:S02]  /*0cd0*/  BAR.SYNC.DEFER_BLOCKING 0x0 ;  /* 0x0000000000007b1d */ /* 0x000fe40000010000 */
[----:B------:R-:W-:-:S02]  /*0ce0*/  ISETP.NE.AND P1, PT, R4, 0x1, PT ;  /* 0x000000010400780c */ /* 0x000fc40003f25270 */
[----:B-1----:R-:W-:Y:S01]  /*0cf0*/  SHF.R.S32.HI R2, RZ, 0x1f, R129 ;  /* 0x0000001fff027819 */ /* 0x002fe20000011481 */
[----:B------:R-:W-:Y:S01]  /*0d00*/  USHF.R.S32.HI UR21, URZ, 0x1f, UR15 ;  /* 0x0000001f3f157899 */ /* 0x000fe2000801140f */
[----:B---3--:R1:W3:Y:S02]  /*0d10*/  @P0 R2UR UR20, R0 ;  /* 0x00000000001403c2 */ /* 0x0082e400000e0000 */
[----:B---3--:R-:W-:Y:S02]  /*0d20*/  @!UP0 UMOV UR20, UR15 ;  /* 0x0000000f00148c82 */ /* 0x008fe40008000000 */
[----:B------:R-:W-:Y:S02]  /*0d30*/  USHF.R.S32.HI UR6, URZ, 0x1f, UR20 ;  /* 0x0000001f3f067899 */ /* 0x000fe40008011414 */
[----:B------:R-:W-:Y:S02]  /*0d40*/  UIMAD.WIDE.U32 UR16, UR20, UR4, URZ ;  /* 0x00000004141072a5 */ /* 0x000fe4000f8e003f */
[----:B------:R-:W-:-:S04]  /*0d50*/  UIMAD UR6, UR6, UR4, URZ ;  /* 0x00000004060672a4 */ /* 0x000fc8000f8e023f */
[----:B------:R-:W-:-:S03]  /*0d60*/  UIMAD UR6, UR20, UR5, UR6 ;  /* 0x00000005140672a4 */ /* 0x000fc6000f8e0206 */
[----:B------:R-:W-:Y:S02]  /*0d70*/  ULDC.64 UR4, c[0x0][0x1b8] ;  /* 0x00006e0000047ab9 */ /* 0x000fe40000000a00 */
[----:B------:R-:W-:Y:S01]  /*0d80*/  UIADD3 UR6, UR17, UR6, URZ ;  /* 0x0000000611067290 */ /* 0x000fe2000fffe03f */
[----:B-1----:R-:W-:-:S04]  /*0d90*/  LEA.HI R0, R2, R129, RZ, 0x3 ;  /* 0x0000008102007211 */ /* 0x002fc800078f18ff */
[----:B------:R-:W-:Y:S02]  /*0da0*/  LOP3.LUT R10, R0, 0xfffffff8, RZ, 0xc0, !PT ;  /* 0xfffffff8000a7812 */ /* 0x000fe400078ec0ff */
[----:B------:R-:W-:-:S03]  /*0db0*/  SHF.R.S32.HI R30, RZ, 0x3, R0 ;  /* 0x00000003ff1e7819 */ /* 0x000fc60000011400 */
[----:B------:R-:W-:-:S04]  /*0dc0*/  IMAD.IADD R10, R129, 0x1, -R10 ;  /* 0x00000001810a7824 */ /* 0x000fc800078e0a0a */
[----:B------:R-:W-:-:S05]  /*0dd0*/  IMAD R32, R10, 0x20, R30 ;  /* 0x000000200a207824 */ /* 0x000fca00078e021e */
[----:B------:R-:W-:Y:S01]  /*0de0*/  IADD3 R0, R32, UR22, RZ ;  /* 0x0000001620007c10 */ /* 0x000fe2000fffe0ff */
[----:B------:R-:W-:Y:S02]  /*0df0*/  UIMAD UR20, UR9, UR4, URZ ;  /* 0x00000004091472a4 */ /* 0x000fe4000f8e023f */
[----:B------:R-:W-:Y:S01]  /*0e00*/  UIMAD.WIDE.U32 UR24, UR11, UR4, URZ ;  /* 0x000000040b1872a5 */ /* 0x000fe2000f8e003f */
[----:B------:R-:W-:Y:S01]  /*0e10*/  ISETP.GE.AND P0, PT, R0, UR10, PT ;  /* 0x0000000a00007c0c */ /* 0x000fe2000bf06270 */
[----:B------:R-:W-:Y:S01]  /*0e20*/  IMAD.SHL.U32 R16, R30, 0x40, RZ ;  /* 0x000000401e107824 */ /* 0x000fe200078e00ff */
[----:B--2---:R-:W-:Y:S01]  /*0e30*/  IADD3 R0, R0, UR12, RZ ;  /* 0x0000000c00007c10 */ /* 0x004fe2000fffe0ff */
[----:B------:R-:W-:Y:S01]  /*0e40*/  IMAD.SHL.U32 R40, R10, 0x8, RZ ;  /* 0x000000080a287824 */ /* 0x000fe200078e00ff */
[----:B------:R-:W-:Y:S01]  /*0e50*/  ISETP.GT.OR P0, PT, R32, 0x2f, P0 ;  /* 0x0000002f2000780c */ /* 0x000fe20000704670 */
[----:B------:R-:W-:Y:S01]  /*0e60*/  UIADD3 UR28, UR29, UR10, URZ ;  /* 0x0000000a1d1c7290 */ /* 0x000fe2000fffe03f */
[----:B------:R-:W-:Y:S01]  /*0e70*/  STL [R1+0x20], R32 ;  /* 0x0000202001007387 */ /* 0x000fe20000100800 */
        /* <DEDUP_REMOVED lines=8> */
[----:B------:R-:W-:Y:S01]  /*0f00*/  PLOP3.LUT P1, PT, PT, PT, UP1, 0x80, 0x0 ;  /* 0x000000000000781c */ /* 0x000fe20003f2f018 */
[----:B------:R-:W-:Y:S01]  /*0f10*/  UIMAD UR20, UR11, UR5, UR20 ;  /* 0x000000050b1472a4 */ /* 0x000fe2000f8e0214 */
[----:B------:R-:W-:Y:S01]  /*0f20*/  PLOP3.LUT P0, PT, PT, PT, UP1, 0x80, 0x0 ;  /* 0x000000000000781c */ /* 0x000fe20003f0f018 */
[----:B------:R-:W-:Y:S01]  /*0f30*/  IMAD.MOV R5, RZ, RZ, -R5 ;  /* 0x000000ffff057224 */ /* 0x000fe200078e0a05 */
[----:B------:R-:W-:Y:S01]  /*0f40*/  IADD3 R3, R32, UR27, RZ ;  /* 0x0000001b20037c10 */ /* 0x000fe2000fffe0ff */
[----:B------:R-:W-:Y:S01]  /*0f50*/  ULDC.64 UR4, c[0x0][0x1c0] ;  /* 0x0000700000047ab9 */ /* 0x000fe20000000a00 */
[----:B------:R-:W-:Y:S01]  /*0f60*/  LOP3.LUT R16, R16, 0x1c0, RZ, 0xc0, !PT ;  /* 0x000001c010107812 */ /* 0x000fe200078ec0ff */
[----:B------:R-:W-:Y:S01]  /*0f70*/  UIADD3 UR25, UR25, UR20, URZ ;  /* 0x0000001419197290 */ /* 0x000fe2000fffe03f */
[C---:B------:R-:W-:Y:S01]  /*0f80*/  IADD3 R14, R40.reuse, 0x80, RZ ;  /* 0x00000080280e7810 */ /* 0x040fe20007ffe0ff */
[----:B------:R-:W-:Y:S01]  /*0f90*/  UIMAD UR21, UR21, UR4, URZ ;  /* 0x00000004151572a4 */ /* 0x000fe2000f8e023f */
[C---:B------:R-:W-:Y:S01]  /*0fa0*/  IADD3 R13, R40.reuse, 0xc0, RZ ;  /* 0x000000c0280d7810 */ /* 0x040fe20007ffe0ff */
[----:B------:R-:W-:Y:S01]  /*0fb0*/  UIMAD.WIDE.U32 UR24, UR15, UR4, UR24 ;  /* 0x000000040f1872a5 */ /* 0x000fe2000f8e0018 */
[----:B------:R-:W-:Y:S01]  /*0fc0*/  SHF.R.S32.HI R11, RZ, 0x1f, R14 ;  /* 0x0000001fff0b7819 */ /* 0x000fe2000001140e */
[----:B------:R-:W-:Y:S01]  /*0fd0*/  @P1 IMAD.HI.U32 R4, R3, c[0x0][0x2c8], RZ ;  /* 0x0000b20003041a27 */ /* 0x000fe200078e00ff */
[----:B------:R-:W-:Y:S01]  /*0fe0*/  UIMAD UR5, UR15, UR5, UR21 ;  /* 0x000000050f0572a4 */ /* 0x000fe2000f8e0215 */
[----:B------:R-:W-:Y:S01]  /*0ff0*/  ISETP.GE.AND P3, PT, R40, c[0x0][0x198], PT ;  /* 0x0000660028007a0c */ /* 0x000fe20003f66270 */
[----:B------:R-:W-:Y:S01]  /*1000*/  UISETP.LT.AND UP0, UPT, UR28, 0x30, UPT ;  /* 0x000000301c00788c */ /* 0x000fe2000bf01270 */
[----:B------:R-:W-:Y:S01]  /*1010*/  IMAD.U32 R9, RZ, RZ, UR25 ;  /* 0x00000019ff097e24 */ /* 0x000fe2000f8e00ff */
[----:B------:R-:W-:Y:S01]  /*1020*/  UIADD3 UR5, UR25, UR5, URZ ;  /* 0x0000000519057290 */ /* 0x000fe2000fffe03f */
[----:B------:R-:W-:Y:S01]  /*1030*/  IMAD.U32 R8, RZ, RZ, UR24 ;  /* 0x00000018ff087e24 */ /* 0x000fe2000f8e00ff */
[----:B------:R-:W-:Y:S01]  /*1040*/  ULDC UR15, c[0x0][0x168] ;  /* 0x00005a00000f7ab9 */ /* 0x000fe20000000800 */
[----:B------:R-:W-:Y:S01]  /*1050*/  LEA.HI R11, R11, R14, RZ, 0x3 ;  /* 0x0000000e0b0b7211 */ /* 0x000fe200078f18ff */
[----:B------:R-:W-:Y:S01]  /*1060*/  UIMAD UR15, UR8, UR15, URZ ;  /* 0x0000000f080f72a4 */ /* 0x000fe2000f8e023f */
[----:B------:R-:W-:Y:S01]  /*1070*/  ISETP.GE.AND P5, PT, R14, c[0x0][0x198], PT ;  /* 0x000066000e007a0c */ /* 0x000fe20003fa6270 */
[----:B-1----:R-:W-:Y:S01]  /*1080*/  IMAD.MOV.U32 R7, RZ, RZ, R3 ;  /* 0x000000ffff077224 */ /* 0x002fe200078e0003 */
[----:B------:R-:W-:Y:S01]  /*1090*/  @P0 SHF.R.U32.HI R7, RZ, c[0x0][0x2cc], R4 ;  /* 0x0000b300ff070a19 */ /* 0x000fe20000011604 */
[----:B------:R-:W-:Y:S01]  /*10a0*/  IMAD.U32 R9, RZ, RZ, UR5 ;  /* 0x00000005ff097e24 */ /* 0x000fe2000f8e00ff */
[----:B------:R-:W-:Y:S01]  /*10b0*/  ISETP.GE.AND P6, PT, R13, c[0x0][0x198], PT ;  /* 0x000066000d007a0c */ /* 0x000fe20003fc6270 */
[----:B------:R-:W-:Y:S01]  /*10c0*/  IMAD R36, R5, c[0x0][0x2b8], R0 ;  /* 0x0000ae0005247a24 */ /* 0x000fe200078e0200 */
[--C-:B------:R-:W-:Y:S01]  /*10d0*/  SHF.R.S32.HI R6, RZ, 0x1f, R7.reuse ;  /* 0x0000001fff067819 */ /* 0x100fe20000011407 */
[----:B------:R-:W-:Y:S01]  /*10e0*/  IMAD.MOV R4, RZ, RZ, -R7 ;  /* 0x000000ffff047224 */ /* 0x000fe200078e0a07 */
[----:B------:R-:W-:Y:S01]  /*10f0*/  LOP3.LUT R34, R11, 0xfffffff8, RZ, 0xc0, !PT ;  /* 0xfffffff80b227812 */ /* 0x000fe200078ec0ff */
[C---:B------:R-:W-:Y:S01]  /*1100*/  IMAD.WIDE.U32 R8, R7.reuse, c[0x0][0x1b0], R8 ;  /* 0x00006c0007087a25 */ /* 0x040fe200078e0008 */
[----:B------:R-:W-:Y:S01]  /*1110*/  ULDC.64 UR4, c[0x0][0x1e8] ;  /* 0x00007a0000047ab9 */ /* 0x000fe20000000a00 */
[----:B------:R-:W-:Y:S01]  /*1120*/  SHF.R.S32.HI R12, RZ, 0x1f, R40 ;  /* 0x0000001fff0c7819 */ /* 0x000fe20000011428 */
[----:B------:R-:W-:Y:S01]  /*1130*/  UIMAD UR8, UR9, UR4, URZ ;  /* 0x00000004090872a4 */ /* 0x000fe2000f8e023f */
[----:B------:R-:W-:Y:S01]  /*1140*/  IMAD R4, R4, c[0x0][0x2c4], R3 ;  /* 0x0000b10004047a24 */ /* 0x000fe200078e0203 */
[----:B------:R-:W-:Y:S01]  /*1150*/  UIMAD.WIDE.U32 UR20, UR11, UR4, URZ ;  /* 0x000000040b1472a5 */ /* 0x000fe2000f8e003f */
[----:B------:R-:W-:Y:S01]  /*1160*/  IMAD R6, R6, c[0x0][0x1b0], RZ ;  /* 0x00006c0006067a24 */ /* 0x000fe200078e02ff */
[----:B------:R-:W-:Y:S01]  /*1170*/  UIMAD UR8, UR11, UR5, UR8 ;  /* 0x000000050b0872a4 */ /* 0x000fe2000f8e0208 */
[----:B------:R-:W-:Y:S01]  /*1180*/  BSSY B0, `(.L_x_170) ;  /* 0x0000123000007945 */ /* 0x000fe20003800000 */
[----:B------:R-:W-:Y:S01]  /*1190*/  SHF.R.S32.HI R3, RZ, 0x1f, R4 ;  /* 0x0000001fff037819 */ /* 0x000fe20000011404 */
[----:B------:R-:W-:Y:S01]  /*11a0*/  IMAD R6, R7, c[0x0][0x1b4], R6 ;  /* 0x00006d0007067a24 */ /* 0x000fe200078e0206 */
[----:B------:R-:W-:-:S02]  /*11b0*/  UIADD3 UR8, UR21, UR8, URZ ;  /* 0x0000000815087290 */ /* 0x000fc4000fffe03f */
[----:B------:R-:W-:Y:S01]  /*11c0*/  USEL UR4, UR28, 0x30, UP0 ;  /* 0x000000301c047887 */ /* 0x000fe20008000000 */
[----:B------:R-:W-:Y:S01]  /*11d0*/  IMAD.IADD R7, R9, 0x1, R6 ;  /* 0x0000000109077824 */ /* 0x000fe200078e0206 */
[----:B------:R-:W-:Y:S01]  /*11e0*/  IADD3 R9, R40, 0x40, RZ ;  /* 0x0000004028097810 */ /* 0x000fe20007ffe0ff */
[----:B------:R-:W-:Y:S02]  /*11f0*/  IMAD R3, R3, c[0x0][0x1a8], RZ ;  /* 0x00006a0003037a24 */ /* 0x000fe400078e02ff */
[----:B------:R-:W-:Y:S01]  /*1200*/  IMAD.MOV.U32 R6, RZ, RZ, R8 ;  /* 0x000000ffff067224 */ /* 0x000fe200078e0008 */
[----:B------:R-:W-:Y:S01]  /*1210*/  LEA.HI R8, R2, R129, RZ, 0x6 ;  /* 0x0000008102087211 */ /* 0x000fe200078f30ff */
[C---:B------:R-:W-:Y:S01]  /*1220*/  IMAD R3, R4.reuse, c[0x0][0x1ac], R3 ;  /* 0x00006b0004037a24 */ /* 0x040fe200078e0203 */
[----:B------:R-:W-:Y:S01]  /*1230*/  SHF.R.S32.HI R15, RZ, 0x1f, R9 ;  /* 0x0000001fff0f7819 */ /* 0x000fe20000011409 */
[----:B------:R-:W-:Y:S01]  /*1240*/  IMAD.WIDE.U32 R6, R4, c[0x0][0x1a8], R6 ;  /* 0x00006a0004067a25 */ /* 0x000fe200078e0006 */
[----:B------:R-:W-:-:S02]  /*1250*/  SHF.R.U32.HI R4, RZ, 0x3, R16 ;  /* 0x00000003ff047819 */ /* 0x000fc40000011610 */
[----:B------:R-:W-:Y:S01]  /*1260*/  LOP3.LUT R16, R16, 0x38, R40, 0xf8, !PT ;  /* 0x0000003810107812 */ /* 0x000fe200078ef828 */
[----:B------:R-:W-:Y:S01]  /*1270*/  IMAD.IADD R3, R7, 0x1, R3 ;  /* 0x0000000107037824 */ /* 0x000fe200078e0203 */
[----:B------:R-:W-:Y:S01]  /*1280*/  LEA R20, P0, R6, c[0x0][0x160], 0x1 ;  /* 0x0000580006147a11 */ /* 0x000fe200078008ff */
[----:B------:R-:W-:Y:S01]  /*1290*/  IMAD.SHL.U32 R8, R8, 0x8, RZ ;  /* 0x0000000808087824 */ /* 0x000fe200078e00ff */
[----:B------:R-:W-:Y:S02]  /*12a0*/  LOP3.LUT R16, R16, R4, RZ, 0x3c, !PT ;  /* 0x0000000410107212 */ /* 0x000fe400078e3cff */
[----:B------:R-:W-:Y:S01]  /*12b0*/  LEA.HI.X R3, R6, c[0x0][0x164], R3, 0x1, P0 ;  /* 0x0000590006037a11 */ /* 0x000fe200000f0c03 */
[----:B------:R-:W-:Y:S01]  /*12c0*/  SHFL.IDX PT, R22, R20, 0x1, 0x181f ;  /* 0x00381f0014167f89 */ /* 0x000fe200000e0000 */
[----:B------:R-:W-:Y:S02]  /*12d0*/  IADD3 R4, R30, UR27, RZ ;  /* 0x0000001b1e047c10 */ /* 0x000fe4000fffe0ff */
[----:B------:R-:W-:Y:S01]  /*12e0*/  LOP3.LUT R16, R16, 0xfffffe00, R8, 0xf8, !PT ;  /* 0xfffffe0010107812 */ /* 0x000fe200078ef808 */
[----:B------:R-:W-:Y:S01]  /*12f0*/  SHFL.IDX PT, R6, R20, RZ, 0x181f ;  /* 0x00181fff14067589 */ /* 0x000fe200000e0000 */
[----:B------:R-:W-:-:S02]  /*1300*/  ISETP.GE.AND P0, PT, R4, UR15, PT ;  /* 0x0000000f04007c0c */ /* 0x000fc4000bf06270 */
[----:B------:R-:W-:Y:S01]  /*1310*/  SHF.R.S32.HI R8, RZ, 0x1f, R13 ;  /* 0x0000001fff087819 */ /* 0x000fe2000001140d */
[----:B------:R-:W1:Y:S01]  /*1320*/  SHFL.IDX PT, R7, R3, RZ, 0x181f ;  /* 0x00181fff03077589 */ /* 0x000e6200000e0000 */
[----:B------:R-:W-:Y:S01]  /*1330*/  LEA.HI R15, R15, R9, RZ, 0x3 ;  /* 0x000000090f0f7211 */ /* 0x000fe200078f18ff */
[----:B------:R-:W-:Y:S01]  /*1340*/  IMAD.SHL.U32 R41, R16, 0x2, RZ ;  /* 0x0000000210297824 */ /* 0x000fe200078e00ff */
[----:B------:R-:W-:Y:S01]  /*1350*/  ISETP.GE.AND P4, PT, R9, c[0x0][0x198], PT ;  /* 0x0000660009007a0c */ /* 0x000fe20003f86270 */
[----:B------:R-:W3:Y:S01]  /*1360*/  SHFL.IDX PT, R23, R3, 0x1, 0x181f ;  /* 0x00381f0003177f89 */ /* 0x000ee200000e0000 */
[----:B------:R-:W-:Y:S02]  /*1370*/  LEA.HI R8, R8, R13, RZ, 0x3 ;  /* 0x0000000d08087211 */ /* 0x000fe400078f18ff */
[----:B------:R-:W-:Y:S01]  /*1380*/  LOP3.LUT R35, R15, 0xfffffff8, RZ, 0xc0, !PT ;  /* 0xfffffff80f237812 */ /* 0x000fe200078ec0ff */
[----:B------:R-:W-:Y:S01]  /*1390*/  SHFL.IDX PT, R21, R3, 0x3, 0x181f ;  /* 0x00781f0003157f89 */ /* 0x000fe200000e0000 */
[----:B------:R-:W-:-:S02]  /*13a0*/  LOP3.LUT R33, R8, 0xfffffff8, RZ, 0xc0, !PT ;  /* 0xfffffff808217812 */ /* 0x000fc400078ec0ff */
[----:B------:R-:W-:-:S04]  /*13b0*/  IADD3 R0, R4, 0x20, RZ ;  /* 0x0000002004007810 */ /* 0x000fc80007ffe0ff */
[----:B------:R-:W-:Y:S02]  /*13c0*/  ISETP.GE.AND P1, PT, R0, UR15, PT ;  /* 0x0000000f00007c0c */ /* 0x000fe4000bf26270 */
[C---:B------:R-:W-:Y:S02]  /*13d0*/  IADD3 R0, R4.reuse, 0x40, RZ ;  /* 0x0000004004007810 */ /* 0x040fe40007ffe0ff */
[----:B------:R-:W-:-:S04]  /*13e0*/  IADD3 R4, R4, 0x60, RZ ;  /* 0x0000006004047810 */ /* 0x000fc80007ffe0ff */
[----:B------:R-:W-:Y:S01]  /*13f0*/  ISETP.GE.AND P2, PT, R4, UR15, PT ;  /* 0x0000000f04007c0c */ /* 0x000fe2000bf46270 */
[----:B-1----:R-:W-:-:S04]  /*1400*/  @!P0 IMAD.WIDE R16, R40, 0x2, R6 ;  /* 0x0000000228108825 */ /* 0x002fc800078e0206 */
[--C-:B------:R-:W-:Y:S01]  /*1410*/  @!P0 IMAD.WIDE R18, R35, 0x2, R6.reuse ;  /* 0x0000000223128825 */ /* 0x100fe200078e0206 */
[----:B------:R1:W-:Y:S03]  /*1420*/  @!P0 LDGSTS.E.BYPASS.LTC128B.128 [R41+0x4080], [R16.64], !P3 ;  /* 0x0408000010298fae */ /* 0x0003e6000d901d52 */
[--C-:B------:R-:W-:Y:S01]  /*1430*/  @!P0 IMAD.WIDE R24, R34, 0x2, R6.reuse ;  /* 0x0000000222188825 */ /* 0x100fe200078e0206 */
[----:B------:R4:W-:Y:S03]  /*1440*/  @!P0 LDGSTS.E.BYPASS.LTC128B.128 [R41+0x8080], [R18.64], !P4 ;  /* 0x0808000012298fae */ /* 0x0009e6000e101d52 */
[----:B------:R-:W-:Y:S01]  /*1450*/  @!P0 IMAD.WIDE R6, R33, 0x2, R6 ;  /* 0x0000000221068825 */ /* 0x000fe200078e0206 */
[----:B------:R5:W-:Y:S03]  /*1460*/  @!P0 LDGSTS.E.BYPASS.LTC128B.128 [R41+0xc080], [R24.64], !P5 ;  /* 0x0c08000018298fae */ /* 0x000be6000e901d52 */
[----:B---3--:R-:W-:Y:S01]  /*1470*/  @!P1 IMAD.WIDE R26, R40, 0x2, R22 ;  /* 0x00000002281a9825 */ /* 0x008fe200078e0216 */
[----:B------:R3:W-:Y:S01]  /*1480*/  @!P0 LDGSTS.E.BYPASS.LTC128B.128 [R41+0x10080], [R6.64], !P6 ;  /* 0x1008000006298fae */ /* 0x0007e2000f101d52 */
[----:B------:R-:W-:-:S02]  /*1490*/  ISETP.GE.AND P0, PT, R0, UR15, PT ;  /* 0x0000000f00007c0c */ /* 0x000fc4000bf06270 */
[----:B------:R-:W-:Y:S01]  /*14a0*/  @!P1 IMAD.WIDE R28, R34, 0x2, R22 ;  /* 0x00000002221c9825 */ /* 0x000fe200078e0216 */
[----:B------:R3:W-:Y:S01]  /*14b0*/  @!P1 LDGSTS.E.BYPASS.LTC128B.128 [R41+0x5080], [R26.64], !P3 ;  /* 0x050800001a299fae */ /* 0x0007e2000d901d52 */
[----:B-1----:R-:W-:Y:S02]  /*14c0*/  SHF.R.S32.HI R16, RZ, 0x1f, R36 ;  /* 0x0000001fff107819 */ /* 0x002fe40000011424 */
[----:B----4-:R-:W-:-:S04]  /*14d0*/  IMAD.WIDE.U32 R18, R36, c[0x0][0x1e0], RZ ;  /* 0x0000780024127a25 */ /* 0x010fc800078e00ff */
[----:B-----5:R-:W-:-:S04]  /*14e0*/  @!P1 IMAD.WIDE R24, R35, 0x2, R22 ;  /* 0x0000000223189825 */ /* 0x020fc800078e0216 */
[----:B---3--:R-:W-:Y:S01]  /*14f0*/  IMAD R6, R16, c[0x0][0x1e0], RZ ;  /* 0x0000780010067a24 */ /* 0x008fe200078e02ff */
[----:B------:R1:W-:Y:S01]  /*1500*/  @!P1 LDGSTS.E.BYPASS.LTC128B.128 [R41+0x9080], [R24.64], !P4 ;  /* 0x0908000018299fae */ /* 0x0003e2000e101d52 */
[----:B------:R-:W-:-:S03]  /*1510*/  @!P1 IMAD.WIDE R22, R33, 0x2, R22 ;  /* 0x0000000221169825 */ /* 0x000fc600078e0216 */
[----:B------:R3:W-:Y:S01]  /*1520*/  @!P1 LDGSTS.E.BYPASS.LTC128B.128 [R41+0xd080], [R28.64], !P5 ;  /* 0x0d0800001c299fae */ /* 0x0007e2000e901d52 */
[----:B------:R-:W-:Y:S02]  /*1530*/  IMAD R6, R36, c[0x0][0x1e4], R6 ;  /* 0x0000790024067a24 */ /* 0x000fe400078e0206 */
[----:B------:R-:W-:Y:S01]  /*1540*/  IMAD R16, R16, c[0x0][0x208], RZ ;  /* 0x0000820010107a24 */ /* 0x000fe200078e02ff */
[----:B------:R4:W-:Y:S01]  /*1550*/  @!P1 LDGSTS.E.BYPASS.LTC128B.128 [R41+0x11080], [R22.64], !P6 ;  /* 0x1108000016299fae */ /* 0x0009e2000f101d52 */
[----:B------:R-:W-:Y:S02]  /*1560*/  IMAD.IADD R7, R19, 0x1, R6 ;  /* 0x0000000113077824 */ /* 0x000fe400078e0206 */
[----:B------:R-:W-:Y:S01]  /*1570*/  IMAD.MOV.U32 R6, RZ, RZ, R18 ;  /* 0x000000ffff067224 */ /* 0x000fe200078e0012 */
[----:B------:R-:W-:Y:S01]  /*1580*/  SHFL.IDX PT, R19, R3, 0x2, 0x181f ;  /* 0x00581f0003137f89 */ /* 0x000fe200000e0000 */
[----:B------:R-:W-:-:S03]  /*1590*/  IMAD R16, R36, c[0x0][0x20c], R16 ;  /* 0x0000830024107a24 */ /* 0x000fc600078e0210 */
[----:B------:R-:W4:Y:S04]  /*15a0*/  SHFL.IDX PT, R18, R20, 0x2, 0x181f ;  /* 0x00581f0014127f89 */ /* 0x000f2800000e0000 */
[----:B------:R-:W1:Y:S01]  /*15b0*/  SHFL.IDX PT, R20, R20, 0x3, 0x181f ;  /* 0x00781f0014147f89 */ /* 0x000e6200000e0000 */
[----:B----4-:R-:W-:-:S04]  /*15c0*/  @!P0 IMAD.WIDE R22, R35, 0x2, R18 ;  /* 0x0000000223168825 */ /* 0x010fc800078e0212 */
[----:B------:R-:W-:-:S04]  /*15d0*/  @!P0 IMAD.WIDE R26, R33, 0x2, R18 ;  /* 0x00000002211a8825 */ /* 0x000fc800078e0212 */
[----:B-1----:R-:W-:Y:S01]  /*15e0*/  @!P2 IMAD.WIDE R24, R40, 0x2, R20 ;  /* 0x000000022818a825 */ /* 0x002fe200078e0214 */
[----:B--2---:R-:W-:-:S03]  /*15f0*/  SHF.R.S32.HI R0, RZ, 0x1f, R31 ;  /* 0x0000001fff007819 */ /* 0x004fc6000001141f */
[C---:B------:R-:W-:Y:S01]  /*1600*/  IMAD.WIDE.U32 R6, R31.reuse, c[0x0][0x1f0], R6 ;  /* 0x00007c001f067a25 */ /* 0x040fe200078e0006 */
[----:B------:R-:W-:Y:S03]  /*1610*/  STL [R1+0x8], R31 ;  /* 0x0000081f01007387 */ /* 0x000fe60000100800 */
[C---:B------:R-:W-:Y:S01]  /*1620*/  IMAD R5, R0.reuse, c[0x0][0x1f0], RZ ;  /* 0x00007c0000057a24 */ /* 0x040fe200078e02ff */
[----:B------:R-:W-:Y:S01]  /*1630*/  STL [R1+0x24], R40 ;  /* 0x0000242801007387 */ /* 0x000fe20000100800 */
[----:B------:R-:W-:Y:S02]  /*1640*/  IMAD R11, R0, c[0x0][0x218], RZ ;  /* 0x00008600000b7a24 */ /* 0x000fe400078e02ff */
[C---:B------:R-:W-:Y:S01]  /*1650*/  IMAD R3, R31.reuse, c[0x0][0x1f4], R5 ;  /* 0x00007d001f037a24 */ /* 0x040fe200078e0205 */
[----:B------:R-:W-:Y:S01]  /*1660*/  IADD3 R5, P1, R6, UR20, RZ ;  /* 0x0000001406057c10 */ /* 0x000fe2000ff3e0ff */
[----:B------:R-:W-:Y:S01]  /*1670*/  IMAD R11, R31, c[0x0][0x21c], R11 ;  /* 0x000087001f0b7a24 */ /* 0x000fe200078e020b */
[----:B------:R-:W-:Y:S01]  /*1680*/  STL [R1+0x1c], R41 ;  /* 0x00001c2901007387 */ /* 0x000fe20000100800 */
[----:B------:R-:W-:Y:S01]  /*1690*/  IMAD.SHL.U32 R0, R30, 0x8, RZ ;  /* 0x000000081e007824 */ /* 0x000fe200078e00ff */
[----:B------:R-:W-:-:S02]  /*16a0*/  IADD3.X R3, R7, UR8, R3, P1, !PT ;  /* 0x0000000807037c10 */ /* 0x000fc40008ffe403 */
[C---:B------:R-:W-:Y:S01]  /*16b0*/  LEA R6, P1, R5.reuse, c[0x0][0x1c8], 0x1 ;  /* 0x0000720005067a11 */ /* 0x040fe200078208ff */
[----:B------:R-:W-:Y:S03]  /*16c0*/  STL [R1+0x18], R35 ;  /* 0x0000182301007387 */ /* 0x000fe60000100800 */
[----:B------:R-:W-:Y:S01]  /*16d0*/  LEA.HI.X R3, R5, c[0x0][0x1cc], R3, 0x1, P1 ;  /* 0x0000730005037a11 */ /* 0x000fe200008f0c03 */
[--C-:B------:R-:W-:Y:S01]  /*16e0*/  @!P0 IMAD.WIDE R4, R40, 0x2, R18.reuse ;  /* 0x0000000228048825 */ /* 0x100fe200078e0212 */
[----:B------:R-:W-:Y:S04]  /*16f0*/  STL [R1+0x14], R34 ;  /* 0x0000142201007387 */ /* 0x000fe80000100800 */
[----:B------:R1:W-:Y:S04]  /*1700*/  @!P0 LDGSTS.E.BYPASS.LTC128B.128 [R41+0x6080], [R4.64], !P3 ;  /* 0x0608000004298fae */ /* 0x0003e8000d901d52 */
[----:B------:R2:W-:Y:S04]  /*1710*/  @!P0 LDGSTS.E.BYPASS.LTC128B.128 [R41+0xa080], [R22.64], !P4 ;  /* 0x0a08000016298fae */ /* 0x0005e8000e101d52 */
[----:B------:R-:W-:Y:S04]  /*1720*/  SHFL.IDX PT, R7, R3, 0x1, 0x181f ;  /* 0x00381f0003077f89 */ /* 0x000fe800000e0000 */
[----:B------:R-:W-:Y:S04]  /*1730*/  STL [R1+0x10], R33 ;  /* 0x0000102101007387 */ /* 0x000fe80000100800 */
[----:B------:R-:W-:Y:S01]  /*1740*/  STL [R1+0xc], R36 ;  /* 0x00000c2401007387 */ /* 0x000fe20000100800 */
[----:B-1----:R-:W-:-:S03]  /*1750*/  @!P0 IMAD.WIDE R4, R34, 0x2, R18 ;  /* 0x0000000222048825 */ /* 0x002fc600078e0212 */
[----:B------:R-:W-:Y:S01]  /*1760*/  SHFL.IDX PT, R18, R6, RZ, 0x181f ;  /* 0x00181fff06127589 */ /* 0x000fe200000e0000 */
[----:B--2---:R-:W-:-:S03]  /*1770*/  IMAD.WIDE.U32 R22, R36, c[0x0][0x208], RZ ;  /* 0x0000820024167a25 */ /* 0x004fc600078e00ff */
[----:B------:R-:W1:Y:S01]  /*1780*/  SHFL.IDX PT, R19, R3, RZ, 0x181f ;  /* 0x00181fff03137589 */ /* 0x000e6200000e0000 */
[----:B------:R-:W-:-:S03]  /*1790*/  IMAD.IADD R17, R23, 0x1, R16 ;  /* 0x0000000117117824 */ /* 0x000fc600078e0210 */
[----:B------:R2:W-:Y:S01]  /*17a0*/  @!P0 LDGSTS.E.BYPASS.LTC128B.128 [R41+0xe080], [R4.64], !P5 ;  /* 0x0e08000004298fae */ /* 0x0005e2000e901d52 */
[----:B------:R-:W-:-:S03]  /*17b0*/  IMAD.MOV.U32 R16, RZ, RZ, R22 ;  /* 0x000000ffff107224 */ /* 0x000fc600078e0016 */
[----:B------:R4:W-:Y:S01]  /*17c0*/  @!P0 LDGSTS.E.BYPASS.LTC128B.128 [R41+0x12080], [R26.64], !P6 ;  /* 0x120800001a298fae */ /* 0x0009e2000f101d52 */
[----:B------:R-:W-:Y:S01]  /*17d0*/  ISETP.GE.AND P6, PT, R9, c[0x0][0x1d4], PT ;  /* 0x0000750009007a0c */ /* 0x000fe20003fc6270 */
[----:B------:R-:W-:Y:S02]  /*17e0*/  IMAD.WIDE.U32 R16, R31, c[0x0][0x218], R16 ;  /* 0x000086001f107a25 */ /* 0x000fe400078e0010 */
[----:B------:R5:W-:Y:S01]  /*17f0*/  @!P2 LDGSTS.E.BYPASS.LTC128B.128 [R41+0x7080], [R24.64], !P3 ;  /* 0x070800001829afae */ /* 0x000be2000d901d52 */
[----:B------:R-:W-:-:S03]  /*1800*/  ISETP.GE.AND P3, PT, R40, c[0x0][0x1d4], PT ;  /* 0x0000750028007a0c */ /* 0x000fc60003f66270 */
[----:B------:R-:W1:Y:S01]  /*1810*/  SHFL.IDX PT, R6, R6, 0x1, 0x181f ;  /* 0x00381f0006067f89 */ /* 0x000e6200000e0000 */
[----:B--2---:R-:W-:Y:S01]  /*1820*/  IADD3 R4, -R30, UR4, RZ ;  /* 0x000000041e047c10 */ /* 0x004fe2000fffe1ff */
[----:B------:R-:W-:Y:S02]  /*1830*/  ULDC.64 UR4, c[0x0][0x210] ;  /* 0x0000840000047ab9 */ /* 0x000fe40000000a00 */
[----:B------:R-:W-:Y:S01]  /*1840*/  UIMAD.WIDE.U32 UR24, UR11, UR4, URZ ;  /* 0x000000040b1872a5 */ /* 0x000fe2000f8e003f */
[--C-:B----4-:R-:W-:Y:S01]  /*1850*/  @!P2 IMAD.WIDE R26, R35, 0x2, R20.reuse ;  /* 0x00000002231aa825 */ /* 0x110fe200078e0214 */
[C---:B------:R-:W-:Y:S01]  /*1860*/  ISETP.GE.AND P1, PT, R4.reuse, 0x1, PT ;  /* 0x000000010400780c */ /* 0x040fe20003f26270 */
[----:B------:R-:W-:Y:S01]  /*1870*/  UIMAD UR4, UR9, UR4, URZ ;  /* 0x00000004090472a4 */ /* 0x000fe2000f8e023f */
[----:B------:R-:W-:Y:S01]  /*1880*/  ISETP.GT.AND P0, PT, R4, 0x20, PT ;  /* 0x000000200400780c */ /* 0x000fe20003f04270 */
[--C-:B-----5:R-:W-:Y:S01]  /*1890*/  @!P2 IMAD.WIDE R24, R34, 0x2, R20.reuse ;  /* 0x000000022218a825 */ /* 0x120fe200078e0214 */
[----:B------:R2:W-:Y:S01]  /*18a0*/  @!P2 LDGSTS.E.BYPASS.LTC128B.128 [R41+0xb080], [R26.64], !P4 ;  /* 0x0b0800001a29afae */ /* 0x0005e2000e101d52 */
[----:B------:R-:W-:Y:S01]  /*18b0*/  ISETP.GE.AND P4, PT, R13, c[0x0][0x198], PT ;  /* 0x000066000d007a0c */ /* 0x000fe20003f86270 */
[----:B------:R-:W-:Y:S01]  /*18c0*/  UIMAD UR4, UR11, UR5, UR4 ;  /* 0x000000050b0472a4 */ /* 0x000fe2000f8e0204 */
[----:B------:R-:W-:Y:S01]  /*18d0*/  @!P2 IMAD.WIDE R20, R33, 0x2, R20 ;  /* 0x000000022114a825 */ /* 0x000fe200078e0214 */
[----:B------:R4:W-:Y:S01]  /*18e0*/  @!P2 LDGSTS.E.BYPASS.LTC128B.128 [R41+0xf080], [R24.64], !P5 ;  /* 0x0f0800001829afae */ /* 0x0009e2000e901d52 */
[----:B------:R-:W-:Y:S01]  /*18f0*/  ISETP.GE.AND P5, PT, R14, c[0x0][0x1d4], PT ;  /* 0x000075000e007a0c */ /* 0x000fe20003fa6270 */
[----:B------:R-:W-:-:S02]  /*1900*/  UIADD3 UR15, UR25, UR4, URZ ;  /* 0x00000004190f7290 */ /* 0x000fc4000fffe03f */
[----:B------:R-:W-:Y:S01]  /*1910*/  UIADD3 UR4, UR23, -0x1, URZ ;  /* 0xffffffff17047890 */ /* 0x000fe2000fffe03f */
[----:B-1----:R-:W-:-:S05]  /*1920*/  @P1 IMAD.WIDE R4, R35, 0x2, R18 ;  /* 0x0000000223041825 */ /* 0x002fca00078e0212 */
[----:B------:R1:W-:Y:S01]  /*1930*/  @!P2 LDGSTS.E.BYPASS.LTC128B.128 [R41+0x13080], [R20.64], !P4 ;  /* 0x130800001429afae */ /* 0x0003e2000e101d52 */
[----:B------:R-:W-:-:S03]  /*1940*/  ISETP.GE.AND P4, PT, R13, c[0x0][0x1d4], PT ;  /* 0x000075000d007a0c */ /* 0x000fc60003f86270 */
[----:B------:R-:W0:Y:S01]  /*1950*/  LDGDEPBAR ;  /* 0x00000000000079af */ /* 0x000e220000000000 */
[----:B-1----:R-:W-:-:S05]  /*1960*/  @P1 IMAD.WIDE R20, R40, 0x2, R18 ;  /* 0x0000000228141825 */ /* 0x002fca00078e0212 */
[----:B------:R1:W-:Y:S04]  /*1970*/  @P1 LDGSTS.E.BYPASS.LTC128B.128 [R41+0x14080], [R20.64], !P3 ;  /* 0x1408000014291fae */ /* 0x0003e8000d901d52 */
[----:B------:R5:W-:Y:S01]  /*1980*/  @P1 LDGSTS.E.BYPASS.LTC128B.128 [R41+0x15880], [R4.64], !P6 ;  /* 0x1588000004291fae */ /* 0x000be2000f101d52 */
[----:B-1----:R-:W-:-:S04]  /*1990*/  @P1 IMAD.WIDE R20, R34, 0x2, R18 ;  /* 0x0000000222141825 */ /* 0x002fc800078e0212 */
[----:B------:R-:W-:Y:S01]  /*19a0*/  @P1 IMAD.WIDE R18, R33, 0x2, R18 ;  /* 0x0000000221121825 */ /* 0x000fe200078e0212 */
[----:B-----5:R-:W-:Y:S01]  /*19b0*/  LEA.HI R5, R2, R129, RZ, 0x4 ;  /* 0x0000008102057211 */ /* 0x020fe200078f20ff */
[----:B------:R1:W-:Y:S04]  /*19c0*/  @P1 LDGSTS.E.BYPASS.LTC128B.128 [R41+0x17080], [R20.64], !P5 ;  /* 0x1708000014291fae */ /* 0x0003e8000e901d52 */
[----:B------:R5:W-:Y:S01]  /*19d0*/  @P1 LDGSTS.E.BYPASS.LTC128B.128 [R41+0x18880], [R18.64], !P4 ;  /* 0x1888000012291fae */ /* 0x000be2000e101d52 */
[----:B------:R-:W-:-:S04]  /*19e0*/  IADD3 R15, P1, R16, UR24, RZ ;  /* 0x00000018100f7c10 */ /* 0x000fc8000ff3e0ff */
[----:B------:R-:W-:Y:S01]  /*19f0*/  IADD3.X R11, R17, UR15, R11, P1, !PT ;  /* 0x0000000f110b7c10 */ /* 0x000fe20008ffe40b */
[----:B------:R-:W-:Y:S01]  /*1a00*/  @P0 IMAD.WIDE R16, R40, 0x2, R6 ;  /* 0x0000000228100825 */ /* 0x000fe200078e0206 */
[----:B------:R-:W-:-:S04]  /*1a10*/  LEA R8, P1, R15, c[0x0][0x1f8], 0x1 ;  /* 0x00007e000f087a11 */ /* 0x000fc800078208ff */
[----:B------:R2:W-:Y:S01]  /*1a20*/  @P0 LDGSTS.E.BYPASS.LTC128B.128 [R41+0x15080], [R16.64], !P3 ;  /* 0x1508000010290fae */ /* 0x0005e2000d901d52 */
[----:B------:R-:W-:Y:S02]  /*1a30*/  LEA.HI.X R11, R15, c[0x0][0x1fc], R11, 0x1, P1 ;  /* 0x00007f000f0b7a11 */ /* 0x000fe400008f0c0b */
[----:B-1----:R-:W-:Y:S02]  /*1a40*/  SHF.R.S32.HI R20, RZ, 0x4, R5 ;  /* 0x00000004ff147819 */ /* 0x002fe40000011405 */
[C---:B-----5:R-:W-:Y:S01]  /*1a50*/  LOP3.LUT R18, R5.reuse, 0xfffffff0, RZ, 0xc0, !PT ;  /* 0xfffffff005127812 */ /* 0x060fe200078ec0ff */
[----:B------:R-:W-:Y:S01]  /*1a60*/  IMAD.SHL.U32 R19, R10, 0x40, RZ ;  /* 0x000000400a137824 */ /* 0x000fe200078e00ff */
[----:B------:R-:W-:-:S03]  /*1a70*/  LEA.HI R5, R5, R20, RZ, 0x1 ;  /* 0x0000001405057211 */ /* 0x000fc600078f08ff */
[----:B------:R-:W-:Y:S01]  /*1a80*/  IMAD.IADD R18, R129, 0x1, -R18 ;  /* 0x0000000181127824 */ /* 0x000fe200078e0a12 */
[----:B------:R-:W-:Y:S02]  /*1a90*/  LOP3.LUT R19, R19, 0x1c0, RZ, 0xc0, !PT ;  /* 0x000001c013137812 */ /* 0x000fe400078ec0ff */
[----:B------:R-:W-:Y:S02]  /*1aa0*/  LOP3.LUT R5, R5, 0xfffffffe, RZ, 0xc0, !PT ;  /* 0xfffffffe05057812 */ /* 0x000fe400078ec0ff */
[----:B------:R-:W-:Y:S01]  /*1ab0*/  SHF.R.S32.HI R4, RZ, 0x1f, R18 ;  /* 0x0000001fff047819 */ /* 0x000fe20000011412 */
[----:B--2---:R-:W-:Y:S01]  /*1ac0*/  @P0 IMAD.WIDE R16, R34, 0x2, R6 ;  /* 0x0000000222100825 */ /* 0x004fe200078e0206 */
[----:B------:R-:W-:Y:S02]  /*1ad0*/  LOP3.LUT R0, R19, 0x8, R0, 0xf8, !PT ;  /* 0x0000000813007812 */ /* 0x000fe400078ef800 */
[----:B------:R-:W-:Y:S01]  /*1ae0*/  LEA.HI R4, R4, R18, RZ, 0x3 ;  /* 0x0000001204047211 */ /* 0x000fe200078f18ff */
[----:B------:R-:W-:Y:S01]  /*1af0*/  IMAD.IADD R5, R20, 0x1, -R5 ;  /* 0x0000000114057824 */ /* 0x000fe200078e0a05 */
[----:B------:R-:W-:-:S02]  /*1b00*/  SHF.R.U32.HI R19, RZ, 0x3, R19 ;  /* 0x00000003ff137819 */ /* 0x000fc40000011613 */
[C---:B------:R-:W-:Y:S01]  /*1b10*/  LOP3.LUT R3, R4.reuse, 0xfffffff8, RZ, 0xc0, !PT ;  /* 0xfffffff804037812 */ /* 0x040fe200078ec0ff */
[----:B------:R-:W-:Y:S01]  /*1b20*/  IMAD.SHL.U32 R4, R4, 0x40, RZ ;  /* 0x0000004004047824 */ /* 0x000fe200078e00ff */
[----:B------:R-:W-:-:S03]  /*1b30*/  LOP3.LUT R0, R0, R19, RZ, 0x3c, !PT ;  /* 0x0000001300007212 */ /* 0x000fc600078e3cff */
[----:B------:R-:W-:Y:S02]  /*1b40*/  IMAD.IADD R3, R18, 0x1, -R3 ;  /* 0x0000000112037824 */ /* 0x000fe400078e0a03 */
[----:B------:R-:W-:-:S04]  /*1b50*/  @P0 IMAD.WIDE R18, R35, 0x2, R6 ;  /* 0x0000000223120825 */ /* 0x000fc800078e0206 */
[----:B------:R-:W-:Y:S01]  /*1b60*/  @P0 IMAD.WIDE R6, R33, 0x2, R6 ;  /* 0x0000000221060825 */ /* 0x000fe200078e0206 */
[----:B------:R1:W-:Y:S03]  /*1b70*/  @P0 LDGSTS.E.BYPASS.LTC128B.128 [R41+0x16880], [R18.64], !P6 ;  /* 0x1688000012290fae */ /* 0x0003e6000f101d52 */
[----:B------:R-:W-:Y:S01]  /*1b80*/  IMAD.SHL.U32 R15, R3, 0x40, RZ ;  /* 0x00000040030f7824 */ /* 0x000fe200078e00ff */
[----:B------:R2:W-:Y:S01]  /*1b90*/  @P0 LDGSTS.E.BYPASS.LTC128B.128 [R41+0x18080], [R16.64], !P5 ;  /* 0x1808000010290fae */ /* 0x0005e2000e901d52 */
[C---:B------:R-:W-:Y:S02]  /*1ba0*/  IMAD R0, R5.reuse, 0x200, R0 ;  /* 0x0000020005007824 */ /* 0x040fe400078e0200 */
[----:B------:R-:W-:Y:S01]  /*1bb0*/  IMAD.SHL.U32 R5, R5, 0x8, RZ ;  /* 0x0000000805057824 */ /* 0x000fe200078e00ff */
[----:B------:R5:W-:Y:S01]  /*1bc0*/  @P0 LDGSTS.E.BYPASS.LTC128B.128 [R41+0x19880], [R6.64], !P4 ;  /* 0x1988000006290fae */ /* 0x000be2000e101d52 */
[----:B------:R-:W-:Y:S01]  /*1bd0*/  LOP3.LUT R15, R15, 0x1c0, RZ, 0xc0, !PT ;  /* 0x000001c00f0f7812 */ /* 0x000fe200078ec0ff */
[----:B------:R-:W-:Y:S01]  /*1be0*/  IMAD.SHL.U32 R21, R0, 0x2, RZ ;  /* 0x0000000200157824 */ /* 0x000fe200078e00ff */
[----:B------:R-:W-:Y:S01]  /*1bf0*/  LOP3.LUT P0, RZ, R10, 0x2, RZ, 0xc0, !PT ;  /* 0x000000020aff7812 */ /* 0x000fe2000780c0ff */
[----:B------:R-:W0:Y:S01]  /*1c00*/  LDGDEPBAR ;  /* 0x00000000000079af */ /* 0x000e220000000000 */
[----:B------:R-:W-:-:S02]  /*1c10*/  LOP3.LUT R5, R15, 0x8, R5, 0xf8, !PT ;  /* 0x000000080f057812 */ /* 0x000fc400078ef805 */
[----:B------:R-:W-:Y:S01]  /*1c20*/  SHF.R.U32.HI R15, RZ, 0x3, R15 ;  /* 0x00000003ff0f7819 */ /* 0x000fe2000001160f */
[----:B------:R-:W-:Y:S01]  /*1c30*/  STL [R1+0x4], R21 ;  /* 0x0000041501007387 */ /* 0x000fe20000100800 */
[----:B------:R-:W-:Y:S01]  /*1c40*/  R2P PR, R3, 0x6 ;  /* 0x0000000603007804 */ /* 0x000fe20000000000 */
[----:B------:R-:W-:Y:S01]  /*1c50*/  IMAD.MOV.U32 R3, RZ, RZ, 0x20 ;  /* 0x00000020ff037424 */ /* 0x000fe200078e00ff */
[----:B------:R-:W-:Y:S02]  /*1c60*/  LOP3.LUT R5, R5, R15, RZ, 0x3c, !PT ;  /* 0x0000000f05057212 */ /* 0x000fe400078e3cff */
[----:B------:R-:W-:Y:S02]  /*1c70*/  IADD3 R0, R21, 0x14080, RZ ;  /* 0x0001408015007810 */ /* 0x000fe40007ffe0ff */
[----:B------:R-:W-:Y:S01]  /*1c80*/  LOP3.LUT R5, R5, 0xfffffe00, R4, 0xf8, !PT ;  /* 0xfffffe0005057812 */ /* 0x000fe200078ef804 */
[----:B------:R-:W-:Y:S01]  /*1c90*/  IMAD.MOV.U32 R4, RZ, RZ, 0x10 ;  /* 0x00000010ff047424 */ /* 0x000fe200078e00ff */
[----:B------:R-:W-:Y:S01]  /*1ca0*/  SEL R3, R3, 0xffffffe0, !P2 ;  /* 0xffffffe003037807 */ /* 0x000fe20005000000 */
[----:B-1----:R-:W-:Y:S01]  /*1cb0*/  SHFL.IDX PT, R18, R8, RZ, 0x181f ;  /* 0x00181fff08127589 */ /* 0x002fe200000e0000 */
[----:B----4-:R-:W-:-:S02]  /*1cc0*/  IADD3 R24, R21, 0x140a0, RZ ;  /* 0x000140a015187810 */ /* 0x010fc40007ffe0ff */
[----:B------:R-:W-:Y:S01]  /*1cd0*/  SEL R4, R4, 0xfffffff0, !P1 ;  /* 0xfffffff004047807 */ /* 0x000fe20004800000 */
[----:B------:R-:W2:Y:S01]  /*1ce0*/  SHFL.IDX PT, R19, R11, RZ, 0x181f ;  /* 0x00181fff0b137589 */ /* 0x000ea200000e0000 */
[----:B------:R-:W-:Y:S02]  /*1cf0*/  @P0 IADD3 R24, R0, -0x20, RZ ;  /* 0xffffffe000180810 */ /* 0x000fe40007ffe0ff */
[----:B------:R-:W-:Y:S02]  /*1d00*/  IADD3 R0, -R30, UR28, RZ ;  /* 0x0000001c1e007c10 */ /* 0x000fe4000fffe1ff */
[----:B-----5:R-:W-:Y:S01]  /*1d10*/  LEA.HI R7, R2, R129, RZ, 0x5 ;  /* 0x0000008102077211 */ /* 0x020fe200078f28ff */
[----:B------:R-:W-:-:S04]  /*1d20*/  DEPBAR.LE SB0, 0x1 ;  /* 0x000080400000791a */ /* 0x000fc80000000000 */
[----:B------:R-:W-:Y:S01]  /*1d30*/  SHF.R.S32.HI R6, RZ, 0x5, R7 ;  /* 0x00000005ff067819 */ /* 0x000fe20000011407 */
[----:B------:R-:W-:Y:S01]  /*1d40*/  STL [R1], R24 ;  /* 0x0000001801007387 */ /* 0x000fe20000100800 */
[----:B------:R-:W-:Y:S02]  /*1d50*/  ISETP.GE.AND P3, PT, R40, c[0x0][0x1d4], PT ;  /* 0x0000750028007a0c */ /* 0x000fe40003f66270 */
[----:B------:R-:W-:Y:S01]  /*1d60*/  ISETP.GE.AND P1, PT, R9, c[0x0][0x1d4], PT ;  /* 0x0000750009007a0c */ /* 0x000fe20003f26270 */
[----:B------:R-:W-:Y:S01]  /*1d70*/  IMAD R220, R6, 0x400, R5 ;  /* 0x0000040006dc7824 */ /* 0x000fe200078e0205 */
[----:B------:R-:W-:Y:S01]  /*1d80*/  BAR.SYNC.DEFER_BLOCKING 0x0 ;  /* 0x0000000000007b1d */ /* 0x000fe20000010000 */
[----:B------:R-:W-:Y:S02]  /*1d90*/  ISETP.LT.OR P0, PT, R0, 0x1, P3 ;  /* 0x000000010000780c */ /* 0x000fe40001f01670 */
[----:B------:R-:W-:Y:S02]  /*1da0*/  ISETP.GE.AND P2, PT, R14, c[0x0][0x1d4], PT ;  /* 0x000075000e007a0c */ /* 0x000fe40003f46270 */
[C---:B------:R-:W-:Y:S01]  /*1db0*/  LEA R228, R220.reuse, 0x4080, 0x1 ;  /* 0x00004080dce47811 */ /* 0x040fe200078e08ff */
[----:B------:R-:W-:Y:S01]  /*1dc0*/  IMAD.SHL.U32 R220, R220, 0x2, RZ ;  /* 0x00000002dcdc7824 */ /* 0x000fe200078e00ff */
[----:B------:R-:W-:Y:S01]  /*1dd0*/  SHF.R.S32.HI R14, RZ, 0x1f, R35 ;  /* 0x0000001fff0e7819 */ /* 0x000fe20000011423 */
[----:B--2---:R-:W-:Y:S01]  /*1de0*/  IMAD.WIDE R16, R40, 0x2, R18 ;  /* 0x0000000228107825 */ /* 0x004fe200078e0212 */
[----:B------:R1:W-:Y:S01]  /*1df0*/  STL [R1+0x3c], R12 ;  /* 0x00003c0c01007387 */ /* 0x0003e20000100800 */
[----:B------:R-:W-:-:S02]  /*1e00*/  IADD3 R247, R24, 0x800, RZ ;  /* 0x0000080018f77810 */ /* 0x000fc40007ffe0ff */
[--C-:B------:R-:W-:Y:S01]  /*1e10*/  IMAD R224, R4, 0x2, R228.reuse ;  /* 0x0000000204e07824 */ /* 0x100fe200078e02e4 */
[----:B------:R2:W-:Y:S01]  /*1e20*/  STL [R1+0x30], R14 ;  /* 0x0000300e01007387 */ /* 0x0005e20000100800 */
[C---:B------:R-:W-:Y:S01]  /*1e30*/  IMAD R228, R3.reuse, 0x2, R228 ;  /* 0x0000000203e47824 */ /* 0x040fe200078e02e4 */
[----:B------:R-:W-:Y:S01]  /*1e40*/  IADD3 R246, R24, 0x1000, RZ ;  /* 0x0000100018f67810 */ /* 0x000fe20007ffe0ff */
[----:B------:R-:W-:Y:S01]  /*1e50*/  IMAD R232, R3, 0x2, R224 ;  /* 0x0000000203e87824 */ /* 0x000fe200078e02e0 */
[----:B------:R-:W-:Y:S01]  /*1e60*/  ISETP.GT.AND P3, PT, R32, 0x2f, PT ;  /* 0x0000002f2000780c */ /* 0x000fe20003f64270 */
[----:B------:R2:W4:Y:S04]  /*1e70*/  LDSM.16.M88.4 R160, [R220+0x4080] ;  /* 0x00408000dca0783b */ /* 0x0005280000000200 */
[----:B------:R2:W2:Y:S04]  /*1e80*/  LDSM.16.M88.4 R188, [R220+0x8080] ;  /* 0x00808000dcbc783b */ /* 0x0004a80000000200 */
[----:B------:R2:W2:Y:S01]  /*1e90*/  LDSM.16.M88.4 R204, [R220+0xc080] ;  /* 0x00c08000dccc783b */ /* 0x0004a20000000200 */
[----:B-1----:R-:W-:-:S03]  /*1ea0*/  SHF.R.S32.HI R12, RZ, 0x1f, R33 ;  /* 0x0000001fff0c7819 */ /* 0x002fc60000011421 */
[----:B------:R1:W1:Y:S04]  /*1eb0*/  LDSM.16.M88.4 R164, [R224] ;  /* 0x00000000e0a4783b */ /* 0x0002680000000200 */
[----:B------:R1:W1:Y:S04]  /*1ec0*/  LDSM.16.M88.4 R192, [R224+0x4000] ;  /* 0x00400000e0c0783b */ /* 0x0002680000000200 */
[----:B------:R1:W1:Y:S04]  /*1ed0*/  LDSM.16.M88.4 R208, [R224+0x8000] ;  /* 0x00800000e0d0783b */ /* 0x0002680000000200 */
[----:B------:R1:W1:Y:S04]  /*1ee0*/  LDSM.16.M88.4 R180, [R228] ;  /* 0x00000000e4b4783b */ /* 0x0002680000000200 */
[----:B------:R1:W1:Y:S04]  /*1ef0*/  LDSM.16.M88.4 R196, [R228+0x4000] ;  /* 0x00400000e4c4783b */ /* 0x0002680000000200 */
[----:B------:R1:W1:Y:S04]  /*1f00*/  LDSM.16.M88.4 R212, [R228+0x8000] ;  /* 0x00800000e4d4783b */ /* 0x0002680000000200 */
[----:B------:R1:W1:Y:S04]  /*1f10*/  LDSM.16.M88.4 R184, [R232] ;  /* 0x00000000e8b8783b */ /* 0x0002680000000200 */
[----:B------:R1:W1:Y:S04]  /*1f20*/  LDSM.16.M88.4 R200, [R232+0x4000] ;  /* 0x00400000e8c8783b */ /* 0x0002680000000200 */
[----:B------:R1:W1:Y:S04]  /*1f30*/  LDSM.16.M88.4 R216, [R232+0x8000] ;  /* 0x00800000e8d8783b */ /* 0x0002680000000200 */
[----:B------:R-:W1:Y:S04]  /*1f40*/  LDSM.16.M88.4 R220, [R220+0x10080] ;  /* 0x01008000dcdc783b */ /* 0x000e680000000200 */
[----:B------:R-:W1:Y:S04]  /*1f50*/  LDSM.16.M88.4 R224, [R224+0xc000] ;  /* 0x00c00000e0e0783b */ /* 0x000e680000000200 */
[----:B------:R-:W1:Y:S04]  /*1f60*/  LDSM.16.M88.4 R228, [R228+0xc000] ;  /* 0x00c00000e4e4783b */ /* 0x000e680000000200 */
[----:B------:R-:W1:Y:S04]  /*1f70*/  LDSM.16.M88.4 R232, [R232+0xc000] ;  /* 0x00c00000e8e8783b */ /* 0x000e680000000200 */
[----:B------:R-:W-:Y:S06]  /*1f80*/  BAR.SYNC.DEFER_BLOCKING 0x0 ;  /* 0x0000000000007b1d */ /* 0x000fec0000010000 */
[----:B------:R-:W-:-:S04]  /*1f90*/  DEPBAR.LE SB0, 0x0 ;  /* 0x000080000000791a */ /* 0x000fc80000000000 */
[----:B------:R-:W-:Y:S06]  /*1fa0*/  BAR.SYNC.DEFER_BLOCKING 0x0 ;  /* 0x0000000000007b1d */ /* 0x000fec0000010000 */
[----:B------:R1:W1:Y:S04]  /*1fb0*/  LDSM.16.M88.4 R44, [R21+0x14080] ;  /* 0x01408000152c783b */ /* 0x0002680000000200 */
[----:B------:R1:W1:Y:S04]  /*1fc0*/  LDSM.16.M88.4 R36, [R21+0x14880] ;  /* 0x014880001524783b */ /* 0x0002680000000200 */
[----:B---3--:R3:W1:Y:S04]  /*1fd0*/  LDSM.16.M88.4 R28, [R21+0x15080] ;  /* 0x01508000151c783b */ /* 0x0086680000000200 */
[----:B------:R3:W1:Y:S04]  /*1fe0*/  LDSM.16.M88.4 R56, [R24] ;  /* 0x000000001838783b */ /* 0x0006680000000200 */
[----:B------:R3:W1:Y:S04]  /*1ff0*/  LDSM.16.M88.4 R20, [R24+0x800] ;  /* 0x000800001814783b */ /* 0x0006680000000200 */
[----:B------:R3:W1:Y:S04]  /*2000*/  LDSM.16.M88.4 R48, [R24+0x1000] ;  /* 0x001000001830783b */ /* 0x0006680000000200 */
[----:B------:R-:W-:Y:S01]  /*2010*/  @!PT LDS RZ, [RZ] ;  /* 0x00000000fffff984 */ /* 0x000fe20000000800 */
[----:B------:R-:W-:Y:S01]  /*2020*/  @!PT LDS RZ, [RZ] ;  /* 0x00000000fffff984 */ /* 0x000fe20000000800 */
[----:B------:R-:W-:Y:S01]  /*2030*/  @!PT LDS RZ, [RZ] ;  /* 0x00000000fffff984 */ /* 0x000fe20000000800 */
[----:B------:R5:W-:Y:S01]  /*2040*/  LDGSTS.E.BYPASS.LTC128B.128 [R41+0x4080], [R16.64], !P0 ;  /* 0x0408000010297fae */ /* 0x000be2000c101d52 */
[----:B------:R-:W-:-:S02]  /*2050*/  ISETP.LT.OR P0, PT, R0, 0x1, P1 ;  /* 0x000000010000780c */ /* 0x000fc40000f01670 */
[----:B------:R-:W-:Y:S02]  /*2060*/  ISETP.GE.AND P1, PT, R13, c[0x0][0x1d4], PT ;  /* 0x000075000d007a0c */ /* 0x000fe40003f26270 */
[----:B------:R-:W-:-:S05]  /*2070*/  SHF.R.S32.HI R13, RZ, 0x1f, R34 ;  /* 0x0000001fff0d7819 */ /* 0x000fca0000011422 */
[----:B------:R3:W-:Y:S04]  /*2080*/  STL [R1+0x2c], R13 ;  /* 0x00002c0d01007387 */ /* 0x0007e80000100800 */
[----:B------:R3:W-:Y:S01]  /*2090*/  STL [R1+0x28], R12 ;  /* 0x0000280c01007387 */ /* 0x0007e20000100800 */
[----:B-----5:R-:W-:-:S05]  /*20a0*/  IMAD.WIDE R16, R35, 0x2, R18 ;  /* 0x0000000223107825 */ /* 0x020fca00078e0212 */
[----:B------:R5:W-:Y:S01]  /*20b0*/  LDGSTS.E.BYPASS.LTC128B.128 [R41+0x5880], [R16.64], !P0 ;  /* 0x0588000010297fae */ /* 0x000be2000c101d52 */
[----:B------:R-:W-:Y:S01]  /*20c0*/  ISETP.LT.OR P0, PT, R0, 0x1, P2 ;  /* 0x000000010000780c */ /* 0x000fe20001701670 */
[----:B-----5:R-:W-:-:S04]  /*20d0*/  IMAD.WIDE R16, R34, 0x2, R18 ;  /* 0x0000000222107825 */ /* 0x020fc800078e0212 */
[----:B------:R-:W-:-:S08]  /*20e0*/  IMAD.WIDE R18, R33, 0x2, R18 ;  /* 0x0000000221127825 */ /* 0x000fd000078e0212 */
[----:B------:R3:W-:Y:S01]  /*20f0*/  LDGSTS.E.BYPASS.LTC128B.128 [R41+0x7080], [R16.64], !P0 ;  /* 0x0708000010297fae */ /* 0x0007e2000c101d52 */
[----:B------:R-:W-:-:S13]  /*2100*/  ISETP.LT.OR P0, PT, R0, 0x1, P1 ;  /* 0x000000010000780c */ /* 0x000fda0000f01670 */
[----:B------:R3:W-:Y:S01]  /*2110*/  LDGSTS.E.BYPASS.LTC128B.128 [R41+0x8880], [R18.64], !P0 ;  /* 0x0888000012297fae */ /* 0x0007e2000c101d52 */
[----:B------:R-:W-:-:S13]  /*2120*/  ISETP.GT.AND P0, PT, R129, 0x7f, PT ;  /* 0x0000007f8100780c */ /* 0x000fda0003f04270 */
[----:B------:R-:W-:Y:S05]  /*2130*/  @P0 BRA `(.L_x_171) ;  /* 0x0000027000000947 */ /* 0x000fea0003800000 */
[----:B-12-4-:R-:W-:Y:S05]  /*2140*/  BRA.DIV ~URZ, `(.L_x_172) ;  /* 0x000119927f007947 */ /* 0x016fea000b800000 */
[----:B------:R-:W1:Y:S04]  /*2150*/  SHFL.IDX PT, R11, R11, 0x1, 0x181f ;  /* 0x00381f000b0b7f89 */ /* 0x000e6800000e0000 */
[----:B------:R-:W2:Y:S02]  /*2160*/  SHFL.IDX PT, R8, R8, 0x1, 0x181f ;  /* 0x00381f0008087f89 */ /* 0x000ea400000e0000 */
.L_x_237:
[----:B---3--:R-:W3:Y:S04]  /*2170*/  LDL R16, [R1+0x14] ;  /* 0x0000140001107983 */ /* 0x008ee80000100800 */
[----:B------:R-:W4:Y:S04]  /*2180*/  LDL R17, [R1+0x2c] ;  /* 0x00002c0001117983 */ /* 0x000f280000100800 */
[----:B------:R-:W5:Y:S04]  /*2190*/  LDL R18, [R1+0x1c] ;  /* 0x00001c0001127983 */ /* 0x000f680000100800 */
[----:B--2---:R-:W2:Y:S04]  /*21a0*/  LDL R19, [R1+0x10] ;  /* 0x0000100001137983 */ /* 0x004ea80000100800 */
[----:B------:R-:W2:Y:S01]  /*21b0*/  LDL R24, [R1+0x28] ;  /* 0x0000280001187983 */ /* 0x000ea20000100800 */
[----:B------:R-:W-:-:S02]  /*21c0*/  SHF.R.S32.HI R12, RZ, 0x1f, R9 ;  /* 0x0000001fff0c7819 */ /* 0x000fc40000011409 */
[----:B------:R-:W-:Y:S02]  /*21d0*/  SHF.R.S32.HI R13, RZ, 0x1f, R9 ;  /* 0x0000001fff0d7819 */ /* 0x000fe40000011409 */
[-C--:B------:R-:W-:Y:S02]  /*21e0*/  LEA.HI R12, R12, R9.reuse, RZ, 0x3 ;  /* 0x000000090c0c7211 */ /* 0x080fe400078f18ff */
[----:B------:R-:W-:Y:S02]  /*21f0*/  LEA.HI R13, R13, R9, RZ, 0x3 ;  /* 0x000000090d0d7211 */ /* 0x000fe400078f18ff */
[----:B------:R-:W-:Y:S02]  /*2200*/  LOP3.LUT R12, R12, 0xfffffff8, RZ, 0xc0, !PT ;  /* 0xfffffff80c0c7812 */ /* 0x000fe400078ec0ff */
[----:B------:R-:W-:Y:S02]  /*2210*/  LOP3.LUT R13, R13, 0xfffffff8, RZ, 0xc0, !PT ;  /* 0xfffffff80d0d7812 */ /* 0x000fe400078ec0ff */
[----:B------:R-:W-:-:S02]  /*2220*/  LEA R14, P0, R12, R8, 0x1 ;  /* 0x000000080c0e7211 */ /* 0x000fc400078008ff */
[----:B------:R-:W-:Y:S01]  /*2230*/  SHF.R.S32.HI R13, RZ, 0x1f, R13 ;  /* 0x0000001fff0d7819 */ /* 0x000fe2000001140d */
[C---:B------:R-:W-:Y:S02]  /*2240*/  IMAD.SHL.U32 R25, R10.reuse, 0x8, RZ ;  /* 0x000000080a197824 */ /* 0x040fe400078e00ff */
[----:B------:R-:W-:Y:S01]  /*2250*/  IMAD.SHL.U32 R26, R10, 0x8, RZ ;  /* 0x000000080a1a7824 */ /* 0x000fe200078e00ff */
[----:B-1----:R-:W-:-:S04]  /*2260*/  LEA.HI.X R15, R12, R11, R13, 0x1, P0 ;  /* 0x0000000b0c0f7211 */ /* 0x002fc800000f0c0d */
[----:B------:R-:W-:Y:S02]  /*2270*/  SHF.R.S32.HI R26, RZ, 0x1f, R26 ;  /* 0x0000001fff1a7819 */ /* 0x000fe4000001141a */
[----:B---3--:R-:W-:-:S04]  /*2280*/  LEA R12, P0, R16, R8, 0x1 ;  /* 0x00000008100c7211 */ /* 0x008fc800078008ff */
[----:B----4-:R-:W-:Y:S02]  /*2290*/  LEA.HI.X R13, R16, R11, R17, 0x1, P0 ;  /* 0x0000000b100d7211 */ /* 0x010fe400000f0c11 */
[----:B------:R-:W-:-:S04]  /*22a0*/  LEA R16, P0, R25, R8, 0x1 ;  /* 0x0000000819107211 */ /* 0x000fc800078008ff */
[C---:B------:R-:W-:Y:S02]  /*22b0*/  LEA.HI.X R17, R25.reuse, R11, R26, 0x1, P0 ;  /* 0x0000000b19117211 */ /* 0x040fe400000f0c1a */
[----:B------:R-:W-:-:S04]  /*22c0*/  ISETP.GE.AND P0, PT, R25, c[0x0][0x1d4], PT ;  /* 0x0000750019007a0c */ /* 0x000fc80003f06270 */
[----:B------:R-:W-:-:S13]  /*22d0*/  ISETP.LT.OR P0, PT, R0, 0x21, P0 ;  /* 0x000000210000780c */ /* 0x000fda0000701670 */
[----:B------:R-:W-:Y:S01]  /*22e0*/  @!PT LDS RZ, [RZ] ;  /* 0x00000000fffff984 */ /* 0x000fe20000000800 */
[----:B------:R-:W-:Y:S01]  /*22f0*/  @!PT LDS RZ, [RZ] ;  /* 0x00000000fffff984 */ /* 0x000fe20000000800 */
[----:B------:R-:W-:Y:S01]  /*2300*/  @!PT LDS RZ, [RZ] ;  /* 0x00000000fffff984 */ /* 0x000fe20000000800 */
[----:B-----5:R2:W-:Y:S02]  /*2310*/  LDGSTS.E.BYPASS.LTC128B.128 [R18+0x5080], [R16.64], !P0 ;  /* 0x0508000010127fae */ /* 0x0205e4000c101d52 */
[----:B--2---:R-:W-:-:S04]  /*2320*/  LEA R16, P0, R19, R8, 0x1 ;  /* 0x0000000813107211 */ /* 0x004fc800078008ff */
[----:B------:R-:W-:Y:S02]  /*2330*/  LEA.HI.X R17, R19, R11, R24, 0x1, P0 ;  /* 0x0000000b13117211 */ /* 0x000fe400000f0c18 */
[----:B------:R-:W-:-:S04]  /*2340*/  ISETP.GE.AND P0, PT, R9, c[0x0][0x1d4], PT ;  /* 0x0000750009007a0c */ /* 0x000fc80003f06270 */
[----:B------:R-:W-:-:S13]  /*2350*/  ISETP.LT.OR P0, PT, R0, 0x21, P0 ;  /* 0x000000210000780c */ /* 0x000fda0000701670 */
[----:B------:R1:W-:Y:S01]  /*2360*/  LDGSTS.E.BYPASS.LTC128B.128 [R18+0x6880], [R14.64], !P0 ;  /* 0x068800000e127fae */ /* 0x0003e2000c101d52 */
[----:B------:R-:W-:-:S13]  /*2370*/  ISETP.LT.OR P0, PT, R0, 0x21, P2 ;  /* 0x000000210000780c */ /* 0x000fda0001701670 */
[----:B------:R1:W-:Y:S01]  /*2380*/  LDGSTS.E.BYPASS.LTC128B.128 [R18+0x8080], [R12.64], !P0 ;  /* 0x080800000c127fae */ /* 0x0003e2000c101d52 */
[----:B------:R-:W-:-:S13]  /*2390*/  ISETP.LT.OR P0, PT, R0, 0x21, P1 ;  /* 0x000000210000780c */ /* 0x000fda0000f01670 */
[----:B------:R1:W-:Y:S02]  /*23a0*/  LDGSTS.E.BYPASS.LTC128B.128 [R18+0x9880], [R16.64], !P0 ;  /* 0x0988000010127fae */ /* 0x0003e4000c101d52 */
.L_x_171:
[----:B-12-4-:R-:W-:Y:S05]  /*23b0*/  BSYNC B0 ;  /* 0x0000000000007941 */ /* 0x016fea0003800000 */
.L_x_170:
[----:B------:R-:W2:Y:S04]  /*23c0*/  LDL R61, [R1+0x4] ;  /* 0x00000400013d7983 */ /* 0x000ea80000100800 */
[----:B------:R-:W4:Y:S01]  /*23d0*/  LDL R60, [R1] ;  /* 0x00000000013c7983 */ /* 0x000f220000100800 */
[----:B------:R-:W-:Y:S01]  /*23e0*/  IMAD.MOV.U32 R0, RZ, RZ, 0x40 ;  /* 0x00000040ff007424 */ /* 0x000fe200078e00ff */
[----:B------:R-:W-:Y:S02]  /*23f0*/  LOP3.LUT P0, RZ, R10, 0x4, RZ, 0xc0, !PT ;  /* 0x000000040aff7812 */ /* 0x000fe4000780c0ff */
[----:B------:R-:W0:Y:S01]  /*2400*/  LDGDEPBAR ;  /* 0x00000000000079af */ /* 0x000e220000000000 */
[----:B------:R-:W-:Y:S01]  /*2410*/  WARPSYNC 0xffffffff ;  /* 0xffffffff00007948 */ /* 0x000fe20003800000 */
[----:B------:R-:W-:Y:S01]  /*2420*/  SEL R0, R0, 0xffffffc0, !P0 ;  /* 0xffffffc000007807 */ /* 0x000fe20004000000 */
[----:B---3--:R-:W-:Y:S01]  /*2430*/  HMMA.16816.F32 R12, R160, R44, RZ ;  /* 0x0000002ca00c723c */ /* 0x008fe200000018ff */
[----:B------:R-:W-:-:S06]  /*2440*/  UISETP.GT.AND UP0, UPT, UR4, UR7, UPT ;  /* 0x000000070400728c */ /* 0x000fcc000bf04270 */
[----:B------:R-:W-:Y:S01]  /*2450*/  PLOP3.LUT P0, PT, PT, PT, UP0, 0x40, 0x0 ;  /* 0x000000000000781c */ /* 0x000fe20003f0e808 */
[C---:B------:R-:W-:Y:S08]  /*2460*/  HMMA.16816.F32 R44, R160.reuse, R46, RZ ;  /* 0x0000002ea02c723c */ /* 0x040ff000000018ff */
[----:B------:R-:W-:Y:S08]  /*2470*/  HMMA.16816.F32 R40, R160, R36, RZ ;  /* 0x00000024a028723c */ /* 0x000ff000000018ff */
[C---:B------:R-:W-:Y:S08]  /*2480*/  HMMA.16816.F32 R12, R164.reuse, R56, R12 ;  /* 0x00000038a40c723c */ /* 0x040ff0000000180c */
[----:B------:R-:W-:Y:S08]  /*2490*/  HMMA.16816.F32 R44, R164, R58, R44 ;  /* 0x0000003aa42c723c */ /* 0x000ff0000000182c */
[C---:B------:R-:W-:Y:S08]  /*24a0*/  HMMA.16816.F32 R36, R160.reuse, R38, RZ ;  /* 0x00000026a024723c */ /* 0x040ff000000018ff */
[C---:B------:R-:W-:Y:S08]  /*24b0*/  HMMA.16816.F32 R32, R160.reuse, R28, RZ ;  /* 0x0000001ca020723c */ /* 0x040ff000000018ff */
[----:B------:R-:W-:Y:S08]  /*24c0*/  HMMA.16816.F32 R28, R160, R30, RZ ;  /* 0x0000001ea01c723c */ /* 0x000ff000000018ff */
[C---:B------:R-:W-:Y:S08]  /*24d0*/  HMMA.16816.F32 R40, R164.reuse, R20, R40 ;  /* 0x00000014a428723c */ /* 0x040ff00000001828 */
[C---:B------:R-:W-:Y:S08]  /*24e0*/  HMMA.16816.F32 R36, R164.reuse, R22, R36 ;  /* 0x00000016a424723c */ /* 0x040ff00000001824 */
[C---:B------:R-:W-:Y:S08]  /*24f0*/  HMMA.16816.F32 R32, R164.reuse, R48, R32 ;  /* 0x00000030a420723c */ /* 0x040ff00000001820 */
[----:B------:R-:W-:Y:S01]  /*2500*/  HMMA.16816.F32 R28, R164, R50, R28 ;  /* 0x00000032a41c723c */ /* 0x000fe2000000181c */
[--C-:B--2---:R-:W-:Y:S01]  /*2510*/  IMAD.IADD R251, R61, 0x1, R0.reuse ;  /* 0x000000013dfb7824 */ /* 0x104fe200078e0200 */
[----:B------:R-:W-:Y:S01]  /*2520*/  LDSM.16.M88.4 R56, [R61+0x15880] ;  /* 0x015880003d38783b */ /* 0x000fe20000000200 */
[----:B----4-:R-:W-:-:S03]  /*2530*/  IMAD.IADD R245, R60, 0x1, R0 ;  /* 0x000000013cf57824 */ /* 0x010fc600078e0200 */
[----:B------:R-:W1:Y:S01]  /*2540*/  LDSM.16.M88.4 R52, [R251+0x14080] ;  /* 0x01408000fb34783b */ /* 0x000e620000000200 */
[C---:B------:R-:W-:Y:S02]  /*2550*/  IADD3 R244, R60.reuse, 0x1800, RZ ;  /* 0x000018003cf47810 */ /* 0x040fe40007ffe0ff */
[C---:B------:R-:W-:Y:S01]  /*2560*/  IADD3 R243, R60.reuse, 0x2000, RZ ;  /* 0x000020003cf37810 */ /* 0x040fe20007ffe0ff */
[----:B------:R-:W-:Y:S01]  /*2570*/  LDSM.16.M88.4 R24, [R245] ;  /* 0x00000000f518783b */ /* 0x000fe20000000200 */
[C---:B------:R-:W-:Y:S02]  /*2580*/  IADD3 R242, R60.reuse, 0x2800, RZ ;  /* 0x000028003cf27810 */ /* 0x040fe40007ffe0ff */
[C---:B------:R-:W-:Y:S01]  /*2590*/  IADD3 R241, R60.reuse, 0x3000, RZ ;  /* 0x000030003cf17810 */ /* 0x040fe20007ffe0ff */
[----:B------:R-:W2:Y:S01]  /*25a0*/  LDSM.16.M88.4 R8, [R251+0x14880] ;  /* 0x01488000fb08783b */ /* 0x000ea20000000200 */
[C---:B------:R-:W-:Y:S02]  /*25b0*/  IADD3 R240, R60.reuse, 0x3800, RZ ;  /* 0x000038003cf07810 */ /* 0x040fe40007ffe0ff */
[C---:B------:R-:W-:Y:S01]  /*25c0*/  IADD3 R239, R60.reuse, 0x4000, RZ ;  /* 0x000040003cef7810 */ /* 0x040fe20007ffe0ff */
[----:B------:R-:W3:Y:S01]  /*25d0*/  LDSM.16.M88.4 R16, [R251+0x15080] ;  /* 0x01508000fb10783b */ /* 0x000ee20000000200 */
[----:B------:R-:W-:-:S02]  /*25e0*/  IADD3 R238, R60, 0x4800, RZ ;  /* 0x000048003cee7810 */ /* 0x000fc40007ffe0ff */
[C---:B------:R-:W-:Y:S01]  /*25f0*/  IADD3 R237, R60.reuse, 0x5000, RZ ;  /* 0x000050003ced7810 */ /* 0x040fe20007ffe0ff */
[----:B------:R-:W4:Y:S01]  /*2600*/  LDSM.16.M88.4 R20, [R245+0x800] ;  /* 0x00080000f514783b */ /* 0x000f220000000200 */
[----:B------:R-:W-:-:S03]  /*2610*/  IADD3 R236, R60, 0x5800, RZ ;  /* 0x000058003cec7810 */ /* 0x000fc60007ffe0ff */
[----:B------:R-:W5:Y:S01]  /*2620*/  LDSM.16.M88.4 R48, [R245+0x1000] ;  /* 0x00100000f530783b */ /* 0x000f620000000200 */
[C---:B-1----:R-:W-:Y:S08]  /*2630*/  HMMA.16816.F32 R12, R180.reuse, R52, R12 ;  /* 0x00000034b40c723c */ /* 0x042ff0000000180c */
[C---:B------:R-:W-:Y:S01]  /*2640*/  HMMA.16816.F32 R44, R180.reuse, R54, R44 ;  /* 0x00000036b42c723c */ /* 0x040fe2000000182c */
[----:B------:R-:W1:Y:S07]  /*2650*/  LDSM.16.M88.4 R52, [R60+0x1800] ;  /* 0x001800003c34783b */ /* 0x000e6e0000000200 */
[----:B--2---:R-:W-:Y:S08]  /*2660*/  HMMA.16816.F32 R40, R180, R8, R40 ;  /* 0x00000008b428723c */ /* 0x004ff00000001828 */
[C---:B------:R-:W-:Y:S08]  /*2670*/  HMMA.16816.F32 R12, R184.reuse, R24, R12 ;  /* 0x00000018b80c723c */ /* 0x040ff0000000180c */
[----:B------:R-:W-:Y:S01]  /*2680*/  HMMA.16816.F32 R44, R184, R26, R44 ;  /* 0x0000001ab82c723c */ /* 0x000fe2000000182c */
[----:B------:R-:W-:Y:S07]  /*2690*/  LDSM.16.M88.4 R24, [R251+0x15880] ;  /* 0x01588000fb18783b */ /* 0x000fee0000000200 */
[C---:B------:R-:W-:Y:S01]  /*26a0*/  HMMA.16816.F32 R36, R180.reuse, R10, R36 ;  /* 0x0000000ab424723c */ /* 0x040fe20000001824 */
[----:B------:R-:W2:Y:S07]  /*26b0*/  LDSM.16.M88.4 R8, [R61+0x16080] ;  /* 0x016080003d08783b */ /* 0x000eae0000000200 */
[C---:B---3--:R-:W-:Y:S08]  /*26c0*/  HMMA.16816.F32 R32, R180.reuse, R16, R32 ;  /* 0x00000010b420723c */ /* 0x048ff00000001820 */
[----:B------:R-:W-:Y:S01]  /*26d0*/  HMMA.16816.F32 R28, R180, R18, R28 ;  /* 0x00000012b41c723c */ /* 0x000fe2000000181c */
[----:B------:R-:W3:Y:S07]  /*26e0*/  LDSM.16.M88.4 R16, [R61+0x16880] ;  /* 0x016880003d10783b */ /* 0x000eee0000000200 */
[C---:B------:R-:W-:Y:S08]  /*26f0*/  HMMA.16816.F32 R12, R188.reuse, R56, R12 ;  /* 0x00000038bc0c723c */ /* 0x040ff0000000180c */
[----:B------:R-:W-:Y:S01]  /*2700*/  HMMA.16816.F32 R44, R188, R58, R44 ;  /* 0x0000003abc2c723c */ /* 0x000fe2000000182c */
[----:B------:R-:W-:Y:S07]  /*2710*/  LDSM.16.M88.4 R56, [R245+0x1800] ;  /* 0x00180000f538783b */ /* 0x000fee0000000200 */
[C---:B----4-:R-:W-:Y:S08]  /*2720*/  HMMA.16816.F32 R40, R184.reuse, R20, R40 ;  /* 0x00000014b828723c */ /* 0x050ff00000001828 */
[C---:B------:R-:W-:Y:S01]  /*2730*/  HMMA.16816.F32 R36, R184.reuse, R22, R36 ;  /* 0x00000016b824723c */ /* 0x040fe20000001824 */
[----:B------:R-:W4:Y:S07]  /*2740*/  LDSM.16.M88.4 R20, [R60+0x2000] ;  /* 0x002000003c14783b */ /* 0x000f2e0000000200 */
[C---:B-----5:R-:W-:Y:S08]  /*2750*/  HMMA.16816.F32 R32, R184.reuse, R48, R32 ;  /* 0x00000030b820723c */ /* 0x060ff00000001820 */
[----:B------:R-:W-:Y:S01]  /*2760*/  HMMA.16816.F32 R28, R184, R50, R28 ;  /* 0x00000032b81c723c */ /* 0x000fe2000000181c */
[----:B------:R-:W5:Y:S07]  /*2770*/  LDSM.16.M88.4 R48, [R60+0x2800] ;  /* 0x002800003c30783b */ /* 0x000f6e0000000200 */
[C---:B-1----:R-:W-:Y:S08]  /*2780*/  HMMA.16816.F32 R12, R192.reuse, R52, R12 ;  /* 0x00000034c00c723c */ /* 0x042ff0000000180c */
[----:B------:R-:W-:Y:S01]  /*2790*/  HMMA.16816.F32 R44, R192, R54, R44 ;  /* 0x00000036c02c723c */ /* 0x000fe2000000182c */
[----:B------:R-:W-:Y:S07]  /*27a0*/  LDSM.16.M88.4 R52, [R61+0x17080] ;  /* 0x017080003d34783b */ /* 0x000fee0000000200 */
[C---:B--2---:R-:W-:Y:S08]  /*27b0*/  HMMA.16816.F32 R40, R188.reuse, R8, R40 ;  /* 0x00000008bc28723c */ /* 0x044ff00000001828 */
[C---:B------:R-:W-:Y:S01]  /*27c0*/  HMMA.16816.F32 R36, R188.reuse, R10, R36 ;  /* 0x0000000abc24723c */ /* 0x040fe20000001824 */
[----:B------:R-:W1:Y:S07]  /*27d0*/  LDSM.16.M88.4 R8, [R251+0x16080] ;  /* 0x01608000fb08783b */ /* 0x000e6e0000000200 */
[C---:B---3--:R-:W-:Y:S08]  /*27e0*/  HMMA.16816.F32 R32, R188.reuse, R16, R32 ;  /* 0x00000010bc20723c */ /* 0x048ff00000001820 */
[----:B------:R-:W-:Y:S01]  /*27f0*/  HMMA.16816.F32 R28, R188, R18, R28 ;  /* 0x00000012bc1c723c */ /* 0x000fe2000000181c */
[----:B------:R-:W2:Y:S07]  /*2800*/  LDSM.16.M88.4 R16, [R251+0x16880] ;  /* 0x01688000fb10783b */ /* 0x000eae0000000200 */
[C---:B------:R-:W-:Y:S08]  /*2810*/  HMMA.16816.F32 R12, R196.reuse, R24, R12 ;  /* 0x00000018c40c723c */ /* 0x040ff0000000180c */
[----:B------:R-:W-:Y:S01]  /*2820*/  HMMA.16816.F32 R44, R196, R26, R44 ;  /* 0x0000001ac42c723c */ /* 0x000fe2000000182c */
[----:B------:R-:W-:Y:S07]  /*2830*/  LDSM.16.M88.4 R24, [R60+0x3000] ;  /* 0x003000003c18783b */ /* 0x000fee0000000200 */
[C---:B----4-:R-:W-:Y:S08]  /*2840*/  HMMA.16816.F32 R40, R192.reuse, R20, R40 ;  /* 0x00000014c028723c */ /* 0x050ff00000001828 */
[C---:B------:R-:W-:Y:S01]  /*2850*/  HMMA.16816.F32 R36, R192.reuse, R22, R36 ;  /* 0x00000016c024723c */ /* 0x040fe20000001824 */
[----:B------:R-:W3:Y:S07]  /*2860*/  LDSM.16.M88.4 R20, [R245+0x2000] ;  /* 0x00200000f514783b */ /* 0x000eee0000000200 */
[C---:B-----5:R-:W-:Y:S08]  /*2870*/  HMMA.16816.F32 R32, R192.reuse, R48, R32 ;  /* 0x00000030c020723c */ /* 0x060ff00000001820 */
[----:B------:R-:W-:Y:S01]  /*2880*/  HMMA.16816.F32 R28, R192, R50, R28 ;  /* 0x00000032c01c723c */ /* 0x000fe2000000181c */
[----:B------:R-:W4:Y:S07]  /*2890*/  LDSM.16.M88.4 R48, [R245+0x2800] ;  /* 0x00280000f530783b */ /* 0x000f2e0000000200 */
[C---:B------:R-:W-:Y:S08]  /*28a0*/  HMMA.16816.F32 R12, R200.reuse, R56, R12 ;  /* 0x00000038c80c723c */ /* 0x040ff0000000180c */
[----:B------:R-:W-:Y:S01]  /*28b0*/  HMMA.16816.F32 R44, R200, R58, R44 ;  /* 0x0000003ac82c723c */ /* 0x000fe2000000182c */
[----:B------:R-:W-:Y:S07]  /*28c0*/  LDSM.16.M88.4 R56, [R251+0x17080] ;  /* 0x01708000fb38783b */ /* 0x000fee0000000200 */
[C---:B-1----:R-:W-:Y:S08]  /*28d0*/  HMMA.16816.F32 R40, R196.reuse, R8, R40 ;  /* 0x00000008c428723c */ /* 0x042ff00000001828 */
[C---:B------:R-:W-:Y:S01]  /*28e0*/  HMMA.16816.F32 R36, R196.reuse, R10, R36 ;  /* 0x0000000ac424723c */ /* 0x040fe20000001824 */
[----:B------:R-:W1:Y:S07]  /*28f0*/  LDSM.16.M88.4 R8, [R61+0x17880] ;  /* 0x017880003d08783b */ /* 0x000e6e0000000200 */
[C---:B--2---:R-:W-:Y:S08]  /*2900*/  HMMA.16816.F32 R32, R196.reuse, R16, R32 ;  /* 0x00000010c420723c */ /* 0x044ff00000001820 */
[----:B------:R-:W-:Y:S01]  /*2910*/  HMMA.16816.F32 R28, R196, R18, R28 ;  /* 0x00000012c41c723c */ /* 0x000fe2000000181c */
[----:B------:R-:W2:Y:S07]  /*2920*/  LDSM.16.M88.4 R16, [R61+0x18080] ;  /* 0x018080003d10783b */ /* 0x000eae0000000200 */
[C---:B------:R-:W-:Y:S08]  /*2930*/  HMMA.16816.F32 R12, R204.reuse, R52, R12 ;  /* 0x00000034cc0c723c */ /* 0x040ff0000000180c */
[----:B------:R-:W-:Y:S01]  /*2940*/  HMMA.16816.F32 R44, R204, R54, R44 ;  /* 0x00000036cc2c723c */ /* 0x000fe2000000182c */
[----:B------:R-:W-:Y:S07]  /*2950*/  LDSM.16.M88.4 R52, [R245+0x3000] ;  /* 0x00300000f534783b */ /* 0x000fee0000000200 */
[C---:B---3--:R-:W-:Y:S08]  /*2960*/  HMMA.16816.F32 R40, R200.reuse, R20, R40 ;  /* 0x00000014c828723c */ /* 0x048ff00000001828 */
[C---:B------:R-:W-:Y:S01]  /*2970*/  HMMA.16816.F32 R36, R200.reuse, R22, R36 ;  /* 0x00000016c824723c */ /* 0x040fe20000001824 */
[----:B------:R-:W3:Y:S07]  /*2980*/  LDSM.16.M88.4 R20, [R60+0x3800] ;  /* 0x003800003c14783b */ /* 0x000eee0000000200 */
[C---:B----4-:R-:W-:Y:S08]  /*2990*/  HMMA.16816.F32 R32, R200.reuse, R48, R32 ;  /* 0x00000030c820723c */ /* 0x050ff00000001820 */
        /* <DEDUP_REMOVED lines=29> */
[C---:B---3--:R-:W-:Y:S08]  /*2b70*/  HMMA.16816.F32 R12, R220.reuse, R20, R12 ;  /* 0x00000014dc0c723c */ /* 0x048ff0000000180c */
[----:B------:R-:W-:Y:S01]  /*2b80*/  HMMA.16816.F32 R44, R220, R22, R44 ;  /* 0x00000016dc2c723c */ /* 0x000fe2000000182c */
[----:B------:R-:W-:Y:S07]  /*2b90*/  LDSM.16.M88.4 R20, [R251+0x19080] ;  /* 0x01908000fb14783b */ /* 0x000fee0000000200 */
[C---:B------:R-:W-:Y:S08]  /*2ba0*/  HMMA.16816.F32 R40, R216.reuse, R24, R40 ;  /* 0x00000018d828723c */ /* 0x040ff00000001828 */
[C---:B------:R-:W-:Y:S01]  /*2bb0*/  HMMA.16816.F32 R36, R216.reuse, R26, R36 ;  /* 0x0000001ad824723c */ /* 0x040fe20000001824 */
[----:B------:R-:W3:Y:S07]  /*2bc0*/  LDSM.16.M88.4 R24, [R251+0x18880] ;  /* 0x01888000fb18783b */ /* 0x000eee0000000200 */
[C---:B----4-:R-:W-:Y:S08]  /*2bd0*/  HMMA.16816.F32 R32, R216.reuse, R48, R32 ;  /* 0x00000030d820723c */ /* 0x050ff00000001820 */
[----:B------:R-:W-:Y:S01]  /*2be0*/  HMMA.16816.F32 R28, R216, R50, R28 ;  /* 0x00000032d81c723c */ /* 0x000fe2000000181c */
[----:B------:R-:W4:Y:S07]  /*2bf0*/  LDSM.16.M88.4 R48, [R60+0x5800] ;  /* 0x005800003c30783b */ /* 0x000f2e0000000200 */
[C---:B------:R-:W-:Y:S08]  /*2c00*/  HMMA.16816.F32 R12, R224.reuse, R56, R12 ;  /* 0x00000038e00c723c */ /* 0x040ff0000000180c */
[----:B------:R-:W-:Y:S08]  /*2c10*/  HMMA.16816.F32 R44, R224, R58, R44 ;  /* 0x0000003ae02c723c */ /* 0x000ff0000000182c */
[C---:B-1----:R-:W-:Y:S08]  /*2c20*/  HMMA.16816.F32 R40, R220.reuse, R8, R40 ;  /* 0x00000008dc28723c */ /* 0x042ff00000001828 */
[C---:B------:R-:W-:Y:S01]  /*2c30*/  HMMA.16816.F32 R36, R220.reuse, R10, R36 ;  /* 0x0000000adc24723c */ /* 0x040fe20000001824 */
[----:B------:R-:W1:Y:S07]  /*2c40*/  LDSM.16.M88.4 R8, [R245+0x4800] ;  /* 0x00480000f508783b */ /* 0x000e6e0000000200 */
[C---:B--2---:R-:W-:Y:S08]  /*2c50*/  HMMA.16816.F32 R32, R220.reuse, R16, R32 ;  /* 0x00000010dc20723c */ /* 0x044ff00000001820 */
[----:B------:R-:W-:Y:S01]  /*2c60*/  HMMA.16816.F32 R28, R220, R18, R28 ;  /* 0x00000012dc1c723c */ /* 0x000fe2000000181c */
[----:B------:R-:W2:Y:S07]  /*2c70*/  LDSM.16.M88.4 R16, [R251+0x19880] ;  /* 0x01988000fb10783b */ /* 0x000eae0000000200 */
[C---:B---3--:R-:W-:Y:S08]  /*2c80*/  HMMA.16816.F32 R12, R228.reuse, R24, R12 ;  /* 0x00000018e40c723c */ /* 0x048ff0000000180c */
[----:B------:R-:W-:Y:S08]  /*2c90*/  HMMA.16816.F32 R44, R228, R26, R44 ;  /* 0x0000001ae42c723c */ /* 0x000ff0000000182c */
[C---:B------:R-:W-:Y:S08]  /*2ca0*/  HMMA.16816.F32 R40, R224.reuse, R52, R40 ;  /* 0x00000034e028723c */ /* 0x040ff00000001828 */
[C---:B------:R-:W-:Y:S08]  /*2cb0*/  HMMA.16816.F32 R36, R224.reuse, R54, R36 ;  /* 0x00000036e024723c */ /* 0x040ff00000001824 */
[C---:B----4-:R-:W-:Y:S01]  /*2cc0*/  HMMA.16816.F32 R52, R224.reuse, R48, R32 ;  /* 0x00000030e034723c */ /* 0x050fe20000001820 */
[----:B------:R-:W3:Y:S07]  /*2cd0*/  LDSM.16.M88.4 R32, [R245+0x5000] ;  /* 0x00500000f520783b */ /* 0x000eee0000000200 */
[----:B------:R-:W-:Y:S01]  /*2ce0*/  HMMA.16816.F32 R48, R224, R50, R28 ;  /* 0x00000032e030723c */ /* 0x000fe2000000181c */
[----:B------:R-:W4:Y:S01]  /*2cf0*/  LDSM.16.M88.4 R28, [R245+0x5800] ;  /* 0x00580000f51c783b */ /* 0x000f220000000200 */
[----:B------:R-:W-:-:S06]  /*2d00*/  DEPBAR.LE SB0, 0x0 ;  /* 0x000080000000791a */ /* 0x000fcc0000000000 */
[C---:B-1----:R-:W-:Y:S08]  /*2d10*/  HMMA.16816.F32 R12, R232.reuse, R8, R12 ;  /* 0x00000008e80c723c */ /* 0x042ff0000000180c */
[----:B------:R-:W-:Y:S08]  /*2d20*/  HMMA.16816.F32 R44, R232, R10, R44 ;  /* 0x0000000ae82c723c */ /* 0x000ff0000000182c */
[C---:B------:R-:W-:Y:S08]  /*2d30*/  HMMA.16816.F32 R40, R228.reuse, R20, R40 ;  /* 0x00000014e428723c */ /* 0x040ff00000001828 */
[----:B------:R-:W-:Y:S01]  /*2d40*/  HMMA.16816.F32 R36, R228, R22, R36 ;  /* 0x00000016e424723c */ /* 0x000fe20000001824 */
[----:B------:R-:W-:-:S02]  /*2d50*/  FMUL.FTZ R0, R12, c[0x0][0x320] ;  /* 0x0000c8000c007a20 */ /* 0x000fc40000410000 */
[----:B------:R-:W-:Y:S02]  /*2d60*/  FMUL.FTZ R10, R14, c[0x0][0x320] ;  /* 0x0000c8000e0a7a20 */ /* 0x000fe40000410000 */
[----:B------:R-:W-:Y:S02]  /*2d70*/  FMUL.FTZ R12, R15, c[0x0][0x320] ;  /* 0x0000c8000f0c7a20 */ /* 0x000fe40000410000 */
[----:B------:R-:W-:Y:S01]  /*2d80*/  FMUL.FTZ R13, R13, c[0x0][0x320] ;  /* 0x0000c8000d0d7a20 */ /* 0x000fe20000410000 */
[----:B--2---:R-:W-:Y:S01]  /*2d90*/  HMMA.16816.F32 R52, R228, R16, R52 ;  /* 0x00000010e434723c */ /* 0x004fe20000001834 */
[----:B------:R-:W-:Y:S01]  /*2da0*/  FMUL.FTZ R15, R44, c[0x0][0x320] ;  /* 0x0000c8002c0f7a20 */ /* 0x000fe20000410000 */
[----:B------:R-:W1:Y:S01]  /*2db0*/  MUFU.TANH R0, R0 ;  /* 0x0000000000007308 */ /* 0x000e620000002400 */
[----:B------:R-:W-:-:S05]  /*2dc0*/  FMUL.FTZ R14, R45, c[0x0][0x320] ;  /* 0x0000c8002d0e7a20 */ /* 0x000fca0000410000 */
[----:B------:R-:W-:Y:S02]  /*2dd0*/  HMMA.16816.F32 R48, R228, R18, R48 ;  /* 0x00000012e430723c */ /* 0x000fe40000001830 */
[----:B------:R2:W1:Y:S06]  /*2de0*/  MUFU.TANH R16, R13 ;  /* 0x0000000d00107308 */ /* 0x00046c0000002400 */
[C---:B---3--:R-:W-:Y:S02]  /*2df0*/  HMMA.16816.F32 R40, R232.reuse, R32, R40 ;  /* 0x00000020e828723c */ /* 0x048fe40000001828 */
[----:B------:R-:W3:Y:S06]  /*2e00*/  MUFU.TANH R10, R10 ;  /* 0x0000000a000a7308 */ /* 0x000eec0000002400 */
[C---:B------:R-:W-:Y:S02]  /*2e10*/  HMMA.16816.F32 R36, R232.reuse, R34, R36 ;  /* 0x00000022e824723c */ /* 0x040fe40000001824 */
[----:B------:R-:W1:Y:S06]  /*2e20*/  MUFU.TANH R12, R12 ;  /* 0x0000000c000c7308 */ /* 0x000e6c0000002400 */
[C---:B----4-:R-:W-:Y:S02]  /*2e30*/  HMMA.16816.F32 R52, R232.reuse, R28, R52 ;  /* 0x0000001ce834723c */ /* 0x050fe40000001834 */
[----:B------:R-:W4:Y:S06]  /*2e40*/  MUFU.TANH R15, R15 ;  /* 0x0000000f000f7308 */ /* 0x000f2c0000002400 */
[----:B------:R-:W-:Y:S02]  /*2e50*/  HMMA.16816.F32 R48, R232, R30, R48 ;  /* 0x0000001ee830723c */ /* 0x000fe40000001830 */
[----:B------:R-:W1:Y:S01]  /*2e60*/  MUFU.TANH R14, R14 ;  /* 0x0000000e000e7308 */ /* 0x000e620000002400 */
[----:B------:R-:W-:Y:S06]  /*2e70*/  BAR.SYNC.DEFER_BLOCKING 0x0 ;  /* 0x0000000000007b1d */ /* 0x000fec0000010000 */
[----:B------:R-:W-:Y:S05]  /*2e80*/  @P0 BRA `(.L_x_173) ;  /* 0x0000056000000947 */ /* 0x000fea0003800000 */
[----:B--23--:R-:W2:Y:S01]  /*2e90*/  S2R R71, SR_TID.X ;  /* 0x0000000000477919 */ /* 0x00cea20000002100 */
[----:B------:R-:W-:-:S02]  /*2ea0*/  IMAD.MOV.U32 R70, RZ, RZ, c[0x0][0x2b8] ;  /* 0x0000ae00ff467624 */ /* 0x000fc400078e00ff */
[----:B------:R-:W-:Y:S01]  /*2eb0*/  IMAD.U32 R8, RZ, RZ, UR12 ;  /* 0x0000000cff087e24 */ /* 0x000fe2000f8e00ff */
[----:B------:R-:W3:Y:S02]  /*2ec0*/  LDL R65, [R1+0x3c] ;  /* 0x00003c0001417983 */ /* 0x000ee40000100800 */
[----:B------:R-:W-:Y:S02]  /*2ed0*/  ISETP.NE.AND P1, PT, R70, 0x1, PT ;  /* 0x000000014600780c */ /* 0x000fe40003f25270 */
[----:B------:R-:W5:Y:S04]  /*2ee0*/  LDL R66, [R1+0x18] ;  /* 0x0000180001427983 */ /* 0x000f680000100800 */
[----:B----4-:R-:W4:Y:S04]  /*2ef0*/  LDL R67, [R1+0x30] ;  /* 0x0000300001437983 */ /* 0x010f280000100800 */
[----:B------:R-:W4:Y:S04]  /*2f00*/  LDL R63, [R1+0x14] ;  /* 0x00001400013f7983 */ /* 0x000f280000100800 */
[----:B------:R-:W4:Y:S01]  /*2f10*/  LDL R64, [R1+0x2c] ;  /* 0x00002c0001407983 */ /* 0x000f220000100800 */
[----:B--2---:R-:W-:-:S03]  /*2f20*/  LEA.HI R68, R2, R71, RZ, 0x3 ;  /* 0x0000004702447211 */ /* 0x004fc600078f18ff */
[----:B------:R-:W2:Y:S01]  /*2f30*/  LDL R61, [R1+0x10] ;  /* 0x00001000013d7983 */ /* 0x000ea20000100800 */
[----:B------:R-:W-:Y:S02]  /*2f40*/  LEA.HI R69, R2, R71, RZ, 0x3 ;  /* 0x0000004702457211 */ /* 0x000fe400078f18ff */
[----:B------:R-:W-:Y:S01]  /*2f50*/  LOP3.LUT R68, R68, 0xfffffff8, RZ, 0xc0, !PT ;  /* 0xfffffff844447812 */ /* 0x000fe200078ec0ff */
[----:B------:R-:W2:Y:S01]  /*2f60*/  LDL R62, [R1+0x28] ;  /* 0x00002800013e7983 */ /* 0x000ea20000100800 */
[----:B------:R-:W-:-:S03]  /*2f70*/  SHF.R.S32.HI R69, RZ, 0x3, R69 ;  /* 0x00000003ff457819 */ /* 0x000fc60000011445 */
[----:B------:R-:W-:Y:S01]  /*2f80*/  IMAD.IADD R68, R71, 0x1, -R68 ;  /* 0x0000000147447824 */ /* 0x000fe200078e0a44 */
[----:B------:R-:W2:Y:S03]  /*2f90*/  LDL R60, [R1+0x1c] ;  /* 0x00001c00013c7983 */ /* 0x000ea60000100800 */
[----:B------:R-:W-:-:S05]  /*2fa0*/  IMAD R68, R68, 0x20, R69 ;  /* 0x0000002044447824 */ /* 0x000fca00078e0245 */
[----:B------:R-:W-:-:S04]  /*2fb0*/  IADD3 R8, R68, UR22, R8 ;  /* 0x0000001644087c10 */ /* 0x000fc8000fffe008 */
[----:B------:R-:W-:-:S05]  /*2fc0*/  IADD3 R8, R8, -0x30, RZ ;  /* 0xffffffd008087810 */ /* 0x000fca0007ffe0ff */
[----:B------:R-:W-:-:S04]  /*2fd0*/  @P1 IMAD.HI.U32 R11, R8, c[0x0][0x2bc], RZ ;  /* 0x0000af00080b1a27 */ /* 0x000fc800078e00ff */
[----:B------:R-:W-:Y:S01]  /*2fe0*/  IMAD.MOV.U32 R9, RZ, RZ, R8 ;  /* 0x000000ffff097224 */ /* 0x000fe200078e0008 */
[----:B------:R-:W-:-:S04]  /*2ff0*/  @P1 SHF.R.U32.HI R9, RZ, c[0x0][0x2c0], R11 ;  /* 0x0000b000ff091a19 */ /* 0x000fc8000001160b */
[----:B------:R-:W-:-:S04]  /*3000*/  @!P3 IADD3 R13, P0, R9, UR16, RZ ;  /* 0x00000010090dbc10 */ /* 0x000fc8000ff1e0ff */
[----:B------:R-:W-:Y:S02]  /*3010*/  @!P3 LEA.HI.X.SX32 R11, R9, UR6, 0x1, P0 ;  /* 0x00000006090bbc11 */ /* 0x000fe400080f0eff */
[----:B------:R-:W-:Y:S01]  /*3020*/  @!P3 LEA R18, P0, R13, c[0x0][0x2a0], 0x2 ;  /* 0x0000a8000d12ba11 */ /* 0x000fe200078010ff */
[----:B------:R-:W-:-:S03]  /*3030*/  IMAD.MOV.U32 R17, RZ, RZ, RZ ;  /* 0x000000ffff117224 */ /* 0x000fc600078e00ff */
[----:B------:R-:W-:-:S05]  /*3040*/  @!P3 LEA.HI.X R19, R13, c[0x0][0x2a4], R11, 0x2, P0 ;  /* 0x0000a9000d13ba11 */ /* 0x000fca00000f140b */
[----:B------:R1:W2:Y:S01]  /*3050*/  @!P3 LDG.E R17, [R18.64] ;  /* 0x000000121211b981 */ /* 0x0002a2000c1e1900 */
[----:B------:R-:W-:-:S04]  /*3060*/  IMAD.MOV R9, RZ, RZ, -R9 ;  /* 0x000000ffff097224 */ /* 0x000fc800078e0a09 */
[----:B------:R-:W-:-:S05]  /*3070*/  IMAD R20, R9, c[0x0][0x2b8], R8 ;  /* 0x0000ae0009147a24 */ /* 0x000fca00078e0208 */
[----:B------:R-:W-:Y:S01]  /*3080*/  SHF.R.S32.HI R8, RZ, 0x1f, R20 ;  /* 0x0000001fff087819 */ /* 0x000fe20000011414 */
[----:B------:R-:W3:Y:S04]  /*3090*/  S2R R69, SR_TID.X ;  /* 0x0000000000457919 */ /* 0x000ee80000002100 */
[----:B------:R-:W-:-:S04]  /*30a0*/  IMAD R8, R8, c[0x0][0x1e0], RZ ;  /* 0x0000780008087a24 */ /* 0x000fc800078e02ff */
[C---:B------:R-:W-:Y:S02]  /*30b0*/  IMAD R8, R20.reuse, c[0x0][0x1e4], R8 ;  /* 0x0000790014087a24 */ /* 0x040fe400078e0208 */
[----:B-1----:R-:W-:-:S04]  /*30c0*/  IMAD.WIDE.U32 R18, R20, c[0x0][0x1e0], RZ ;  /* 0x0000780014127a25 */ /* 0x002fc800078e00ff */
[----:B------:R-:W-:Y:S01]  /*30d0*/  IMAD.IADD R19, R19, 0x1, R8 ;  /* 0x0000000113137824 */ /* 0x000fe200078e0208 */
[----:B------:R-:W-:Y:S01]  /*30e0*/  STL [R1+0xc], R20 ;  /* 0x00000c1401007387 */ /* 0x000fe20000100800 */
[----:B---3--:R-:W-:Y:S01]  /*30f0*/  IMAD.MOV.U32 R68, RZ, RZ, R65 ;  /* 0x000000ffff447224 */ /* 0x008fe200078e0041 */
[----:B------:R-:W-:-:S04]  /*3100*/  LEA.HI R65, R2, R69, RZ, 0x3 ;  /* 0x0000004502417211 */ /* 0x000fc800078f18ff */
[----:B------:R-:W-:-:S05]  /*3110*/  LOP3.LUT R65, R65, 0xfffffff8, RZ, 0xc0, !PT ;  /* 0xfffffff841417812 */ /* 0x000fca00078ec0ff */
[----:B------:R-:W-:-:S04]  /*3120*/  IMAD.IADD R65, R69, 0x1, -R65 ;  /* 0x0000000145417824 */ /* 0x000fc800078e0a41 */
[----:B------:R-:W-:Y:S01]  /*3130*/  IMAD.SHL.U32 R65, R65, 0x8, RZ ;  /* 0x0000000841417824 */ /* 0x000fe200078e00ff */
[----:B--2---:R-:W-:Y:S01]  /*3140*/  SHF.R.S32.HI R8, RZ, 0x1f, R17 ;  /* 0x0000001fff087819 */ /* 0x004fe20000011411 */
[----:B------:R-:W-:-:S04]  /*3150*/  IMAD.WIDE.U32 R18, R17, c[0x0][0x1f0], R18 ;  /* 0x00007c0011127a25 */ /* 0x000fc800078e0012 */
[----:B------:R-:W-:Y:S01]  /*3160*/  IMAD R8, R8, c[0x0][0x1f0], RZ ;  /* 0x00007c0008087a24 */ /* 0x000fe200078e02ff */
[----:B------:R-:W-:-:S03]  /*3170*/  IADD3 R11, P0, R18, UR20, RZ ;  /* 0x00000014120b7c10 */ /* 0x000fc6000ff1e0ff */
[----:B------:R-:W-:Y:S01]  /*3180*/  IMAD R8, R17, c[0x0][0x1f4], R8 ;  /* 0x00007d0011087a24 */ /* 0x000fe200078e0208 */
[----:B------:R1:W-:Y:S04]  /*3190*/  STL [R1+0x8], R17 ;  /* 0x0000081101007387 */ /* 0x0003e80000100800 */
[----:B------:R-:W-:Y:S02]  /*31a0*/  IADD3.X R8, R19, UR8, R8, P0, !PT ;  /* 0x0000000813087c10 */ /* 0x000fe400087fe408 */
[----:B------:R-:W-:-:S04]  /*31b0*/  LEA R13, P0, R11, c[0x0][0x1c8], 0x1 ;  /* 0x000072000b0d7a11 */ /* 0x000fc800078008ff */
[----:B------:R-:W-:Y:S02]  /*31c0*/  LEA.HI.X R11, R11, c[0x0][0x1cc], R8, 0x1, P0 ;  /* 0x000073000b0b7a11 */ /* 0x000fe400000f0c08 */
[----:B------:R-:W2:Y:S04]  /*31d0*/  SHFL.IDX PT, R8, R13, RZ, 0x181f ;  /* 0x00181fff0d087589 */ /* 0x000ea800000e0000 */
[----:B------:R-:W3:Y:S01]  /*31e0*/  SHFL.IDX PT, R9, R11, RZ, 0x181f ;  /* 0x00181fff0b097589 */ /* 0x000ee200000e0000 */
[----:B-1----:R-:W-:-:S04]  /*31f0*/  LEA.HI R17, R2, R69, RZ, 0x3 ;  /* 0x0000004502117211 */ /* 0x002fc800078f18ff */
[----:B------:R-:W-:-:S04]  /*3200*/  SHF.R.S32.HI R17, RZ, 0x3, R17 ;  /* 0x00000003ff117819 */ /* 0x000fc80000011411 */
[----:B------:R-:W-:-:S04]  /*3210*/  IADD3 R17, -R17, 0x30, RZ ;  /* 0x0000003011117810 */ /* 0x000fc80007ffe1ff */
[----:B------:R-:W-:Y:S01]  /*3220*/  ISETP.GE.AND P1, PT, R17, 0x1, PT ;  /* 0x000000011100780c */ /* 0x000fe20003f26270 */
[----:B------:R-:W1:-:S12]  /*3230*/  SHFL.IDX PT, R13, R13, 0x1, 0x181f ;  /* 0x00381f000d0d7f89 */ /* 0x000e5800000e0000 */
[----:B--2---:R-:W-:-:S04]  /*3240*/  @P1 LEA R22, P0, R65, R8, 0x1 ;  /* 0x0000000841161211 */ /* 0x004fc800078008ff */
[----:B---3--:R-:W-:Y:S02]  /*3250*/  @P1 LEA.HI.X R23, R65, R9, R68, 0x1, P0 ;  /* 0x0000000941171211 */ /* 0x008fe400000f0c44 */
[----:B-----5:R-:W-:-:S04]  /*3260*/  @P1 LEA R20, P0, R66, R8, 0x1 ;  /* 0x0000000842141211 */ /* 0x020fc800078008ff */
[-C--:B----4-:R-:W-:Y:S02]  /*3270*/  @P1 LEA.HI.X R21, R66, R9.reuse, R67, 0x1, P0 ;  /* 0x0000000942151211 */ /* 0x090fe400000f0c43 */
[CC--:B------:R-:W-:Y:S01]  /*3280*/  @P1 LEA R18, P0, R63.reuse, R8.reuse, 0x1 ;  /* 0x000000083f121211 */ /* 0x0c0fe200078008ff */
[----:B------:R-:W2:Y:S03]  /*3290*/  SHFL.IDX PT, R11, R11, 0x1, 0x181f ;  /* 0x00381f000b0b7f89 */ /* 0x000ea600000e0000 */
[----:B------:R-:W-:Y:S02]  /*32a0*/  @P1 LEA.HI.X R19, R63, R9, R64, 0x1, P0 ;  /* 0x000000093f131211 */ /* 0x000fe400000f0c40 */
[----:B------:R-:W-:-:S04]  /*32b0*/  @P1 LEA R8, P0, R61, R8, 0x1 ;  /* 0x000000083d081211 */ /* 0x000fc800078008ff */
[----:B------:R-:W-:Y:S02]  /*32c0*/  @P1 LEA.HI.X R9, R61, R9, R62, 0x1, P0 ;  /* 0x000000093d091211 */ /* 0x000fe400000f0c3e */
[----:B------:R-:W-:-:S13]  /*32d0*/  ISETP.GE.AND P0, PT, R17, 0x21, PT ;  /* 0x000000211100780c */ /* 0x000fda0003f06270 */
[----:B-1----:R-:W-:-:S04]  /*32e0*/  @P0 LEA R26, P2, R65, R13, 0x1 ;  /* 0x0000000d411a0211 */ /* 0x002fc800078408ff */
[----:B--2---:R-:W-:Y:S02]  /*32f0*/  @P0 LEA.HI.X R27, R65, R11, R68, 0x1, P2 ;  /* 0x0000000b411b0211 */ /* 0x004fe400010f0c44 */
[----:B------:R-:W-:-:S04]  /*3300*/  @P0 LEA R24, P2, R66, R13, 0x1 ;  /* 0x0000000d42180211 */ /* 0x000fc800078408ff */
[----:B------:R-:W-:Y:S02]  /*3310*/  @P0 LEA.HI.X R25, R66, R11, R67, 0x1, P2 ;  /* 0x0000000b42190211 */ /* 0x000fe400010f0c43 */
[----:B------:R-:W-:-:S13]  /*3320*/  ISETP.GE.AND P2, PT, R65, c[0x0][0x1d4], PT ;  /* 0x0000750041007a0c */ /* 0x000fda0003f46270 */
[----:B------:R1:W-:Y:S04]  /*3330*/  @P1 LDGSTS.E.BYPASS.LTC128B.128 [R60+0x14080], [R22.64], !P2 ;  /* 0x14080000163c1fae */ /* 0x0003e8000d101d52 */
[----:B------:R1:W-:Y:S04]  /*3340*/  @P1 LDGSTS.E.BYPASS.LTC128B.128 [R60+0x15880], [R20.64], !P6 ;  /* 0x15880000143c1fae */ /* 0x0003e8000f101d52 */
[----:B------:R2:W-:Y:S04]  /*3350*/  @P1 LDGSTS.E.BYPASS.LTC128B.128 [R60+0x17080], [R18.64], !P5 ;  /* 0x17080000123c1fae */ /* 0x0005e8000e901d52 */
[----:B------:R3:W-:Y:S04]  /*3360*/  @P1 LDGSTS.E.BYPASS.LTC128B.128 [R60+0x18880], [R8.64], !P4 ;  /* 0x18880000083c1fae */ /* 0x0007e8000e101d52 */
[----:B------:R1:W-:Y:S04]  /*3370*/  @P0 LDGSTS.E.BYPASS.LTC128B.128 [R60+0x15080], [R26.64], !P2 ;  /* 0x150800001a3c0fae */ /* 0x0003e8000d101d52 */
[----:B------:R1:W-:Y:S01]  /*3380*/  @P0 LDGSTS.E.BYPASS.LTC128B.128 [R60+0x16880], [R24.64], !P6 ;  /* 0x16880000183c0fae */ /* 0x0003e2000f101d52 */
[----:B---3--:R-:W-:-:S04]  /*3390*/  @P0 LEA R8, P1, R63, R13, 0x1 ;  /* 0x0000000d3f080211 */ /* 0x008fc800078208ff */
[----:B------:R-:W-:Y:S02]  /*33a0*/  @P0 LEA.HI.X R9, R63, R11, R64, 0x1, P1 ;  /* 0x0000000b3f090211 */ /* 0x000fe400008f0c40 */
[----:B--2---:R-:W-:-:S03]  /*33b0*/  @P0 LEA R18, P1, R61, R13, 0x1 ;  /* 0x0000000d3d120211 */ /* 0x004fc600078208ff */
[----:B------:R1:W-:Y:S01]  /*33c0*/  @P0 LDGSTS.E.BYPASS.LTC128B.128 [R60+0x18080], [R8.64], !P5 ;  /* 0x18080000083c0fae */ /* 0x0003e2000e901d52 */
[----:B------:R-:W-:-:S05]  /*33d0*/  @P0 LEA.HI.X R19, R61, R11, R62, 0x1, P1 ;  /* 0x0000000b3d130211 */ /* 0x000fca00008f0c3e */
[----:B------:R1:W-:Y:S04]  /*33e0*/  @P0 LDGSTS.E.BYPASS.LTC128B.128 [R60+0x19880], [R18.64], !P4 ;  /* 0x19880000123c0fae */ /* 0x0003e8000e101d52 */
.L_x_173:
[----:B--23--:R-:W2:Y:S01]  /*33f0*/  S2R R13, SR_TID.X ;  /* 0x00000000000d7919 */ /* 0x00cea20000002100 */
[----:B------:R-:W-:Y:S01]  /*3400*/  LOP3.LUT R7, R7, 0xffffffe0, RZ, 0xc0, !PT ;  /* 0xffffffe007077812 */ /* 0x000fe200078ec0ff */
[----:B------:R-:W-:Y:S01]  /*3410*/  UISETP.NE.AND UP0, UPT, UR14, URZ, UPT ;  /* 0x0000003f0e00728c */ /* 0x000fe2000bf05270 */
[----:B------:R-:W-:Y:S01]  /*3420*/  SHF.R.S32.HI R11, RZ, 0x1f, R6 ;  /* 0x0000001fff0b7819 */ /* 0x000fe20000011406 */
[----:B-1----:R-:W-:Y:S01]  /*3430*/  IMAD.U32 R19, RZ, RZ, UR28 ;  /* 0x0000001cff137e24 */ /* 0x002fe2000f8e00ff */
[----:B------:R-:W-:Y:S01]  /*3440*/  ULDC UR22, c[0x0][0x324] ;  /* 0x0000c90000167ab9 */ /* 0x000fe20000000800 */
[----:B------:R-:W-:Y:S01]  /*3450*/  FMUL.FTZ R52, R52, c[0x0][0x320] ;  /* 0x0000c80034347a20 */ /* 0x000fe20000410000 */
[----:B------:R-:W-:Y:S01]  /*3460*/  LEA.HI R11, R11, R6, RZ, 0x3 ;  /* 0x000000060b0b7211 */ /* 0x000fe200078f18ff */
[----:B------:R-:W-:Y:S01]  /*3470*/  FMUL.FTZ R53, R53, c[0x0][0x320] ;  /* 0x0000c80035357a20 */ /* 0x000fe20000410000 */
[----:B------:R-:W-:Y:S01]  /*3480*/  PLOP3.LUT P0, PT, PT, PT, UP0, 0x80, 0x0 ;  /* 0x000000000000781c */ /* 0x000fe20003f0f008 */
[----:B------:R-:W-:Y:S01]  /*3490*/  FMUL.FTZ R48, R48, c[0x0][0x320] ;  /* 0x0000c80030307a20 */ /* 0x000fe20000410000 */
[----:B------:R-:W-:Y:S01]  /*34a0*/  LOP3.LUT R11, R11, 0xffffff8, RZ, 0xc0, !PT ;  /* 0x0ffffff80b0b7812 */ /* 0x000fe200078ec0ff */
[----:B------:R-:W-:Y:S01]  /*34b0*/  FMUL.FTZ R49, R49, c[0x0][0x320] ;  /* 0x0000c80031317a20 */ /* 0x000fe20000410000 */
[----:B------:R1:W3:Y:S01]  /*34c0*/  MUFU.TANH R127, R52 ;  /* 0x00000034007f7308 */ /* 0x0002e20000002400 */
[----:B------:R-:W-:Y:S01]  /*34d0*/  ULDC UR28, c[0x0][0x2ac] ;  /* 0x0000ab00001c7ab9 */ /* 0x000fe20000000800 */
[----:B------:R-:W0:Y:S01]  /*34e0*/  LDGDEPBAR ;  /* 0x00000000000079af */ /* 0x000e220000000000 */
[----:B------:R-:W-:Y:S01]  /*34f0*/  IMAD.IADD R11, R6, 0x1, -R11 ;  /* 0x00000001060b7824 */ /* 0x000fe200078e0a0b */
[----:B------:R-:W-:-:S02]  /*3500*/  ULDC UR4, c[0x0][0x1d0] ;  /* 0x0000740000047ab9 */ /* 0x000fc40000000800 */
[----:B------:R-:W-:Y:S02]  /*3510*/  ULOP3.LUT UR22, URZ, UR22, URZ, 0x33, !UPT ;  /* 0x000000163f167292 */ /* 0x000fe4000f8e333f */
[----:B------:R1:W4:Y:S01]  /*3520*/  MUFU.TANH R126, R53 ;  /* 0x00000035007e7308 */ /* 0x0003220000002400 */
[----:B------:R-:W-:Y:S01]  /*3530*/  UIMAD UR4, UR28, UR4, UR29 ;  /* 0x000000041c0472a4 */ /* 0x000fe2000f8e021d */
[----:B--2---:R-:W-:Y:S01]  /*3540*/  LEA.HI R9, R2, R13, RZ, 0x2 ;  /* 0x0000000d02097211 */ /* 0x004fe200078f10ff */
[----:B------:R-:W-:-:S03]  /*3550*/  IMAD.IADD R7, R13, 0x1, -R7 ;  /* 0x000000010d077824 */ /* 0x000fc600078e0a07 */
[----:B------:R-:W-:Y:S02]  /*3560*/  LOP3.LUT R9, R9, 0xfffffffc, RZ, 0xc0, !PT ;  /* 0xfffffffc09097812 */ /* 0x000fe400078ec0ff */
[----:B------:R1:W2:Y:S01]  /*3570*/  MUFU.TANH R125, R48 ;  /* 0x00000030007d7308 */ /* 0x0002a20000002400 */
[----:B------:R-:W-:Y:S02]  /*3580*/  SHF.R.S32.HI R8, RZ, 0x1f, R7 ;  /* 0x0000001fff087819 */ /* 0x000fe40000011407 */
[----:B------:R-:W-:Y:S02]  /*3590*/  IMAD.IADD R9, R13, 0x1, -R9 ;  /* 0x000000010d097824 */ /* 0x000fe400078e0a09 */
[----:B------:R-:W-:-:S03]  /*35a0*/  LEA.HI R8, R8, R7, RZ, 0x2 ;  /* 0x0000000708087211 */ /* 0x000fc600078f10ff */
[----:B------:R1:W1:Y:S01]  /*35b0*/  MUFU.TANH R124, R49 ;  /* 0x00000031007c7308 */ /* 0x0002620000002400 */
[----:B------:R-:W-:Y:S02]  /*35c0*/  LEA.HI R2, R9, R9, RZ, 0x1 ;  /* 0x0000000909027211 */ /* 0x000fe400078f08ff */
[----:B------:R-:W-:Y:S02]  /*35d0*/  LEA.HI.SX32 R6, R8, UR27, 0x1e ;  /* 0x0000001b08067c11 */ /* 0x000fe4000f8ff2ff */
[----:B------:R-:W-:Y:S02]  /*35e0*/  LOP3.LUT R2, R2, 0x1ffffffe, RZ, 0xc0, !PT ;  /* 0x1ffffffe02027812 */ /* 0x000fe400078ec0ff */
[----:B------:R-:W-:Y:S01]  /*35f0*/  LOP3.LUT R8, R8, 0x7ffffffc, RZ, 0xc0, !PT ;  /* 0x7ffffffc08087812 */ /* 0x000fe200078ec0ff */
[----:B------:R-:W-:Y:S02]  /*3600*/  IMAD R6, R11, 0x10, R6 ;  /* 0x000000100b067824 */ /* 0x000fe400078e0206 */
[----:B------:R-:W-:-:S02]  /*3610*/  IMAD.IADD R2, R9, 0x1, -R2 ;  /* 0x0000000109027824 */ /* 0x000fc400078e0a02 */
[----:B------:R-:W-:Y:S02]  /*3620*/  IMAD.IADD R7, R7, 0x1, -R8 ;  /* 0x0000000107077824 */ /* 0x000fe400078e0a08 */
[----:B------:R-:W-:Y:S02]  /*3630*/  IMAD R13, R2, 0x8, R6 ;  /* 0x00000008020d7824 */ /* 0x000fe400078e0206 */
[----:B------:R-:W-:Y:S02]  /*3640*/  IMAD.SHL.U32 R20, R7, 0x2, RZ ;  /* 0x0000000207147824 */ /* 0x000fe400078e00ff */
[----:B------:R-:W-:Y:S01]  /*3650*/  @P0 IMAD.HI.U32 R6, R13, c[0x0][0x2c8], RZ ;  /* 0x0000b2000d060a27 */ /* 0x000fe200078e00ff */
[----:B------:R-:W-:Y:S01]  /*3660*/  PLOP3.LUT P0, PT, PT, PT, UP0, 0x80, 0x0 ;  /* 0x000000000000781c */ /* 0x000fe20003f0f008 */
[----:B------:R-:W-:Y:S01]  /*3670*/  UISETP.NE.AND UP0, UPT, UR13, URZ, UPT ;  /* 0x0000003f0d00728c */ /* 0x000fe2000bf05270 */
[----:B------:R5:W-:Y:S01]  /*3680*/  STL [R1+0x34], R13 ;  /* 0x0000340d01007387 */ /* 0x000be20000100800 */
[----:B------:R-:W-:Y:S01]  /*3690*/  IMAD.MOV.U32 R2, RZ, RZ, R13 ;  /* 0x000000ffff027224 */ /* 0x000fe200078e000d */
[----:B------:R-:W-:Y:S01]  /*36a0*/  IADD3 R19, -R20, 0x1, R19 ;  /* 0x0000000114137810 */ /* 0x000fe20007ffe113 */
[----:B------:R-:W-:Y:S01]  /*36b0*/  FMUL.FTZ R9, R36, c[0x0][0x320] ;  /* 0x0000c80024097a20 */ /* 0x000fe20000410000 */
[C---:B------:R-:W-:Y:S01]  /*36c0*/  IADD3 R18, -R20.reuse, UR4, RZ ;  /* 0x0000000414127c10 */ /* 0x040fe2000fffe1ff */
[----:B------:R-:W-:Y:S01]  /*36d0*/  FMUL.FTZ R11, R41, c[0x0][0x320] ;  /* 0x0000c800290b7a20 */ /* 0x000fe20000410000 */
[----:B------:R-:W-:Y:S01]  /*36e0*/  IADD3 R19, R19, -c[0x0][0x168], RZ ;  /* 0x80005a0013137a10 */ /* 0x000fe20007ffe0ff */
[----:B------:R-:W-:Y:S01]  /*36f0*/  FMUL.FTZ R8, R37, c[0x0][0x320] ;  /* 0x0000c80025087a20 */ /* 0x000fe20000410000 */
[----:B------:R-:W-:Y:S01]  /*3700*/  STL [R1+0x38], R20 ;  /* 0x0000381401007387 */ /* 0x000fe20000100800 */
[----:B------:R-:W1:Y:S01]  /*3710*/  MUFU.TANH R9, R9 ;  /* 0x0000000900097308 */ /* 0x000e620000002400 */
[----:B------:R-:W-:-:S02]  /*3720*/  IADD3 R7, -R20, UR29, RZ ;  /* 0x0000001d14077c10 */ /* 0x000fc4000fffe1ff */
[----:B------:R-:W-:Y:S02]  /*3730*/  @P0 SHF.R.U32.HI R2, RZ, c[0x0][0x2cc], R6 ;  /* 0x0000b300ff020a19 */ /* 0x000fe40000011606 */
[----:B------:R-:W-:Y:S02]  /*3740*/  PLOP3.LUT P0, PT, PT, PT, UP0, 0x40, 0x0 ;  /* 0x000000000000781c */ /* 0x000fe40003f0e808 */
[C---:B------:R-:W-:Y:S01]  /*3750*/  IADD3 R6, R19.reuse, c[0x0][0x328], RZ ;  /* 0x0000ca0013067a10 */ /* 0x040fe20007ffe0ff */
[----:B------:R-:W1:Y:S01]  /*3760*/  SHFL.IDX PT, R17, R2, RZ, 0x1c1f ;  /* 0x001c1fff02117589 */ /* 0x000e6200000e0000 */
[----:B------:R-:W1:Y:S01]  /*3770*/  MUFU.TANH R11, R11 ;  /* 0x0000000b000b7308 */ /* 0x000e620000002400 */
[----:B------:R-:W-:Y:S01]  /*3780*/  IADD3 R19, R19, UR22, RZ ;  /* 0x0000001613137c10 */ /* 0x000fe2000fffe0ff */
[----:B-----5:R-:W-:-:S06]  /*3790*/  FMUL.FTZ R13, R40, c[0x0][0x320] ;  /* 0x0000c800280d7a20 */ /* 0x020fcc0000410000 */
[----:B------:R-:W2:Y:S08]  /*37a0*/  MUFU.TANH R8, R8 ;  /* 0x0000000800087308 */ /* 0x000eb00000002400 */
[----:B------:R-:W2:Y:S01]  /*37b0*/  MUFU.TANH R13, R13 ;  /* 0x0000000d000d7308 */ /* 0x000ea20000002400 */
[--C-:B-1----:R-:W-:Y:S02]  /*37c0*/  IMAD.IADD R21, R6, 0x1, R17.reuse ;  /* 0x0000000106157824 */ /* 0x102fe400078e0211 */
[----:B------:R-:W-:-:S03]  /*37d0*/  IMAD.IADD R20, R19, 0x1, R17 ;  /* 0x0000000113147824 */ /* 0x000fc600078e0211 */
[----:B------:R-:W-:Y:S01]  /*37e0*/  IMNMX R21, R21, R18, PT ;  /* 0x0000001215157217 */ /* 0x000fe20003800200 */
[----:B------:R-:W-:Y:S05]  /*37f0*/  @P0 BRA `(.L_x_174) ;  /* 0x0000015000000947 */ /* 0x000fea0003800000 */
[----:B---34-:R-:W-:Y:S01]  /*3800*/  IMAD.U32 R22, RZ, RZ, UR10 ;  /* 0x0000000aff167e24 */ /* 0x018fe2000f8e00ff */
[----:B------:R-:W-:Y:S04]  /*3810*/  BSSY B0, `(.L_x_175) ;  /* 0x000000f000007945 */ /* 0x000fe80003800000 */
[----:B------:R-:W-:-:S04]  /*3820*/  IADD3 R22, R22, -c[0x0][0x168], R17 ;  /* 0x80005a0016167a10 */ /* 0x000fc80007ffe011 */
[----:B------:R-:W-:-:S13]  /*3830*/  ISETP.GT.AND P0, PT, R22, -0x1, PT ;  /* 0xffffffff1600780c */ /* 0x000fda0003f04270 */
[----:B------:R-:W-:Y:S05]  /*3840*/  @P0 BRA `(.L_x_176) ;  /* 0x0000007000000947 */ /* 0x000fea0003800000 */
[----:B------:R-:W-:Y:S01]  /*3850*/  IMAD.MOV.U32 R17, RZ, RZ, c[0x0][0x32c] ;  /* 0x0000cb00ff117624 */ /* 0x000fe200078e00ff */
[----:B------:R-:W-:-:S04]  /*3860*/  LOP3.LUT R22, RZ, R22, RZ, 0x33, !PT ;  /* 0x00000016ff167212 */ /* 0x000fc800078e33ff */
[----:B------:R-:W-:-:S13]  /*3870*/  ISETP.NE.AND P0, PT, R17, 0x1, PT ;  /* 0x000000011100780c */ /* 0x000fda0003f05270 */
[----:B------:R-:W-:-:S05]  /*3880*/  @P0 IMAD.HI.U32 R17, R22, c[0x0][0x330], RZ ;  /* 0x0000cc0016110a27 */ /* 0x000fca00078e00ff */
[----:B------:R-:W-:-:S04]  /*3890*/  @P0 SHF.R.U32.HI R22, RZ, c[0x0][0x334], R17 ;  /* 0x0000cd00ff160a19 */ /* 0x000fc80000011611 */
[----:B------:R-:W-:Y:S01]  /*38a0*/  LOP3.LUT R22, RZ, R22, RZ, 0x33, !PT ;  /* 0x00000016ff167212 */ /* 0x000fe200078e33ff */
[----:B------:R-:W-:Y:S05]  /*38b0*/  BRA `(.L_x_177) ;  /* 0x0000004000007947 */ /* 0x000fea0003800000 */
.L_x_176:
[----:B------:R-:W-:-:S04]  /*38c0*/  MOV R17, c[0x0][0x32c] ;  /* 0x0000cb0000117a02 */ /* 0x000fc80000000f00 */
[----:B------:R-:W-:-:S13]  /*38d0*/  ISETP.NE.AND P0, PT, R17, 0x1, PT ;  /* 0x000000011100780c */ /* 0x000fda0003f05270 */
[----:B------:R-:W-:-:S05]  /*38e0*/  @P0 IMAD.HI.U32 R17, R22, c[0x0][0x330], RZ ;  /* 0x0000cc0016110a27 */ /* 0x000fca00078e00ff */
[----:B------:R-:W-:Y:S02]  /*38f0*/  @P0 SHF.R.U32.HI R22, RZ, c[0x0][0x334], R17 ;  /* 0x0000cd00ff160a19 */ /* 0x000fe40000011611 */
.L_x_177:
[----:B------:R-:W-:Y:S05]  /*3900*/  BSYNC B0 ;  /* 0x0000000000007941 */ /* 0x000fea0003800000 */
.L_x_175:
[----:B------:R-:W-:-:S05]  /*3910*/  IMAD R22, R22, c[0x0][0x32c], R7 ;  /* 0x0000cb0016167a24 */ /* 0x000fca00078e0207 */
[----:B------:R-:W-:Y:S02]  /*3920*/  IADD3 R17, R22, c[0x0][0x32c], RZ ;  /* 0x0000cb0016117a10 */ /* 0x000fe40007ffe0ff */
[----:B------:R-:W-:Y:S02]  /*3930*/  IMNMX R20, R20, R22, !PT ;  /* 0x0000001614147217 */ /* 0x000fe40007800200 */
[----:B------:R-:W-:Y:S02]  /*3940*/  IMNMX R21, R21, R17, PT ;  /* 0x0000001115157217 */ /* 0x000fe40003800200 */
.L_x_174:
[----:B---34-:R-:W-:Y:S01]  /*3950*/  UISETP.GE.AND UP0, UPT, UR29, 0x1, UPT ;  /* 0x000000011d00788c */ /* 0x018fe2000bf06270 */
[----:B------:R-:W1:Y:S01]  /*3960*/  SHFL.IDX PT, R23, R2, 0x1, 0x1c1f ;  /* 0x003c1f0002177f89 */ /* 0x000e6200000e0000 */
[----:B------:R-:W-:Y:S01]  /*3970*/  UISETP.GE.AND UP6, UPT, UR29, 0x12, UPT ;  /* 0x000000121d00788c */ /* 0x000fe2000bfc6270 */
[----:B------:R-:W-:Y:S01]  /*3980*/  FMUL.FTZ R22, R42, c[0x0][0x320] ;  /* 0x0000c8002a167a20 */ /* 0x000fe20000410000 */
[----:B------:R-:W-:Y:S01]  /*3990*/  UP2UR UR32, UPR, URZ, 0x1 ;  /* 0x000000013f207883 */ /* 0x000fe20008000000 */
[----:B------:R-:W-:Y:S01]  /*39a0*/  FMUL.FTZ R38, R38, c[0x0][0x320] ;  /* 0x0000c80026267a20 */ /* 0x000fe20000410000 */
[----:B------:R-:W-:Y:S01]  /*39b0*/  PLOP3.LUT P0, PT, PT, PT, UP0, 0x40, 0x0 ;  /* 0x000000000000781c */ /* 0x000fe20003f0e808 */
[----:B------:R-:W-:Y:S01]  /*39c0*/  UISETP.GE.AND UP0, UPT, UR29, 0x2, UPT ;  /* 0x000000021d00788c */ /* 0x000fe2000bf06270 */
[----:B------:R-:W-:Y:S01]  /*39d0*/  FMUL.FTZ R39, R39, c[0x0][0x320] ;  /* 0x0000c80027277a20 */ /* 0x000fe20000410000 */
[----:B------:R-:W-:Y:S01]  /*39e0*/  UISETP.GE.AND UP5, UPT, UR29, 0x19, UPT ;  /* 0x000000191d00788c */ /* 0x000fe2000bfa6270 */
[----:B------:R-:W-:Y:S01]  /*39f0*/  ISETP.GT.AND P0, PT, R20, RZ, P0 ;  /* 0x000000ff1400720c */ /* 0x000fe20000704270 */
[----:B------:R-:W-:Y:S01]  /*3a00*/  UP2UR UR31, UPR, URZ, 0x1 ;  /* 0x000000013f1f7883 */ /* 0x000fe20008000000 */
[----:B------:R-:W-:Y:S01]  /*3a10*/  FMUL.FTZ R54, R54, c[0x0][0x320] ;  /* 0x0000c80036367a20 */ /* 0x000fe20000410000 */
[----:B------:R-:W-:Y:S01]  /*3a20*/  UISETP.GE.AND UP4, UPT, UR29, 0x1a, UPT ;  /* 0x0000001a1d00788c */ /* 0x000fe2000bf86270 */
[----:B------:R-:W-:Y:S01]  /*3a30*/  ISETP.LT.OR P0, PT, R21, 0x1, P0 ;  /* 0x000000011500780c */ /* 0x000fe20000701670 */
[----:B------:R-:W-:Y:S01]  /*3a40*/  UISETP.GE.AND UP3, UPT, UR29, 0x21, UPT ;  /* 0x000000211d00788c */ /* 0x000fe2000bf66270 */
[----:B------:R-:W-:Y:S01]  /*3a50*/  FMUL.FTZ R55, R55, c[0x0][0x320] ;  /* 0x0000c80037377a20 */ /* 0x000fe20000410000 */
[----:B------:R-:W-:Y:S01]  /*3a60*/  UISETP.GE.AND UP2, UPT, UR29, 0x22, UPT ;  /* 0x000000221d00788c */ /* 0x000fe2000bf46270 */
[----:B------:R-:W-:Y:S01]  /*3a70*/  FSEL R17, R0, -INF , !P0 ;  /* 0xff80000000117808 */ /* 0x000fe20004000000 */
[----:B------:R-:W-:Y:S01]  /*3a80*/  UISETP.GE.AND UP1, UPT, UR29, 0x29, UPT ;  /* 0x000000291d00788c */ /* 0x000fe2000bf26270 */
[----:B------:R-:W-:Y:S01]  /*3a90*/  PLOP3.LUT P0, PT, PT, PT, UP0, 0x40, 0x0 ;  /* 0x000000000000781c */ /* 0x000fe20003f0e808 */
[----:B------:R-:W-:Y:S01]  /*3aa0*/  UISETP.GE.AND UP0, UPT, UR29, 0x9, UPT ;  /* 0x000000091d00788c */ /* 0x000fe2000bf06270 */
[----:B------:R-:W-:Y:S01]  /*3ab0*/  FMUL.FTZ R0, R47, c[0x0][0x320] ;  /* 0x0000c8002f007a20 */ /* 0x000fe20000410000 */
[----:B------:R-:W-:Y:S01]  /*3ac0*/  UP2UR UR33, UPR, URZ, 0x40 ;  /* 0x000000403f217883 */ /* 0x000fe20008000000 */
[----:B------:R-:W-:Y:S01]  /*3ad0*/  ISETP.GT.AND P0, PT, R20, 0x1, P0 ;  /* 0x000000011400780c */ /* 0x000fe20000704270 */
[----:B------:R-:W-:Y:S01]  /*3ae0*/  UP2UR UR30, UPR, URZ, 0x1 ;  /* 0x000000013f1e7883 */ /* 0x000fe20008000000 */
[----:B------:R-:W-:Y:S01]  /*3af0*/  FMUL.FTZ R50, R50, c[0x0][0x320] ;  /* 0x0000c80032327a20 */ /* 0x000fe20000410000 */
[----:B------:R3:W4:Y:S01]  /*3b00*/  MUFU.TANH R170, R38 ;  /* 0x0000002600aa7308 */ /* 0x0007220000002400 */
[----:B------:R-:W-:Y:S01]  /*3b10*/  ISETP.LT.OR P0, PT, R21, 0x2, P0 ;  /* 0x000000021500780c */ /* 0x000fe20000701670 */
[----:B------:R-:W-:-:S02]  /*3b20*/  FMUL.FTZ R51, R51, c[0x0][0x320] ;  /* 0x0000c80033337a20 */ /* 0x000fc40000410000 */
[----:B------:R-:W-:Y:S01]  /*3b30*/  FMUL.FTZ R43, R43, c[0x0][0x320] ;  /* 0x0000c8002b2b7a20 */ /* 0x000fe20000410000 */
[----:B------:R-:W-:Y:S01]  /*3b40*/  FSEL R16, R16, -INF , !P0 ;  /* 0xff80000010107808 */ /* 0x000fe20004000000 */
[----:B-1----:R-:W-:Y:S01]  /*3b50*/  IMAD.IADD R2, R6, 0x1, R23 ;  /* 0x0000000106027824 */ /* 0x002fe200078e0217 */
[----:B------:R-:W-:Y:S01]  /*3b60*/  PLOP3.LUT P0, PT, PT, PT, UP0, 0x40, 0x0 ;  /* 0x000000000000781c */ /* 0x000fe20003f0e808 */
[----:B------:R-:W-:Y:S01]  /*3b70*/  UISETP.GE.AND UP0, UPT, UR29, 0xa, UPT ;  /* 0x0000000a1d00788c */ /* 0x000fe2000bf06270 */
[----:B------:R3:W1:Y:S02]  /*3b80*/  MUFU.TANH R171, R39 ;  /* 0x0000002700ab7308 */ /* 0x0006640000002400 */
[----:B------:R-:W-:Y:S01]  /*3b90*/  ISETP.GT.AND P0, PT, R20, 0x8, P0 ;  /* 0x000000081400780c */ /* 0x000fe20000704270 */
[----:B------:R-:W-:Y:S01]  /*3ba0*/  UP2UR UR5, UPR, URZ, 0x1 ;  /* 0x000000013f057883 */ /* 0x000fe20008000000 */
[----:B------:R-:W-:Y:S02]  /*3bb0*/  IMNMX R2, R2, R18, PT ;  /* 0x0000001202027217 */ /* 0x000fe40003800200 */
[----:B------:R-:W-:-:S02]  /*3bc0*/  ISETP.LT.OR P0, PT, R21, 0x9, P0 ;  /* 0x000000091500780c */ /* 0x000fc40000701670 */
[----:B------:R-:W2:Y:S02]  /*3bd0*/  MUFU.TANH R0, R0 ;  /* 0x0000000000007308 */ /* 0x000ea40000002400 */
[----:B------:R-:W-:Y:S02]  /*3be0*/  FSEL R15, R15, -INF , !P0 ;  /* 0xff8000000f0f7808 */ /* 0x000fe40004000000 */
[----:B------:R-:W-:Y:S01]  /*3bf0*/  PLOP3.LUT P0, PT, PT, PT, UP0, 0x40, 0x0 ;  /* 0x000000000000781c */ /* 0x000fe20003f0e808 */
[----:B------:R-:W-:-:S03]  /*3c00*/  UISETP.GE.AND UP0, UPT, UR29, 0x11, UPT ;  /* 0x000000111d00788c */ /* 0x000fc6000bf06270 */
[----:B------:R-:W-:Y:S01]  /*3c10*/  ISETP.GT.AND P0, PT, R20, 0x9, P0 ;  /* 0x000000091400780c */ /* 0x000fe20000704270 */
[----:B------:R-:W-:Y:S01]  /*3c20*/  UP2UR UR4, UPR, URZ, 0x1 ;  /* 0x000000013f047883 */ /* 0x000fe20008000000 */
[----:B------:R3:W1:Y:S02]  /*3c30*/  MUFU.TANH R169, R54 ;  /* 0x0000003600a97308 */ /* 0x0006640000002400 */
[----:B------:R-:W-:-:S04]  /*3c40*/  ISETP.LT.OR P0, PT, R21, 0xa, P0 ;  /* 0x0000000a1500780c */ /* 0x000fc80000701670 */
[----:B------:R-:W-:Y:S02]  /*3c50*/  FSEL R14, R14, -INF , !P0 ;  /* 0xff8000000e0e7808 */ /* 0x000fe40004000000 */
[----:B------:R-:W-:Y:S01]  /*3c60*/  PLOP3.LUT P0, PT, PT, PT, UP0, 0x40, 0x0 ;  /* 0x000000000000781c */ /* 0x000fe20003f0e808 */
[----:B------:R-:W-:Y:S01]  /*3c70*/  UISETP.GE.AND UP0, UPT, UR29, 0x2a, UPT ;  /* 0x0000002a1d00788c */ /* 0x000fe2000bf06270 */
[----:B------:R3:W1:Y:S02]  /*3c80*/  MUFU.TANH R168, R55 ;  /* 0x0000003700a87308 */ /* 0x0006640000002400 */
[----:B------:R-:W-:-:S04]  /*3c90*/  ISETP.GT.AND P0, PT, R20, 0x10, P0 ;  /* 0x000000101400780c */ /* 0x000fc80000704270 */
[----:B------:R-:W-:Y:S02]  /*3ca0*/  ISETP.LT.OR P0, PT, R21, 0x11, P0 ;  /* 0x000000111500780c */ /* 0x000fe40000701670 */
[----:B------:R3:W1:Y:S02]  /*3cb0*/  MUFU.TANH R159, R50 ;  /* 0x00000032009f7308 */ /* 0x0006640000002400 */
[----:B--2---:R-:W-:Y:S02]  /*3cc0*/  FSEL R13, R13, -INF , !P0 ;  /* 0xff8000000d0d7808 */ /* 0x004fe40004000000 */
[----:B------:R-:W-:Y:S01]  /*3cd0*/  PLOP3.LUT P0, PT, PT, PT, UP6, 0x40, 0x0 ;  /* 0x000000000000781c */ /* 0x000fe20003f0e868 */
[----:B------:R-:W-:-:S03]  /*3ce0*/  UISETP.NE.AND UP6, UPT, UR13, URZ, UPT ;  /* 0x0000003f0d00728c */ /* 0x000fc6000bfc5270 */
[----:B------:R-:W-:Y:S01]  /*3cf0*/  ISETP.GT.AND P0, PT, R20, 0x11, P0 ;  /* 0x000000111400780c */ /* 0x000fe20000704270 */
[----:B------:R3:W2:Y:S03]  /*3d00*/  MUFU.TANH R158, R51 ;  /* 0x00000033009e7308 */ /* 0x0006a60000002400 */
[----:B------:R-:W-:-:S04]  /*3d10*/  ISETP.LT.OR P0, PT, R21, 0x12, P0 ;  /* 0x000000121500780c */ /* 0x000fc80000701670 */
[----:B------:R-:W-:Y:S01]  /*3d20*/  FSEL R11, R11, -INF , !P0 ;  /* 0xff8000000b0b7808 */ /* 0x000fe20004000000 */
[----:B------:R-:W1:Y:S01]  /*3d30*/  MUFU.TANH R22, R22 ;  /* 0x0000001600167308 */ /* 0x000e620000002400 */
[----:B------:R-:W-:-:S04]  /*3d40*/  PLOP3.LUT P0, PT, PT, PT, UP5, 0x40, 0x0 ;  /* 0x000000000000781c */ /* 0x000fc80003f0e858 */
[----:B------:R-:W-:-:S03]  /*3d50*/  ISETP.GT.AND P0, PT, R20, 0x18, P0 ;  /* 0x000000181400780c */ /* 0x000fc60000704270 */
[----:B------:R3:W1:Y:S01]  /*3d60*/  MUFU.TANH R6, R43 ;  /* 0x0000002b00067308 */ /* 0x0006620000002400 */
[----:B------:R-:W-:-:S04]  /*3d70*/  ISETP.LT.OR P0, PT, R21, 0x19, P0 ;  /* 0x000000191500780c */ /* 0x000fc80000701670 */
[----:B------:R-:W-:Y:S02]  /*3d80*/  FSEL R9, R9, -INF , !P0 ;  /* 0xff80000009097808 */ /* 0x000fe40004000000 */
[----:B------:R-:W-:-:S04]  /*3d90*/  PLOP3.LUT P0, PT, PT, PT, UP4, 0x40, 0x0 ;  /* 0x000000000000781c */ /* 0x000fc80003f0e848 */
[----:B------:R-:W-:-:S04]  /*3da0*/  ISETP.GT.AND P0, PT, R20, 0x19, P0 ;  /* 0x000000191400780c */ /* 0x000fc80000704270 */
        /* <DEDUP_REMOVED lines=15> */
[----:B------:R-:W-:Y:S01]  /*3ea0*/  ISETP.GT.AND P0, PT, R20, 0x29, P0 ;  /* 0x000000291400780c */ /* 0x000fe20000704270 */
[----:B------:R-:W-:-:S03]  /*3eb0*/  FMUL.FTZ R20, R46, c[0x0][0x320] ;  /* 0x0000c8002e147a20 */ /* 0x000fc60000410000 */
[----:B------:R-:W-:Y:S01]  /*3ec0*/  ISETP.LT.OR P0, PT, R21, 0x2a, P0 ;  /* 0x0000002a1500780c */ /* 0x000fe20000701670 */
[----:B------:R-:W-:Y:S02]  /*3ed0*/  IMAD.IADD R21, R19, 0x1, R23 ;  /* 0x0000000113157824 */ /* 0x000fe400078e0217 */
[----:B------:R-:W1:Y:S01]  /*3ee0*/  MUFU.TANH R20, R20 ;  /* 0x0000001400147308 */ /* 0x000e620000002400 */
[----:B------:R-:W-:Y:S02]  /*3ef0*/  FSEL R124, R124, -INF , !P0 ;  /* 0xff8000007c7c7808 */ /* 0x000fe40004000000 */
[----:B------:R-:W-:Y:S01]  /*3f00*/  PLOP3.LUT P0, PT, PT, PT, UP6, 0x40, 0x0 ;  /* 0x000000000000781c */ /* 0x000fe20003f0e868 */
[----:B------:R-:W-:-:S12]  /*3f10*/  UISETP.NE.AND UP6, UPT, UR33, URZ, UPT ;  /* 0x0000003f2100728c */ /* 0x000fd8000bfc5270 */
[----:B------:R-:W-:Y:S05]  /*3f20*/  @P0 BRA `(.L_x_178) ;  /* 0x0000015000000947 */ /* 0x000fea0003800000 */
[----:B-1234-:R-:W-:Y:S01]  /*3f30*/  IMAD.U32 R18, RZ, RZ, UR10 ;  /* 0x0000000aff127e24 */ /* 0x01efe2000f8e00ff */
        /* <DEDUP_REMOVED lines=11> */
.L_x_180:
[----:B------:R-:W-:-:S04]  /*3ff0*/  MOV R18, c[0x0][0x32c] ;  /* 0x0000cb0000127a02 */ /* 0x000fc80000000f00 */
[----:B------:R-:W-:-:S13]  /*4000*/  ISETP.NE.AND P0, PT, R18, 0x1, PT ;  /* 0x000000011200780c */ /* 0x000fda0003f05270 */
[----:B------:R-:W-:-:S05]  /*4010*/  @P0 IMAD.HI.U32 R18, R23, c[0x0][0x330], RZ ;  /* 0x0000cc0017120a27 */ /* 0x000fca00078e00ff */
[----:B------:R-:W-:Y:S02]  /*4020*/  @P0 SHF.R.U32.HI R23, RZ, c[0x0][0x334], R18 ;  /* 0x0000cd00ff170a19 */ /* 0x000fe40000011612 */
.L_x_181:
[----:B------:R-:W-:Y:S05]  /*4030*/  BSYNC B0 ;  /* 0x0000000000007941 */ /* 0x000fea0003800000 */
.L_x_179:
[----:B------:R-:W-:-:S05]  /*4040*/  IMAD R23, R23, c[0x0][0x32c], R7 ;  /* 0x0000cb0017177a24 */ /* 0x000fca00078e0207 */
[----:B------:R-:W-:Y:S02]  /*4050*/  IADD3 R7, R23, c[0x0][0x32c], RZ ;  /* 0x0000cb0017077a10 */ /* 0x000fe40007ffe0ff */
[----:B------:R-:W-:Y:S02]  /*4060*/  IMNMX R21, R21, R23, !PT ;  /* 0x0000001715157217 */ /* 0x000fe40007800200 */
[----:B------:R-:W-:Y:S02]  /*4070*/  IMNMX R2, R2, R7, PT ;  /* 0x0000000702027217 */ /* 0x000fe40003800200 */
.L_x_178:
[----:B-1234-:R-:W-:Y:S01]  /*4080*/  UP2UR UR29, UPR, URZ, 0x10 ;  /* 0x000000103f1d7883 */ /* 0x01efe20008000000 */
[----:B------:R-:W-:Y:S01]  /*4090*/  IMAD.SHL.U32 R252, R5, 0x2, RZ ;  /* 0x0000000205fc7824 */ /* 0x000fe200078e00ff */
[----:B------:R-:W-:Y:S02]  /*40a0*/  UISETP.NE.AND UP4, UPT, UR32, URZ, UPT ;  /* 0x0000003f2000728c */ /* 0x000fe4000bf85270 */
[----:B------:R-:W-:Y:S01]  /*40b0*/  UP2UR UR32, UPR, URZ, 0x8 ;  /* 0x000000083f207883 */ /* 0x000fe20008000000 */
[----:B------:R-:W-:Y:S01]  /*40c0*/  IMAD R250, R4, 0x2, R252 ;  /* 0x0000000204fa7824 */ /* 0x000fe200078e02fc */
[----:B------:R-:W-:Y:S01]  /*40d0*/  UISETP.NE.AND UP3, UPT, UR31, URZ, UPT ;  /* 0x0000003f1f00728c */ /* 0x000fe2000bf65270 */
[----:B------:R-:W-:Y:S01]  /*40e0*/  LDSM.16.MT88.4 R136, [R252+0x4080] ;  /* 0x00408000fc88783b */ /* 0x000fe20000004200 */
[----:B------:R-:W-:Y:S01]  /*40f0*/  PLOP3.LUT P0, PT, PT, PT, UP4, 0x40, 0x0 ;  /* 0x000000000000781c */ /* 0x000fe20003f0e848 */
[----:B------:R-:W-:Y:S01]  /*4100*/  UP2UR UR31, UPR, URZ, 0x4 ;  /* 0x000000043f1f7883 */ /* 0x000fe20008000000 */
[----:B------:R-:W-:Y:S01]  /*4110*/  IMAD R248, R3, 0x2, R250 ;  /* 0x0000000203f87824 */ /* 0x000fe200078e02fa */
[----:B------:R-:W-:Y:S01]  /*4120*/  UISETP.NE.AND UP2, UPT, UR30, URZ, UPT ;  /* 0x0000003f1e00728c */ /* 0x000fe2000bf45270 */
[----:B------:R-:W-:Y:S01]  /*4130*/  ISETP.GT.AND P0, PT, R21, RZ, P0 ;  /* 0x000000ff1500720c */ /* 0x000fe20000704270 */
[----:B------:R-:W-:Y:S01]  /*4140*/  UP2UR UR30, UPR, URZ, 0x2 ;  /* 0x000000023f1e7883 */ /* 0x000fe20008000000 */
[----:B------:R-:W-:Y:S01]  /*4150*/  LDSM.16.MT88.4 R48, [R250+0x5880] ;  /* 0x00588000fa30783b */ /* 0x000fe20000004200 */
[----:B------:R-:W-:Y:S01]  /*4160*/  UISETP.NE.AND UP1, UPT, UR5, URZ, UPT ;  /* 0x0000003f0500728c */ /* 0x000fe2000bf25270 */
[----:B------:R-:W-:Y:S01]  /*4170*/  ISETP.LT.OR P0, PT, R2, 0x1, P0 ;  /* 0x000000010200780c */ /* 0x000fe20000701670 */
[----:B------:R-:W-:Y:S01]  /*4180*/  UP2UR UR5, UPR, URZ, 0x1 ;  /* 0x000000013f057883 */ /* 0x000fe20008000000 */
[----:B------:R-:W-:Y:S01]  /*4190*/  LDSM.16.MT88.4 R72, [R252+0x7080] ;  /* 0x00708000fc48783b */ /* 0x000fe20000004200 */
[----:B------:R-:W-:Y:S01]  /*41a0*/  UISETP.NE.AND UP0, UPT, UR4, URZ, UPT ;  /* 0x0000003f0400728c */ /* 0x000fe2000bf05270 */
[----:B------:R-:W-:Y:S01]  /*41b0*/  FSEL R19, R10, -INF , !P0 ;  /* 0xff8000000a137808 */ /* 0x000fe20004000000 */
[----:B------:R-:W-:Y:S01]  /*41c0*/  UISETP.NE.AND UP4, UPT, UR29, URZ, UPT ;  /* 0x0000003f1d00728c */ /* 0x000fe2000bf85270 */
[----:B------:R-:W-:Y:S01]  /*41d0*/  PLOP3.LUT P0, PT, PT, PT, UP3, 0x40, 0x0 ;  /* 0x000000000000781c */ /* 0x000fe20003f0e838 */
[----:B------:R-:W-:Y:S01]  /*41e0*/  UISETP.NE.AND UP3, UPT, UR32, URZ, UPT ;  /* 0x0000003f2000728c */ /* 0x000fe2000bf65270 */
[----:B------:R-:W-:Y:S01]  /*41f0*/  LDSM.16.MT88.4 R40, [R252+0x5880] ;  /* 0x00588000fc28783b */ /* 0x000fe20000004200 */
[----:B------:R-:W-:Y:S01]  /*4200*/  IMAD R249, R3, 0x2, R252 ;  /* 0x0000000203f97824 */ /* 0x000fe200078e02fc */
[----:B------:R-:W-:Y:S01]  /*4210*/  ISETP.GT.AND P0, PT, R21, 0x1, P0 ;  /* 0x000000011500780c */ /* 0x000fe20000704270 */
[----:B------:R-:W-:Y:S01]  /*4220*/  UIADD3 UR23, UR23, -0x2, URZ ;  /* 0xfffffffe17177890 */ /* 0x000fe2000fffe03f */
[----:B------:R-:W-:Y:S02]  /*4230*/  LDSM.16.MT88.4 R96, [R248+0x7080] ;  /* 0x00708000f860783b */ /* 0x000fe40000004200 */
[----:B------:R-:W-:-:S02]  /*4240*/  ISETP.LT.OR P0, PT, R2, 0x2, P0 ;  /* 0x000000020200780c */ /* 0x000fc40000701670 */
[----:B------:R-:W-:Y:S02]  /*4250*/  LDSM.16.MT88.4 R64, [R248+0x5880] ;  /* 0x00588000f840783b */ /* 0x000fe40000004200 */
[----:B------:R-:W-:Y:S02]  /*4260*/  FSEL R18, R12, -INF , !P0 ;  /* 0xff8000000c127808 */ /* 0x000fe40004000000 */
[----:B------:R-:W-:Y:S01]  /*4270*/  PLOP3.LUT P0, PT, PT, PT, UP2, 0x40, 0x0 ;  /* 0x000000000000781c */ /* 0x000fe20003f0e828 */
[----:B------:R-:W-:Y:S01]  /*4280*/  UISETP.NE.AND UP2, UPT, UR31, URZ, UPT ;  /* 0x0000003f1f00728c */ /* 0x000fe2000bf45270 */
[----:B------:R-:W-:Y:S02]  /*4290*/  LDSM.16.MT88.4 R104, [R252+0x8880] ;  /* 0x00888000fc68783b */ /* 0x000fe40000004200 */
[----:B------:R-:W-:Y:S02]  /*42a0*/  ISETP.GT.AND P0, PT, R21, 0x8, P0 ;  /* 0x000000081500780c */ /* 0x000fe40000704270 */
        /* <DEDUP_REMOVED lines=14> */
[----:B------:R-:W-:Y:S01]  /*4390*/  FMNMX.FTZ R0, R17, R16, !PT ;  /* 0x0000001011007209 */ /* 0x000fe20007810000 */
[----:B------:R-:W-:Y:S01]  /*43a0*/  LDSM.16.MT88.4 R152, [R249+0x4080] ;  /* 0x00408000f998783b */ /* 0x000fe20000004200 */
[----:B------:R-:W-:Y:S01]  /*43b0*/  ISETP.GT.AND P0, PT, R21, 0x10, P0 ;  /* 0x000000101500780c */ /* 0x000fe20000704270 */
[----:B------:R-:W-:Y:S01]  /*43c0*/  ULDC.64 UR4, c[0x0][0x2c8] ;  /* 0x0000b20000047ab9 */ /* 0x000fe20000000a00 */
[----:B------:R-:W-:Y:S01]  /*43d0*/  FMNMX.FTZ R0, R15, R0, !PT ;  /* 0x000000000f007209 */ /* 0x000fe20007810000 */
[----:B------:R-:W-:Y:S01]  /*43e0*/  LDSM.16.MT88.4 R56, [R249+0x5880] ;  /* 0x00588000f938783b */ /* 0x000fe20000004200 */
[----:B------:R-:W-:Y:S01]  /*43f0*/  ISETP.LT.OR P0, PT, R2, 0x11, P0 ;  /* 0x000000110200780c */ /* 0x000fe20000701670 */
[----:B------:R-:W-:Y:S01]  /*4400*/  UIMAD.WIDE.U32 UR30, UR27, UR4, URZ ;  /* 0x000000041b1e72a5 */ /* 0x000fe2000f8e003f */
[----:B------:R-:W-:Y:S01]  /*4410*/  FMNMX.FTZ R0, R14, R0, !PT ;  /* 0x000000000e007209 */ /* 0x000fe20007810000 */
[----:B------:R-:W-:Y:S01]  /*4420*/  LDSM.16.MT88.4 R80, [R250+0x7080] ;  /* 0x00708000fa50783b */ /* 0x000fe20000004200 */
[----:B------:R-:W-:-:S02]  /*4430*/  FSEL R7, R22, -INF , !P0 ;  /* 0xff80000016077808 */ /* 0x000fc40004000000 */
[----:B------:R-:W-:Y:S01]  /*4440*/  PLOP3.LUT P0, PT, PT, PT, UP6, 0x40, 0x0 ;  /* 0x000000000000781c */ /* 0x000fe20003f0e868 */
[----:B------:R-:W-:Y:S01]  /*4450*/  LDSM.16.MT88.4 R24, [R249+0x4880] ;  /* 0x00488000f918783b */ /* 0x000fe20000004200 */
[----:B------:R-:W-:Y:S01]  /*4460*/  FMNMX.FTZ R0, R13, R0, !PT ;  /* 0x000000000d007209 */ /* 0x000fe20007810000 */
[----:B------:R-:W-:Y:S01]  /*4470*/  UISETP.NE.AND UP6, UPT, UR13, URZ, UPT ;  /* 0x0000003f0d00728c */ /* 0x000fe2000bfc5270 */
[----:B------:R-:W-:Y:S02]  /*4480*/  ISETP.GT.AND P0, PT, R21, 0x11, P0 ;  /* 0x000000111500780c */ /* 0x000fe40000704270 */
[----:B------:R-:W-:Y:S02]  /*4490*/  FMNMX.FTZ R0, R11, R0, !PT ;  /* 0x000000000b007209 */ /* 0x000fe40007810000 */
[----:B------:R-:W-:Y:S02]  /*44a0*/  ISETP.LT.OR P0, PT, R2, 0x12, P0 ;  /* 0x000000120200780c */ /* 0x000fe40000701670 */
[----:B------:R-:W-:-:S02]  /*44b0*/  FMNMX.FTZ R0, R9, R0, !PT ;  /* 0x0000000009007209 */ /* 0x000fc40007810000 */
[----:B------:R-:W-:Y:S02]  /*44c0*/  FSEL R6, R6, -INF , !P0 ;  /* 0xff80000006067808 */ /* 0x000fe40004000000 */
[----:B------:R-:W-:Y:S01]  /*44d0*/  PLOP3.LUT P0, PT, PT, PT, UP5, 0x40, 0x0 ;  /* 0x000000000000781c */ /* 0x000fe20003f0e858 */
[----:B------:R-:W-:Y:S01]  /*44e0*/  UISETP.NE.AND UP5, UPT, UR14, URZ, UPT ;  /* 0x0000003f0e00728c */ /* 0x000fe2000bfa5270 */
[----:B------:R-:W-:Y:S02]  /*44f0*/  FMNMX.FTZ R0, R8, R0, !PT ;  /* 0x0000000008007209 */ /* 0x000fe40007810000 */
[----:B------:R-:W-:Y:S02]  /*4500*/  ISETP.GT.AND P0, PT, R21, 0x18, P0 ;  /* 0x000000181500780c */ /* 0x000fe40000704270 */
[----:B------:R-:W-:Y:S02]  /*4510*/  FMNMX.FTZ R0, R127, R0, !PT ;  /* 0x000000007f007209 */ /* 0x000fe40007810000 */
[----:B------:R-:W-:-:S02]  /*4520*/  ISETP.LT.OR P0, PT, R2, 0x19, P0 ;  /* 0x000000190200780c */ /* 0x000fc40000701670 */
[----:B------:R-:W-:Y:S02]  /*4530*/  FMNMX.FTZ R0, R126, R0, !PT ;  /* 0x000000007e007209 */ /* 0x000fe40007810000 */
[----:B------:R-:W-:Y:S01]  /*4540*/  FSEL R170, R170, -INF , !P0 ;  /* 0xff800000aaaa7808 */ /* 0x000fe20004000000 */
[----:B------:R-:W-:Y:S01]  /*4550*/  @UP5 UMOV UR29, UR31 ;  /* 0x0000001f001d5c82 */ /* 0x000fe20008000000 */
[----:B------:R-:W-:Y:S01]  /*4560*/  PLOP3.LUT P0, PT, PT, PT, UP4, 0x40, 0x0 ;  /* 0x000000000000781c */ /* 0x000fe20003f0e848 */
[----:B------:R-:W-:Y:S01]  /*4570*/  @UP5 USHF.R.U32.HI UR27, URZ, UR5, UR29 ;  /* 0x000000053f1b5299 */ /* 0x000fe2000801161d */
[----:B------:R-:W-:Y:S02]  /*4580*/  FMNMX.FTZ R0, R125, R0, !PT ;  /* 0x000000007d007209 */ /* 0x000fe40007810000 */
[----:B------:R-:W-:Y:S01]  /*4590*/  ISETP.GT.AND P0, PT, R21, 0x19, P0 ;  /* 0x000000191500780c */ /* 0x000fe20000704270 */
[----:B------:R-:W-:Y:S01]  /*45a0*/  UIADD3 UR4, UR26, UR27, URZ ;  /* 0x0000001b1a047290 */ /* 0x000fe2000fffe03f */
[----:B------:R-:W-:-:S02]  /*45b0*/  FMNMX.FTZ R0, R124, R0, !PT ;  /* 0x000000007c007209 */ /* 0x000fc40007810000 */
[----:B------:R-:W-:Y:S01]  /*45c0*/  ISETP.LT.OR P0, PT, R2, 0x1a, P0 ;  /* 0x0000001a0200780c */ /* 0x000fe20000701670 */
[----:B------:R-:W-:Y:S02]  /*45d0*/  ULDC UR27, c[0x0][0x328] ;  /* 0x0000ca00001b7ab9 */ /* 0x000fe40000000800 */
[----:B------:R-:W-:Y:S01]  /*45e0*/  UIADD3 UR27, UR4, UR27, URZ ;  /* 0x0000001b041b7290 */ /* 0x000fe2000fffe03f */
        /* <DEDUP_REMOVED lines=15> */
[----:B------:R-:W-:Y:S02]  /*46e0*/  ISETP.LT.OR P0, PT, R2, 0x2a, P0 ;  /* 0x0000002a0200780c */ /* 0x000fe40000701670 */
[----:B------:R-:W1:Y:S02]  /*46f0*/  SHFL.BFLY PT, R2, R0, 0x2, 0x1f ;  /* 0x0c401f0000027f89 */ /* 0x000e6400000e0000 */
[----:B------:R-:W-:Y:S02]  /*4700*/  FSEL R158, R158, -INF , !P0 ;  /* 0xff8000009e9e7808 */ /* 0x000fe40004000000 */
[----:B-1----:R-:W-:-:S05]  /*4710*/  FMNMX.FTZ R2, R0, R2, !PT ;  /* 0x0000000200027209 */ /* 0x002fca0007810000 */
[----:B------:R-:W1:Y:S02]  /*4720*/  SHFL.BFLY PT, R0, R2, 0x1, 0x1f ;  /* 0x0c201f0002007f89 */ /* 0x000e6400000e0000 */
[----:B-1----:R-:W-:Y:S02]  /*4730*/  FMNMX.FTZ R0, R2, R0, !PT ;  /* 0x0000000002007209 */ /* 0x002fe40007810000 */
[----:B------:R-:W-:Y:S02]  /*4740*/  FMNMX.FTZ R2, R19, R18, !PT ;  /* 0x0000001213027209 */ /* 0x000fe40007810000 */
[C---:B------:R-:W-:Y:S01]  /*4750*/  FSETP.NEU.FTZ.AND P0, PT, R0.reuse, -INF , PT ;  /* 0xff8000000000780b */ /* 0x040fe20003f1d000 */
[----:B------:R-:W-:Y:S01]  /*4760*/  FMUL.FTZ R173, R0, c[0x0][0x2d0] ;  /* 0x0000b40000ad7a20 */ /* 0x000fe20000410000 */
[----:B------:R-:W-:-:S04]  /*4770*/  FMNMX.FTZ R2, R12, R2, !PT ;  /* 0x000000020c027209 */ /* 0x000fc80007810000 */
[----:B------:R-:W-:Y:S02]  /*4780*/  FMNMX.FTZ R2, R10, R2, !PT ;  /* 0x000000020a027209 */ /* 0x000fe40007810000 */
[----:B------:R-:W-:Y:S02]  /*4790*/  FSEL R173, R173, RZ, P0 ;  /* 0x000000ffadad7208 */ /* 0x000fe40000000000 */
[----:B------:R-:W-:-:S03]  /*47a0*/  FMNMX.FTZ R2, R7, R2, !PT ;  /* 0x0000000207027209 */ /* 0x000fc60007810000 */
[--C-:B------:R-:W-:Y:S01]  /*47b0*/  FFMA.FTZ R110, R17, c[0x0][0x2d0], -R173.reuse ;  /* 0x0000b400116e7a23 */ /* 0x100fe200000108ad */
[----:B------:R-:W-:Y:S01]  /*47c0*/  FMNMX.FTZ R2, R6, R2, !PT ;  /* 0x0000000206027209 */ /* 0x000fe20007810000 */
[--C-:B------:R-:W-:Y:S02]  /*47d0*/  FFMA.FTZ R109, R16, c[0x0][0x2d0], -R173.reuse ;  /* 0x0000b400106d7a23 */ /* 0x100fe400000108ad */
[--C-:B------:R-:W-:Y:S01]  /*47e0*/  FFMA.FTZ R108, R15, c[0x0][0x2d0], -R173.reuse ;  /* 0x0000b4000f6c7a23 */ /* 0x100fe200000108ad */
[----:B------:R-:W-:Y:S01]  /*47f0*/  FMNMX.FTZ R2, R170, R2, !PT ;  /* 0x00000002aa027209 */ /* 0x000fe20007810000 */
[--C-:B------:R-:W-:Y:S01]  /*4800*/  FFMA.FTZ R120, R14, c[0x0][0x2d0], -R173.reuse ;  /* 0x0000b4000e787a23 */ /* 0x100fe200000108ad */
[----:B------:R-:W-:Y:S01]  /*4810*/  MUFU.EX2 R110, R110 ;  /* 0x0000006e006e7308 */ /* 0x000fe20000000800 */
[--C-:B------:R-:W-:Y:S01]  /*4820*/  FFMA.FTZ R116, R11, c[0x0][0x2d0], -R173.reuse ;  /* 0x0000b4000b747a23 */ /* 0x100fe200000108ad */
[----:B------:R-:W-:Y:S01]  /*4830*/  FMNMX.FTZ R2, R171, R2, !PT ;  /* 0x00000002ab027209 */ /* 0x000fe20007810000 */
[----:B------:R-:W-:-:S02]  /*4840*/  FFMA.FTZ R172, R9, c[0x0][0x2d0], -R173 ;  /* 0x0000b40009ac7a23 */ /* 0x000fc400000108ad */
[--C-:B------:R-:W-:Y:S01]  /*4850*/  FFMA.FTZ R157, R8, c[0x0][0x2d0], -R173.reuse ;  /* 0x0000b400089d7a23 */ /* 0x100fe200000108ad */
[----:B------:R-:W-:Y:S01]  /*4860*/  FMNMX.FTZ R2, R169, R2, !PT ;  /* 0x00000002a9027209 */ /* 0x000fe20007810000 */
[----:B------:R-:W-:Y:S01]  /*4870*/  FFMA.FTZ R119, R13, c[0x0][0x2d0], -R173 ;  /* 0x0000b4000d777a23 */ /* 0x000fe200000108ad */
[----:B------:R-:W1:Y:S02]  /*4880*/  MUFU.EX2 R109, R109 ;  /* 0x0000006d006d7308 */ /* 0x000e640000000800 */
[----:B------:R-:W-:-:S04]  /*4890*/  FMNMX.FTZ R2, R168, R2, !PT ;  /* 0x00000002a8027209 */ /* 0x000fc80007810000 */
[----:B------:R-:W-:Y:S02]  /*48a0*/  FMNMX.FTZ R2, R159, R2, !PT ;  /* 0x000000029f027209 */ /* 0x000fe40007810000 */
[----:B------:R-:W2:Y:S02]  /*48b0*/  MUFU.EX2 R108, R108 ;  /* 0x0000006c006c7308 */ /* 0x000ea40000000800 */
[----:B------:R-:W-:-:S05]  /*48c0*/  FMNMX.FTZ R2, R158, R2, !PT ;  /* 0x000000029e027209 */ /* 0x000fca0007810000 */
[----:B------:R-:W3:Y:S01]  /*48d0*/  SHFL.BFLY PT, R20, R2, 0x2, 0x1f ;  /* 0x0c401f0002147f89 */ /* 0x000ee200000e0000 */
[----:B------:R-:W4:Y:S01]  /*48e0*/  MUFU.EX2 R120, R120 ;  /* 0x0000007800787308 */ /* 0x000f220000000800 */
[----:B-1----:R-:W-:Y:S01]  /*48f0*/  F2FP.PACK_AB R128, R109, R110 ;  /* 0x0000006e6d80723e */ /* 0x002fe200000000ff */
[----:B------:R-:W-:-:S06]  /*4900*/  FADD.FTZ R3, R110, R109 ;  /* 0x0000006d6e037221 */ /* 0x000fcc0000010000 */
[----:B------:R-:W-:Y:S01]  /*4910*/  MUFU.EX2 R119, R119 ;  /* 0x0000007700777308 */ /* 0x000fe20000000800 */
[----:B--2---:R-:W-:Y:S01]  /*4920*/  FADD.FTZ R3, R108, R3 ;  /* 0x000000036c037221 */ /* 0x004fe20000010000 */
[----:B----4-:R-:W-:-:S06]  /*4930*/  F2FP.PACK_AB R130, R120, R108 ;  /* 0x0000006c7882723e */ /* 0x010fcc00000000ff */
[----:B------:R-:W1:Y:S01]  /*4940*/  MUFU.EX2 R116, R116 ;  /* 0x0000007400747308 */ /* 0x000e620000000800 */
[----:B------:R-:W-:Y:S01]  /*4950*/  FADD.FTZ R3, R120, R3 ;  /* 0x0000000378037221 */ /* 0x000fe20000010000 */
[----:B---3--:R-:W-:-:S06]  /*4960*/  FMNMX.FTZ R20, R2, R20, !PT ;  /* 0x0000001402147209 */ /* 0x008fcc0007810000 */
[----:B------:R-:W-:Y:S01]  /*4970*/  MUFU.EX2 R172, R172 ;  /* 0x000000ac00ac7308 */ /* 0x000fe20000000800 */
[----:B------:R-:W2:Y:S07]  /*4980*/  SHFL.BFLY PT, R2, R20, 0x1, 0x1f ;  /* 0x0c201f0014027f89 */ /* 0x000eae00000e0000 */
[----:B------:R-:W3:Y:S01]  /*4990*/  MUFU.EX2 R157, R157 ;  /* 0x0000009d009d7308 */ /* 0x000ee20000000800 */
[----:B-1----:R-:W-:Y:S02]  /*49a0*/  F2FP.PACK_AB R4, R116, R119 ;  /* 0x000000777404723e */ /* 0x002fe400000000ff */
[----:B--2---:R-:W-:-:S02]  /*49b0*/  FMNMX.FTZ R2, R20, R2, !PT ;  /* 0x0000000214027209 */ /* 0x004fc40007810000 */
[----:B------:R-:W-:Y:S02]  /*49c0*/  LDSM.16.MT88.4 R20, [R249+0x6080] ;  /* 0x00608000f914783b */ /* 0x000fe40000004200 */
[C---:B------:R-:W-:Y:S01]  /*49d0*/  FSETP.NEU.FTZ.AND P0, PT, R2.reuse, -INF , PT ;  /* 0xff8000000200780b */ /* 0x040fe20003f1d000 */
[----:B------:R-:W-:-:S05]  /*49e0*/  FMUL.FTZ R156, R2, c[0x0][0x2d0] ;  /* 0x0000b400029c7a20 */ /* 0x000fca0000410000 */
[----:B------:R-:W-:Y:S02]  /*49f0*/  FSEL R156, R156, RZ, P0 ;  /* 0x000000ff9c9c7208 */ /* 0x000fe40000000000 */
[----:B------:R-:W-:-:S03]  /*4a00*/  PLOP3.LUT P0, PT, PT, PT, UP6, 0x40, 0x0 ;  /* 0x000000000000781c */ /* 0x000fc60003f0e868 */
[--C-:B------:R-:W-:Y:S02]  /*4a10*/  FFMA.FTZ R118, R19, c[0x0][0x2d0], -R156.reuse ;  /* 0x0000b40013767a23 */ /* 0x100fe4000001089c */
[--C-:B------:R-:W-:Y:S02]  /*4a20*/  FFMA.FTZ R122, R18, c[0x0][0x2d0], -R156.reuse ;  /* 0x0000b400127a7a23 */ /* 0x100fe4000001089c */
[--C-:B------:R-:W-:Y:S01]  /*4a30*/  FFMA.FTZ R121, R12, c[0x0][0x2d0], -R156.reuse ;  /* 0x0000b4000c797a23 */ /* 0x100fe2000001089c */
[----:B------:R-:W-:Y:S01]  /*4a40*/  LDSM.16.MT88.4 R16, [R248+0x4880] ;  /* 0x00488000f810783b */ /* 0x000fe20000004200 */
[--C-:B------:R-:W-:Y:S01]  /*4a50*/  FFMA.FTZ R117, R10, c[0x0][0x2d0], -R156.reuse ;  /* 0x0000b4000a757a23 */ /* 0x100fe2000001089c */
[----:B------:R-:W-:Y:S01]  /*4a60*/  MUFU.EX2 R118, R118 ;  /* 0x0000007600767308 */ /* 0x000fe20000000800 */
[--C-:B------:R-:W-:Y:S01]  /*4a70*/  FFMA.FTZ R175, R7, c[0x0][0x2d0], -R156.reuse ;  /* 0x0000b40007af7a23 */ /* 0x100fe2000001089c */
[----:B------:R-:W1:Y:S01]  /*4a80*/  LDSM.16.MT88.4 R8, [R252+0x4880] ;  /* 0x00488000fc08783b */ /* 0x000e620000004200 */
[--C-:B------:R-:W-:Y:S01]  /*4a90*/  FFMA.FTZ R174, R6, c[0x0][0x2d0], -R156.reuse ;  /* 0x0000b40006ae7a23 */ /* 0x100fe2000001089c */
[----:B---3--:R-:W-:Y:S01]  /*4aa0*/  F2FP.PACK_AB R6, R157, R172 ;  /* 0x000000ac9d06723e */ /* 0x008fe200000000ff */
[--C-:B------:R-:W-:Y:S01]  /*4ab0*/  FFMA.FTZ R170, R170, c[0x0][0x2d0], -R156.reuse ;  /* 0x0000b400aaaa7a23 */ /* 0x100fe2000001089c */
[----:B------:R-:W2:Y:S01]  /*4ac0*/  LDSM.16.MT88.4 R12, [R252+0x6080] ;  /* 0x00608000fc0c783b */ /* 0x000ea20000004200 */
[----:B------:R-:W-:Y:S01]  /*4ad0*/  FFMA.FTZ R171, R171, c[0x0][0x2d0], -R156 ;  /* 0x0000b400abab7a23 */ /* 0x000fe2000001089c */
[----:B------:R-:W3:Y:S08]  /*4ae0*/  MUFU.EX2 R122, R122 ;  /* 0x0000007a007a7308 */ /* 0x000ef00000000800 */
[----:B------:R-:W-:Y:S08]  /*4af0*/  MUFU.EX2 R121, R121 ;  /* 0x0000007900797308 */ /* 0x000ff00000000800 */
[----:B------:R-:W4:Y:S01]  /*4b00*/  MUFU.EX2 R117, R117 ;  /* 0x0000007500757308 */ /* 0x000f220000000800 */
[----:B---3--:R-:W-:Y:S01]  /*4b10*/  F2FP.PACK_AB R129, R122, R118 ;  /* 0x000000767a81723e */ /* 0x008fe200000000ff */
[----:B------:R-:W-:-:S06]  /*4b20*/  FADD.FTZ R118, R118, R122 ;  /* 0x0000007a76767221 */ /* 0x000fcc0000010000 */
[----:B------:R-:W-:Y:S01]  /*4b30*/  MUFU.EX2 R175, R175 ;  /* 0x000000af00af7308 */ /* 0x000fe20000000800 */
[----:B----4-:R-:W-:-:S07]  /*4b40*/  F2FP.PACK_AB R131, R117, R121 ;  /* 0x000000797583723e */ /* 0x010fce00000000ff */
[----:B------:R-:W3:Y:S01]  /*4b50*/  MUFU.EX2 R174, R174 ;  /* 0x000000ae00ae7308 */ /* 0x000ee20000000800 */
[C---:B------:R-:W-:Y:S07]  /*4b60*/  HMMA.16816.F32 R132, R128.reuse, R136, RZ ;  /* 0x000000888084723c */ /* 0x040fee00000018ff */
[----:B------:R-:W-:Y:S01]  /*4b70*/  MUFU.EX2 R170, R170 ;  /* 0x000000aa00aa7308 */ /* 0x000fe20000000800 */
[C---:B------:R-:W-:Y:S07]  /*4b80*/  HMMA.16816.F32 R136, R128.reuse, R138, RZ ;  /* 0x0000008a8088723c */ /* 0x040fee00000018ff */
[----:B------:R-:W4:Y:S01]  /*4b90*/  MUFU.EX2 R171, R171 ;  /* 0x000000ab00ab7308 */ /* 0x000f220000000800 */
[----:B---3--:R-:W-:Y:S01]  /*4ba0*/  F2FP.PACK_AB R5, R174, R175 ;  /* 0x000000afae05723e */ /* 0x008fe200000000ff */
[C---:B------:R-:W-:Y:S08]  /*4bb0*/  HMMA.16816.F32 R44, R128.reuse, R48, RZ ;  /* 0x00000030802c723c */ /* 0x040ff000000018ff */
[----:B------:R-:W-:Y:S01]  /*4bc0*/  HMMA.16816.F32 R48, R128, R50, RZ ;  /* 0x000000328030723c */ /* 0x000fe200000018ff */
[----:B----4-:R-:W-:-:S07]  /*4bd0*/  F2FP.PACK_AB R7, R171, R170 ;  /* 0x000000aaab07723e */ /* 0x010fce00000000ff */
[----:B------:R-:W-:Y:S08]  /*4be0*/  HMMA.16816.F32 R68, R128, R72, RZ ;  /* 0x000000488044723c */ /* 0x000ff000000018ff */
[C---:B-1----:R-:W-:Y:S08]  /*4bf0*/  HMMA.16816.F32 R132, R4.reuse, R8, R132 ;  /* 0x000000080484723c */ /* 0x042ff00000001884 */
[----:B------:R-:W-:Y:S01]  /*4c00*/  HMMA.16816.F32 R136, R4, R10, R136 ;  /* 0x0000000a0488723c */ /* 0x000fe20000001888 */
[----:B------:R-:W1:Y:S07]  /*4c10*/  LDSM.16.MT88.4 R8, [R250+0x6080] ;  /* 0x00608000fa08783b */ /* 0x000e6e0000004200 */
[C---:B------:R-:W-:Y:S08]  /*4c20*/  HMMA.16816.F32 R72, R128.reuse, R74, RZ ;  /* 0x0000004a8048723c */ /* 0x040ff000000018ff */
[C---:B------:R-:W-:Y:S08]  /*4c30*/  HMMA.16816.F32 R36, R128.reuse, R40, RZ ;  /* 0x000000288024723c */ /* 0x040ff000000018ff */
[C---:B------:R-:W-:Y:S08]  /*4c40*/  HMMA.16816.F32 R40, R128.reuse, R42, RZ ;  /* 0x0000002a8028723c */ /* 0x040ff000000018ff */
[----:B------:R-:W-:Y:S08]  /*4c50*/  HMMA.16816.F32 R92, R128, R96, RZ ;  /* 0x00000060805c723c */ /* 0x000ff000000018ff */
[C---:B--2---:R-:W-:Y:S08]  /*4c60*/  HMMA.16816.F32 R36, R4.reuse, R12, R36 ;  /* 0x0000000c0424723c */ /* 0x044ff00000001824 */
[C---:B-1----:R-:W-:Y:S08]  /*4c70*/  HMMA.16816.F32 R44, R4.reuse, R8, R44 ;  /* 0x00000008042c723c */ /* 0x042ff0000000182c */
[C---:B------:R-:W-:Y:S01]  /*4c80*/  HMMA.16816.F32 R48, R4.reuse, R10, R48 ;  /* 0x0000000a0430723c */ /* 0x040fe20000001830 */
[----:B------:R-:W1:Y:S07]  /*4c90*/  LDSM.16.MT88.4 R8, [R252+0x7880] ;  /* 0x00788000fc08783b */ /* 0x000e6e0000004200 */
[----:B------:R-:W-:Y:S01]  /*4ca0*/  HMMA.16816.F32 R40, R4, R14, R40 ;  /* 0x0000000e0428723c */ /* 0x000fe20000001828 */
[----:B------:R-:W2:Y:S07]  /*4cb0*/  LDSM.16.MT88.4 R12, [R248+0x6080] ;  /* 0x00608000f80c783b */ /* 0x000eae0000004200 */
[C---:B------:R-:W-:Y:S08]  /*4cc0*/  HMMA.16816.F32 R96, R128.reuse, R98, RZ ;  /* 0x000000628060723c */ /* 0x040ff000000018ff */
[C---:B------:R-:W-:Y:S08]  /*4cd0*/  HMMA.16816.F32 R60, R128.reuse, R64, RZ ;  /* 0x00000040803c723c */ /* 0x040ff000000018ff */
[C---:B------:R-:W-:Y:S08]  /*4ce0*/  HMMA.16816.F32 R64, R128.reuse, R66, RZ ;  /* 0x000000428040723c */ /* 0x040ff000000018ff */
[----:B------:R-:W-:Y:S08]  /*4cf0*/  HMMA.16816.F32 R100, R128, R104, RZ ;  /* 0x000000688064723c */ /* 0x000ff000000018ff */
[C---:B-1----:R-:W-:Y:S08]  /*4d00*/  HMMA.16816.F32 R68, R4.reuse, R8, R68 ;  /* 0x000000080444723c */ /* 0x042ff00000001844 */
[C---:B------:R-:W-:Y:S01]  /*4d10*/  HMMA.16816.F32 R72, R4.reuse, R10, R72 ;  /* 0x0000000a0448723c */ /* 0x040fe20000001848 */
[----:B------:R-:W1:Y:S07]  /*4d20*/  LDSM.16.MT88.4 R8, [R248+0x7880] ;  /* 0x00788000f808783b */ /* 0x000e6e0000004200 */
[C---:B--2---:R-:W-:Y:S08]  /*4d30*/  HMMA.16816.F32 R60, R4.reuse, R12, R60 ;  /* 0x0000000c043c723c */ /* 0x044ff0000000183c */
[----:B------:R-:W-:Y:S01]  /*4d40*/  HMMA.16816.F32 R64, R4, R14, R64 ;  /* 0x0000000e0440723c */ /* 0x000fe20000001840 */
[----:B------:R-:W2:Y:S07]  /*4d50*/  LDSM.16.MT88.4 R12, [R249+0x7880] ;  /* 0x00788000f90c783b */ /* 0x000eae0000004200 */
[C---:B------:R-:W-:Y:S08]  /*4d60*/  HMMA.16816.F32 R104, R128.reuse, R106, RZ ;  /* 0x0000006a8068723c */ /* 0x040ff000000018ff */
[C---:B------:R-:W-:Y:S08]  /*4d70*/  HMMA.16816.F32 R84, R128.reuse, R88, RZ ;  /* 0x000000588054723c */ /* 0x040ff000000018ff */
[----:B------:R-:W-:Y:S08]  /*4d80*/  HMMA.16816.F32 R88, R128, R90, RZ ;  /* 0x0000005a8058723c */ /* 0x000ff000000018ff */
[C---:B-1----:R-:W-:Y:S08]  /*4d90*/  HMMA.16816.F32 R92, R4.reuse, R8, R92 ;  /* 0x00000008045c723c */ /* 0x042ff0000000185c */
[C---:B------:R-:W-:Y:S01]  /*4da0*/  HMMA.16816.F32 R96, R4.reuse, R10, R96 ;  /* 0x0000000a0460723c */ /* 0x040fe20000001860 */
[----:B------:R-:W1:Y:S07]  /*4db0*/  LDSM.16.MT88.4 R8, [R252+0x9080] ;  /* 0x00908000fc08783b */ /* 0x000e6e0000004200 */
[----:B--2---:R-:W-:Y:S07]  /*4dc0*/  HMMA.16816.F32 R88, R4, R14, R88 ;  /* 0x0000000e0458723c */ /* 0x004fee0000001858 */
[----:B------:R-:W-:Y:S01]  /*4dd0*/  FADD.FTZ R14, R119, R3 ;  /* 0x00000003770e7221 */ /* 0x000fe20000010000 */
[----:B------:R-:W-:Y:S01]  /*4de0*/  HMMA.16816.F32 R108, R128, R112, RZ ;  /* 0x00000070806c723c */ /* 0x000fe200000018ff */
[----:B------:R-:W-:-:S02]  /*4df0*/  FADD.FTZ R3, R121, R118 ;  /* 0x0000007679037221 */ /* 0x000fc40000010000 */
[----:B------:R-:W2:Y:S01]  /*4e00*/  LDSM.16.MT88.4 R120, [R249+0x8880] ;  /* 0x00888000f978783b */ /* 0x000ea20000004200 */
[----:B------:R-:W-:Y:S02]  /*4e10*/  FADD.FTZ R14, R116, R14 ;  /* 0x0000000e740e7221 */ /* 0x000fe40000010000 */
[----:B------:R-:W-:Y:S02]  /*4e20*/  FADD.FTZ R3, R117, R3 ;  /* 0x0000000375037221 */ /* 0x000fe40000010000 */
[----:B------:R-:W-:Y:S01]  /*4e30*/  HMMA.16816.F32 R112, R128, R114, RZ ;  /* 0x000000728070723c */ /* 0x000fe200000018ff */
[----:B------:R-:W-:Y:S02]  /*4e40*/  FADD.FTZ R172, R172, R14 ;  /* 0x0000000eacac7221 */ /* 0x000fe40000010000 */
[----:B------:R-:W-:Y:S02]  /*4e50*/  FADD.FTZ R175, R175, R3 ;  /* 0x00000003afaf7221 */ /* 0x000fe40000010000 */
[----:B------:R-:W-:-:S02]  /*4e60*/  FFMA.FTZ R3, R127, c[0x0][0x2d0], -R173 ;  /* 0x0000b4007f037a23 */ /* 0x000fc400000108ad */
[----:B------:R-:W-:Y:S01]  /*4e70*/  FADD.FTZ R174, R174, R175 ;  /* 0x000000afaeae7221 */ /* 0x000fe20000010000 */
[----:B------:R-:W-:Y:S01]  /*4e80*/  HMMA.16816.F32 R140, R128, R144, RZ ;  /* 0x00000090808c723c */ /* 0x000fe200000018ff */
[----:B------:R-:W-:-:S07]  /*4e90*/  FADD.FTZ R172, R157, R172 ;  /* 0x000000ac9dac7221 */ /* 0x000fce0000010000 */
[----:B------:R-:W-:Y:S08]  /*4ea0*/  HMMA.16816.F32 R144, R128, R146, RZ ;  /* 0x000000928090723c */ /* 0x000ff000000018ff */
[C---:B-1----:R-:W-:Y:S08]  /*4eb0*/  HMMA.16816.F32 R100, R4.reuse, R8, R100 ;  /* 0x000000080464723c */ /* 0x042ff00000001864 */
[----:B------:R-:W-:Y:S01]  /*4ec0*/  HMMA.16816.F32 R104, R4, R10, R104 ;  /* 0x0000000a0468723c */ /* 0x000fe20000001868 */
[----:B------:R-:W1:Y:S07]  /*4ed0*/  LDSM.16.MT88.4 R8, [R250+0x9080] ;  /* 0x00908000fa08783b */ /* 0x000e6e0000004200 */
[C---:B--2---:R-:W-:Y:S08]  /*4ee0*/  HMMA.16816.F32 R116, R128.reuse, R120, RZ ;  /* 0x000000788074723c */ /* 0x044ff000000018ff */
[----:B------:R-:W-:Y:S08]  /*4ef0*/  HMMA.16816.F32 R120, R128, R122, RZ ;  /* 0x0000007a8078723c */ /* 0x000ff000000018ff */
[C---:B------:R-:W-:Y:S08]  /*4f00*/  HMMA.16816.F32 R140, R4.reuse, R28, R140 ;  /* 0x0000001c048c723c */ /* 0x040ff0000000188c */
[----:B------:R-:W-:Y:S08]  /*4f10*/  HMMA.16816.F32 R144, R4, R30, R144 ;  /* 0x0000001e0490723c */ /* 0x000ff00000001890 */
[----:B------:R-:W-:Y:S08]  /*4f20*/  HMMA.16816.F32 R28, R128, R32, RZ ;  /* 0x00000020801c723c */ /* 0x000ff000000018ff */
[C---:B-1----:R-:W-:Y:S08]  /*4f30*/  HMMA.16816.F32 R108, R4.reuse, R8, R108 ;  /* 0x00000008046c723c */ /* 0x042ff0000000186c */
[----:B------:R-:W-:Y:S01]  /*4f40*/  HMMA.16816.F32 R112, R4, R10, R112 ;  /* 0x0000000a0470723c */ /* 0x000fe20000001870 */
[----:B------:R-:W1:Y:S07]  /*4f50*/  LDSM.16.MT88.4 R8, [R249+0x9080] ;  /* 0x00908000f908783b */ /* 0x000e6e0000004200 */
[----:B------:R-:W-:Y:S08]  /*4f60*/  HMMA.16816.F32 R32, R128, R34, RZ ;  /* 0x000000228020723c */ /* 0x000ff000000018ff */
[----:B------:R-:W-:Y:S07]  /*4f70*/  HMMA.16816.F32 R84, R4, R12, R84 ;  /* 0x0000000c0454723c */ /* 0x000fee0000001854 */
[--C-:B------:R-:W-:Y:S01]  /*4f80*/  FFMA.FTZ R12, R126, c[0x0][0x2d0], -R173.reuse ;  /* 0x0000b4007e0c7a23 */ /* 0x100fe200000108ad */
[----:B------:R-:W-:Y:S01]  /*4f90*/  HMMA.16816.F32 R148, R128, R152, RZ ;  /* 0x000000988094723c */ /* 0x000fe200000018ff */
[----:B------:R-:W-:-:S02]  /*4fa0*/  FFMA.FTZ R13, R125, c[0x0][0x2d0], -R173 ;  /* 0x0000b4007d0d7a23 */ /* 0x000fc400000108ad */
[----:B------:R-:W-:-:S05]  /*4fb0*/  FFMA.FTZ R173, R124, c[0x0][0x2d0], -R173 ;  /* 0x0000b4007cad7a23 */ /* 0x000fca00000108ad */
[C---:B------:R-:W-:Y:S08]  /*4fc0*/  HMMA.16816.F32 R52, R128.reuse, R56, RZ ;  /* 0x000000388034723c */ /* 0x040ff000000018ff */
[----:B------:R-:W-:Y:S08]  /*4fd0*/  HMMA.16816.F32 R76, R128, R80, RZ ;  /* 0x00000050804c723c */ /* 0x000ff000000018ff */
[C---:B-1----:R-:W-:Y:S08]  /*4fe0*/  HMMA.16816.F32 R116, R4.reuse, R8, R116 ;  /* 0x000000080474723c */ /* 0x042ff00000001874 */
[----:B------:R-:W-:Y:S01]  /*4ff0*/  HMMA.16816.F32 R120, R4, R10, R120 ;  /* 0x0000000a0478723c */ /* 0x000fe20000001878 */
[----:B------:R-:W1:Y:S07]  /*5000*/  LDSM.16.MT88.4 R8, [R248+0x8880] ;  /* 0x00888000f808783b */ /* 0x000e6e0000004200 */
[C---:B------:R-:W-:Y:S08]  /*5010*/  HMMA.16816.F32 R152, R128.reuse, R154, RZ ;  /* 0x0000009a8098723c */ /* 0x040ff000000018ff */
[C---:B------:R-:W-:Y:S08]  /*5020*/  HMMA.16816.F32 R56, R128.reuse, R58, RZ ;  /* 0x0000003a8038723c */ /* 0x040ff000000018ff */
[----:B------:R-:W-:Y:S08]  /*5030*/  HMMA.16816.F32 R80, R128, R82, RZ ;  /* 0x000000528050723c */ /* 0x000ff000000018ff */
[C---:B------:R-:W-:Y:S08]  /*5040*/  HMMA.16816.F32 R28, R4.reuse, R16, R28 ;  /* 0x00000010041c723c */ /* 0x040ff0000000181c */
[----:B------:R-:W-:Y:S01]  /*5050*/  HMMA.16816.F32 R32, R4, R18, R32 ;  /* 0x000000120420723c */ /* 0x000fe20000001820 */
[----:B------:R-:W2:Y:S07]  /*5060*/  LDSM.16.MT88.4 R16, [R250+0x7880] ;  /* 0x00788000fa10783b */ /* 0x000eae0000004200 */
[C---:B-1----:R-:W-:Y:S08]  /*5070*/  HMMA.16816.F32 R124, R128.reuse, R8, RZ ;  /* 0x00000008807c723c */ /* 0x042ff000000018ff */
[----:B------:R-:W-:Y:S01]  /*5080*/  HMMA.16816.F32 R128, R128, R10, RZ ;  /* 0x0000000a8080723c */ /* 0x000fe200000018ff */
[----:B------:R-:W1:Y:S07]  /*5090*/  LDSM.16.MT88.4 R8, [R248+0x9080] ;  /* 0x00908000f808783b */ /* 0x000e6e0000004200 */
[C---:B------:R-:W-:Y:S08]  /*50a0*/  HMMA.16816.F32 R148, R4.reuse, R24, R148 ;  /* 0x000000180494723c */ /* 0x040ff00000001894 */
[C---:B------:R-:W-:Y:S08]  /*50b0*/  HMMA.16816.F32 R152, R4.reuse, R26, R152 ;  /* 0x0000001a0498723c */ /* 0x040ff00000001898 */
[C---:B------:R-:W-:Y:S07]  /*50c0*/  HMMA.16816.F32 R52, R4.reuse, R20, R52 ;  /* 0x000000140434723c */ /* 0x040fee0000001834 */
[----:B------:R-:W-:Y:S01]  /*50d0*/  FADD.FTZ R20, R170, R174 ;  /* 0x000000aeaa147221 */ /* 0x000fe20000010000 */
[----:B------:R-:W-:Y:S03]  /*50e0*/  HMMA.16816.F32 R56, R4, R22, R56 ;  /* 0x000000160438723c */ /* 0x000fe60000001838 */
[----:B------:R-:W-:-:S05]  /*50f0*/  FADD.FTZ R20, R171, R20 ;  /* 0x00000014ab147221 */ /* 0x000fca0000010000 */
[C---:B--2---:R-:W-:Y:S07]  /*5100*/  HMMA.16816.F32 R76, R4.reuse, R16, R76 ;  /* 0x00000010044c723c */ /* 0x044fee000000184c */
[--C-:B------:R-:W-:Y:S01]  /*5110*/  FFMA.FTZ R16, R168, c[0x0][0x2d0], -R156.reuse ;  /* 0x0000b400a8107a23 */ /* 0x100fe2000001089c */
[----:B------:R-:W-:Y:S01]  /*5120*/  HMMA.16816.F32 R80, R4, R18, R80 ;  /* 0x000000120450723c */ /* 0x000fe20000001850 */
[----:B------:R-:W-:-:S04]  /*5130*/  FFMA.FTZ R17, R158, c[0x0][0x2d0], -R156 ;  /* 0x0000b4009e117a23 */ /* 0x000fc8000001089c */
[----:B------:R-:W-:Y:S02]  /*5140*/  MUFU.EX2 R16, R16 ;  /* 0x0000001000107308 */ /* 0x000fe40000000800 */
[--C-:B------:R-:W-:Y:S01]  /*5150*/  FFMA.FTZ R18, R159, c[0x0][0x2d0], -R156.reuse ;  /* 0x0000b4009f127a23 */ /* 0x100fe2000001089c */
[C---:B-1----:R-:W-:Y:S05]  /*5160*/  HMMA.16816.F32 R124, R4.reuse, R8, R124 ;  /* 0x00000008047c723c */ /* 0x042fea000000187c */
[----:B------:R-:W-:Y:S03]  /*5170*/  MUFU.EX2 R18, R18 ;  /* 0x0000001200127308 */ /* 0x000fe60000000800 */
[----:B------:R-:W-:Y:S01]  /*5180*/  HMMA.16816.F32 R128, R4, R10, R128 ;  /* 0x0000000a0480723c */ /* 0x000fe20000001880 */
[----:B------:R-:W-:Y:S04]  /*5190*/  LDSM.16.MT88.4 R8, [R250+0x5080] ;  /* 0x00508000fa08783b */ /* 0x000fe80000004200 */
[----:B------:R-:W-:Y:S02]  /*51a0*/  MUFU.EX2 R7, R12 ;  /* 0x0000000c00077308 */ /* 0x000fe40000000800 */
[----:B------:R-:W-:-:S06]  /*51b0*/  FFMA.FTZ R5, R169, c[0x0][0x2d0], -R156 ;  /* 0x0000b400a9057a23 */ /* 0x000fcc000001089c */
[----:B------:R1:W-:Y:S08]  /*51c0*/  MUFU.EX2 R6, R13 ;  /* 0x0000000d00067308 */ /* 0x0003f00000000800 */
[----:B------:R-:W2:Y:S01]  /*51d0*/  MUFU.EX2 R4, R3 ;  /* 0x0000000300047308 */ /* 0x000ea20000000800 */
[----:B-1----:R-:W1:Y:S07]  /*51e0*/  LDSM.16.MT88.4 R12, [R252+0x5080] ;  /* 0x00508000fc0c783b */ /* 0x002e6e0000004200 */
[----:B------:R-:W3:Y:S01]  /*51f0*/  MUFU.EX2 R5, R5 ;  /* 0x0000000500057308 */ /* 0x000ee20000000800 */
[----:B--2---:R-:W-:-:S07]  /*5200*/  FADD.FTZ R19, R4, R172 ;  /* 0x000000ac04137221 */ /* 0x004fce0000010000 */
[----:B------:R-:W2:Y:S01]  /*5210*/  MUFU.EX2 R3, R173 ;  /* 0x000000ad00037308 */ /* 0x000ea20000000800 */
[C---:B------:R-:W-:Y:S01]  /*5220*/  F2FP.PACK_AB R4, R7.reuse, R4 ;  /* 0x000000040704723e */ /* 0x040fe200000000ff */
[----:B------:R-:W-:-:S04]  /*5230*/  FADD.FTZ R19, R7, R19 ;  /* 0x0000001307137221 */ /* 0x000fc80000010000 */
[----:B------:R-:W-:Y:S02]  /*5240*/  FADD.FTZ R19, R6, R19 ;  /* 0x0000001306137221 */ /* 0x000fe40000010000 */
[----:B------:R-:W4:Y:S01]  /*5250*/  MUFU.EX2 R17, R17 ;  /* 0x0000001100117308 */ /* 0x000f220000000800 */
[----:B---3--:R-:W-:Y:S01]  /*5260*/  FADD.FTZ R20, R5, R20 ;  /* 0x0000001405147221 */ /* 0x008fe20000010000 */
[----:B------:R-:W-:-:S03]  /*5270*/  F2FP.PACK_AB R5, R16, R5 ;  /* 0x000000051005723e */ /* 0x000fc600000000ff */
[----:B------:R-:W-:Y:S01]  /*5280*/  FADD.FTZ R20, R16, R20 ;  /* 0x0000001410147221 */ /* 0x000fe20000010000 */
[C---:B--2---:R-:W-:Y:S01]  /*5290*/  F2FP.PACK_AB R6, R3.reuse, R6 ;  /* 0x000000060306723e */ /* 0x044fe200000000ff */
[----:B------:R-:W-:Y:S02]  /*52a0*/  FADD.FTZ R3, R3, R19 ;  /* 0x0000001303037221 */ /* 0x000fe40000010000 */
[----:B------:R-:W-:-:S03]  /*52b0*/  FADD.FTZ R20, R18, R20 ;  /* 0x0000001412147221 */ /* 0x000fc60000010000 */
[----:B------:R2:W-:Y:S01]  /*52c0*/  STL [R1+0x44], R3 ;  /* 0x0000440301007387 */ /* 0x0005e20000100800 */
[----:B----4-:R-:W-:-:S07]  /*52d0*/  F2FP.PACK_AB R7, R17, R18 ;  /* 0x000000121107723e */ /* 0x010fce00000000ff */
[C---:B-1----:R-:W-:Y:S08]  /*52e0*/  HMMA.16816.F32 R132, R4.reuse, R12, R132 ;  /* 0x0000000c0484723c */ /* 0x042ff00000001884 */
[C---:B------:R-:W-:Y:S01]  /*52f0*/  HMMA.16816.F32 R136, R4.reuse, R14, R136 ;  /* 0x0000000e0488723c */ /* 0x040fe20000001888 */
[----:B------:R-:W1:Y:S07]  /*5300*/  LDSM.16.MT88.4 R12, [R249+0x5080] ;  /* 0x00508000f90c783b */ /* 0x000e6e0000004200 */
[----:B------:R-:W-:Y:S01]  /*5310*/  HMMA.16816.F32 R140, R4, R8, R140 ;  /* 0x00000008048c723c */ /* 0x000fe2000000188c */
[----:B--2---:R-:W-:-:S05]  /*5320*/  FADD.FTZ R3, R17, R20 ;  /* 0x0000001411037221 */ /* 0x004fca0000010000 */
[----:B------:R-:W-:Y:S02]  /*5330*/  STL [R1+0x40], R3 ;  /* 0x0000400301007387 */ /* 0x000fe40000100800 */
[C---:B------:R-:W-:Y:S02]  /*5340*/  HMMA.16816.F32 R144, R4.reuse, R10, R144 ;  /* 0x0000000a0490723c */ /* 0x040fe40000001890 */
[----:B------:R-:W2:Y:S06]  /*5350*/  LDSM.16.MT88.4 R8, [R248+0x5080] ;  /* 0x00508000f808783b */ /* 0x000eac0000004200 */
        /* <DEDUP_REMOVED lines=37> */
[C---:B------:R-:W-:Y:S08]  /*55b0*/  HMMA.16816.F32 R120, R4.reuse, R14, R120 ;  /* 0x0000000e0478723c */ /* 0x040ff00000001878 */
[C---:B--2---:R-:W-:Y:S08]  /*55c0*/  HMMA.16816.F32 R124, R4.reuse, R8, R124 ;  /* 0x00000008047c723c */ /* 0x044ff0000000187c */
[----:B------:R-:W-:Y:S01]  /*55d0*/  HMMA.16816.F32 R128, R4, R10, R128 ;  /* 0x0000000a0480723c */ /* 0x000fe20000001880 */
[----:B------:R-:W-:Y:S07]  /*55e0*/  @P0 BRA `(.L_x_182) ;  /* 0x0000013000000947 */ /* 0x000fee0003800000 */
[----:B------:R-:W-:Y:S01]  /*55f0*/  ISETP.LT.AND P0, PT, RZ, UR4, PT ;  /* 0x00000004ff007c0c */ /* 0x000fe2000bf01270 */
[----:B------:R-:W-:-:S02]  /*5600*/  UIADD3 UR29, UR4, -0x1, URZ ;  /* 0xffffffff041d7890 */ /* 0x000fc4000fffe03f */
[----:B------:R-:W-:-:S10]  /*5610*/  ULDC UR26, c[0x0][0x32c] ;  /* 0x0000cb00001a7ab9 */ /* 0x000fd40000000800 */
[----:B------:R-:W-:Y:S05]  /*5620*/  @P0 BRA `(.L_x_183) ;  /* 0x0000007000000947 */ /* 0x000fea0003800000 */
[----:B------:R-:W-:Y:S02]  /*5630*/  UISETP.NE.AND UP0, UPT, UR26, 0x1, UPT ;  /* 0x000000011a00788c */ /* 0x000fe4000bf05270 */
[----:B------:R-:W-:-:S03]  /*5640*/  UIADD3 UR29, -UR4, URZ, URZ ;  /* 0x0000003f041d7290 */ /* 0x000fc6000fffe13f */
[----:B------:R-:W-:Y:S02]  /*5650*/  ULDC.64 UR4, c[0x0][0x330] ;  /* 0x0000cc0000047ab9 */ /* 0x000fe40000000a00 */
[----:B------:R-:W-:-:S04]  /*5660*/  UIMAD.WIDE.U32 UR30, UR29, UR4, URZ ;  /* 0x000000041d1e72a5 */ /* 0x000fc8000f8e003f */
[----:B------:R-:W-:-:S04]  /*5670*/  @UP0 USHF.R.U32.HI UR29, URZ, UR5, UR31 ;  /* 0x000000053f1d0299 */ /* 0x000fc8000801161f */
[----:B------:R-:W-:Y:S01]  /*5680*/  ULOP3.LUT UR29, URZ, UR29, URZ, 0x33, !UPT ;  /* 0x0000001d3f1d7292 */ /* 0x000fe2000f8e333f */
[----:B------:R-:W-:Y:S05]  /*5690*/  BRA `(.L_x_184) ;  /* 0x0000004000007947 */ /* 0x000fea0003800000 */
.L_x_183:
[----:B------:R-:W-:Y:S02]  /*56a0*/  UISETP.NE.AND UP0, UPT, UR26, 0x1, UPT ;  /* 0x000000011a00788c */ /* 0x000fe4000bf05270 */
[----:B------:R-:W-:Y:S02]  /*56b0*/  ULDC.64 UR4, c[0x0][0x330] ;  /* 0x0000cc0000047ab9 */ /* 0x000fe40000000a00 */
[----:B------:R-:W-:-:S07]  /*56c0*/  UIMAD.WIDE.U32 UR30, UR29, UR4, URZ ;  /* 0x000000041d1e72a5 */ /* 0x000fce000f8e003f */
[----:B------:R-:W-:Y:S02]  /*56d0*/  @UP0 USHF.R.U32.HI UR29, URZ, UR5, UR31 ;  /* 0x000000053f1d0299 */ /* 0x000fe4000801161f */
.L_x_184:
[----:B------:R-:W-:Y:S02]  /*56e0*/  ULDC UR4, c[0x0][0x32c] ;  /* 0x0000cb0000047ab9 */ /* 0x000fe40000000800 */
[----:B------:R-:W-:-:S04]  /*56f0*/  UIMAD UR4, UR29, UR26, UR4 ;  /* 0x0000001a1d0472a4 */ /* 0x000fc8000f8e0204 */
[----:B------:R-:W-:-:S04]  /*5700*/  UISETP.LT.AND UP0, UPT, UR27, UR4, UPT ;  /* 0x000000041b00728c */ /* 0x000fc8000bf01270 */
[----:B------:R-:W-:-:S04]  /*5710*/  USEL UR27, UR27, UR4, UP0 ;  /* 0x000000041b1b7287 */ /* 0x000fc80008000000 */
.L_x_182:
[----:B------:R-:W-:-:S04]  /*5720*/  UIMAD.WIDE UR4, UR27, 0x2aaaaaab, URZ ;  /* 0x2aaaaaab1b0478a5 */ /* 0x000fc8000f8e023f */
[----:B------:R-:W-:-:S04]  /*5730*/  USHF.R.U32.HI UR4, URZ, 0x1f, UR5 ;  /* 0x0000001f3f047899 */ /* 0x000fc80008011605 */
[----:B------:R-:W-:-:S04]  /*5740*/  ULEA.HI.SX32 UR4, UR5, UR4, 0x1d ;  /* 0x0000000405047291 */ /* 0x000fc8000f8fea3f */
[----:B------:R-:W-:-:S04]  /*5750*/  UISETP.LT.AND UP0, UPT, UR7, UR4, UPT ;  /* 0x000000040700728c */ /* 0x000fc8000bf01270 */
[----:B------:R-:W-:-:S04]  /*5760*/  USEL UR4, UR7, UR4, !UP0 ;  /* 0x0000000407047287 */ /* 0x000fc8000c000000 */
[----:B------:R-:W-:-:S06]  /*5770*/  UISETP.GE.AND UP0, UPT, UR23, UR4, UPT ;  /* 0x000000041700728c */ /* 0x000fcc000bf06270 */
[----:B------:R-:W-:-:S13]  /*5780*/  PLOP3.LUT P0, PT, PT, PT, UP0, 0x40, 0x0 ;  /* 0x000000000000781c */ /* 0x000fda0003f0e808 */
[----:B------:R-:W-:Y:S05]  /*5790*/  @P0 BRA `(.L_x_185) ;  /* 0x00003ff000000947 */ /* 0x000fea0003800000 */
[----:B------:R-:W2:Y:S04]  /*57a0*/  LDL R7, [R1+0x24] ;  /* 0x0000240001077983 */ /* 0x000ea80000100800 */
[----:B------:R-:W3:Y:S04]  /*57b0*/  LDL R6, [R1+0x30] ;  /* 0x0000300001067983 */ /* 0x000ee80000100800 */
[----:B------:R-:W4:Y:S04]  /*57c0*/  LDL R5, [R1+0x18] ;  /* 0x0000180001057983 */ /* 0x000f280000100800 */
[----:B------:R-:W5:Y:S04]  /*57d0*/  LDL R4, [R1+0x2c] ;  /* 0x00002c0001047983 */ /* 0x000f680000100800 */
[----:B------:R-:W5:Y:S04]  /*57e0*/  LDL R3, [R1+0x14] ;  /* 0x0000140001037983 */ /* 0x000f680000100800 */
[----:B------:R-:W5:Y:S01]  /*57f0*/  LDL R9, [R1+0x3c] ;  /* 0x00003c0001097983 */ /* 0x000f620000100800 */
[----:B------:R-:W-:Y:S01]  /*5800*/  IMAD.MOV.U32 R156, RZ, RZ, R2 ;  /* 0x000000ffff9c7224 */ /* 0x000fe200078e0002 */
[----:B------:R-:W-:Y:S01]  /*5810*/  UMOV UR5, UR23 ;  /* 0x0000001700057c82 */ /* 0x000fe20008000000 */
[----:B--2---:R-:W-:-:S02]  /*5820*/  IMAD.MOV.U32 R8, RZ, RZ, R7 ;  /* 0x000000ffff087224 */ /* 0x004fc400078e0007 */
[----:B---3--:R-:W-:Y:S02]  /*5830*/  IMAD.MOV.U32 R7, RZ, RZ, R6 ;  /* 0x000000ffff077224 */ /* 0x008fe400078e0006 */
[C---:B------:R-:W-:Y:S01]  /*5840*/  IMAD.SHL.U32 R2, R8.reuse, 0x2, RZ ;  /* 0x0000000208027824 */ /* 0x040fe200078e00ff */
[----:B----4-:R-:W-:Y:S01]  /*5850*/  MOV R6, R5 ;  /* 0x0000000500067202 */ /* 0x010fe20000000f00 */
[----:B-----5:R-:W-:Y:S01]  /*5860*/  IMAD.MOV.U32 R5, RZ, RZ, R4 ;  /* 0x000000ffff057224 */ /* 0x020fe200078e0004 */
[----:B------:R-:W-:Y:S02]  /*5870*/  MOV R4, R3 ;  /* 0x0000000300047202 */ /* 0x000fe40000000f00 */
[----:B------:R-:W-:Y:S02]  /*5880*/  MOV R3, R0 ;  /* 0x0000000000037202 */ /* 0x000fe40000000f00 */
[----:B------:R-:W-:Y:S02]  /*5890*/  SHF.L.U64.HI R9, R8, 0x1, R9 ;  /* 0x0000000108097819 */ /* 0x000fe40000010209 */
[----:B------:R-:W-:-:S02]  /*58a0*/  SHF.L.U64.HI R0, R6, 0x1, R7 ;  /* 0x0000000106007819 */ /* 0x000fc40000010207 */
[----:B------:R-:W-:Y:S01]  /*58b0*/  SHF.L.U32 R6, R6, 0x1, RZ ;  /* 0x0000000106067819 */ /* 0x000fe200000006ff */
[----:B------:R-:W-:Y:S04]  /*58c0*/  STL [R1+0x48], R9 ;  /* 0x0000480901007387 */ /* 0x000fe80000100800 */
[----:B------:R1:W-:Y:S04]  /*58d0*/  STL [R1+0x4c], R2 ;  /* 0x00004c0201007387 */ /* 0x0003e80000100800 */
[----:B------:R2:W-:Y:S04]  /*58e0*/  STL [R1+0x50], R0 ;  /* 0x0000500001007387 */ /* 0x0005e80000100800 */
[----:B------:R3:W-:Y:S01]  /*58f0*/  STL [R1+0x54], R6 ;  /* 0x0000540601007387 */ /* 0x0007e20000100800 */
[C---:B-1----:R-:W-:Y:S01]  /*5900*/  SHF.L.U64.HI R2, R4.reuse, 0x1, R5 ;  /* 0x0000000104027819 */ /* 0x042fe20000010205 */
[----:B--2---:R-:W-:-:S04]  /*5910*/  IMAD.SHL.U32 R0, R4, 0x2, RZ ;  /* 0x0000000204007824 */ /* 0x004fc800078e00ff */
[----:B------:R3:W-:Y:S04]  /*5920*/  STL [R1+0x58], R2 ;  /* 0x0000580201007387 */ /* 0x0007e80000100800 */
[----:B------:R3:W-:Y:S02]  /*5930*/  STL [R1+0x5c], R0 ;  /* 0x00005c0001007387 */ /* 0x0007e40000100800 */
.L_x_198:
[----:B---3--:R-:W2:Y:S01]  /*5940*/  LDL R2, [R1+0x4] ;  /* 0x0000040001027983 */ /* 0x008ea20000100800 */
[----:B------:R-:W-:Y:S04]  /*5950*/  DEPBAR.LE SB0, 0x0 ;  /* 0x000080000000791a */ /* 0x000fe80000000000 */
[----:B------:R-:W3:Y:S01]  /*5960*/  LDL R0, [R1] ;  /* 0x0000000001007983 */ /* 0x000ee20000100800 */
[----:B------:R-:W-:Y:S03]  /*5970*/  UISETP.GT.AND UP0, UPT, UR7, UR5, UPT ;  /* 0x000000050700728c */ /* 0x000fe6000bf04270 */
[----:B------:R-:W-:Y:S03]  /*5980*/  BAR.SYNC.DEFER_BLOCKING 0x0 ;  /* 0x0000000000007b1d */ /* 0x000fe60000010000 */
[----:B------:R-:W-:Y:S03]  /*5990*/  PLOP3.LUT P0, PT, PT, PT, UP0, 0x80, 0x0 ;  /* 0x000000000000781c */ /* 0x000fe60003f0f008 */
[----:B------:R1:W4:Y:S04]  /*59a0*/  LDSM.16.M88.4 R172, [R247] ;  /* 0x00000000f7ac783b */ /* 0x0003280000000200 */
[----:B------:R1:W1:Y:S04]  /*59b0*/  LDSM.16.M88.4 R176, [R246] ;  /* 0x00000000f6b0783b */ /* 0x0002680000000200 */
[----:B--2---:R2:W1:Y:S04]  /*59c0*/  LDSM.16.M88.4 R8, [R2+0x14080] ;  /* 0x014080000208783b */ /* 0x0044680000000200 */
[----:B------:R2:W1:Y:S04]  /*59d0*/  LDSM.16.M88.4 R16, [R2+0x14880] ;  /* 0x014880000210783b */ /* 0x0004680000000200 */
[----:B------:R2:W1:Y:S04]  /*59e0*/  LDSM.16.M88.4 R24, [R2+0x15080] ;  /* 0x015080000218783b */ /* 0x0004680000000200 */
[----:B---3--:R2:W3:Y:S01]  /*59f0*/  LDSM.16.M88.4 R168, [R0] ;  /* 0x0000000000a8783b */ /* 0x0084e20000000200 */
[----:B------:R-:W-:-:S05]  /*5a00*/  @P0 BRA `(.L_x_186) ;  /* 0x000004b000000947 */ /* 0x000fca0003800000 */
[----:B----4-:R-:W4:Y:S01]  /*5a10*/  LDL R6, [R1+0xc] ;  /* 0x00000c0001067983 */ /* 0x010f220000100800 */
[----:B------:R-:W-:Y:S03]  /*5a20*/  BSSY B0, `(.L_x_186) ;  /* 0x0000049000007945 */ /* 0x000fe60003800000 */
[----:B--2---:R-:W2:Y:S04]  /*5a30*/  LDL R2, [R1+0x8] ;  /* 0x0000080001027983 */ /* 0x004ea80000100800 */
[----:B------:R-:W5:Y:S04]  /*5a40*/  LDL R15, [R1+0x24] ;  /* 0x00002400010f7983 */ /* 0x000f680000100800 */
[----:B---3--:R-:W3:Y:S04]  /*5a50*/  LDL R14, [R1+0x4c] ;  /* 0x00004c00010e7983 */ /* 0x008ee80000100800 */
[----:B------:R-:W3:Y:S04]  /*5a60*/  LDL R157, [R1+0x48] ;  /* 0x00004800019d7983 */ /* 0x000ee80000100800 */
[----:B------:R-:W3:Y:S04]  /*5a70*/  LDL R13, [R1+0x1c] ;  /* 0x00001c00010d7983 */ /* 0x000ee80000100800 */
[----:B------:R-:W3:Y:S04]  /*5a80*/  LDL R23, [R1+0x54] ;  /* 0x0000540001177983 */ /* 0x000ee80000100800 */
[----:B------:R-:W3:Y:S04]  /*5a90*/  LDL R22, [R1+0x50] ;  /* 0x0000500001167983 */ /* 0x000ee80000100800 */
[----:B------:R-:W3:Y:S04]  /*5aa0*/  LDL R21, [R1+0x5c] ;  /* 0x00005c0001157983 */ /* 0x000ee80000100800 */
[----:B------:R-:W3:Y:S04]  /*5ab0*/  LDL R20, [R1+0x58] ;  /* 0x0000580001147983 */ /* 0x000ee80000100800 */
[----:B------:R-:W3:Y:S01]  /*5ac0*/  LDL R7, [R1+0x28] ;  /* 0x0000280001077983 */ /* 0x000ee20000100800 */
[----:B----4-:R-:W-:Y:S01]  /*5ad0*/  SHF.R.S32.HI R0, RZ, 0x1f, R6 ;  /* 0x0000001fff007819 */ /* 0x010fe20000011406 */
[----:B------:R-:W-:Y:S04]  /*5ae0*/  IMAD.WIDE.U32 R4, R6, c[0x0][0x208], RZ ;  /* 0x0000820006047a25 */ /* 0x000fe800078e00ff */
[----:B------:R-:W-:Y:S01]  /*5af0*/  IMAD R0, R0, c[0x0][0x208], RZ ;  /* 0x0000820000007a24 */ /* 0x000fe200078e02ff */
[----:B-----5:R-:W-:Y:S03]  /*5b00*/  ISETP.GE.AND P1, PT, R15, c[0x0][0x1d4], PT ;  /* 0x000075000f007a0c */ /* 0x020fe60003f26270 */
[----:B------:R-:W-:Y:S04]  /*5b10*/  IMAD R0, R6, c[0x0][0x20c], R0 ;  /* 0x0000830006007a24 */ /* 0x000fe800078e0200 */
[----:B------:R-:W-:Y:S01]  /*5b20*/  IMAD.IADD R5, R5, 0x1, R0 ;  /* 0x0000000105057824 */ /* 0x000fe200078e0200 */
[----:B--2---:R-:W-:Y:S03]  /*5b30*/  SHF.R.S32.HI R0, RZ, 0x1f, R2 ;  /* 0x0000001fff007819 */ /* 0x004fe60000011402 */
[----:B------:R-:W-:Y:S04]  /*5b40*/  IMAD.WIDE.U32 R4, R2, c[0x0][0x218], R4 ;  /* 0x0000860002047a25 */ /* 0x000fe800078e0004 */
[----:B------:R-:W-:Y:S01]  /*5b50*/  IMAD R0, R0, c[0x0][0x218], RZ ;  /* 0x0000860000007a24 */ /* 0x000fe200078e02ff */
[----:B------:R-:W-:Y:S03]  /*5b60*/  IADD3 R12, P0, R4, UR24, RZ ;  /* 0x00000018040c7c10 */ /* 0x000fe6000ff1e0ff */
[----:B------:R-:W-:Y:S02]  /*5b70*/  IMAD R0, R2, c[0x0][0x21c], R0 ;  /* 0x0000870002007a24 */ /* 0x000fe400078e0200 */
[----:B------:R-:W2:Y:S03]  /*5b80*/  LDL R2, [R1+0x10] ;  /* 0x0000100001027983 */ /* 0x000ea60000100800 */
[----:B------:R-:W-:Y:S02]  /*5b90*/  IADD3.X R4, R5, UR15, R0, P0, !PT ;  /* 0x0000000f05047c10 */ /* 0x000fe400087fe400 */
[C---:B------:R-:W-:Y:S04]  /*5ba0*/  LEA R0, P0, R12.reuse, c[0x0][0x1f8], 0x1 ;  /* 0x00007e000c007a11 */ /* 0x040fe800078008ff */
[----:B------:R-:W-:Y:S01]  /*5bb0*/  LEA.HI.X R12, R12, c[0x0][0x1fc], R4, 0x1, P0 ;  /* 0x00007f000c0c7a11 */ /* 0x000fe200000f0c04 */
[----:B------:R-:W3:Y:S04]  /*5bc0*/  SHFL.IDX PT, R6, R0, RZ, 0x181f ;  /* 0x00181fff00067589 */ /* 0x000ee800000e0000 */
[----:B------:R-:W4:Y:S01]  /*5bd0*/  SHFL.IDX PT, R5, R12, RZ, 0x181f ;  /* 0x00181fff0c057589 */ /* 0x000f2200000e0000 */
[C---:B---3--:R-:W-:Y:S05]  /*5be0*/  IADD3 R14, P0, R6.reuse, R14, RZ ;  /* 0x0000000e060e7210 */ /* 0x048fea0007f1e0ff */
[C---:B----4-:R-:W-:Y:S05]  /*5bf0*/  IMAD.X R15, R5.reuse, 0x1, R157, P0 ;  /* 0x00000001050f7824 */ /* 0x050fea00000e069d */
[----:B------:R-:W-:Y:S01]  /*5c00*/  @!PT LDS RZ, [RZ] ;  /* 0x00000000fffff984 */ /* 0x000fe20000000800 */
[----:B------:R3:W-:Y:S02]  /*5c10*/  LDGSTS.E.BYPASS.LTC128B.128 [R13+0x4080], [R14.64], !P1 ;  /* 0x040800000e0d7fae */ /* 0x0007e4000c901d52 */
[C---:B---3--:R-:W-:Y:S05]  /*5c20*/  IADD3 R14, P0, R6.reuse, R23, RZ ;  /* 0x00000017060e7210 */ /* 0x048fea0007f1e0ff */
[C---:B------:R-:W-:Y:S05]  /*5c30*/  IMAD.X R15, R5.reuse, 0x1, R22, P0 ;  /* 0x00000001050f7824 */ /* 0x040fea00000e0616 */
[----:B------:R3:W-:Y:S02]  /*5c40*/  LDGSTS.E.BYPASS.LTC128B.128 [R13+0x5880], [R14.64], !P6 ;  /* 0x058800000e0d7fae */ /* 0x0007e4000f101d52 */
[----:B---3--:R-:W-:Y:S05]  /*5c50*/  IADD3 R14, P0, R6, R21, RZ ;  /* 0x00000015060e7210 */ /* 0x008fea0007f1e0ff */
[C---:B------:R-:W-:Y:S02]  /*5c60*/  IMAD.X R15, R5.reuse, 0x1, R20, P0 ;  /* 0x00000001050f7824 */ /* 0x040fe400000e0614 */
[----:B------:R-:W3:Y:S04]  /*5c70*/  S2R R20, SR_TID.X ;  /* 0x0000000000147919 */ /* 0x000ee80000002100 */
[----:B------:R4:W-:Y:S01]  /*5c80*/  LDGSTS.E.BYPASS.LTC128B.128 [R13+0x7080], [R14.64], !P5 ;  /* 0x070800000e0d7fae */ /* 0x0009e2000e901d52 */
[----:B---3--:R-:W-:Y:S01]  /*5c90*/  ISETP.GT.AND P1, PT, R20, 0x7f, PT ;  /* 0x0000007f1400780c */ /* 0x008fe20003f24270 */
[C---:B--2---:R-:W-:Y:S01]  /*5ca0*/  IMAD.SHL.U32 R4, R2.reuse, 0x2, RZ ;  /* 0x0000000202047824 */ /* 0x044fe200078e00ff */
[----:B------:R-:W-:Y:S04]  /*5cb0*/  SHF.L.U64.HI R2, R2, 0x1, R7 ;  /* 0x0000000102027819 */ /* 0x000fe80000010207 */
[----:B------:R-:W-:Y:S05]  /*5cc0*/  IADD3 R6, P0, R6, R4, RZ ;  /* 0x0000000406067210 */ /* 0x000fea0007f1e0ff */
[----:B------:R-:W-:Y:S05]  /*5cd0*/  IMAD.X R7, R5, 0x1, R2, P0 ;  /* 0x0000000105077824 */ /* 0x000fea00000e0602 */
[----:B------:R4:W-:Y:S01]  /*5ce0*/  LDGSTS.E.BYPASS.LTC128B.128 [R13+0x8880], [R6.64], !P4 ;  /* 0x08880000060d7fae */ /* 0x0009e2000e101d52 */
[----:B------:R-:W-:-:S05]  /*5cf0*/  @P1 BRA `(.L_x_187) ;  /* 0x000001b000001947 */ /* 0x000fca0003800000 */
[----:B------:R-:W-:-:S05]  /*5d00*/  BRA.DIV ~URZ, `(.L_x_188) ;  /* 0x0000de627f007947 */ /* 0x000fca000b800000 */
[----:B------:R2:W3:Y:S04]  /*5d10*/  SHFL.IDX PT, R5, R12, 0x1, 0x181f ;  /* 0x00381f000c057f89 */ /* 0x0004e800000e0000 */
[----:B------:R2:W4:Y:S02]  /*5d20*/  SHFL.IDX PT, R12, R0, 0x1, 0x181f ;  /* 0x00381f00000c7f89 */ /* 0x00052400000e0000 */
.L_x_238:
[----:B----4-:R-:W4:Y:S04]  /*5d30*/  LDL R7, [R1+0x24] ;  /* 0x0000240001077983 */ /* 0x010f280000100800 */
[----:B------:R-:W5:Y:S04]  /*5d40*/  LDL R6, [R1+0x4c] ;  /* 0x00004c0001067983 */ /* 0x000f680000100800 */
[----:B--2---:R-:W2:Y:S04]  /*5d50*/  LDL R21, [R1+0x48] ;  /* 0x0000480001157983 */ /* 0x004ea80000100800 */
[----:B---3--:R-:W3:Y:S04]  /*5d60*/  LDL R0, [R1+0x1c] ;  /* 0x00001c0001007983 */ /* 0x008ee80000100800 */
[----:B------:R-:W3:Y:S04]  /*5d70*/  LDL R20, [R1+0x54] ;  /* 0x0000540001147983 */ /* 0x000ee80000100800 */
[----:B------:R-:W3:Y:S04]  /*5d80*/  LDL R15, [R1+0x50] ;  /* 0x00005000010f7983 */ /* 0x000ee80000100800 */
[----:B------:R-:W3:Y:S04]  /*5d90*/  LDL R14, [R1+0x5c] ;  /* 0x00005c00010e7983 */ /* 0x000ee80000100800 */
[----:B------:R-:W3:Y:S01]  /*5da0*/  LDL R13, [R1+0x58] ;  /* 0x00005800010d7983 */ /* 0x000ee20000100800 */
[----:B----4-:R-:W-:Y:S02]  /*5db0*/  ISETP.GE.AND P1, PT, R7, c[0x0][0x1d4], PT ;  /* 0x0000750007007a0c */ /* 0x010fe40003f26270 */
[C---:B-----5:R-:W-:Y:S05]  /*5dc0*/  IADD3 R6, P0, R12.reuse, R6, RZ ;  /* 0x000000060c067210 */ /* 0x060fea0007f1e0ff */
[C---:B--2---:R-:W-:Y:S06]  /*5dd0*/  IMAD.X R7, R5.reuse, 0x1, R21, P0 ;  /* 0x0000000105077824 */ /* 0x044fec00000e0615 */
[----:B------:R-:W-:Y:S01]  /*5de0*/  @!PT LDS RZ, [RZ] ;  /* 0x00000000fffff984 */ /* 0x000fe20000000800 */
[----:B------:R-:W-:Y:S01]  /*5df0*/  @!PT LDS RZ, [RZ] ;  /* 0x00000000fffff984 */ /* 0x000fe20000000800 */
[----:B------:R-:W-:Y:S01]  /*5e00*/  @!PT LDS RZ, [RZ] ;  /* 0x00000000fffff984 */ /* 0x000fe20000000800 */
[----:B---3--:R2:W-:Y:S02]  /*5e10*/  LDGSTS.E.BYPASS.LTC128B.128 [R0+0x5080], [R6.64], !P1 ;  /* 0x0508000006007fae */ /* 0x0085e4000c901d52 */
[C---:B--2---:R-:W-:Y:S05]  /*5e20*/  IADD3 R6, P0, R12.reuse, R20, RZ ;  /* 0x000000140c067210 */ /* 0x044fea0007f1e0ff */
[C---:B------:R-:W-:Y:S01]  /*5e30*/  IMAD.X R7, R5.reuse, 0x1, R15, P0 ;  /* 0x0000000105077824 */ /* 0x040fe200000e060f */
[C---:B------:R-:W-:Y:S04]  /*5e40*/  IADD3 R4, P0, R12.reuse, R4, RZ ;  /* 0x000000040c047210 */ /* 0x040fe80007f1e0ff */
[----:B------:R2:W-:Y:S02]  /*5e50*/  LDGSTS.E.BYPASS.LTC128B.128 [R0+0x6880], [R6.64], !P6 ;  /* 0x0688000006007fae */ /* 0x0005e4000f101d52 */
[----:B--2---:R-:W-:Y:S05]  /*5e60*/  IADD3 R6, P1, R12, R14, RZ ;  /* 0x0000000e0c067210 */ /* 0x004fea0007f3e0ff */
[C---:B------:R-:W-:Y:S02]  /*5e70*/  IMAD.X R7, R5.reuse, 0x1, R13, P1 ;  /* 0x0000000105077824 */ /* 0x040fe400008e060d */
[----:B------:R-:W-:Y:S03]  /*5e80*/  IMAD.X R5, R5, 0x1, R2, P0 ;  /* 0x0000000105057824 */ /* 0x000fe600000e0602 */
[----:B------:R2:W-:Y:S04]  /*5e90*/  LDGSTS.E.BYPASS.LTC128B.128 [R0+0x8080], [R6.64], !P5 ;  /* 0x0808000006007fae */ /* 0x0005e8000e901d52 */
[----:B------:R2:W-:Y:S02]  /*5ea0*/  LDGSTS.E.BYPASS.LTC128B.128 [R0+0x9880], [R4.64], !P4 ;  /* 0x0988000004007fae */ /* 0x0005e4000e101d52 */
.L_x_187:
[----:B------:R-:W-:Y:S05]  /*5eb0*/  BSYNC B0 ;  /* 0x0000000000007941 */ /* 0x000fea0003800000 */
.L_x_186:
[----:B--2-4-:R-:W2:Y:S04]  /*5ec0*/  LDL R0, [R1+0x4] ;  /* 0x0000040001007983 */ /* 0x014ea80000100800 */
[----:B------:R-:W0:Y:S01]  /*5ed0*/  LDGDEPBAR ;  /* 0x00000000000079af */ /* 0x000e220000000000 */
[----:B------:R-:W-:Y:S01]  /*5ee0*/  WARPSYNC 0xffffffff ;  /* 0xffffffff00007948 */ /* 0x000fe20003800000 */
[C---:B-1----:R-:W-:Y:S01]  /*5ef0*/  HMMA.16816.F32 R4, R160.reuse, R8, RZ ;  /* 0x00000008a004723c */ /* 0x042fe200000018ff */
[----:B------:R-:W-:Y:S06]  /*5f00*/  UISETP.GT.AND UP0, UPT, UR5, UR7, UPT ;  /* 0x000000070500728c */ /* 0x000fec000bf04270 */
[----:B------:R-:W-:Y:S01]  /*5f10*/  PLOP3.LUT P0, PT, PT, PT, UP0, 0x40, 0x0 ;  /* 0x000000000000781c */ /* 0x000fe20003f0e808 */
[C---:B------:R-:W-:Y:S08]  /*5f20*/  HMMA.16816.F32 R8, R160.reuse, R10, RZ ;  /* 0x0000000aa008723c */ /* 0x040ff000000018ff */
[C---:B------:R-:W-:Y:S08]  /*5f30*/  HMMA.16816.F32 R12, R160.reuse, R16, RZ ;  /* 0x00000010a00c723c */ /* 0x040ff000000018ff */
[C---:B------:R-:W-:Y:S08]  /*5f40*/  HMMA.16816.F32 R16, R160.reuse, R18, RZ ;  /* 0x00000012a010723c */ /* 0x040ff000000018ff */
[C---:B------:R-:W-:Y:S08]  /*5f50*/  HMMA.16816.F32 R20, R160.reuse, R24, RZ ;  /* 0x00000018a014723c */ /* 0x040ff000000018ff */
[----:B------:R-:W-:Y:S08]  /*5f60*/  HMMA.16816.F32 R24, R160, R26, RZ ;  /* 0x0000001aa018723c */ /* 0x000ff000000018ff */
[C---:B---3--:R-:W-:Y:S08]  /*5f70*/  HMMA.16816.F32 R4, R164.reuse, R168, R4 ;  /* 0x000000a8a404723c */ /* 0x048ff00000001804 */
[C---:B------:R-:W-:Y:S01]  /*5f80*/  HMMA.16816.F32 R8, R164.reuse, R170, R8 ;  /* 0x000000aaa408723c */ /* 0x040fe20000001808 */
[----:B------:R-:W1:Y:S07]  /*5f90*/  LDSM.16.M88.4 R168, [R251+0x14080] ;  /* 0x01408000fba8783b */ /* 0x000e6e0000000200 */
[C---:B------:R-:W-:Y:S08]  /*5fa0*/  HMMA.16816.F32 R12, R164.reuse, R172, R12 ;  /* 0x000000aca40c723c */ /* 0x040ff0000000180c */
[C---:B------:R-:W-:Y:S01]  /*5fb0*/  HMMA.16816.F32 R16, R164.reuse, R174, R16 ;  /* 0x000000aea410723c */ /* 0x040fe20000001810 */
[----:B------:R-:W3:Y:S07]  /*5fc0*/  LDSM.16.M88.4 R172, [R251+0x14880] ;  /* 0x01488000fbac783b */ /* 0x000eee0000000200 */
[C---:B------:R-:W-:Y:S08]  /*5fd0*/  HMMA.16816.F32 R20, R164.reuse, R176, R20 ;  /* 0x000000b0a414723c */ /* 0x040ff00000001814 */
[----:B------:R-:W-:Y:S08]  /*5fe0*/  HMMA.16816.F32 R24, R164, R178, R24 ;  /* 0x000000b2a418723c */ /* 0x000ff00000001818 */
[C---:B-1----:R-:W-:Y:S08]  /*5ff0*/  HMMA.16816.F32 R4, R180.reuse, R168, R4 ;  /* 0x000000a8b404723c */ /* 0x042ff00000001804 */
[C---:B------:R-:W-:Y:S01]  /*6000*/  HMMA.16816.F32 R8, R180.reuse, R170, R8 ;  /* 0x000000aab408723c */ /* 0x040fe20000001808 */
[----:B------:R-:W1:Y:S07]  /*6010*/  LDSM.16.M88.4 R168, [R251+0x15080] ;  /* 0x01508000fba8783b */ /* 0x000e6e0000000200 */
[C---:B---3--:R-:W-:Y:S08]  /*6020*/  HMMA.16816.F32 R12, R180.reuse, R172, R12 ;  /* 0x000000acb40c723c */ /* 0x048ff0000000180c */
[C---:B------:R-:W-:Y:S01]  /*6030*/  HMMA.16816.F32 R16, R180.reuse, R174, R16 ;  /* 0x000000aeb410723c */ /* 0x040fe20000001810 */
[----:B------:R-:W3:Y:S07]  /*6040*/  LDSM.16.M88.4 R172, [R245] ;  /* 0x00000000f5ac783b */ /* 0x000eee0000000200 */
[C---:B-1----:R-:W-:Y:S08]  /*6050*/  HMMA.16816.F32 R20, R180.reuse, R168, R20 ;  /* 0x000000a8b414723c */ /* 0x042ff00000001814 */
[----:B------:R-:W-:Y:S01]  /*6060*/  HMMA.16816.F32 R24, R180, R170, R24 ;  /* 0x000000aab418723c */ /* 0x000fe20000001818 */
[----:B------:R-:W1:Y:S07]  /*6070*/  LDSM.16.M88.4 R168, [R245+0x800] ;  /* 0x00080000f5a8783b */ /* 0x000e6e0000000200 */
[C---:B---3--:R-:W-:Y:S08]  /*6080*/  HMMA.16816.F32 R4, R184.reuse, R172, R4 ;  /* 0x000000acb804723c */ /* 0x048ff00000001804 */
[C---:B------:R-:W-:Y:S01]  /*6090*/  HMMA.16816.F32 R8, R184.reuse, R174, R8 ;  /* 0x000000aeb808723c */ /* 0x040fe20000001808 */
[----:B------:R-:W3:Y:S07]  /*60a0*/  LDSM.16.M88.4 R172, [R245+0x1000] ;  /* 0x00100000f5ac783b */ /* 0x000eee0000000200 */
[C---:B-1----:R-:W-:Y:S08]  /*60b0*/  HMMA.16816.F32 R12, R184.reuse, R168, R12 ;  /* 0x000000a8b80c723c */ /* 0x042ff0000000180c */
[C---:B------:R-:W-:Y:S08]  /*60c0*/  HMMA.16816.F32 R16, R184.reuse, R170, R16 ;  /* 0x000000aab810723c */ /* 0x040ff00000001810 */
[C---:B---3--:R-:W-:Y:S08]  /*60d0*/  HMMA.16816.F32 R20, R184.reuse, R172, R20 ;  /* 0x000000acb814723c */ /* 0x048ff00000001814 */
[----:B------:R-:W-:Y:S01]  /*60e0*/  HMMA.16816.F32 R24, R184, R174, R24 ;  /* 0x000000aeb818723c */ /* 0x000fe20000001818 */
[----:B--2---:R-:W1:Y:S08]  /*60f0*/  LDSM.16.M88.4 R168, [R0+0x15880] ;  /* 0x0158800000a8783b */ /* 0x004e700000000200 */
[----:B------:R-:W2:Y:S01]  /*6100*/  LDSM.16.M88.4 R172, [R0+0x16080] ;  /* 0x0160800000ac783b */ /* 0x000ea20000000200 */
[C---:B-1----:R-:W-:Y:S08]  /*6110*/  HMMA.16816.F32 R4, R188.reuse, R168, R4 ;  /* 0x000000a8bc04723c */ /* 0x042ff00000001804 */
[C---:B------:R-:W-:Y:S01]  /*6120*/  HMMA.16816.F32 R8, R188.reuse, R170, R8 ;  /* 0x000000aabc08723c */ /* 0x040fe20000001808 */
[----:B------:R-:W1:Y:S07]  /*6130*/  LDSM.16.M88.4 R168, [R0+0x16880] ;  /* 0x0168800000a8783b */ /* 0x000e6e0000000200 */
[C---:B--2---:R-:W-:Y:S08]  /*6140*/  HMMA.16816.F32 R12, R188.reuse, R172, R12 ;  /* 0x000000acbc0c723c */ /* 0x044ff0000000180c */
[C---:B------:R-:W-:Y:S01]  /*6150*/  HMMA.16816.F32 R16, R188.reuse, R174, R16 ;  /* 0x000000aebc10723c */ /* 0x040fe20000001810 */
[----:B------:R-:W2:Y:S07]  /*6160*/  LDSM.16.M88.4 R172, [R244] ;  /* 0x00000000f4ac783b */ /* 0x000eae0000000200 */
[C---:B-1----:R-:W-:Y:S08]  /*6170*/  HMMA.16816.F32 R20, R188.reuse, R168, R20 ;  /* 0x000000a8bc14723c */ /* 0x042ff00000001814 */
[----:B------:R-:W-:Y:S01]  /*6180*/  HMMA.16816.F32 R24, R188, R170, R24 ;  /* 0x000000aabc18723c */ /* 0x000fe20000001818 */
[----:B------:R-:W1:Y:S07]  /*6190*/  LDSM.16.M88.4 R168, [R243] ;  /* 0x00000000f3a8783b */ /* 0x000e6e0000000200 */
[C---:B--2---:R-:W-:Y:S08]  /*61a0*/  HMMA.16816.F32 R4, R192.reuse, R172, R4 ;  /* 0x000000acc004723c */ /* 0x044ff00000001804 */
[C---:B------:R-:W-:Y:S01]  /*61b0*/  HMMA.16816.F32 R8, R192.reuse, R174, R8 ;  /* 0x000000aec008723c */ /* 0x040fe20000001808 */
[----:B------:R-:W2:Y:S07]  /*61c0*/  LDSM.16.M88.4 R172, [R242] ;  /* 0x00000000f2ac783b */ /* 0x000eae0000000200 */
[C---:B-1----:R-:W-:Y:S08]  /*61d0*/  HMMA.16816.F32 R12, R192.reuse, R168, R12 ;  /* 0x000000a8c00c723c */ /* 0x042ff0000000180c */
[C---:B------:R-:W-:Y:S01]  /*61e0*/  HMMA.16816.F32 R16, R192.reuse, R170, R16 ;  /* 0x000000aac010723c */ /* 0x040fe20000001810 */
[----:B------:R-:W1:Y:S07]  /*61f0*/  LDSM.16.M88.4 R168, [R251+0x15880] ;  /* 0x01588000fba8783b */ /* 0x000e6e0000000200 */
[C---:B--2---:R-:W-:Y:S08]  /*6200*/  HMMA.16816.F32 R20, R192.reuse, R172, R20 ;  /* 0x000000acc014723c */ /* 0x044ff00000001814 */
[----:B------:R-:W-:Y:S01]  /*6210*/  HMMA.16816.F32 R24, R192, R174, R24 ;  /* 0x000000aec018723c */ /* 0x000fe20000001818 */
[----:B------:R-:W2:Y:S07]  /*6220*/  LDSM.16.M88.4 R172, [R251+0x16080] ;  /* 0x01608000fbac783b */ /* 0x000eae0000000200 */
[C---:B-1----:R-:W-:Y:S08]  /*6230*/  HMMA.16816.F32 R4, R196.reuse, R168, R4 ;  /* 0x000000a8c404723c */ /* 0x042ff00000001804 */
[C---:B------:R-:W-:Y:S01]  /*6240*/  HMMA.16816.F32 R8, R196.reuse, R170, R8 ;  /* 0x000000aac408723c */ /* 0x040fe20000001808 */
[----:B------:R-:W1:Y:S07]  /*6250*/  LDSM.16.M88.4 R168, [R251+0x16880] ;  /* 0x01688000fba8783b */ /* 0x000e6e0000000200 */
[C---:B--2---:R-:W-:Y:S08]  /*6260*/  HMMA.16816.F32 R12, R196.reuse, R172, R12 ;  /* 0x000000acc40c723c */ /* 0x044ff0000000180c */
[C---:B------:R-:W-:Y:S01]  /*6270*/  HMMA.16816.F32 R16, R196.reuse, R174, R16 ;  /* 0x000000aec410723c */ /* 0x040fe20000001810 */
[----:B------:R-:W2:Y:S07]  /*6280*/  LDSM.16.M88.4 R172, [R245+0x1800] ;  /* 0x00180000f5ac783b */ /* 0x000eae0000000200 */
[C---:B-1----:R-:W-:Y:S08]  /*6290*/  HMMA.16816.F32 R20, R196.reuse, R168, R20 ;  /* 0x000000a8c414723c */ /* 0x042ff00000001814 */
[----:B------:R-:W-:Y:S01]  /*62a0*/  HMMA.16816.F32 R24, R196, R170, R24 ;  /* 0x000000aac418723c */ /* 0x000fe20000001818 */
[----:B------:R-:W1:Y:S07]  /*62b0*/  LDSM.16.M88.4 R168, [R245+0x2000] ;  /* 0x00200000f5a8783b */ /* 0x000e6e0000000200 */
[C---:B--2---:R-:W-:Y:S08]  /*62c0*/  HMMA.16816.F32 R4, R200.reuse, R172, R4 ;  /* 0x000000acc804723c */ /* 0x044ff00000001804 */
[C---:B------:R-:W-:Y:S01]  /*62d0*/  HMMA.16816.F32 R8, R200.reuse, R174, R8 ;  /* 0x000000aec808723c */ /* 0x040fe20000001808 */
[----:B------:R-:W2:Y:S07]  /*62e0*/  LDSM.16.M88.4 R172, [R245+0x2800] ;  /* 0x00280000f5ac783b */ /* 0x000eae0000000200 */
        /* <DEDUP_REMOVED lines=70> */
[C---:B------:R-:W-:Y:S11]  /*6750*/  HMMA.16816.F32 R8, R232.reuse, R174, R8 ;  /* 0x000000aee808723c */ /* 0x040ff60000001808 */
[----:B------:R-:W-:Y:S05]  /*6760*/  @!UPT UIADD3 URZ, URZ, URZ, URZ ;  /* 0x0000003f3f3ff290 */ /* 0x000fea000fffe03f */
[----:B------:R-:W-:Y:S02]  /*6770*/  FMUL.FTZ R6, R6, c[0x0][0x320] ;  /* 0x0000c80006067a20 */ /* 0x000fe40000410000 */
[----:B------:R-:W-:Y:S02]  /*6780*/  FMUL.FTZ R7, R7, c[0x0][0x320] ;  /* 0x0000c80007077a20 */ /* 0x000fe40000410000 */
[----:B------:R-:W2:Y:S01]  /*6790*/  MUFU.TANH R158, R6 ;  /* 0x00000006009e7308 */ /* 0x000ea20000002400 */
[----:B------:R-:W-:Y:S02]  /*67a0*/  FMUL.FTZ R0, R4, c[0x0][0x320] ;  /* 0x0000c80004007a20 */ /* 0x000fe40000410000 */
[----:B------:R-:W-:Y:S02]  /*67b0*/  FMUL.FTZ R2, R5, c[0x0][0x320] ;  /* 0x0000c80005027a20 */ /* 0x000fe40000410000 */
[----:B------:R-:W-:Y:S01]  /*67c0*/  FMUL.FTZ R9, R9, c[0x0][0x320] ;  /* 0x0000c80009097a20 */ /* 0x000fe20000410000 */
[C---:B-1----:R-:W-:Y:S03]  /*67d0*/  HMMA.16816.F32 R12, R232.reuse, R168, R12 ;  /* 0x000000a8e80c723c */ /* 0x042fe6000000180c */
[----:B------:R-:W-:Y:S01]  /*67e0*/  FMUL.FTZ R11, R11, c[0x0][0x320] ;  /* 0x0000c8000b0b7a20 */ /* 0x000fe20000410000 */
[----:B------:R1:W3:Y:S01]  /*67f0*/  MUFU.TANH R157, R7 ;  /* 0x00000007009d7308 */ /* 0x0002e20000002400 */
[----:B------:R-:W-:Y:S02]  /*6800*/  FMUL.FTZ R8, R8, c[0x0][0x320] ;  /* 0x0000c80008087a20 */ /* 0x000fe40000410000 */
[----:B------:R-:W-:Y:S01]  /*6810*/  FMUL.FTZ R10, R10, c[0x0][0x320] ;  /* 0x0000c8000a0a7a20 */ /* 0x000fe20000410000 */
[C---:B------:R-:W-:Y:S06]  /*6820*/  HMMA.16816.F32 R16, R232.reuse, R170, R16 ;  /* 0x000000aae810723c */ /* 0x040fec0000001810 */
[----:B------:R4:W2:Y:S10]  /*6830*/  MUFU.TANH R159, R9 ;  /* 0x00000009009f7308 */ /* 0x0008b40000002400 */
[----:B------:R5:W2:Y:S01]  /*6840*/  MUFU.TANH R169, R11 ;  /* 0x0000000b00a97308 */ /* 0x000aa20000002400 */
[----:B------:R-:W-:Y:S01]  /*6850*/  FMUL.FTZ R13, R13, c[0x0][0x320] ;  /* 0x0000c8000d0d7a20 */ /* 0x000fe20000410000 */
[----:B-1----:R-:W1:Y:S01]  /*6860*/  LDSM.16.M88.4 R4, [R245+0x5800] ;  /* 0x00580000f504783b */ /* 0x002e620000000200 */
[----:B------:R-:W-:Y:S05]  /*6870*/  DEPBAR.LE SB0, 0x0 ;  /* 0x000080000000791a */ /* 0x000fea0000000000 */
[----:B------:R-:W-:Y:S02]  /*6880*/  FMUL.FTZ R18, R18, c[0x0][0x320] ;  /* 0x0000c80012127a20 */ /* 0x000fe40000410000 */
[----:B------:R-:W1:Y:S01]  /*6890*/  MUFU.TANH R0, R0 ;  /* 0x0000000000007308 */ /* 0x000e620000002400 */
[----:B------:R-:W-:Y:S01]  /*68a0*/  FMUL.FTZ R19, R19, c[0x0][0x320] ;  /* 0x0000c80013137a20 */ /* 0x000fe20000410000 */
[----:B------:R-:W-:Y:S01]  /*68b0*/  BAR.SYNC.DEFER_BLOCKING 0x0 ;  /* 0x0000000000007b1d */ /* 0x000fe20000010000 */
[----:B----4-:R-:W-:Y:S02]  /*68c0*/  FMUL.FTZ R9, R15, c[0x0][0x320] ;  /* 0x0000c8000f097a20 */ /* 0x010fe40000410000 */
[----:B------:R-:W-:Y:S05]  /*68d0*/  FMUL.FTZ R15, R17, c[0x0][0x320] ;  /* 0x0000c800110f7a20 */ /* 0x000fea0000410000 */
[----:B------:R-:W4:Y:S01]  /*68e0*/  MUFU.TANH R2, R2 ;  /* 0x0000000200027308 */ /* 0x000f220000002400 */
[----:B-----5:R-:W-:Y:S02]  /*68f0*/  FMUL.FTZ R11, R12, c[0x0][0x320] ;  /* 0x0000c8000c0b7a20 */ /* 0x020fe40000410000 */
[----:B------:R-:W-:Y:S02]  /*6900*/  FMUL.FTZ R12, R14, c[0x0][0x320] ;  /* 0x0000c8000e0c7a20 */ /* 0x000fe40000410000 */
[----:B------:R-:W-:Y:S05]  /*6910*/  FMUL.FTZ R14, R16, c[0x0][0x320] ;  /* 0x0000c800100e7a20 */ /* 0x000fea0000410000 */
[----:B------:R-:W2:Y:S10]  /*6920*/  MUFU.TANH R8, R8 ;  /* 0x0000000800087308 */ /* 0x000eb40000002400 */
[----:B------:R-:W2:Y:S01]  /*6930*/  MUFU.TANH R10, R10 ;  /* 0x0000000a000a7308 */ /* 0x000ea20000002400 */
[C---:B-1----:R-:W-:Y:S09]  /*6940*/  HMMA.16816.F32 R20, R232.reuse, R4, R20 ;  /* 0x00000004e814723c */ /* 0x042ff20000001814 */
[----:B------:R-:W1:Y:S01]  /*6950*/  MUFU.TANH R11, R11 ;  /* 0x0000000b000b7308 */ /* 0x000e620000002400 */
[----:B------:R-:W-:Y:S09]  /*6960*/  HMMA.16816.F32 R24, R232, R6, R24 ;  /* 0x00000006e818723c */ /* 0x000ff20000001818 */
[----:B------:R-:W1:Y:S05]  /*6970*/  MUFU.TANH R13, R13 ;  /* 0x0000000d000d7308 */ /* 0x000e6a0000002400 */
[----:B------:R-:W-:Y:S05]  /*6980*/  FMUL.FTZ R5, R22, c[0x0][0x320] ;  /* 0x0000c80016057a20 */ /* 0x000fea0000410000 */
[----:B------:R-:W1:Y:S01]  /*6990*/  MUFU.TANH R12, R12 ;  /* 0x0000000c000c7308 */ /* 0x000e620000002400 */
[----:B------:R-:W-:Y:S02]  /*69a0*/  FMUL.FTZ R4, R23, c[0x0][0x320] ;  /* 0x0000c80017047a20 */ /* 0x000fe40000410000 */
[----:B------:R-:W-:Y:S02]  /*69b0*/  FMUL.FTZ R20, R20, c[0x0][0x320] ;  /* 0x0000c80014147a20 */ /* 0x000fe40000410000 */
[----:B------:R-:W-:Y:S02]  /*69c0*/  FMUL.FTZ R21, R21, c[0x0][0x320] ;  /* 0x0000c80015157a20 */ /* 0x000fe40000410000 */
[----:B------:R-:W-:Y:S02]  /*69d0*/  FMUL.FTZ R17, R25, c[0x0][0x320] ;  /* 0x0000c80019117a20 */ /* 0x000fe40000410000 */
[----:B------:R-:W-:Y:S01]  /*69e0*/  FMUL.FTZ R7, R26, c[0x0][0x320] ;  /* 0x0000c8001a077a20 */ /* 0x000fe20000410000 */
[----:B------:R-:W1:Y:S01]  /*69f0*/  MUFU.TANH R9, R9 ;  /* 0x0000000900097308 */ /* 0x000e620000002400 */
[----:B------:R-:W-:Y:S02]  /*6a00*/  FMUL.FTZ R6, R27, c[0x0][0x320] ;  /* 0x0000c8001b067a20 */ /* 0x000fe40000410000 */
[----:B------:R-:W-:Y:S07]  /*6a10*/  FMUL.FTZ R24, R24, c[0x0][0x320] ;  /* 0x0000c80018187a20 */ /* 0x000fee0000410000 */
[----:B------:R-:W1:Y:S10]  /*6a20*/  MUFU.TANH R14, R14 ;  /* 0x0000000e000e7308 */ /* 0x000e740000002400 */
[----:B------:R-:W1:Y:S10]  /*6a30*/  MUFU.TANH R15, R15 ;  /* 0x0000000f000f7308 */ /* 0x000e740000002400 */
[----:B------:R1:W1:Y:S10]  /*6a40*/  MUFU.TANH R178, R18 ;  /* 0x0000001200b27308 */ /* 0x0002740000002400 */
[----:B------:R1:W1:Y:S10]  /*6a50*/  MUFU.TANH R176, R19 ;  /* 0x0000001300b07308 */ /* 0x0002740000002400 */
[----:B------:R1:W1:Y:S10]  /*6a60*/  MUFU.TANH R175, R20 ;  /* 0x0000001400af7308 */ /* 0x0002740000002400 */
[----:B------:R1:W1:Y:S10]  /*6a70*/  MUFU.TANH R174, R21 ;  /* 0x0000001500ae7308 */ /* 0x0002740000002400 */
[----:B------:R-:W1:Y:S10]  /*6a80*/  MUFU.TANH R5, R5 ;  /* 0x0000000500057308 */ /* 0x000e740000002400 */
[----:B------:R-:W1:Y:S10]  /*6a90*/  MUFU.TANH R4, R4 ;  /* 0x0000000400047308 */ /* 0x000e740000002400 */
[----:B------:R1:W1:Y:S10]  /*6aa0*/  MUFU.TANH R173, R24 ;  /* 0x0000001800ad7308 */ /* 0x0002740000002400 */
[----:B------:R-:W1:Y:S10]  /*6ab0*/  MUFU.TANH R17, R17 ;  /* 0x0000001100117308 */ /* 0x000e740000002400 */
[----:B------:R-:W1:Y:S10]  /*6ac0*/  MUFU.TANH R7, R7 ;  /* 0x0000000700077308 */ /* 0x000e740000002400 */
[----:B------:R-:W1:Y:S01]  /*6ad0*/  MUFU.TANH R6, R6 ;  /* 0x0000000600067308 */ /* 0x000e620000002400 */
[----:B------:R-:W-:-:S05]  /*6ae0*/  @P0 BRA `(.L_x_189) ;  /* 0x0000050000000947 */ /* 0x000fca0003800000 */
[----:B--234-:R-:W2:Y:S01]  /*6af0*/  LDL R177, [R1+0x20] ;  /* 0x0000200001b17983 */ /* 0x01cea20000100800 */
[----:B------:R-:W-:Y:S01]  /*6b00*/  IMAD.MOV.U32 R179, RZ, RZ, c[0x0][0x2b8] ;  /* 0x0000ae00ffb37624 */ /* 0x000fe200078e00ff */
[----:B------:R-:W-:Y:S01]  /*6b10*/  UIMAD UR23, UR5, 0x30, UR12 ;  /* 0x00000030051778a4 */ /* 0x000fe2000f8e020c */
[----:B------:R-:W-:Y:S01]  /*6b20*/  IMAD.MOV.U32 R23, RZ, RZ, RZ ;  /* 0x000000ffff177224 */ /* 0x000fe200078e00ff */
[----:B------:R-:W3:Y:S02]  /*6b30*/  LDL R22, [R1+0x24] ;  /* 0x0000240001167983 */ /* 0x000ee40000100800 */
[----:B------:R-:W-:Y:S02]  /*6b40*/  ISETP.NE.AND P1, PT, R179, 0x1, PT ;  /* 0x00000001b300780c */ /* 0x000fe40003f25270 */
[----:B-1----:R-:W4:Y:S01]  /*6b50*/  LDL R24, [R1+0x4c] ;  /* 0x00004c0001187983 */ /* 0x002f220000100800 */
[----:B------:R-:W-:Y:S03]  /*6b60*/  IMAD.U32 R16, RZ, RZ, UR23 ;  /* 0x00000017ff107e24 */ /* 0x000fe6000f8e00ff */
[----:B------:R-:W5:Y:S04]  /*6b70*/  LDL R170, [R1+0x48] ;  /* 0x0000480001aa7983 */ /* 0x000f680000100800 */
[----:B------:R-:W4:Y:S04]  /*6b80*/  LDL R171, [R1+0x54] ;  /* 0x0000540001ab7983 */ /* 0x000f280000100800 */
[----:B------:R-:W4:Y:S04]  /*6b90*/  LDL R168, [R1+0x50] ;  /* 0x0000500001a87983 */ /* 0x000f280000100800 */
[----:B------:R-:W4:Y:S04]  /*6ba0*/  LDL R172, [R1+0x5c] ;  /* 0x00005c0001ac7983 */ /* 0x000f280000100800 */
[----:B------:R-:W4:Y:S01]  /*6bb0*/  LDL R179, [R1+0x58] ;  /* 0x0000580001b37983 */ /* 0x000f220000100800 */
[----:B--2---:R-:W-:Y:S03]  /*6bc0*/  IADD3 R16, R16, -0x30, R177 ;  /* 0xffffffd010107810 */ /* 0x004fe60007ffe0b1 */
[----:B------:R-:W2:Y:S01]  /*6bd0*/  LDL R177, [R1+0x1c] ;  /* 0x00001c0001b17983 */ /* 0x000ea20000100800 */
[----:B---3--:R-:W-:Y:S01]  /*6be0*/  ISETP.GE.AND P2, PT, R22, c[0x0][0x1d4], PT ;  /* 0x0000750016007a0c */ /* 0x008fe20003f46270 */
        /* <DEDUP_REMOVED lines=9> */
[----:B------:R1:W-:Y:S01]  /*6c80*/  STL [R1+0xc], R25 ;  /* 0x00000c1901007387 */ /* 0x0003e20000100800 */
[----:B------:R-:W-:Y:S03]  /*6c90*/  SHF.R.S32.HI R16, RZ, 0x1f, R25 ;  /* 0x0000001fff107819 */ /* 0x000fe60000011419 */
[----:B------:R3:W2:Y:S02]  /*6ca0*/  @!P3 LDG.E R23, [R20.64] ;  /* 0x000000121417b981 */ /* 0x0006a4000c1e1900 */
[----:B------:R-:W-:Y:S04]  /*6cb0*/  IMAD R16, R16, c[0x0][0x1e0], RZ ;  /* 0x0000780010107a24 */ /* 0x000fe800078e02ff */
[C---:B------:R-:W-:Y:S02]  /*6cc0*/  IMAD R16, R25.reuse, c[0x0][0x1e4], R16 ;  /* 0x0000790019107a24 */ /* 0x040fe400078e0210 */
[----:B---3--:R-:W-:Y:S02]  /*6cd0*/  IMAD.WIDE.U32 R20, R25, c[0x0][0x1e0], RZ ;  /* 0x0000780019147a25 */ /* 0x008fe400078e00ff */
[----:B-1----:R-:W1:Y:S02]  /*6ce0*/  S2R R25, SR_TID.X ;  /* 0x0000000000197919 */ /* 0x002e640000002100 */
[----:B------:R-:W-:Y:S02]  /*6cf0*/  IMAD.IADD R21, R21, 0x1, R16 ;  /* 0x0000000115157824 */ /* 0x000fe400078e0210 */
[----:B--2---:R1:W-:Y:S01]  /*6d00*/  STL [R1+0x8], R23 ;  /* 0x0000081701007387 */ /* 0x0043e20000100800 */
[----:B------:R-:W-:Y:S01]  /*6d10*/  SHF.R.S32.HI R16, RZ, 0x1f, R23 ;  /* 0x0000001fff107819 */ /* 0x000fe20000011417 */
[C---:B------:R-:W-:Y:S02]  /*6d20*/  IMAD.WIDE.U32 R20, R23.reuse, c[0x0][0x1f0], R20 ;  /* 0x00007c0017147a25 */ /* 0x040fe400078e0014 */
[----:B------:R-:W2:Y:S02]  /*6d30*/  LDL R26, [R1+0x10] ;  /* 0x00001000011a7983 */ /* 0x000ea40000100800 */
[----:B------:R-:W-:Y:S01]  /*6d40*/  IMAD R16, R16, c[0x0][0x1f0], RZ ;  /* 0x00007c0010107a24 */ /* 0x000fe200078e02ff */
[----:B------:R-:W-:Y:S01]  /*6d50*/  IADD3 R19, P0, R20, UR20, RZ ;  /* 0x0000001414137c10 */ /* 0x000fe2000ff1e0ff */
[----:B------:R-:W3:Y:S02]  /*6d60*/  LDL R27, [R1+0x28] ;  /* 0x00002800011b7983 */ /* 0x000ee40000100800 */
[----:B------:R-:W-:Y:S05]  /*6d70*/  IMAD R16, R23, c[0x0][0x1f4], R16 ;  /* 0x00007d0017107a24 */ /* 0x000fea00078e0210 */
[----:B------:R-:W-:Y:S02]  /*6d80*/  IADD3.X R16, R21, UR8, R16, P0, !PT ;  /* 0x0000000815107c10 */ /* 0x000fe400087fe410 */
[C---:B------:R-:W-:Y:S04]  /*6d90*/  LEA R18, P0, R19.reuse, c[0x0][0x1c8], 0x1 ;  /* 0x0000720013127a11 */ /* 0x040fe800078008ff */
[----:B------:R-:W-:Y:S01]  /*6da0*/  LEA.HI.X R16, R19, c[0x0][0x1cc], R16, 0x1, P0 ;  /* 0x0000730013107a11 */ /* 0x000fe200000f0c10 */
[----:B------:R-:W4:Y:S01]  /*6db0*/  SHFL.IDX PT, R20, R18, RZ, 0x181f ;  /* 0x00181fff12147589 */ /* 0x000f2200000e0000 */
[----:B-1----:R-:W-:Y:S03]  /*6dc0*/  SHF.R.S32.HI R23, RZ, 0x1f, R25 ;  /* 0x0000001fff177819 */ /* 0x002fe60000011419 */
[----:B------:R-:W5:Y:S01]  /*6dd0*/  SHFL.IDX PT, R21, R16, RZ, 0x181f ;  /* 0x00181fff10157589 */ /* 0x000f6200000e0000 */
[----:B------:R-:W-:Y:S03]  /*6de0*/  LEA.HI R23, R23, R25, RZ, 0x3 ;  /* 0x0000001917177211 */ /* 0x000fe600078f18ff */
[----:B------:R-:W1:Y:S01]  /*6df0*/  SHFL.IDX PT, R18, R18, 0x1, 0x181f ;  /* 0x00381f0012127f89 */ /* 0x000e6200000e0000 */
[----:B------:R-:W-:Y:S03]  /*6e00*/  SHF.R.S32.HI R23, RZ, 0x3, R23 ;  /* 0x00000003ff177819 */ /* 0x000fe60000011417 */
[----:B------:R-:W1:Y:S01]  /*6e10*/  SHFL.IDX PT, R16, R16, 0x1, 0x181f ;  /* 0x00381f0010107f89 */ /* 0x000e6200000e0000 */
[----:B------:R-:W-:Y:S04]  /*6e20*/  IADD3 R19, -R23, 0x30, RZ ;  /* 0x0000003017137810 */ /* 0x000fe80007ffe1ff */
[----:B------:R-:W-:Y:S11]  /*6e30*/  ISETP.GE.AND P0, PT, R19, 0x1, PT ;  /* 0x000000011300780c */ /* 0x000ff60003f06270 */
[----:B------:R-:W-:Y:S02]  /*6e40*/  @!UPT UIADD3 URZ, URZ, URZ, URZ ;  /* 0x0000003f3f3ff290 */ /* 0x000fe4000fffe03f */
[C---:B----4-:R-:W-:Y:S05]  /*6e50*/  @P0 IADD3 R22, P1, R20.reuse, R24, RZ ;  /* 0x0000001814160210 */ /* 0x050fea0007f3e0ff */
[C---:B-----5:R-:W-:Y:S05]  /*6e60*/  @P0 IMAD.X R23, R21.reuse, 0x1, R170, P1 ;  /* 0x0000000115170824 */ /* 0x060fea00008e06aa */
[----:B------:R4:W-:Y:S02]  /*6e70*/  @P0 LDGSTS.E.BYPASS.LTC128B.128 [R177+0x14080], [R22.64], !P2 ;  /* 0x1408000016b10fae */ /* 0x0009e4000d101d52 */
[C---:B----4-:R-:W-:Y:S05]  /*6e80*/  @P0 IADD3 R22, P1, R20.reuse, R171, RZ ;  /* 0x000000ab14160210 */ /* 0x050fea0007f3e0ff */
[C---:B------:R-:W-:Y:S05]  /*6e90*/  @P0 IMAD.X R23, R21.reuse, 0x1, R168, P1 ;  /* 0x0000000115170824 */ /* 0x040fea00008e06a8 */
[----:B------:R4:W-:Y:S02]  /*6ea0*/  @P0 LDGSTS.E.BYPASS.LTC128B.128 [R177+0x15880], [R22.64], !P6 ;  /* 0x1588000016b10fae */ /* 0x0009e4000f101d52 */
[----:B----4-:R-:W-:Y:S05]  /*6eb0*/  @P0 IADD3 R22, P1, R20, R172, RZ ;  /* 0x000000ac14160210 */ /* 0x010fea0007f3e0ff */
[----:B------:R-:W-:Y:S05]  /*6ec0*/  @P0 IMAD.X R23, R21, 0x1, R179, P1 ;  /* 0x0000000115170824 */ /* 0x000fea00008e06b3 */
[----:B------:R4:W-:Y:S01]  /*6ed0*/  @P0 LDGSTS.E.BYPASS.LTC128B.128 [R177+0x17080], [R22.64], !P5 ;  /* 0x1708000016b10fae */ /* 0x0009e2000e901d52 */
[C---:B--2---:R-:W-:Y:S04]  /*6ee0*/  @P0 LEA R20, P1, R26.reuse, R20, 0x1 ;  /* 0x000000141a140211 */ /* 0x044fe800078208ff */
[----:B---3--:R-:W-:Y:S05]  /*6ef0*/  @P0 LEA.HI.X R21, R26, R21, R27, 0x1, P1 ;  /* 0x000000151a150211 */ /* 0x008fea00008f0c1b */
[----:B------:R2:W-:Y:S01]  /*6f00*/  @P0 LDGSTS.E.BYPASS.LTC128B.128 [R177+0x18880], [R20.64], !P4 ;  /* 0x1888000014b10fae */ /* 0x0005e2000e101d52 */
[----:B------:R-:W-:Y:S11]  /*6f10*/  ISETP.GE.AND P0, PT, R19, 0x21, PT ;  /* 0x000000211300780c */ /* 0x000ff60003f06270 */
[----:B------:R-:W-:Y:S02]  /*6f20*/  @!UPT UIADD3 URZ, URZ, URZ, URZ ;  /* 0x0000003f3f3ff290 */ /* 0x000fe4000fffe03f */
[----:B-1----:R-:W-:Y:S05]  /*6f30*/  @P0 IADD3 R24, P1, R18, R24, RZ ;  /* 0x0000001812180210 */ /* 0x002fea0007f3e0ff */
[----:B------:R-:W-:Y:S05]  /*6f40*/  @P0 IMAD.X R25, R16, 0x1, R170, P1 ;  /* 0x0000000110190824 */ /* 0x000fea00008e06aa */
[----:B------:R4:W-:Y:S01]  /*6f50*/  @P0 LDGSTS.E.BYPASS.LTC128B.128 [R177+0x15080], [R24.64], !P2 ;  /* 0x1508000018b10fae */ /* 0x0009e2000d101d52 */
[----:B--2---:R-:W-:Y:S05]  /*6f60*/  @P0 IADD3 R20, P1, R18, R171, RZ ;  /* 0x000000ab12140210 */ /* 0x004fea0007f3e0ff */
[----:B------:R-:W-:Y:S05]  /*6f70*/  @P0 IMAD.X R21, R16, 0x1, R168, P1 ;  /* 0x0000000110150824 */ /* 0x000fea00008e06a8 */
[----:B------:R1:W-:Y:S02]  /*6f80*/  @P0 LDGSTS.E.BYPASS.LTC128B.128 [R177+0x16880], [R20.64], !P6 ;  /* 0x1688000014b10fae */ /* 0x0003e4000f101d52 */
[----:B-1----:R-:W-:Y:S05]  /*6f90*/  @P0 IADD3 R20, P1, R18, R172, RZ ;  /* 0x000000ac12140210 */ /* 0x002fea0007f3e0ff */
[----:B------:R-:W-:Y:S01]  /*6fa0*/  @P0 IMAD.X R21, R16, 0x1, R179, P1 ;  /* 0x0000000110150824 */ /* 0x000fe200008e06b3 */
[C---:B------:R-:W-:Y:S04]  /*6fb0*/  @P0 LEA R18, P1, R26.reuse, R18, 0x1 ;  /* 0x000000121a120211 */ /* 0x040fe800078208ff */
[----:B------:R4:W-:Y:S01]  /*6fc0*/  @P0 LDGSTS.E.BYPASS.LTC128B.128 [R177+0x18080], [R20.64], !P5 ;  /* 0x1808000014b10fae */ /* 0x0009e2000e901d52 */
[----:B------:R-:W-:Y:S05]  /*6fd0*/  @P0 LEA.HI.X R19, R26, R16, R27, 0x1, P1 ;  /* 0x000000101a130211 */ /* 0x000fea00008f0c1b */
[----:B------:R4:W-:Y:S03]  /*6fe0*/  @P0 LDGSTS.E.BYPASS.LTC128B.128 [R177+0x19880], [R18.64], !P4 ;  /* 0x1988000012b10fae */ /* 0x0009e6000e101d52 */
.L_x_189:
[----:B-1234-:R-:W2:Y:S01]  /*6ff0*/  LDL R18, [R1+0x34] ;  /* 0x0000340001127983 */ /* 0x01eea20000100800 */
[----:B------:R-:W-:Y:S02]  /*7000*/  UISETP.NE.AND UP1, UPT, UR14, URZ, UPT ;  /* 0x0000003f0e00728c */ /* 0x000fe4000bf25270 */
[----:B------:R-:W-:Y:S01]  /*7010*/  UIMAD UR23, UR5, -0x30, URZ ;  /* 0xffffffd0051778a4 */ /* 0x000fe2000f8e023f */
[----:B------:R-:W3:Y:S01]  /*7020*/  LDL R26, [R1+0x38] ;  /* 0x00003800011a7983 */ /* 0x000ee20000100800 */
[----:B------:R-:W-:Y:S02]  /*7030*/  UISETP.NE.AND UP0, UPT, UR13, URZ, UPT ;  /* 0x0000003f0d00728c */ /* 0x000fe4000bf05270 */
[----:B------:R-:W-:Y:S01]  /*7040*/  PLOP3.LUT P0, PT, PT, PT, UP1, 0x80, 0x0 ;  /* 0x000000000000781c */ /* 0x000fe20003f0f018 */
[----:B------:R-:W0:Y:S11]  /*7050*/  LDGDEPBAR ;  /* 0x00000000000079af */ /* 0x000e360000000000 */
[----:B------:R-:W-:Y:S01]  /*7060*/  @!UPT UIADD3 URZ, URZ, URZ, URZ ;  /* 0x0000003f3f3ff290 */ /* 0x000fe2000fffe03f */
[----:B--2---:R-:W-:Y:S01]  /*7070*/  @P0 IMAD.HI.U32 R16, R18, c[0x0][0x2c8], RZ ;  /* 0x0000b20012100a27 */ /* 0x004fe200078e00ff */
[----:B------:R-:W-:Y:S03]  /*7080*/  PLOP3.LUT P0, PT, PT, PT, UP1, 0x80, 0x0 ;  /* 0x000000000000781c */ /* 0x000fe60003f0f018 */
[----:B------:R-:W-:Y:S02]  /*7090*/  IMAD.MOV.U32 R23, RZ, RZ, R18 ;  /* 0x000000ffff177224 */ /* 0x000fe400078e0012 */
[----:B------:R-:W-:Y:S05]  /*70a0*/  IMAD.U32 R18, RZ, RZ, UR23 ;  /* 0x00000017ff127e24 */ /* 0x000fea000f8e00ff */
[----:B---3--:R-:W-:Y:S03]  /*70b0*/  IADD3 R18, -R26, 0x1, R18 ;  /* 0x000000011a127810 */ /* 0x008fe60007ffe112 */
[----:B------:R-:W-:Y:S01]  /*70c0*/  @P0 SHF.R.U32.HI R23, RZ, c[0x0][0x2cc], R16 ;  /* 0x0000b300ff170a19 */ /* 0x000fe20000011610 */
[----:B------:R-:W-:Y:S01]  /*70d0*/  IMAD.U32 R16, RZ, RZ, UR28 ;  /* 0x0000001cff107e24 */ /* 0x000fe2000f8e00ff */
[----:B------:R-:W-:Y:S03]  /*70e0*/  PLOP3.LUT P0, PT, PT, PT, UP0, 0x40, 0x0 ;  /* 0x000000000000781c */ /* 0x000fe60003f0e808 */
[----:B------:R-:W1:Y:S01]  /*70f0*/  SHFL.IDX PT, R19, R23, RZ, 0x1c1f ;  /* 0x001c1fff17137589 */ /* 0x000e6200000e0000 */
[----:B------:R-:W-:Y:S05]  /*7100*/  IMAD R16, R16, c[0x0][0x1d0], R18 ;  /* 0x0000740010107a24 */ /* 0x000fea00078e0212 */
[----:B------:R-:W-:Y:S04]  /*7110*/  IADD3 R16, R16, -c[0x0][0x168], RZ ;  /* 0x80005a0010107a10 */ /* 0x000fe80007ffe0ff */
[C---:B------:R-:W-:Y:S02]  /*7120*/  IADD3 R22, R16.reuse, c[0x0][0x328], RZ ;  /* 0x0000ca0010167a10 */ /* 0x040fe40007ffe0ff */
[----:B------:R-:W-:Y:S03]  /*7130*/  IADD3 R16, R16, UR22, RZ ;  /* 0x0000001610107c10 */ /* 0x000fe6000fffe0ff */
[----:B-1----:R-:W-:Y:S02]  /*7140*/  IMAD.IADD R25, R22, 0x1, R19 ;  /* 0x0000000116197824 */ /* 0x002fe400078e0213 */
[----:B------:R-:W-:Y:S01]  /*7150*/  IMAD.IADD R24, R19, 0x1, R16 ;  /* 0x0000000113187824 */ /* 0x000fe200078e0210 */
[----:B------:R-:W-:-:S05]  /*7160*/  @P0 BRA `(.L_x_190) ;  /* 0x000001a000000947 */ /* 0x000fca0003800000 */
[----:B------:R-:W-:Y:S01]  /*7170*/  MOV R18, UR28 ;  /* 0x0000001c00127c02 */ /* 0x000fe20008000f00 */
[----:B------:R-:W-:Y:S04]  /*7180*/  BSSY B0, `(.L_x_191) ;  /* 0x0000013000007945 */ /* 0x000fe80003800000 */
[----:B------:R-:W-:Y:S05]  /*7190*/  IMAD R19, R18, c[0x0][0x1d0], R19 ;  /* 0x0000740012137a24 */ /* 0x000fea00078e0213 */
[----:B------:R-:W-:Y:S04]  /*71a0*/  IADD3 R19, R19, -c[0x0][0x168], RZ ;  /* 0x80005a0013137a10 */ /* 0x000fe80007ffe0ff */
[----:B------:R-:W-:Y:S11]  /*71b0*/  ISETP.GT.AND P0, PT, R19, -0x1, PT ;  /* 0xffffffff1300780c */ /* 0x000ff60003f04270 */
[----:B------:R-:W-:Y:S02]  /*71c0*/  @!UPT UIADD3 URZ, URZ, URZ, URZ ;  /* 0x0000003f3f3ff290 */ /* 0x000fe4000fffe03f */
[----:B------:R-:W-:-:S05]  /*71d0*/  @P0 BRA `(.L_x_192) ;  /* 0x0000008000000947 */ /* 0x000fca0003800000 */
[----:B------:R-:W-:Y:S01]  /*71e0*/  LOP3.LUT R19, RZ, R19, RZ, 0x33, !PT ;  /* 0x00000013ff137212 */ /* 0x000fe200078e33ff */
[----:B------:R-:W-:Y:S05]  /*71f0*/  IMAD.MOV.U32 R18, RZ, RZ, 0x1 ;  /* 0x00000001ff127424 */ /* 0x000fea00078e00ff */
[----:B------:R-:W-:Y:S11]  /*7200*/  ISETP.NE.AND P0, PT, R18, c[0x0][0x32c], PT ;  /* 0x0000cb0012007a0c */ /* 0x000ff60003f05270 */
[----:B------:R-:W-:Y:S02]  /*7210*/  @!UPT UIADD3 URZ, URZ, URZ, URZ ;  /* 0x0000003f3f3ff290 */ /* 0x000fe4000fffe03f */
[----:B------:R-:W-:Y:S05]  /*7220*/  @P0 IMAD.HI.U32 R18, R19, c[0x0][0x330], RZ ;  /* 0x0000cc0013120a27 */ /* 0x000fea00078e00ff */
[----:B------:R-:W-:Y:S04]  /*7230*/  @P0 SHF.R.U32.HI R19, RZ, c[0x0][0x334], R18 ;  /* 0x0000cd00ff130a19 */ /* 0x000fe80000011612 */
[----:B------:R-:W-:Y:S01]  /*7240*/  LOP3.LUT R19, RZ, R19, RZ, 0x33, !PT ;  /* 0x00000013ff137212 */ /* 0x000fe200078e33ff */
[----:B------:R-:W-:-:S05]  /*7250*/  BRA `(.L_x_193) ;  /* 0x0000005000007947 */ /* 0x000fca0003800000 */
.L_x_192:
[----:B------:R-:W-:Y:S04]  /*7260*/  MOV R18, 0x1 ;  /* 0x0000000100127802 */ /* 0x000fe80000000f00 */
[----:B------:R-:W-:Y:S11]  /*7270*/  ISETP.NE.AND P0, PT, R18, c[0x0][0x32c], PT ;  /* 0x0000cb0012007a0c */ /* 0x000ff60003f05270 */
[----:B------:R-:W-:Y:S02]  /*7280*/  @!UPT UIADD3 URZ, URZ, URZ, URZ ;  /* 0x0000003f3f3ff290 */ /* 0x000fe4000fffe03f */
[----:B------:R-:W-:Y:S05]  /*7290*/  @P0 IMAD.HI.U32 R18, R19, c[0x0][0x330], RZ ;  /* 0x0000cc0013120a27 */ /* 0x000fea00078e00ff */
[----:B------:R-:W-:Y:S02]  /*72a0*/  @P0 SHF.R.U32.HI R19, RZ, c[0x0][0x334], R18 ;  /* 0x0000cd00ff130a19 */ /* 0x000fe40000011612 */
.L_x_193:
[----:B------:R-:W-:Y:S05]  /*72b0*/  BSYNC B0 ;  /* 0x0000000000007941 */ /* 0x000fea0003800000 */
.L_x_191:
[----:B------:R-:W-:Y:S05]  /*72c0*/  IADD3 R18, -R26, UR23, RZ ;  /* 0x000000171a127c10 */ /* 0x000fea000fffe1ff */
[----:B------:R-:W-:Y:S05]  /*72d0*/  IMAD R18, R19, c[0x0][0x32c], R18 ;  /* 0x0000cb0013127a24 */ /* 0x000fea00078e0212 */
[----:B------:R-:W-:Y:S02]  /*72e0*/  IMNMX R24, R24, R18, !PT ;  /* 0x0000001218187217 */ /* 0x000fe40007800200 */
[----:B------:R-:W-:Y:S04]  /*72f0*/  IADD3 R18, R18, c[0x0][0x32c], RZ ;  /* 0x0000cb0012127a10 */ /* 0x000fe80007ffe0ff */
[----:B------:R-:W-:Y:S02]  /*7300*/  IMNMX R25, R25, R18, PT ;  /* 0x0000001219197217 */ /* 0x000fe40003800200 */
.L_x_190:
[----:B------:R-:W-:Y:S02]  /*7310*/  UISETP.GE.AND UP0, UPT, UR23, 0x1, UPT ;  /* 0x000000011700788c */ /* 0x000fe4000bf06270 */
[----:B------:R-:W-:Y:S02]  /*7320*/  UISETP.GE.AND UP6, UPT, UR23, 0x12, UPT ;  /* 0x000000121700788c */ /* 0x000fe4000bfc6270 */
[----:B------:R-:W-:Y:S02]  /*7330*/  UP2UR UR31, UPR, URZ, 0x1 ;  /* 0x000000013f1f7883 */ /* 0x000fe40008000000 */
[----:B------:R-:W-:Y:S01]  /*7340*/  PLOP3.LUT P0, PT, PT, PT, UP0, 0x40, 0x0 ;  /* 0x000000000000781c */ /* 0x000fe20003f0e808 */
[----:B------:R-:W-:Y:S02]  /*7350*/  UISETP.GE.AND UP0, UPT, UR23, 0x2, UPT ;  /* 0x000000021700788c */ /* 0x000fe4000bf06270 */
[----:B------:R-:W-:Y:S01]  /*7360*/  UISETP.GE.AND UP5, UPT, UR23, 0x19, UPT ;  /* 0x000000191700788c */ /* 0x000fe2000bfa6270 */
[----:B------:R-:W-:Y:S01]  /*7370*/  ISETP.GT.AND P0, PT, R24, RZ, P0 ;  /* 0x000000ff1800720c */ /* 0x000fe20000704270 */
[----:B------:R-:W-:Y:S02]  /*7380*/  UP2UR UR30, UPR, URZ, 0x1 ;  /* 0x000000013f1e7883 */ /* 0x000fe40008000000 */
[----:B------:R-:W-:Y:S01]  /*7390*/  UISETP.GE.AND UP4, UPT, UR23, 0x1a, UPT ;  /* 0x0000001a1700788c */ /* 0x000fe2000bf86270 */
[C---:B------:R-:W-:Y:S01]  /*73a0*/  ISETP.LT.OR P0, PT, R25.reuse, 0x1, P0 ;  /* 0x000000011900780c */ /* 0x040fe20000701670 */
[----:B------:R-:W-:Y:S02]  /*73b0*/  UISETP.GE.AND UP3, UPT, UR23, 0x21, UPT ;  /* 0x000000211700788c */ /* 0x000fe4000bf66270 */
[----:B------:R-:W-:Y:S01]  /*73c0*/  UISETP.GE.AND UP2, UPT, UR23, 0x22, UPT ;  /* 0x000000221700788c */ /* 0x000fe2000bf46270 */
[----:B------:R-:W-:Y:S01]  /*73d0*/  FSEL R18, R0, -INF , !P0 ;  /* 0xff80000000127808 */ /* 0x000fe20004000000 */
[----:B------:R-:W-:Y:S01]  /*73e0*/  UISETP.GE.AND UP1, UPT, UR23, 0x29, UPT ;  /* 0x000000291700788c */ /* 0x000fe2000bf26270 */
[----:B------:R-:W-:Y:S01]  /*73f0*/  PLOP3.LUT P0, PT, PT, PT, UP0, 0x40, 0x0 ;  /* 0x000000000000781c */ /* 0x000fe20003f0e808 */
[----:B------:R-:W-:Y:S01]  /*7400*/  UISETP.GE.AND UP0, UPT, UR23, 0x9, UPT ;  /* 0x000000091700788c */ /* 0x000fe2000bf06270 */
[----:B------:R-:W1:Y:S01]  /*7410*/  SHFL.IDX PT, R0, R23, 0x1, 0x1c1f ;  /* 0x003c1f0017007f89 */ /* 0x000e6200000e0000 */
[----:B------:R-:W-:Y:S01]  /*7420*/  UP2UR UR32, UPR, URZ, 0x40 ;  /* 0x000000403f207883 */ /* 0x000fe20008000000 */
[----:B------:R-:W-:Y:S01]  /*7430*/  ISETP.GT.AND P0, PT, R24, 0x1, P0 ;  /* 0x000000011800780c */ /* 0x000fe20000704270 */
[----:B------:R-:W-:Y:S03]  /*7440*/  UP2UR UR29, UPR, URZ, 0x1 ;  /* 0x000000013f1d7883 */ /* 0x000fe60008000000 */
[C---:B------:R-:W-:Y:S04]  /*7450*/  ISETP.LT.OR P0, PT, R25.reuse, 0x2, P0 ;  /* 0x000000021900780c */ /* 0x040fe80000701670 */
[----:B------:R-:W-:Y:S02]  /*7460*/  FSEL R21, R2, -INF , !P0 ;  /* 0xff80000002157808 */ /* 0x000fe40004000000 */
[----:B------:R-:W-:Y:S01]  /*7470*/  PLOP3.LUT P0, PT, PT, PT, UP0, 0x40, 0x0 ;  /* 0x000000000000781c */ /* 0x000fe20003f0e808 */
[----:B------:R-:W-:Y:S03]  /*7480*/  UISETP.GE.AND UP0, UPT, UR23, 0xa, UPT ;  /* 0x0000000a1700788c */ /* 0x000fe6000bf06270 */
[----:B------:R-:W-:Y:S01]  /*7490*/  ISETP.GT.AND P0, PT, R24, 0x8, P0 ;  /* 0x000000081800780c */ /* 0x000fe20000704270 */
[----:B------:R-:W-:Y:S03]  /*74a0*/  UP2UR UR27, UPR, URZ, 0x1 ;  /* 0x000000013f1b7883 */ /* 0x000fe60008000000 */
[C---:B------:R-:W-:Y:S04]  /*74b0*/  ISETP.LT.OR P0, PT, R25.reuse, 0x9, P0 ;  /* 0x000000091900780c */ /* 0x040fe80000701670 */
[----:B------:R-:W-:Y:S01]  /*74c0*/  FSEL R8, R8, -INF , !P0 ;  /* 0xff80000008087808 */ /* 0x000fe20004000000 */
[--C-:B-1----:R-:W-:Y:S01]  /*74d0*/  IMAD.IADD R16, R16, 0x1, R0.reuse ;  /* 0x0000000110107824 */ /* 0x102fe200078e0200 */
[----:B------:R-:W-:Y:S01]  /*74e0*/  PLOP3.LUT P0, PT, PT, PT, UP0, 0x40, 0x0 ;  /* 0x000000000000781c */ /* 0x000fe20003f0e808 */
[----:B------:R-:W-:Y:S03]  /*74f0*/  UISETP.GE.AND UP0, UPT, UR23, 0x11, UPT ;  /* 0x000000111700788c */ /* 0x000fe6000bf06270 */
[C---:B------:R-:W-:Y:S01]  /*7500*/  ISETP.GT.AND P0, PT, R24.reuse, 0x9, P0 ;  /* 0x000000091800780c */ /* 0x040fe20000704270 */
[----:B------:R-:W-:Y:S03]  /*7510*/  UP2UR UR26, UPR, URZ, 0x1 ;  /* 0x000000013f1a7883 */ /* 0x000fe60008000000 */
[----:B------:R-:W-:Y:S04]  /*7520*/  ISETP.LT.OR P0, PT, R25, 0xa, P0 ;  /* 0x0000000a1900780c */ /* 0x000fe80000701670 */
[----:B------:R-:W-:Y:S02]  /*7530*/  FSEL R159, R159, -INF , !P0 ;  /* 0xff8000009f9f7808 */ /* 0x000fe40004000000 */
[----:B------:R-:W-:Y:S01]  /*7540*/  PLOP3.LUT P0, PT, PT, PT, UP0, 0x40, 0x0 ;  /* 0x000000000000781c */ /* 0x000fe20003f0e808 */
[----:B------:R-:W-:Y:S03]  /*7550*/  UISETP.GE.AND UP0, UPT, UR23, 0x2a, UPT ;  /* 0x0000002a1700788c */ /* 0x000fe6000bf06270 */
[C---:B------:R-:W-:Y:S04]  /*7560*/  ISETP.GT.AND P0, PT, R24.reuse, 0x10, P0 ;  /* 0x000000101800780c */ /* 0x040fe80000704270 */
[----:B------:R-:W-:Y:S04]  /*7570*/  ISETP.LT.OR P0, PT, R25, 0x11, P0 ;  /* 0x000000111900780c */ /* 0x000fe80000701670 */
[----:B------:R-:W-:Y:S02]  /*7580*/  FSEL R20, R11, -INF , !P0 ;  /* 0xff8000000b147808 */ /* 0x000fe40004000000 */
[----:B------:R-:W-:Y:S01]  /*7590*/  PLOP3.LUT P0, PT, PT, PT, UP6, 0x40, 0x0 ;  /* 0x000000000000781c */ /* 0x000fe20003f0e868 */
[----:B------:R-:W-:Y:S03]  /*75a0*/  UISETP.NE.AND UP6, UPT, UR13, URZ, UPT ;  /* 0x0000003f0d00728c */ /* 0x000fe6000bfc5270 */
[C---:B------:R-:W-:Y:S04]  /*75b0*/  ISETP.GT.AND P0, PT, R24.reuse, 0x11, P0 ;  /* 0x000000111800780c */ /* 0x040fe80000704270 */
[----:B------:R-:W-:Y:S04]  /*75c0*/  ISETP.LT.OR P0, PT, R25, 0x12, P0 ;  /* 0x000000121900780c */ /* 0x000fe80000701670 */
[----:B------:R-:W-:Y:S02]  /*75d0*/  FSEL R19, R13, -INF , !P0 ;  /* 0xff8000000d137808 */ /* 0x000fe40004000000 */
[----:B------:R-:W-:Y:S04]  /*75e0*/  PLOP3.LUT P0, PT, PT, PT, UP5, 0x40, 0x0 ;  /* 0x000000000000781c */ /* 0x000fe80003f0e858 */
[----:B------:R-:W-:Y:S04]  /*75f0*/  ISETP.GT.AND P0, PT, R24, 0x18, P0 ;  /* 0x000000181800780c */ /* 0x000fe80000704270 */
[C---:B------:R-:W-:Y:S04]  /*7600*/  ISETP.LT.OR P0, PT, R25.reuse, 0x19, P0 ;  /* 0x000000191900780c */ /* 0x040fe80000701670 */
[----:B------:R-:W-:Y:S02]  /*7610*/  FSEL R14, R14, -INF , !P0 ;  /* 0xff8000000e0e7808 */ /* 0x000fe40004000000 */
[----:B------:R-:W-:Y:S04]  /*7620*/  PLOP3.LUT P0, PT, PT, PT, UP4, 0x40, 0x0 ;  /* 0x000000000000781c */ /* 0x000fe80003f0e848 */
[C---:B------:R-:W-:Y:S04]  /*7630*/  ISETP.GT.AND P0, PT, R24.reuse, 0x19, P0 ;  /* 0x000000191800780c */ /* 0x040fe80000704270 */
[----:B------:R-:W-:Y:S04]  /*7640*/  ISETP.LT.OR P0, PT, R25, 0x1a, P0 ;  /* 0x0000001a1900780c */ /* 0x000fe80000701670 */
[----:B------:R-:W-:Y:S02]  /*7650*/  FSEL R179, R15, -INF , !P0 ;  /* 0xff8000000fb37808 */ /* 0x000fe40004000000 */
[----:B------:R-:W-:Y:S04]  /*7660*/  PLOP3.LUT P0, PT, PT, PT, UP3, 0x40, 0x0 ;  /* 0x000000000000781c */ /* 0x000fe80003f0e838 */
        /* <DEDUP_REMOVED lines=12> */
[----:B------:R-:W-:Y:S04]  /*7730*/  ISETP.GT.AND P0, PT, R24, 0x29, P0 ;  /* 0x000000291800780c */ /* 0x000fe80000704270 */
[----:B------:R-:W-:Y:S04]  /*7740*/  ISETP.LT.OR P0, PT, R25, 0x2a, P0 ;  /* 0x0000002a1900780c */ /* 0x000fe80000701670 */
[----:B------:R-:W-:Y:S01]  /*7750*/  FSEL R11, R17, -INF , !P0 ;  /* 0xff800000110b7808 */ /* 0x000fe20004000000 */
[----:B------:R-:W-:Y:S01]  /*7760*/  IMAD.IADD R17, R22, 0x1, R0 ;  /* 0x0000000116117824 */ /* 0x000fe200078e0200 */
[----:B------:R-:W-:Y:S01]  /*7770*/  PLOP3.LUT P0, PT, PT, PT, UP6, 0x40, 0x0 ;  /* 0x000000000000781c */ /* 0x000fe20003f0e868 */
[----:B------:R-:W-:Y:S11]  /*7780*/  UISETP.NE.AND UP6, UPT, UR32, URZ, UPT ;  /* 0x0000003f2000728c */ /* 0x000ff6000bfc5270 */
[----:B------:R-:W-:Y:S01]  /*7790*/  @!UPT UIADD3 URZ, URZ, URZ, URZ ;  /* 0x0000003f3f3ff290 */ /* 0x000fe2000fffe03f */
        /* <DEDUP_REMOVED lines=16> */
.L_x_196:
[----:B------:R-:W-:Y:S04]  /*78a0*/  MOV R0, 0x1 ;  /* 0x0000000100007802 */ /* 0x000fe80000000f00 */
[----:B------:R-:W-:Y:S11]  /*78b0*/  ISETP.NE.AND P0, PT, R0, c[0x0][0x32c], PT ;  /* 0x0000cb0000007a0c */ /* 0x000ff60003f05270 */
[----:B------:R-:W-:Y:S02]  /*78c0*/  @!UPT UIADD3 URZ, URZ, URZ, URZ ;  /* 0x0000003f3f3ff290 */ /* 0x000fe4000fffe03f */
[----:B------:R-:W-:Y:S05]  /*78d0*/  @P0 IMAD.HI.U32 R0, R2, c[0x0][0x330], RZ ;  /* 0x0000cc0002000a27 */ /* 0x000fea00078e00ff */
[----:B------:R-:W-:Y:S02]  /*78e0*/  @P0 SHF.R.U32.HI R2, RZ, c[0x0][0x334], R0 ;  /* 0x0000cd00ff020a19 */ /* 0x000fe40000011600 */
.L_x_197:
[----:B------:R-:W-:Y:S05]  /*78f0*/  BSYNC B0 ;  /* 0x0000000000007941 */ /* 0x000fea0003800000 */
.L_x_195:
[----:B------:R-:W-:Y:S05]  /*7900*/  IADD3 R0, -R26, UR23, RZ ;  /* 0x000000171a007c10 */ /* 0x000fea000fffe1ff */
[----:B------:R-:W-:Y:S05]  /*7910*/  IMAD R0, R2, c[0x0][0x32c], R0 ;  /* 0x0000cb0002007a24 */ /* 0x000fea00078e0200 */
[----:B------:R-:W-:Y:S02]  /*7920*/  IMNMX R16, R16, R0, !PT ;  /* 0x0000000010107217 */ /* 0x000fe40007800200 */
[----:B------:R-:W-:Y:S04]  /*7930*/  IADD3 R0, R0, c[0x0][0x32c], RZ ;  /* 0x0000cb0000007a10 */ /* 0x000fe80007ffe0ff */
[----:B------:R-:W-:Y:S02]  /*7940*/  IMNMX R17, R17, R0, PT ;  /* 0x0000000011117217 */ /* 0x000fe40003800200 */
.L_x_194:
[----:B------:R-:W-:Y:S01]  /*7950*/  FMNMX.FTZ R0, R18, R3, !PT ;  /* 0x0000000312007209 */ /* 0x000fe20007810000 */
[----:B------:R-:W-:Y:S01]  /*7960*/  UP2UR UR23, UPR, URZ, 0x10 ;  /* 0x000000103f177883 */ /* 0x000fe20008000000 */
[----:B------:R-:W2:Y:S01]  /*7970*/  LDL.LU R26, [R1+0x44] ;  /* 0x00004400011a7983 */ /* 0x000ea20000300800 */
[----:B------:R-:W-:Y:S01]  /*7980*/  UISETP.NE.AND UP4, UPT, UR31, URZ, UPT ;  /* 0x0000003f1f00728c */ /* 0x000fe2000bf85270 */
[----:B------:R-:W-:Y:S01]  /*7990*/  FMNMX.FTZ R0, R21, R0, !PT ;  /* 0x0000000015007209 */ /* 0x000fe20007810000 */
[----:B------:R-:W-:Y:S02]  /*79a0*/  UP2UR UR31, UPR, URZ, 0x8 ;  /* 0x000000083f1f7883 */ /* 0x000fe40008000000 */
        /* <DEDUP_REMOVED lines=20> */
[----:B-1----:R-:W-:Y:S04]  /*7af0*/  FMNMX.FTZ R0, R2, R0, !PT ;  /* 0x0000000002007209 */ /* 0x002fe80007810000 */
[C---:B------:R-:W-:Y:S01]  /*7b00*/  FSETP.NEU.FTZ.AND P0, PT, R0.reuse, -INF , PT ;  /* 0xff8000000000780b */ /* 0x040fe20003f1d000 */
[C---:B------:R-:W-:Y:S03]  /*7b10*/  FMUL.FTZ R172, R0.reuse, c[0x0][0x2d0] ;  /* 0x0000b40000ac7a20 */ /* 0x040fe60000410000 */
[----:B------:R-:W-:Y:S02]  /*7b20*/  FSEL R2, R0, RZ, P0 ;  /* 0x000000ff00027208 */ /* 0x000fe40000000000 */
[----:B------:R-:W-:Y:S02]  /*7b30*/  FSEL R172, R172, RZ, P0 ;  /* 0x000000ffacac7208 */ /* 0x000fe40000000000 */
[----:B------:R-:W-:Y:S01]  /*7b40*/  PLOP3.LUT P0, PT, PT, PT, UP4, 0x40, 0x0 ;  /* 0x000000000000781c */ /* 0x000fe20003f0e848 */
[----:B------:R-:W-:Y:S01]  /*7b50*/  UISETP.NE.AND UP4, UPT, UR23, URZ, UPT ;  /* 0x0000003f1700728c */ /* 0x000fe2000bf85270 */
[----:B------:R-:W-:Y:S01]  /*7b60*/  FADD.FTZ R2, -R2, R3 ;  /* 0x0000000302027221 */ /* 0x000fe20000010100 */
[----:B------:R-:W-:Y:S01]  /*7b70*/  UIADD3 UR23, UR5, -0x1, URZ ;  /* 0xffffffff05177890 */ /* 0x000fe2000fffe03f */
[----:B------:R-:W-:Y:S01]  /*7b80*/  ISETP.GT.AND P0, PT, R16, RZ, P0 ;  /* 0x000000ff1000720c */ /* 0x000fe20000704270 */
[--C-:B------:R-:W-:Y:S02]  /*7b90*/  FFMA.FTZ R24, R14, c[0x0][0x2d0], -R172.reuse ;  /* 0x0000b4000e187a23 */ /* 0x100fe400000108ac */
[--C-:B------:R-:W-:Y:S01]  /*7ba0*/  FFMA.FTZ R171, R20, c[0x0][0x2d0], -R172.reuse ;  /* 0x0000b40014ab7a23 */ /* 0x100fe200000108ac */
[----:B------:R-:W-:Y:S01]  /*7bb0*/  ISETP.LT.OR P0, PT, R17, 0x1, P0 ;  /* 0x000000011100780c */ /* 0x000fe20000701670 */
[--C-:B------:R-:W-:Y:S02]  /*7bc0*/  FFMA.FTZ R25, R19, c[0x0][0x2d0], -R172.reuse ;  /* 0x0000b40013197a23 */ /* 0x100fe400000108ac */
[--C-:B------:R-:W-:Y:S01]  /*7bd0*/  FFMA.FTZ R18, R18, c[0x0][0x2d0], -R172.reuse ;  /* 0x0000b40012127a23 */ /* 0x100fe200000108ac */
[----:B------:R-:W-:Y:S01]  /*7be0*/  FSEL R14, R158, -INF , !P0 ;  /* 0xff8000009e0e7808 */ /* 0x000fe20004000000 */
[--C-:B------:R-:W-:Y:S01]  /*7bf0*/  FFMA.FTZ R15, R21, c[0x0][0x2d0], -R172.reuse ;  /* 0x0000b400150f7a23 */ /* 0x100fe200000108ac */
[----:B------:R-:W-:Y:S01]  /*7c00*/  PLOP3.LUT P0, PT, PT, PT, UP3, 0x40, 0x0 ;  /* 0x000000000000781c */ /* 0x000fe20003f0e838 */
[--C-:B------:R-:W-:Y:S01]  /*7c10*/  FFMA.FTZ R179, R179, c[0x0][0x2d0], -R172.reuse ;  /* 0x0000b400b3b37a23 */ /* 0x100fe200000108ac */
[----:B------:R-:W-:Y:S01]  /*7c20*/  UISETP.NE.AND UP3, UPT, UR31, URZ, UPT ;  /* 0x0000003f1f00728c */ /* 0x000fe2000bf65270 */
[--C-:B------:R-:W-:Y:S01]  /*7c30*/  FFMA.FTZ R13, R8, c[0x0][0x2d0], -R172.reuse ;  /* 0x0000b400080d7a23 */ /* 0x100fe200000108ac */
[----:B------:R-:W-:Y:S01]  /*7c40*/  ISETP.GT.AND P0, PT, R16, 0x1, P0 ;  /* 0x000000011000780c */ /* 0x000fe20000704270 */
[--C-:B------:R-:W-:Y:S01]  /*7c50*/  FFMA.FTZ R8, R159, c[0x0][0x2d0], -R172.reuse ;  /* 0x0000b4009f087a23 */ /* 0x100fe200000108ac */
[----:B------:R-:W-:Y:S01]  /*7c60*/  MUFU.EX2 R18, R18 ;  /* 0x0000001200127308 */ /* 0x000fe20000000800 */
[--C-:B------:R-:W-:Y:S01]  /*7c70*/  FFMA.FTZ R175, R175, c[0x0][0x2d0], -R172.reuse ;  /* 0x0000b400afaf7a23 */ /* 0x100fe200000108ac */
[----:B------:R-:W-:Y:S01]  /*7c80*/  ISETP.LT.OR P0, PT, R17, 0x2, P0 ;  /* 0x000000021100780c */ /* 0x000fe20000701670 */
[--C-:B------:R-:W-:Y:S02]  /*7c90*/  FFMA.FTZ R174, R174, c[0x0][0x2d0], -R172.reuse ;  /* 0x0000b400aeae7a23 */ /* 0x100fe400000108ac */
[--C-:B------:R-:W-:Y:S02]  /*7ca0*/  FFMA.FTZ R173, R173, c[0x0][0x2d0], -R172.reuse ;  /* 0x0000b400adad7a23 */ /* 0x100fe400000108ac */
[----:B------:R-:W-:Y:S01]  /*7cb0*/  FFMA.FTZ R172, R11, c[0x0][0x2d0], -R172 ;  /* 0x0000b4000bac7a23 */ /* 0x000fe200000108ac */
[----:B------:R-:W-:Y:S01]  /*7cc0*/  FSEL R11, R157, -INF , !P0 ;  /* 0xff8000009d0b7808 */ /* 0x000fe20004000000 */
[----:B------:R-:W-:Y:S01]  /*7cd0*/  FMUL.FTZ R2, R2, c[0x0][0x2d0] ;  /* 0x0000b40002027a20 */ /* 0x000fe20000410000 */
[----:B------:R-:W-:Y:S01]  /*7ce0*/  PLOP3.LUT P0, PT, PT, PT, UP2, 0x40, 0x0 ;  /* 0x000000000000781c */ /* 0x000fe20003f0e828 */
[----:B------:R-:W-:Y:S01]  /*7cf0*/  UISETP.NE.AND UP2, UPT, UR30, URZ, UPT ;  /* 0x0000003f1e00728c */ /* 0x000fe2000bf45270 */
[----:B------:R-:W1:Y:S02]  /*7d00*/  MUFU.EX2 R15, R15 ;  /* 0x0000000f000f7308 */ /* 0x000e640000000800 */
[----:B------:R-:W-:Y:S04]  /*7d10*/  ISETP.GT.AND P0, PT, R16, 0x8, P0 ;  /* 0x000000081000780c */ /* 0x000fe80000704270 */
[C---:B------:R-:W-:Y:S04]  /*7d20*/  ISETP.LT.OR P0, PT, R17.reuse, 0x9, P0 ;  /* 0x000000091100780c */ /* 0x040fe80000701670 */
[----:B------:R-:W-:Y:S01]  /*7d30*/  FSEL R10, R10, -INF , !P0 ;  /* 0xff8000000a0a7808 */ /* 0x000fe20004000000 */
[----:B------:R-:W-:Y:S01]  /*7d40*/  MUFU.EX2 R13, R13 ;  /* 0x0000000d000d7308 */ /* 0x000fe20000000800 */
[----:B------:R-:W-:Y:S01]  /*7d50*/  PLOP3.LUT P0, PT, PT, PT, UP1, 0x40, 0x0 ;  /* 0x000000000000781c */ /* 0x000fe20003f0e818 */
[----:B------:R-:W-:Y:S03]  /*7d60*/  UISETP.NE.AND UP1, UPT, UR29, URZ, UPT ;  /* 0x0000003f1d00728c */ /* 0x000fe6000bf25270 */
[C---:B------:R-:W-:Y:S04]  /*7d70*/  ISETP.GT.AND P0, PT, R16.reuse, 0x9, P0 ;  /* 0x000000091000780c */ /* 0x040fe80000704270 */
[----:B------:R-:W-:Y:S01]  /*7d80*/  ISETP.LT.OR P0, PT, R17, 0xa, P0 ;  /* 0x0000000a1100780c */ /* 0x000fe20000701670 */
[----:B------:R-:W3:Y:S03]  /*7d90*/  MUFU.EX2 R8, R8 ;  /* 0x0000000800087308 */ /* 0x000ee60000000800 */
[----:B------:R-:W-:Y:S02]  /*7da0*/  FSEL R169, R169, -INF , !P0 ;  /* 0xff800000a9a97808 */ /* 0x000fe40004000000 */
[----:B------:R-:W-:Y:S01]  /*7db0*/  PLOP3.LUT P0, PT, PT, PT, UP0, 0x40, 0x0 ;  /* 0x000000000000781c */ /* 0x000fe20003f0e808 */
[----:B------:R-:W-:Y:S01]  /*7dc0*/  UISETP.NE.AND UP0, UPT, UR27, URZ, UPT ;  /* 0x0000003f1b00728c */ /* 0x000fe2000bf05270 */
[----:B-1----:R-:W-:Y:S02]  /*7dd0*/  F2FP.PACK_AB R168, R15, R18 ;  /* 0x000000120fa8723e */ /* 0x002fe400000000ff */
[----:B------:R-:W-:Y:S01]  /*7de0*/  ISETP.GT.AND P0, PT, R16, 0x10, P0 ;  /* 0x000000101000780c */ /* 0x000fe20000704270 */
[----:B------:R-:W-:Y:S03]  /*7df0*/  MUFU.EX2 R179, R179 ;  /* 0x000000b300b37308 */ /* 0x000fe60000000800 */
[C---:B------:R-:W-:Y:S04]  /*7e00*/  ISETP.LT.OR P0, PT, R17.reuse, 0x11, P0 ;  /* 0x000000111100780c */ /* 0x040fe80000701670 */
[----:B------:R-:W-:Y:S02]  /*7e10*/  FSEL R23, R12, -INF , !P0 ;  /* 0xff8000000c177808 */ /* 0x000fe40004000000 */
[----:B------:R-:W-:Y:S01]  /*7e20*/  PLOP3.LUT P0, PT, PT, PT, UP6, 0x40, 0x0 ;  /* 0x000000000000781c */ /* 0x000fe20003f0e868 */
[----:B------:R-:W-:Y:S03]  /*7e30*/  MUFU.EX2 R172, R172 ;  /* 0x000000ac00ac7308 */ /* 0x000fe60000000800 */
[----:B------:R-:W-:Y:S02]  /*7e40*/  ISETP.GT.AND P0, PT, R16, 0x11, P0 ;  /* 0x000000111000780c */ /* 0x000fe40000704270 */
[----:B---3--:R-:W-:Y:S02]  /*7e50*/  F2FP.PACK_AB R170, R8, R13 ;  /* 0x0000000d08aa723e */ /* 0x008fe400000000ff */
[----:B------:R-:W-:Y:S03]  /*7e60*/  ISETP.LT.OR P0, PT, R17, 0x12, P0 ;  /* 0x000000121100780c */ /* 0x000fe60000701670 */
[----:B------:R-:W-:Y:S01]  /*7e70*/  MUFU.EX2 R175, R175 ;  /* 0x000000af00af7308 */ /* 0x000fe20000000800 */
[----:B------:R-:W-:Y:S02]  /*7e80*/  FSEL R22, R9, -INF , !P0 ;  /* 0xff80000009167808 */ /* 0x000fe40004000000 */
[----:B------:R-:W-:Y:S04]  /*7e90*/  PLOP3.LUT P0, PT, PT, PT, UP5, 0x40, 0x0 ;  /* 0x000000000000781c */ /* 0x000fe80003f0e858 */
[----:B------:R-:W-:Y:S03]  /*7ea0*/  ISETP.GT.AND P0, PT, R16, 0x18, P0 ;  /* 0x000000181000780c */ /* 0x000fe60000704270 */
[----:B------:R-:W-:Y:S01]  /*7eb0*/  MUFU.EX2 R174, R174 ;  /* 0x000000ae00ae7308 */ /* 0x000fe20000000800 */
[C---:B------:R-:W-:Y:S04]  /*7ec0*/  ISETP.LT.OR P0, PT, R17.reuse, 0x19, P0 ;  /* 0x000000191100780c */ /* 0x040fe80000701670 */
[----:B------:R-:W-:Y:S02]  /*7ed0*/  FSEL R178, R178, -INF , !P0 ;  /* 0xff800000b2b27808 */ /* 0x000fe40004000000 */
[----:B------:R-:W-:Y:S03]  /*7ee0*/  PLOP3.LUT P0, PT, PT, PT, UP4, 0x40, 0x0 ;  /* 0x000000000000781c */ /* 0x000fe60003f0e848 */
[----:B------:R-:W-:Y:S01]  /*7ef0*/  MUFU.EX2 R173, R173 ;  /* 0x000000ad00ad7308 */ /* 0x000fe20000000800 */
        /* <DEDUP_REMOVED lines=15> */
[----:B------:R-:W-:Y:S01]  /*7ff0*/  PLOP3.LUT P0, PT, PT, PT, UP0, 0x40, 0x0 ;  /* 0x000000000000781c */ /* 0x000fe20003f0e808 */
[----:B------:R-:W-:Y:S03]  /*8000*/  UISETP.GT.AND UP0, UPT, UR5, UR4, UPT ;  /* 0x000000040500728c */ /* 0x000fe6000bf04270 */
[----:B------:R-:W-:Y:S01]  /*8010*/  ISETP.GT.AND P0, PT, R16, 0x29, P0 ;  /* 0x000000291000780c */ /* 0x000fe20000704270 */
[----:B------:R-:W-:Y:S03]  /*8020*/  UMOV UR5, UR23 ;  /* 0x0000001700057c82 */ /* 0x000fe60008000000 */
[----:B------:R-:W-:Y:S04]  /*8030*/  ISETP.LT.OR P0, PT, R17, 0x2a, P0 ;  /* 0x0000002a1100780c */ /* 0x000fe80000701670 */
[----:B------:R-:W-:Y:S02]  /*8040*/  FSEL R3, R6, -INF , !P0 ;  /* 0xff80000006037808 */ /* 0x000fe40004000000 */
[----:B------:R-:W1:Y:S02]  /*8050*/  MUFU.EX2 R6, R2 ;  /* 0x0000000200067308 */ /* 0x000e640000000800 */
[----:B-1----:R-:W-:Y:S01]  /*8060*/  FMUL.FTZ R20, R6, R148 ;  /* 0x0000009406147220 */ /* 0x002fe20000410000 */
[----:B------:R-:W-:Y:S01]  /*8070*/  FMNMX.FTZ R2, R14, R156, !PT ;  /* 0x0000009c0e027209 */ /* 0x000fe20007810000 */
[----:B------:R-:W3:Y:S01]  /*8080*/  LDL.LU R148, [R1+0x40] ;  /* 0x0000400001947983 */ /* 0x000ee20000300800 */
[C---:B--2---:R-:W-:Y:S02]  /*8090*/  FFMA.FTZ R5, R6.reuse, R26, R18 ;  /* 0x0000001a06057223 */ /* 0x044fe40000010012 */
[----:B------:R-:W-:Y:S01]  /*80a0*/  FMNMX.FTZ R2, R11, R2, !PT ;  /* 0x000000020b027209 */ /* 0x000fe20007810000 */
[----:B------:R-:W-:Y:S01]  /*80b0*/  FMUL.FTZ R9, R6, R137 ;  /* 0x0000008906097220 */ /* 0x000fe20000410000 */
[----:B------:R-:W-:Y:S01]  /*80c0*/  MOV R137, R22 ;  /* 0x0000001600897202 */ /* 0x000fe20000000f00 */
[----:B------:R-:W-:Y:S01]  /*80d0*/  FADD.FTZ R5, R15, R5 ;  /* 0x000000050f057221 */ /* 0x000fe20000010000 */
[----:B------:R-:W-:Y:S01]  /*80e0*/  FMNMX.FTZ R2, R10, R2, !PT ;  /* 0x000000020a027209 */ /* 0x000fe20007810000 */
[C---:B------:R-:W-:Y:S01]  /*80f0*/  FMUL.FTZ R12, R6.reuse, R140 ;  /* 0x0000008c060c7220 */ /* 0x040fe20000410000 */
[----:B------:R-:W-:Y:S01]  /*8100*/  MOV R140, R24 ;  /* 0x00000018008c7202 */ /* 0x000fe20000000f00 */
[----:B------:R-:W-:Y:S01]  /*8110*/  FADD.FTZ R5, R13, R5 ;  /* 0x000000050d057221 */ /* 0x000fe20000010000 */
[----:B------:R-:W-:Y:S01]  /*8120*/  FMNMX.FTZ R2, R169, R2, !PT ;  /* 0x00000002a9027209 */ /* 0x000fe20007810000 */
[----:B------:R-:W-:Y:S02]  /*8130*/  FMUL.FTZ R13, R6, R141 ;  /* 0x0000008d060d7220 */ /* 0x000fe40000410000 */
[----:B------:R-:W-:Y:S01]  /*8140*/  FADD.FTZ R177, R8, R5 ;  /* 0x0000000508b17221 */ /* 0x000fe20000010000 */
[----:B------:R-:W-:Y:S01]  /*8150*/  FMNMX.FTZ R2, R23, R2, !PT ;  /* 0x0000000217027209 */ /* 0x000fe20007810000 */
[C---:B------:R-:W-:Y:S02]  /*8160*/  FMUL.FTZ R8, R6.reuse, R136 ;  /* 0x0000008806087220 */ /* 0x040fe40000410000 */
[----:B------:R-:W-:Y:S01]  /*8170*/  FMUL.FTZ R5, R6, R133 ;  /* 0x0000008506057220 */ /* 0x000fe20000410000 */
[----:B------:R-:W-:Y:S01]  /*8180*/  FMNMX.FTZ R2, R22, R2, !PT ;  /* 0x0000000216027209 */ /* 0x000fe20007810000 */
[C---:B------:R-:W-:Y:S01]  /*8190*/  FMUL.FTZ R16, R6.reuse, R144 ;  /* 0x0000009006107220 */ /* 0x040fe20000410000 */
[----:B------:R-:W-:Y:S01]  /*81a0*/  MOV R133, R25 ;  /* 0x0000001900857202 */ /* 0x000fe20000000f00 */
        /* <DEDUP_REMOVED lines=8> */
[C---:B------:R-:W-:Y:S01]  /*8230*/  FMUL.FTZ R28, R6.reuse, R28 ;  /* 0x0000001c061c7220 */ /* 0x040fe20000410000 */
[----:B------:R-:W-:Y:S01]  /*8240*/  FMNMX.FTZ R2, R159, R2, !PT ;  /* 0x000000029f027209 */ /* 0x000fe20007810000 */
[C---:B------:R-:W-:Y:S01]  /*8250*/  FMUL.FTZ R29, R6.reuse, R29 ;  /* 0x0000001d061d7220 */ /* 0x040fe20000410000 */
[----:B------:R-:W-:Y:S01]  /*8260*/  MOV R149, R171 ;  /* 0x000000ab00957202 */ /* 0x000fe20000000f00 */
[----:B------:R-:W-:Y:S01]  /*8270*/  FMUL.FTZ R32, R6, R32 ;  /* 0x0000002006207220 */ /* 0x000fe20000410000 */
[----:B------:R-:W-:Y:S01]  /*8280*/  FMNMX.FTZ R2, R158, R2, !PT ;  /* 0x000000029e027209 */ /* 0x000fe20007810000 */
[C---:B------:R-:W-:Y:S02]  /*8290*/  FMUL.FTZ R33, R6.reuse, R33 ;  /* 0x0000002106217220 */ /* 0x040fe40000410000 */
[C---:B------:R-:W-:Y:S01]  /*82a0*/  FMUL.FTZ R36, R6.reuse, R36 ;  /* 0x0000002406247220 */ /* 0x040fe20000410000 */
[----:B------:R-:W-:Y:S01]  /*82b0*/  FMNMX.FTZ R2, R157, R2, !PT ;  /* 0x000000029d027209 */ /* 0x000fe20007810000 */
[C---:B------:R-:W-:Y:S01]  /*82c0*/  FMUL.FTZ R37, R6.reuse, R37 ;  /* 0x0000002506257220 */ /* 0x040fe20000410000 */
[----:B------:R-:W-:Y:S01]  /*82d0*/  MUFU.EX2 R149, R149 ;  /* 0x0000009500957308 */ /* 0x000fe20000000800 */
[C---:B------:R-:W-:Y:S01]  /*82e0*/  FMUL.FTZ R40, R6.reuse, R40 ;  /* 0x0000002806287220 */ /* 0x040fe20000410000 */
[----:B------:R-:W-:Y:S01]  /*82f0*/  FMNMX.FTZ R4, R3, R2, !PT ;  /* 0x0000000203047209 */ /* 0x000fe20007810000 */
[C---:B------:R-:W-:Y:S02]  /*8300*/  FMUL.FTZ R41, R6.reuse, R41 ;  /* 0x0000002906297220 */ /* 0x040fe40000410000 */
[C---:B------:R-:W-:Y:S02]  /*8310*/  FMUL.FTZ R44, R6.reuse, R44 ;  /* 0x0000002c062c7220 */ /* 0x040fe40000410000 */
[----:B------:R-:W1:Y:S01]  /*8320*/  SHFL.BFLY PT, R2, R4, 0x2, 0x1f ;  /* 0x0c401f0004027f89 */ /* 0x000e6200000e0000 */
        /* <DEDUP_REMOVED lines=11> */
[----:B------:R-:W-:Y:S01]  /*83e0*/  FMUL.FTZ R68, R6, R68 ;  /* 0x0000004406447220 */ /* 0x000fe20000410000 */
[----:B-1----:R-:W-:Y:S01]  /*83f0*/  FMNMX.FTZ R4, R4, R2, !PT ;  /* 0x0000000204047209 */ /* 0x002fe20007810000 */
        /* <DEDUP_REMOVED lines=17> */
[----:B------:R-:W-:Y:S01]  /*8510*/  FMUL.FTZ R97, R6, R97 ;  /* 0x0000006106617220 */ /* 0x000fe20000410000 */
[----:B------:R-:W-:Y:S01]  /*8520*/  FSETP.NEU.FTZ.AND P0, PT, R2, -INF , PT ;  /* 0xff8000000200780b */ /* 0x000fe20003f1d000 */
[C---:B------:R-:W-:Y:S02]  /*8530*/  FMUL.FTZ R100, R6.reuse, R100 ;  /* 0x0000006406647220 */ /* 0x040fe40000410000 */
[----:B------:R-:W-:Y:S01]  /*8540*/  FMUL.FTZ R101, R6, R101 ;  /* 0x0000006506657220 */ /* 0x000fe20000410000 */
[----:B------:R-:W-:Y:S01]  /*8550*/  FSEL R7, R2, RZ, P0 ;  /* 0x000000ff02077208 */ /* 0x000fe20000000000 */
[C---:B------:R-:W-:Y:S02]  /*8560*/  FMUL.FTZ R104, R6.reuse, R104 ;  /* 0x0000006806687220 */ /* 0x040fe40000410000 */
[----:B------:R-:W-:Y:S02]  /*8570*/  FMUL.FTZ R105, R6, R105 ;  /* 0x0000006906697220 */ /* 0x000fe40000410000 */
[----:B------:R-:W-:Y:S02]  /*8580*/  FADD.FTZ R7, -R7, R156 ;  /* 0x0000009c07077221 */ /* 0x000fe40000010100 */
[----:B------:R-:W-:Y:S02]  /*8590*/  FMUL.FTZ R156, R2, c[0x0][0x2d0] ;  /* 0x0000b400029c7a20 */ /* 0x000fe40000410000 */
[----:B------:R-:W-:Y:S02]  /*85a0*/  FMUL.FTZ R7, R7, c[0x0][0x2d0] ;  /* 0x0000b40007077a20 */ /* 0x000fe40000410000 */
[----:B------:R-:W-:Y:S01]  /*85b0*/  FMUL.FTZ R108, R6, R108 ;  /* 0x0000006c066c7220 */ /* 0x000fe20000410000 */
[----:B------:R-:W-:Y:S01]  /*85c0*/  FSEL R156, R156, RZ, P0 ;  /* 0x000000ff9c9c7208 */ /* 0x000fe20000000000 */
[----:B------:R-:W1:Y:S01]  /*85d0*/  MUFU.EX2 R132, R7 ;  /* 0x0000000700847308 */ /* 0x000e620000000800 */
[C---:B------:R-:W-:Y:S01]  /*85e0*/  FMUL.FTZ R109, R6.reuse, R109 ;  /* 0x0000006d066d7220 */ /* 0x040fe20000410000 */
[----:B------:R-:W-:Y:S01]  /*85f0*/  PLOP3.LUT P0, PT, PT, PT, UP0, 0x80, 0x0 ;  /* 0x000000000000781c */ /* 0x000fe20003f0f008 */
[----:B------:R-:W-:Y:S02]  /*8600*/  FMUL.FTZ R112, R6, R112 ;  /* 0x0000007006707220 */ /* 0x000fe40000410000 */
[--C-:B------:R-:W-:Y:S02]  /*8610*/  FFMA.FTZ R136, R14, c[0x0][0x2d0], -R156.reuse ;  /* 0x0000b4000e887a23 */ /* 0x100fe4000001089c */
[C---:B------:R-:W-:Y:S02]  /*8620*/  FMUL.FTZ R113, R6.reuse, R113 ;  /* 0x0000007106717220 */ /* 0x040fe40000410000 */
[C---:B------:R-:W-:Y:S02]  /*8630*/  FMUL.FTZ R116, R6.reuse, R116 ;  /* 0x0000007406747220 */ /* 0x040fe40000410000 */
[----:B------:R-:W3:Y:S01]  /*8640*/  MUFU.EX2 R136, R136 ;  /* 0x0000008800887308 */ /* 0x000ee20000000800 */
[C---:B------:R-:W-:Y:S02]  /*8650*/  FMUL.FTZ R117, R6.reuse, R117 ;  /* 0x0000007506757220 */ /* 0x040fe40000410000 */
[C---:B------:R-:W-:Y:S02]  /*8660*/  FMUL.FTZ R120, R6.reuse, R120 ;  /* 0x0000007806787220 */ /* 0x040fe40000410000 */
[C---:B------:R-:W-:Y:S02]  /*8670*/  FMUL.FTZ R121, R6.reuse, R121 ;  /* 0x0000007906797220 */ /* 0x040fe40000410000 */
[C---:B------:R-:W-:Y:S02]  /*8680*/  FMUL.FTZ R124, R6.reuse, R124 ;  /* 0x0000007c067c7220 */ /* 0x040fe40000410000 */
[----:B------:R-:W-:Y:S02]  /*8690*/  FMUL.FTZ R125, R6, R125 ;  /* 0x0000007d067d7220 */ /* 0x000fe40000410000 */
[--C-:B------:R-:W-:Y:S02]  /*86a0*/  FFMA.FTZ R144, R11, c[0x0][0x2d0], -R156.reuse ;  /* 0x0000b4000b907a23 */ /* 0x100fe4000001089c */
[C---:B-1----:R-:W-:Y:S02]  /*86b0*/  FMUL.FTZ R7, R132.reuse, R135 ;  /* 0x0000008784077220 */ /* 0x042fe40000410000 */
[C---:B------:R-:W-:Y:S02]  /*86c0*/  FMUL.FTZ R11, R132.reuse, R139 ;  /* 0x0000008b840b7220 */ /* 0x040fe40000410000 */
[C---:B------:R-:W-:Y:S01]  /*86d0*/  FMUL.FTZ R14, R132.reuse, R142 ;  /* 0x0000008e840e7220 */ /* 0x040fe20000410000 */
[----:B------:R-:W1:Y:S01]  /*86e0*/  MUFU.EX2 R144, R144 ;  /* 0x0000009000907308 */ /* 0x000e620000000800 */
[C---:B------:R-:W-:Y:S02]  /*86f0*/  FMUL.FTZ R15, R132.reuse, R143 ;  /* 0x0000008f840f7220 */ /* 0x040fe40000410000 */
[C---:B------:R-:W-:Y:S02]  /*8700*/  FMUL.FTZ R18, R132.reuse, R146 ;  /* 0x0000009284127220 */ /* 0x040fe40000410000 */
[C---:B------:R-:W-:Y:S02]  /*8710*/  FMUL.FTZ R19, R132.reuse, R147 ;  /* 0x0000009384137220 */ /* 0x040fe40000410000 */
[C---:B------:R-:W-:Y:S02]  /*8720*/  FMUL.FTZ R22, R132.reuse, R150 ;  /* 0x0000009684167220 */ /* 0x040fe40000410000 */
[C---:B------:R-:W-:Y:S01]  /*8730*/  FMUL.FTZ R23, R132.reuse, R151 ;  /* 0x0000009784177220 */ /* 0x040fe20000410000 */
[----:B------:R2:W4:Y:S01]  /*8740*/  MUFU.EX2 R143, R152 ;  /* 0x00000098008f7308 */ /* 0x0005220000000800 */
        /* <DEDUP_REMOVED lines=11> */
[C---:B------:R-:W-:Y:S01]  /*8800*/  FMUL.FTZ R47, R132.reuse, R47 ;  /* 0x0000002f842f7220 */ /* 0x040fe20000410000 */
[----:B--2---:R-:W-:Y:S01]  /*8810*/  LDSM.16.MT88.4 R152, [R249+0x5080] ;  /* 0x00508000f998783b */ /* 0x004fe20000004200 */
        /* <DEDUP_REMOVED lines=41> */
[----:B------:R-:W-:Y:S02]  /*8ab0*/  FMUL.FTZ R131, R132, R131 ;  /* 0x0000008384837220 */ /* 0x000fe40000410000 */
[C---:B------:R-:W-:Y:S02]  /*8ac0*/  FMUL.FTZ R128, R6.reuse, R128 ;  /* 0x0000008006807220 */ /* 0x040fe40000410000 */
[----:B------:R-:W-:Y:S02]  /*8ad0*/  FMUL.FTZ R129, R6, R129 ;  /* 0x0000008106817220 */ /* 0x000fe40000410000 */
[----:B------:R-:W-:Y:S02]  /*8ae0*/  FMUL.FTZ R6, R132, R134 ;  /* 0x0000008684067220 */ /* 0x000fe40000410000 */
[--C-:B------:R-:W-:Y:S02]  /*8af0*/  FFMA.FTZ R141, R10, c[0x0][0x2d0], -R156.reuse ;  /* 0x0000b4000a8d7a23 */ /* 0x100fe4000001089c */
[C---:B------:R-:W-:Y:S02]  /*8b00*/  FMUL.FTZ R10, R132.reuse, R138 ;  /* 0x0000008a840a7220 */ /* 0x040fe40000410000 */
[----:B------:R-:W-:Y:S02]  /*8b10*/  FFMA.FTZ R146, R137, c[0x0][0x2d0], -R156 ;  /* 0x0000b40089927a23 */ /* 0x000fe4000001089c */
[----:B------:R-:W2:Y:S01]  /*8b20*/  MUFU.EX2 R141, R141 ;  /* 0x0000008d008d7308 */ /* 0x000ea20000000800 */
[----:B------:R-:W-:Y:S09]  /*8b30*/  FADD.FTZ R177, R149, R177 ;  /* 0x000000b195b17221 */ /* 0x000ff20000010000 */
[----:B------:R-:W-:Y:S01]  /*8b40*/  MUFU.EX2 R146, R146 ;  /* 0x0000009200927308 */ /* 0x000fe20000000800 */
[----:B---3--:R-:W-:Y:S01]  /*8b50*/  FFMA.FTZ R142, R132, R148, R136 ;  /* 0x00000094848e7223 */ /* 0x008fe20000010088 */
[----:B------:R-:W-:Y:S01]  /*8b60*/  MOV R148, R145 ;  /* 0x0000009100947202 */ /* 0x000fe20000000f00 */
[----:B------:R-:W3:Y:S01]  /*8b70*/  LDSM.16.MT88.4 R132, [R252+0x4080] ;  /* 0x00408000fc84783b */ /* 0x000ee20000004200 */
[----:B------:R-:W-:Y:S01]  /*8b80*/  MOV R145, R140 ;  /* 0x0000008c00917202 */ /* 0x000fe20000000f00 */
[--C-:B------:R-:W-:Y:S01]  /*8b90*/  FFMA.FTZ R140, R169, c[0x0][0x2d0], -R156.reuse ;  /* 0x0000b400a98c7a23 */ /* 0x100fe2000001089c */
[----:B-1----:R-:W-:Y:S01]  /*8ba0*/  F2FP.PACK_AB R169, R144, R136 ;  /* 0x0000008890a9723e */ /* 0x002fe200000000ff */
[--C-:B------:R-:W-:Y:S02]  /*8bb0*/  FFMA.FTZ R147, R148, c[0x0][0x2d0], -R156.reuse ;  /* 0x0000b40094937a23 */ /* 0x100fe4000001089c */
[----:B------:R-:W-:Y:S01]  /*8bc0*/  FFMA.FTZ R148, R178, c[0x0][0x2d0], -R156 ;  /* 0x0000b400b2947a23 */ /* 0x000fe2000001089c */
[----:B------:R-:W1:Y:S01]  /*8bd0*/  MUFU.EX2 R145, R145 ;  /* 0x0000009100917308 */ /* 0x000e620000000800 */
[----:B------:R-:W-:Y:S01]  /*8be0*/  LDSM.16.MT88.4 R136, [R252+0x4880] ;  /* 0x00488000fc88783b */ /* 0x000fe20000004200 */
[----:B------:R-:W-:Y:S02]  /*8bf0*/  FADD.FTZ R142, R144, R142 ;  /* 0x0000008e908e7221 */ /* 0x000fe40000010000 */
[----:B----4-:R-:W-:Y:S02]  /*8c00*/  FADD.FTZ R144, R143, R177 ;  /* 0x000000b18f907221 */ /* 0x010fe40000010000 */
[----:B--2---:R-:W-:Y:S04]  /*8c10*/  FADD.FTZ R142, R141, R142 ;  /* 0x0000008e8d8e7221 */ /* 0x004fe80000010000 */
[----:B------:R-:W2:Y:S10]  /*8c20*/  MUFU.EX2 R140, R140 ;  /* 0x0000008c008c7308 */ /* 0x000eb40000000800 */
[----:B------:R-:W4:Y:S01]  /*8c30*/  MUFU.EX2 R147, R147 ;  /* 0x0000009300937308 */ /* 0x000f220000000800 */
[----:B-1----:R-:W-:Y:S09]  /*8c40*/  FADD.FTZ R144, R145, R144 ;  /* 0x0000009091907221 */ /* 0x002ff20000010000 */
[----:B------:R-:W1:Y:S01]  /*8c50*/  MUFU.EX2 R148, R148 ;  /* 0x0000009400947308 */ /* 0x000e620000000800 */
[----:B--2---:R-:W-:Y:S07]  /*8c60*/  F2FP.PACK_AB R171, R140, R141 ;  /* 0x0000008d8cab723e */ /* 0x004fee00000000ff */
[C---:B---3--:R-:W-:Y:S08]  /*8c70*/  HMMA.16816.F32 R4, R168.reuse, R132, R4 ;  /* 0x00000084a804723c */ /* 0x048ff00000001804 */
        /* <DEDUP_REMOVED lines=46> */
[----:B------:R-:W-:Y:S04]  /*8f60*/  HMMA.16816.F32 R128, R168, R134, R128 ;  /* 0x00000086a880723c */ /* 0x000fe80000001880 */
[----:B----4-:R-:W-:Y:S01]  /*8f70*/  F2FP.PACK_AB R133, R146, R147 ;  /* 0x000000939285723e */ /* 0x010fe200000000ff */
[----:B------:R-:W-:Y:S02]  /*8f80*/  FADD.FTZ R149, R140, R142 ;  /* 0x0000008e8c957221 */ /* 0x000fe40000010000 */
[----:B------:R-:W-:Y:S01]  /*8f90*/  FFMA.FTZ R168, R176, c[0x0][0x2d0], -R156 ;  /* 0x0000b400b0a87a23 */ /* 0x000fe2000001089c */
[C---:B------:R-:W-:Y:S01]  /*8fa0*/  F2FP.PACK_AB R134, R179.reuse, R145 ;  /* 0x00000091b386723e */ /* 0x040fe200000000ff */
[----:B------:R-:W-:Y:S03]  /*8fb0*/  LDSM.16.MT88.4 R140, [R248+0x9080] ;  /* 0x00908000f88c783b */ /* 0x000fe60000004200 */
[----:B------:R-:W-:Y:S01]  /*8fc0*/  FADD.FTZ R179, R179, R144 ;  /* 0x00000090b3b37221 */ /* 0x000fe20000010000 */
[----:B------:R-:W2:Y:S01]  /*8fd0*/  MUFU.EX2 R168, R168 ;  /* 0x000000a800a87308 */ /* 0x000ea20000000800 */
[----:B------:R-:W-:Y:S02]  /*8fe0*/  FADD.FTZ R147, R147, R149 ;  /* 0x0000009593937221 */ /* 0x000fe40000010000 */
[--C-:B------:R-:W-:Y:S02]  /*8ff0*/  FFMA.FTZ R169, R159, c[0x0][0x2d0], -R156.reuse ;  /* 0x0000b4009fa97a23 */ /* 0x100fe4000001089c */
[----:B------:R-:W-:Y:S02]  /*9000*/  FADD.FTZ R147, R146, R147 ;  /* 0x0000009392937221 */ /* 0x000fe40000010000 */
[--C-:B------:R-:W-:Y:S01]  /*9010*/  FFMA.FTZ R170, R158, c[0x0][0x2d0], -R156.reuse ;  /* 0x0000b4009eaa7a23 */ /* 0x100fe2000001089c */
[----:B------:R-:W-:Y:S01]  /*9020*/  F2FP.PACK_AB R158, R172, R173 ;  /* 0x000000adac9e723e */ /* 0x000fe200000000ff */
[----:B-1----:R-:W-:Y:S01]  /*9030*/  FADD.FTZ R176, R148, R147 ;  /* 0x0000009394b07221 */ /* 0x002fe20000010000 */
[----:B------:R-:W1:Y:S01]  /*9040*/  MUFU.EX2 R169, R169 ;  /* 0x000000a900a97308 */ /* 0x000e620000000800 */
[----:B------:R-:W-:Y:S01]  /*9050*/  LDSM.16.MT88.4 R144, [R250+0x5080] ;  /* 0x00508000fa90783b */ /* 0x000fe20000004200 */
[--C-:B------:R-:W-:Y:S02]  /*9060*/  FFMA.FTZ R171, R157, c[0x0][0x2d0], -R156.reuse ;  /* 0x0000b4009dab7a23 */ /* 0x100fe4000001089c */
[----:B------:R-:W-:Y:S02]  /*9070*/  FFMA.FTZ R156, R3, c[0x0][0x2d0], -R156 ;  /* 0x0000b400039c7a23 */ /* 0x000fe4000001089c */
[----:B------:R-:W-:Y:S04]  /*9080*/  FADD.FTZ R179, R175, R179 ;  /* 0x000000b3afb37221 */ /* 0x000fe80000010000 */
[----:B------:R3:W-:Y:S01]  /*9090*/  MUFU.EX2 R3, R156 ;  /* 0x0000009c00037308 */ /* 0x0007e20000000800 */
[----:B------:R-:W-:Y:S01]  /*90a0*/  FADD.FTZ R179, R174, R179 ;  /* 0x000000b3aeb37221 */ /* 0x000fe20000010000 */
[C---:B--2---:R-:W-:Y:S03]  /*90b0*/  F2FP.PACK_AB R135, R168.reuse, R148 ;  /* 0x00000094a887723e */ /* 0x044fe600000000ff */
[----:B------:R-:W-:Y:S02]  /*90c0*/  FADD.FTZ R173, R173, R179 ;  /* 0x000000b3adad7221 */ /* 0x000fe40000010000 */
[----:B------:R-:W-:Y:S03]  /*90d0*/  FADD.FTZ R176, R168, R176 ;  /* 0x000000b0a8b07221 */ /* 0x000fe60000010000 */
[----:B------:R-:W2:Y:S01]  /*90e0*/  MUFU.EX2 R170, R170 ;  /* 0x000000aa00aa7308 */ /* 0x000ea20000000800 */
[C---:B------:R-:W-:Y:S05]  /*90f0*/  HMMA.16816.F32 R4, R132.reuse, R136, R4 ;  /* 0x000000888404723c */ /* 0x040fea0000001804 */
[----:B-1----:R-:W-:Y:S03]  /*9100*/  FADD.FTZ R176, R169, R176 ;  /* 0x000000b0a9b07221 */ /* 0x002fe60000010000 */
[C---:B------:R-:W-:Y:S01]  /*9110*/  HMMA.16816.F32 R8, R132.reuse, R138, R8 ;  /* 0x0000008a8408723c */ /* 0x040fe20000001808 */
[----:B------:R-:W1:Y:S01]  /*9120*/  LDSM.16.MT88.4 R136, [R250+0x4880] ;  /* 0x00488000fa88783b */ /* 0x000e620000004200 */
[----:B------:R-:W4:Y:S02]  /*9130*/  MUFU.EX2 R171, R171 ;  /* 0x000000ab00ab7308 */ /* 0x000f240000000800 */
[----:B---3--:R-:W-:Y:S02]  /*9140*/  F2FP.PACK_AB R156, R174, R175 ;  /* 0x000000afae9c723e */ /* 0x008fe400000000ff */
[C---:B--2---:R-:W-:Y:S01]  /*9150*/  F2FP.PACK_AB R157, R170.reuse, R169 ;  /* 0x000000a9aa9d723e */ /* 0x044fe200000000ff */
[----:B------:R-:W-:Y:S01]  /*9160*/  FADD.FTZ R170, R170, R176 ;  /* 0x000000b0aaaa7221 */ /* 0x000fe20000010000 */
[----:B----4-:R-:W-:Y:S04]  /*9170*/  F2FP.PACK_AB R159, R3, R171 ;  /* 0x000000ab039f723e */ /* 0x010fe800000000ff */
[----:B------:R-:W-:Y:S01]  /*9180*/  FADD.FTZ R170, R171, R170 ;  /* 0x000000aaabaa7221 */ /* 0x000fe20000010000 */
        /* <DEDUP_REMOVED lines=42> */
[C---:B------:R-:W-:Y:S08]  /*9430*/  HMMA.16816.F32 R124, R132.reuse, R140, R124 ;  /* 0x0000008c847c723c */ /* 0x040ff0000000187c */
[----:B------:R-:W-:Y:S08]  /*9440*/  HMMA.16816.F32 R128, R132, R142, R128 ;  /* 0x0000008e8480723c */ /* 0x000ff00000001880 */
[C---:B-1----:R-:W-:Y:S01]  /*9450*/  HMMA.16816.F32 R132, R156.reuse, R136, R4 ;  /* 0x000000889c84723c */ /* 0x042fe20000001804 */
[----:B------:R-:W1:Y:S07]  /*9460*/  LDSM.16.MT88.4 R4, [R248+0x5080] ;  /* 0x00508000f804783b */ /* 0x000e6e0000004200 */
[C---:B------:R-:W-:Y:S01]  /*9470*/  HMMA.16816.F32 R136, R156.reuse, R138, R8 ;  /* 0x0000008a9c88723c */ /* 0x040fe20000001808 */
[----:B------:R-:W2:Y:S07]  /*9480*/  LDSM.16.MT88.4 R8, [R252+0x6880] ;  /* 0x00688000fc08783b */ /* 0x000eae0000004200 */
[C---:B------:R-:W-:Y:S01]  /*9490*/  HMMA.16816.F32 R140, R156.reuse, R144, R12 ;  /* 0x000000909c8c723c */ /* 0x040fe2000000180c */
[----:B------:R-:W3:Y:S07]  /*94a0*/  LDSM.16.MT88.4 R12, [R250+0x6880] ;  /* 0x00688000fa0c783b */ /* 0x000eee0000004200 */
[C---:B------:R-:W-:Y:S08]  /*94b0*/  HMMA.16816.F32 R144, R156.reuse, R146, R16 ;  /* 0x000000929c90723c */ /* 0x040ff00000001810 */
[C---:B------:R-:W-:Y:S08]  /*94c0*/  HMMA.16816.F32 R148, R156.reuse, R152, R20 ;  /* 0x000000989c94723c */ /* 0x040ff00000001814 */
[C---:B------:R-:W-:Y:S08]  /*94d0*/  HMMA.16816.F32 R152, R156.reuse, R154, R24 ;  /* 0x0000009a9c98723c */ /* 0x040ff00000001818 */
        /* <DEDUP_REMOVED lines=33> */
[C---:B------:R-:W-:Y:S08]  /*96f0*/  HMMA.16816.F32 R120, R156.reuse, R14, R120 ;  /* 0x0000000e9c78723c */ /* 0x040ff00000001878 */
[C---:B-1----:R-:W-:Y:S07]  /*9700*/  HMMA.16816.F32 R124, R156.reuse, R4, R124 ;  /* 0x000000049c7c723c */ /* 0x042fee000000187c */
[----:B------:R-:W-:Y:S01]  /*9710*/  FADD.FTZ R5, R172, R173 ;  /* 0x000000adac057221 */ /* 0x000fe20000010000 */
[----:B------:R-:W-:Y:S04]  /*9720*/  HMMA.16816.F32 R128, R156, R6, R128 ;  /* 0x000000069c80723c */ /* 0x000fe80000001880 */
[----:B------:R1:W-:Y:S01]  /*9730*/  STL [R1+0x44], R5 ;  /* 0x0000440501007387 */ /* 0x0003e20000100800 */
[----:B------:R-:W-:Y:S01]  /*9740*/  FADD.FTZ R4, R3, R170 ;  /* 0x000000aa03047221 */ /* 0x000fe20000010000 */
[----:B------:R-:W-:Y:S02]  /*9750*/  MOV R3, R0 ;  /* 0x0000000000037202 */ /* 0x000fe40000000f00 */
[----:B------:R-:W-:Y:S02]  /*9760*/  MOV R156, R2 ;  /* 0x00000002009c7202 */ /* 0x000fe40000000f00 */
[----:B------:R1:W-:Y:S02]  /*9770*/  STL [R1+0x40], R4 ;  /* 0x0000400401007387 */ /* 0x0003e40000100800 */
[----:B-1----:R-:W-:-:S05]  /*9780*/  @P0 BRA `(.L_x_198) ;  /* 0xffffc1b000000947 */ /* 0x002fca000383ffff */
.L_x_185:
[----:B------:R-:W1:Y:S01]  /*9790*/  S2UR UR29, SR_CTAID.X ;  /* 0x00000000001d79c3 */ /* 0x000e620000002500 */
[----:B------:R-:W-:-:S02]  /*97a0*/  UISETP.NE.AND UP1, UPT, UR14, URZ, UPT ;  /* 0x0000003f0e00728c */ /* 0x000fc4000bf25270 */
[----:B------:R-:W-:Y:S02]  /*97b0*/  UISETP.NE.AND UP0, UPT, UR13, URZ, UPT ;  /* 0x0000003f0d00728c */ /* 0x000fe4000bf05270 */
[----:B------:R-:W-:Y:S02]  /*97c0*/  UMOV UR27, 0x1 ;  /* 0x00000001001b7882 */ /* 0x000fe40000000000 */
[----:B------:R-:W-:Y:S02]  /*97d0*/  ULDC UR26, c[0x0][0x168] ;  /* 0x00005a00001a7ab9 */ /* 0x000fe40000000800 */
[----:B------:R-:W-:Y:S01]  /*97e0*/  ULDC.64 UR4, c[0x0][0x2c8] ;  /* 0x0000b20000047ab9 */ /* 0x000fe20000000a00 */
[----:B------:R-:W-:Y:S01]  /*97f0*/  PLOP3.LUT P0, PT, PT, PT, UP0, 0x40, 0x0 ;  /* 0x000000000000781c */ /* 0x000fe20003f0e808 */
[----:B------:R-:W-:Y:S02]  /*9800*/  UIADD3 UR26, UR27, -UR26, URZ ;  /* 0x8000001a1b1a7290 */ /* 0x000fe4000fffe03f */
[----:B-1----:R-:W-:-:S04]  /*9810*/  ULEA UR29, UR29, 0x7f, 0x7 ;  /* 0x0000007f1d1d7891 */ /* 0x002fc8000f8e383f */
[----:B------:R-:W-:-:S03]  /*9820*/  UIMAD.WIDE.U32 UR30, UR29, UR4, URZ ;  /* 0x000000041d1e72a5 */ /* 0x000fc6000f8e003f */
[----:B------:R-:W-:Y:S02]  /*9830*/  ULDC UR4, c[0x0][0x1d0] ;  /* 0x0000740000047ab9 */ /* 0x000fe40000000800 */
[----:B------:R-:W-:Y:S02]  /*9840*/  UIMAD UR4, UR28, UR4, UR26 ;  /* 0x000000041c0472a4 */ /* 0x000fe4000f8e021a */
[----:B------:R-:W-:Y:S02]  /*9850*/  @UP1 USHF.R.U32.HI UR29, URZ, UR5, UR31 ;  /* 0x000000053f1d1299 */ /* 0x000fe4000801161f */
[----:B------:R-:W-:Y:S02]  /*9860*/  ULDC UR26, c[0x0][0x324] ;  /* 0x0000c900001a7ab9 */ /* 0x000fe40000000800 */
[----:B------:R-:W-:-:S04]  /*9870*/  UIADD3 UR28, UR4, UR29, URZ ;  /* 0x0000001d041c7290 */ /* 0x000fc8000fffe03f */
[----:B------:R-:W-:Y:S01]  /*9880*/  UIADD3 UR26, UR28, -UR26, URZ ;  /* 0x8000001a1c1a7290 */ /* 0x000fe2000fffe03f */
[----:B------:R-:W-:Y:S05]  /*9890*/  @P0 BRA `(.L_x_199) ;  /* 0x0000016000000947 */ /* 0x000fea0003800000 */
[----:B------:R-:W-:-:S06]  /*98a0*/  UISETP.GT.AND UP0, UPT, UR28, -0x1, UPT ;  /* 0xffffffff1c00788c */ /* 0x000fcc000bf04270 */
[----:B------:R-:W-:-:S13]  /*98b0*/  PLOP3.LUT P0, PT, PT, PT, UP0, 0x80, 0x0 ;  /* 0x000000000000781c */ /* 0x000fda0003f0f008 */
[----:B------:R-:W-:Y:S05]  /*98c0*/  @P0 BRA `(.L_x_200) ;  /* 0x0000009000000947 */ /* 0x000fea0003800000 */
[----:B------:R-:W-:Y:S02]  /*98d0*/  ULDC UR4, c[0x0][0x32c] ;  /* 0x0000cb0000047ab9 */ /* 0x000fe40000000800 */
[----:B------:R-:W-:Y:S02]  /*98e0*/  UISETP.NE.AND UP0, UPT, UR27, UR4, UPT ;  /* 0x000000041b00728c */ /* 0x000fe4000bf05270 */
[----:B------:R-:W-:Y:S02]  /*98f0*/  ULOP3.LUT UR28, URZ, UR28, URZ, 0x33, !UPT ;  /* 0x0000001c3f1c7292 */ /* 0x000fe4000f8e333f */
[----:B------:R-:W-:Y:S02]  /*9900*/  ULDC.64 UR4, c[0x0][0x330] ;  /* 0x0000cc0000047ab9 */ /* 0x000fe40000000a00 */
[----:B------:R-:W-:-:S07]  /*9910*/  UIMAD.WIDE.U32 UR30, UR28, UR4, URZ ;  /* 0x000000041c1e72a5 */ /* 0x000fce000f8e003f */
[----:B------:R-:W-:Y:S02]  /*9920*/  @UP0 UMOV UR27, UR31 ;  /* 0x0000001f001b0c82 */ /* 0x000fe40008000000 */
[----:B------:R-:W-:-:S04]  /*9930*/  @UP0 USHF.R.U32.HI UR28, URZ, UR5, UR27 ;  /* 0x000000053f1c0299 */ /* 0x000fc8000801161b */
[----:B------:R-:W-:Y:S01]  /*9940*/  ULOP3.LUT UR28, URZ, UR28, URZ, 0x33, !UPT ;  /* 0x0000001c3f1c7292 */ /* 0x000fe2000f8e333f */
[----:B------:R-:W-:Y:S05]  /*9950*/  BRA `(.L_x_201) ;  /* 0x0000006000007947 */ /* 0x000fea0003800000 */
.L_x_200:
[----:B------:R-:W-:Y:S02]  /*9960*/  ULDC UR4, c[0x0][0x32c] ;  /* 0x0000cb0000047ab9 */ /* 0x000fe40000000800 */
[----:B------:R-:W-:-:S03]  /*9970*/  UISETP.NE.AND UP0, UPT, UR27, UR4, UPT ;  /* 0x000000041b00728c */ /* 0x000fc6000bf05270 */
[----:B------:R-:W-:Y:S02]  /*9980*/  ULDC.64 UR4, c[0x0][0x330] ;  /* 0x0000cc0000047ab9 */ /* 0x000fe40000000a00 */
[----:B------:R-:W-:-:S07]  /*9990*/  UIMAD.WIDE.U32 UR30, UR28, UR4, URZ ;  /* 0x000000041c1e72a5 */ /* 0x000fce000f8e003f */
[----:B------:R-:W-:Y:S02]  /*99a0*/  @UP0 UMOV UR27, UR31 ;  /* 0x0000001f001b0c82 */ /* 0x000fe40008000000 */
[----:B------:R-:W-:Y:S02]  /*99b0*/  @UP0 USHF.R.U32.HI UR28, URZ, UR5, UR27 ;  /* 0x000000053f1c0299 */ /* 0x000fe4000801161b */
.L_x_201:
[----:B------:R-:W-:Y:S02]  /*99c0*/  ULDC UR4, c[0x0][0x32c] ;  /* 0x0000cb0000047ab9 */ /* 0x000fe40000000800 */
[----:B------:R-:W-:-:S04]  /*99d0*/  UIMAD UR4, UR28, UR4, URZ ;  /* 0x000000041c0472a4 */ /* 0x000fc8000f8e023f */
[----:B------:R-:W-:-:S04]  /*99e0*/  UISETP.LT.AND UP0, UPT, UR26, UR4, UPT ;  /* 0x000000041a00728c */ /* 0x000fc8000bf01270 */
[----:B------:R-:W-:-:S04]  /*99f0*/  USEL UR26, UR26, UR4, !UP0 ;  /* 0x000000041a1a7287 */ /* 0x000fc8000c000000 */
.L_x_199:
[----:B------:R-:W-:-:S04]  /*9a00*/  UIADD3 UR26, UR26, 0x2f, URZ ;  /* 0x0000002f1a1a7890 */ /* 0x000fc8000fffe03f */
        /* <DEDUP_REMOVED lines=9> */
[----:B------:R-:W2:Y:S04]  /*9aa0*/  LDL R7, [R1+0x24] ;  /* 0x0000240001077983 */ /* 0x000ea80000100800 */
[----:B------:R-:W3:Y:S04]  /*9ab0*/  LDL R6, [R1+0x30] ;  /* 0x0000300001067983 */ /* 0x000ee80000100800 */
[----:B------:R-:W3:Y:S04]  /*9ac0*/  LDL R5, [R1+0x18] ;  /* 0x0000180001057983 */ /* 0x000ee80000100800 */
[----:B------:R-:W4:Y:S04]  /*9ad0*/  LDL R4, [R1+0x2c] ;  /* 0x00002c0001047983 */ /* 0x000f280000100800 */
[----:B------:R-:W4:Y:S01]  /*9ae0*/  LDL R3, [R1+0x14] ;  /* 0x0000140001037983 */ /* 0x000f220000100800 */
[C---:B--2---:R-:W-:Y:S01]  /*9af0*/  SHF.L.U64.HI R8, R7.reuse, 0x1, R8 ;  /* 0x0000000107087819 */ /* 0x044fe20000010208 */
[----:B------:R-:W-:-:S04]  /*9b00*/  IMAD.SHL.U32 R7, R7, 0x2, RZ ;  /* 0x0000000207077824 */ /* 0x000fc800078e00ff */
[----:B------:R1:W-:Y:S01]  /*9b10*/  STL [R1+0x4c], R8 ;  /* 0x00004c0801007387 */ /* 0x0003e20000100800 */
[----:B---3--:R-:W-:-:S03]  /*9b20*/  SHF.L.U64.HI R179, R5, 0x1, R6 ;  /* 0x0000000105b37819 */ /* 0x008fc60000010206 */
[----:B------:R1:W-:Y:S01]  /*9b30*/  STL [R1+0x48], R7 ;  /* 0x0000480701007387 */ /* 0x0003e20000100800 */
[----:B------:R-:W-:Y:S01]  /*9b40*/  IMAD.SHL.U32 R178, R5, 0x2, RZ ;  /* 0x0000000205b27824 */ /* 0x000fe200078e00ff */
[C---:B----4-:R-:W-:Y:S01]  /*9b50*/  SHF.L.U64.HI R177, R3.reuse, 0x1, R4 ;  /* 0x0000000103b17819 */ /* 0x050fe20000010204 */
[----:B------:R-:W-:Y:S02]  /*9b60*/  IMAD.SHL.U32 R176, R3, 0x2, RZ ;  /* 0x0000000203b07824 */ /* 0x000fe400078e00ff */
.L_x_207:
[----:B------:R-:W2:Y:S01]  /*9b70*/  LDL R4, [R1+0x4] ;  /* 0x0000040001047983 */ /* 0x000ea20000100800 */
[----:B------:R-:W-:Y:S04]  /*9b80*/  DEPBAR.LE SB0, 0x0 ;  /* 0x000080000000791a */ /* 0x000fe80000000000 */
[----:B------:R-:W3:Y:S01]  /*9b90*/  LDL R3, [R1] ;  /* 0x0000000001037983 */ /* 0x000ee20000100800 */
[----:B------:R-:W-:Y:S03]  /*9ba0*/  UISETP.GT.AND UP0, UPT, UR7, UR23, UPT ;  /* 0x000000170700728c */ /* 0x000fe6000bf04270 */
[----:B------:R-:W-:Y:S03]  /*9bb0*/  BAR.SYNC.DEFER_BLOCKING 0x0 ;  /* 0x0000000000007b1d */ /* 0x000fe60000010000 */
[----:B------:R-:W-:Y:S03]  /*9bc0*/  PLOP3.LUT P0, PT, PT, PT, UP0, 0x80, 0x0 ;  /* 0x000000000000781c */ /* 0x000fe60003f0f008 */
[----:B------:R-:W4:Y:S04]  /*9bd0*/  LDSM.16.M88.4 R168, [R247] ;  /* 0x00000000f7a8783b */ /* 0x000f280000000200 */
[----:B------:R-:W1:Y:S04]  /*9be0*/  LDSM.16.M88.4 R172, [R246] ;  /* 0x00000000f6ac783b */ /* 0x000e680000000200 */
[----:B-12---:R-:W1:Y:S04]  /*9bf0*/  LDSM.16.M88.4 R8, [R4+0x14080] ;  /* 0x014080000408783b */ /* 0x006e680000000200 */
[----:B------:R-:W2:Y:S04]  /*9c00*/  LDSM.16.M88.4 R16, [R4+0x14880] ;  /* 0x014880000410783b */ /* 0x000ea80000000200 */
[----:B------:R-:W1:Y:S04]  /*9c10*/  LDSM.16.M88.4 R24, [R4+0x15080] ;  /* 0x015080000418783b */ /* 0x000e680000000200 */
[----:B---3--:R3:W1:Y:S02]  /*9c20*/  LDSM.16.M88.4 R156, [R3] ;  /* 0x00000000039c783b */ /* 0x0086640000000200 */
[----:B---3--:R-:W-:Y:S01]  /*9c30*/  MOV R3, R0 ;  /* 0x0000000000037202 */ /* 0x008fe20000000f00 */
[----:B------:R-:W-:-:S05]  /*9c40*/  @P0 BRA `(.L_x_203) ;  /* 0x0000043000000947 */ /* 0x000fca0003800000 */
[----:B----4-:R-:W3:Y:S01]  /*9c50*/  LDL R7, [R1+0xc] ;  /* 0x00000c0001077983 */ /* 0x010ee20000100800 */
[----:B------:R-:W-:Y:S03]  /*9c60*/  BSSY B0, `(.L_x_203) ;  /* 0x0000041000007945 */ /* 0x000fe60003800000 */
[----:B------:R-:W4:Y:S04]  /*9c70*/  LDL R14, [R1+0x8] ;  /* 0x00000800010e7983 */ /* 0x000f280000100800 */
[----:B------:R-:W5:Y:S04]  /*9c80*/  LDL R20, [R1+0x48] ;  /* 0x0000480001147983 */ /* 0x000f680000100800 */
[----:B--2---:R-:W2:Y:S04]  /*9c90*/  LDL R22, [R1+0x4c] ;  /* 0x00004c0001167983 */ /* 0x004ea80000100800 */
[----:B------:R-:W2:Y:S04]  /*9ca0*/  LDL R13, [R1+0x1c] ;  /* 0x00001c00010d7983 */ /* 0x000ea80000100800 */
[----:B------:R-:W2:Y:S04]  /*9cb0*/  LDL R15, [R1+0x10] ;  /* 0x00001000010f7983 */ /* 0x000ea80000100800 */
[----:B------:R-:W2:Y:S01]  /*9cc0*/  LDL R23, [R1+0x28] ;  /* 0x0000280001177983 */ /* 0x000ea20000100800 */
[----:B---3--:R-:W-:Y:S01]  /*9cd0*/  SHF.R.S32.HI R6, RZ, 0x1f, R7 ;  /* 0x0000001fff067819 */ /* 0x008fe20000011407 */
[C---:B------:R-:W-:Y:S01]  /*9ce0*/  IMAD.WIDE.U32 R4, R7.reuse, c[0x0][0x208], RZ ;  /* 0x0000820007047a25 */ /* 0x040fe200078e00ff */
[----:B----4-:R-:W-:Y:S03]  /*9cf0*/  SHF.R.S32.HI R12, RZ, 0x1f, R14 ;  /* 0x0000001fff0c7819 */ /* 0x010fe6000001140e */
[----:B------:R-:W-:Y:S04]  /*9d00*/  IMAD R6, R6, c[0x0][0x208], RZ ;  /* 0x0000820006067a24 */ /* 0x000fe800078e02ff */
[----:B------:R-:W-:Y:S02]  /*9d10*/  IMAD R6, R7, c[0x0][0x20c], R6 ;  /* 0x0000830007067a24 */ /* 0x000fe400078e0206 */
[----:B------:R-:W3:Y:S01]  /*9d20*/  LDL R7, [R1+0x24] ;  /* 0x0000240001077983 */ /* 0x000ee20000100800 */
[----:B------:R-:W-:Y:S02]  /*9d30*/  IMAD R12, R12, c[0x0][0x218], RZ ;  /* 0x000086000c0c7a24 */ /* 0x000fe400078e02ff */
[----:B------:R-:W-:Y:S02]  /*9d40*/  IMAD.IADD R5, R5, 0x1, R6 ;  /* 0x0000000105057824 */ /* 0x000fe400078e0206 */
[C---:B------:R-:W-:Y:S02]  /*9d50*/  IMAD R12, R14.reuse, c[0x0][0x21c], R12 ;  /* 0x000087000e0c7a24 */ /* 0x040fe400078e020c */
[----:B------:R-:W-:Y:S05]  /*9d60*/  IMAD.WIDE.U32 R4, R14, c[0x0][0x218], R4 ;  /* 0x000086000e047a25 */ /* 0x000fea00078e0004 */
[----:B------:R-:W-:Y:S04]  /*9d70*/  IADD3 R4, P0, R4, UR24, RZ ;  /* 0x0000001804047c10 */ /* 0x000fe8000ff1e0ff */
[----:B------:R-:W-:Y:S02]  /*9d80*/  IADD3.X R12, R5, UR15, R12, P0, !PT ;  /* 0x0000000f050c7c10 */ /* 0x000fe400087fe40c */
[C---:B------:R-:W-:Y:S04]  /*9d90*/  LEA R6, P0, R4.reuse, c[0x0][0x1f8], 0x1 ;  /* 0x00007e0004067a11 */ /* 0x040fe800078008ff */
[----:B------:R-:W-:Y:S01]  /*9da0*/  LEA.HI.X R12, R4, c[0x0][0x1fc], R12, 0x1, P0 ;  /* 0x00007f00040c7a11 */ /* 0x000fe200000f0c0c */
[----:B------:R-:W5:Y:S02]  /*9db0*/  SHFL.IDX PT, R14, R6, RZ, 0x181f ;  /* 0x00181fff060e7589 */ /* 0x000f6400000e0000 */
[C---:B-----5:R-:W-:Y:S02]  /*9dc0*/  IADD3 R20, P0, R14.reuse, R20, RZ ;  /* 0x000000140e147210 */ /* 0x060fe40007f1e0ff */
[----:B---3--:R-:W-:Y:S02]  /*9dd0*/  ISETP.GE.AND P1, PT, R7, c[0x0][0x1d4], PT ;  /* 0x0000750007007a0c */ /* 0x008fe40003f26270 */
[----:B------:R-:W2:Y:S02]  /*9de0*/  SHFL.IDX PT, R7, R12, RZ, 0x181f ;  /* 0x00181fff0c077589 */ /* 0x000ea400000e0000 */
[C---:B--2---:R-:W-:Y:S01]  /*9df0*/  IMAD.X R21, R7.reuse, 0x1, R22, P0 ;  /* 0x0000000107157824 */ /* 0x044fe200000e0616 */
[----:B------:R-:W-:Y:S01]  /*9e00*/  IADD3 R4, P0, R14, R178, RZ ;  /* 0x000000b20e047210 */ /* 0x000fe20007f1e0ff */
[----:B------:R-:W2:Y:S07]  /*9e10*/  S2R R22, SR_TID.X ;  /* 0x0000000000167919 */ /* 0x000eae0000002100 */
[----:B------:R-:W-:Y:S01]  /*9e20*/  @!PT LDS RZ, [RZ] ;  /* 0x00000000fffff984 */ /* 0x000fe20000000800 */
[----:B------:R3:W-:Y:S01]  /*9e30*/  LDGSTS.E.BYPASS.LTC128B.128 [R13+0x4080], [R20.64], !P1 ;  /* 0x04080000140d7fae */ /* 0x0007e2000c901d52 */
[C---:B------:R-:W-:Y:S05]  /*9e40*/  IMAD.X R5, R7.reuse, 0x1, R179, P0 ;  /* 0x0000000107057824 */ /* 0x040fea00000e06b3 */
[----:B------:R4:W-:Y:S01]  /*9e50*/  LDGSTS.E.BYPASS.LTC128B.128 [R13+0x5880], [R4.64], !P6 ;  /* 0x05880000040d7fae */ /* 0x0009e2000f101d52 */
[----:B--2---:R-:W-:Y:S02]  /*9e60*/  ISETP.GT.AND P1, PT, R22, 0x7f, PT ;  /* 0x0000007f1600780c */ /* 0x004fe40003f24270 */
[C---:B----4-:R-:W-:Y:S05]  /*9e70*/  IADD3 R4, P0, R14.reuse, R176, RZ ;  /* 0x000000b00e047210 */ /* 0x050fea0007f1e0ff */
[----:B------:R-:W-:Y:S05]  /*9e80*/  IMAD.X R5, R7, 0x1, R177, P0 ;  /* 0x0000000107057824 */ /* 0x000fea00000e06b1 */
[----:B------:R2:W-:Y:S02]  /*9e90*/  LDGSTS.E.BYPASS.LTC128B.128 [R13+0x7080], [R4.64], !P5 ;  /* 0x07080000040d7fae */ /* 0x0005e4000e901d52 */
[C---:B--2---:R-:W-:Y:S01]  /*9ea0*/  IMAD.SHL.U32 R4, R15.reuse, 0x2, RZ ;  /* 0x000000020f047824 */ /* 0x044fe200078e00ff */
[----:B------:R-:W-:Y:S04]  /*9eb0*/  SHF.L.U64.HI R5, R15, 0x1, R23 ;  /* 0x000000010f057819 */ /* 0x000fe80000010217 */
[----:B------:R-:W-:Y:S05]  /*9ec0*/  IADD3 R14, P0, R14, R4, RZ ;  /* 0x000000040e0e7210 */ /* 0x000fea0007f1e0ff */
[----:B------:R-:W-:Y:S05]  /*9ed0*/  IMAD.X R15, R7, 0x1, R5, P0 ;  /* 0x00000001070f7824 */ /* 0x000fea00000e0605 */
[----:B------:R3:W-:Y:S01]  /*9ee0*/  LDGSTS.E.BYPASS.LTC128B.128 [R13+0x8880], [R14.64], !P4 ;  /* 0x088800000e0d7fae */ /* 0x0007e2000e101d52 */
[----:B------:R-:W-:-:S05]  /*9ef0*/  @P1 BRA `(.L_x_204) ;  /* 0x0000017000001947 */ /* 0x000fca0003800000 */
[----:B------:R-:W-:-:S05]  /*9f00*/  BRA.DIV ~URZ, `(.L_x_205) ;  /* 0x00009cd27f007947 */ /* 0x000fca000b800000 */
[----:B------:R2:W4:Y:S04]  /*9f10*/  SHFL.IDX PT, R7, R12, 0x1, 0x181f ;  /* 0x00381f000c077f89 */ /* 0x00052800000e0000 */
[----:B------:R2:W3:Y:S02]  /*9f20*/  SHFL.IDX PT, R12, R6, 0x1, 0x181f ;  /* 0x00381f00060c7f89 */ /* 0x0004e400000e0000 */
.L_x_239:
[----:B---3--:R-:W3:Y:S04]  /*9f30*/  LDL R15, [R1+0x24] ;  /* 0x00002400010f7983 */ /* 0x008ee80000100800 */
[----:B------:R-:W5:Y:S04]  /*9f40*/  LDL R14, [R1+0x48] ;  /* 0x00004800010e7983 */ /* 0x000f680000100800 */
[----:B--2---:R-:W2:Y:S04]  /*9f50*/  LDL R13, [R1+0x4c] ;  /* 0x00004c00010d7983 */ /* 0x004ea80000100800 */
[----:B----4-:R-:W4:Y:S01]  /*9f60*/  LDL R6, [R1+0x1c] ;  /* 0x00001c0001067983 */ /* 0x010f220000100800 */
[----:B---3--:R-:W-:Y:S02]  /*9f70*/  ISETP.GE.AND P1, PT, R15, c[0x0][0x1d4], PT ;  /* 0x000075000f007a0c */ /* 0x008fe40003f26270 */
[C---:B-----5:R-:W-:Y:S05]  /*9f80*/  IADD3 R14, P0, R12.reuse, R14, RZ ;  /* 0x0000000e0c0e7210 */ /* 0x060fea0007f1e0ff */
[C---:B--2---:R-:W-:Y:S06]  /*9f90*/  IMAD.X R15, R7.reuse, 0x1, R13, P0 ;  /* 0x00000001070f7824 */ /* 0x044fec00000e060d */
[----:B------:R-:W-:Y:S01]  /*9fa0*/  @!PT LDS RZ, [RZ] ;  /* 0x00000000fffff984 */ /* 0x000fe20000000800 */
[----:B------:R-:W-:Y:S01]  /*9fb0*/  @!PT LDS RZ, [RZ] ;  /* 0x00000000fffff984 */ /* 0x000fe20000000800 */
[----:B------:R-:W-:Y:S01]  /*9fc0*/  @!PT LDS RZ, [RZ] ;  /* 0x00000000fffff984 */ /* 0x000fe20000000800 */
[----:B----4-:R2:W-:Y:S02]  /*9fd0*/  LDGSTS.E.BYPASS.LTC128B.128 [R6+0x5080], [R14.64], !P1 ;  /* 0x050800000e067fae */ /* 0x0105e4000c901d52 */
[C---:B--2---:R-:W-:Y:S05]  /*9fe0*/  IADD3 R14, P0, R12.reuse, R178, RZ ;  /* 0x000000b20c0e7210 */ /* 0x044fea0007f1e0ff */
[C---:B------:R-:W-:Y:S01]  /*9ff0*/  IMAD.X R15, R7.reuse, 0x1, R179, P0 ;  /* 0x00000001070f7824 */ /* 0x040fe200000e06b3 */
[C---:B------:R-:W-:Y:S04]  /*a000*/  IADD3 R4, P0, R12.reuse, R4, RZ ;  /* 0x000000040c047210 */ /* 0x040fe80007f1e0ff */
[----:B------:R2:W-:Y:S01]  /*a010*/  LDGSTS.E.BYPASS.LTC128B.128 [R6+0x6880], [R14.64], !P6 ;  /* 0x068800000e067fae */ /* 0x0005e2000f101d52 */
[C---:B------:R-:W-:Y:S01]  /*a020*/  IMAD.X R5, R7.reuse, 0x1, R5, P0 ;  /* 0x0000000107057824 */ /* 0x040fe200000e0605 */
[----:B--2---:R-:W-:Y:S05]  /*a030*/  IADD3 R14, P1, R12, R176, RZ ;  /* 0x000000b00c0e7210 */ /* 0x004fea0007f3e0ff */
[----:B------:R-:W-:Y:S05]  /*a040*/  IMAD.X R15, R7, 0x1, R177, P1 ;  /* 0x00000001070f7824 */ /* 0x000fea00008e06b1 */
[----:B------:R2:W-:Y:S04]  /*a050*/  LDGSTS.E.BYPASS.LTC128B.128 [R6+0x8080], [R14.64], !P5 ;  /* 0x080800000e067fae */ /* 0x0005e8000e901d52 */
[----:B------:R2:W-:Y:S02]  /*a060*/  LDGSTS.E.BYPASS.LTC128B.128 [R6+0x9880], [R4.64], !P4 ;  /* 0x0988000004067fae */ /* 0x0005e4000e101d52 */
.L_x_204:
[----:B------:R-:W-:Y:S05]  /*a070*/  BSYNC B0 ;  /* 0x0000000000007941 */ /* 0x000fea0003800000 */
.L_x_203:
[----:B----4-:R-:W0:Y:S01]  /*a080*/  LDGDEPBAR ;  /* 0x00000000000079af */ /* 0x010e220000000000 */
[----:B------:R-:W-:Y:S01]  /*a090*/  WARPSYNC 0xffffffff ;  /* 0xffffffff00007948 */ /* 0x000fe20003800000 */
[C---:B-12---:R-:W-:Y:S01]  /*a0a0*/  HMMA.16816.F32 R4, R160.reuse, R8, RZ ;  /* 0x00000008a004723c */ /* 0x046fe200000018ff */
[----:B------:R-:W-:Y:S06]  /*a0b0*/  UISETP.GT.AND UP0, UPT, UR23, UR7, UPT ;  /* 0x000000071700728c */ /* 0x000fec000bf04270 */
[----:B------:R-:W-:Y:S01]  /*a0c0*/  PLOP3.LUT P0, PT, PT, PT, UP0, 0x40, 0x0 ;  /* 0x000000000000781c */ /* 0x000fe20003f0e808 */
[C---:B------:R-:W-:Y:S08]  /*a0d0*/  HMMA.16816.F32 R8, R160.reuse, R10, RZ ;  /* 0x0000000aa008723c */ /* 0x040ff000000018ff */
[C---:B---3--:R-:W-:Y:S08]  /*a0e0*/  HMMA.16816.F32 R12, R160.reuse, R16, RZ ;  /* 0x00000010a00c723c */ /* 0x048ff000000018ff */
[C---:B------:R-:W-:Y:S08]  /*a0f0*/  HMMA.16816.F32 R16, R160.reuse, R18, RZ ;  /* 0x00000012a010723c */ /* 0x040ff000000018ff */
[C---:B------:R-:W-:Y:S08]  /*a100*/  HMMA.16816.F32 R20, R160.reuse, R24, RZ ;  /* 0x00000018a014723c */ /* 0x040ff000000018ff */
[----:B------:R-:W-:Y:S08]  /*a110*/  HMMA.16816.F32 R24, R160, R26, RZ ;  /* 0x0000001aa018723c */ /* 0x000ff000000018ff */
[C---:B------:R-:W-:Y:S08]  /*a120*/  HMMA.16816.F32 R4, R164.reuse, R156, R4 ;  /* 0x0000009ca404723c */ /* 0x040ff00000001804 */
[C---:B------:R-:W-:Y:S01]  /*a130*/  HMMA.16816.F32 R8, R164.reuse, R158, R8 ;  /* 0x0000009ea408723c */ /* 0x040fe20000001808 */
[----:B------:R-:W1:Y:S07]  /*a140*/  LDSM.16.M88.4 R156, [R251+0x14080] ;  /* 0x01408000fb9c783b */ /* 0x000e6e0000000200 */
[C---:B------:R-:W-:Y:S08]  /*a150*/  HMMA.16816.F32 R12, R164.reuse, R168, R12 ;  /* 0x000000a8a40c723c */ /* 0x040ff0000000180c */
[C---:B------:R-:W-:Y:S01]  /*a160*/  HMMA.16816.F32 R16, R164.reuse, R170, R16 ;  /* 0x000000aaa410723c */ /* 0x040fe20000001810 */
[----:B------:R-:W2:Y:S07]  /*a170*/  LDSM.16.M88.4 R168, [R251+0x14880] ;  /* 0x01488000fba8783b */ /* 0x000eae0000000200 */
[C---:B------:R-:W-:Y:S01]  /*a180*/  HMMA.16816.F32 R20, R164.reuse, R172, R20 ;  /* 0x000000aca414723c */ /* 0x040fe20000001814 */
[----:B------:R-:W3:Y:S07]  /*a190*/  LDL R173, [R1+0x4] ;  /* 0x0000040001ad7983 */ /* 0x000eee0000100800 */
[----:B------:R-:W-:Y:S08]  /*a1a0*/  HMMA.16816.F32 R24, R164, R174, R24 ;  /* 0x000000aea418723c */ /* 0x000ff00000001818 */
        /* <DEDUP_REMOVED lines=8> */
[----:B------:R-:W1:Y:S07]  /*a230*/  LDSM.16.M88.4 R156, [R245+0x800] ;  /* 0x00080000f59c783b */ /* 0x000e6e0000000200 */
[C---:B--2---:R-:W-:Y:S08]  /*a240*/  HMMA.16816.F32 R4, R184.reuse, R168, R4 ;  /* 0x000000a8b804723c */ /* 0x044ff00000001804 */
[C---:B------:R-:W-:Y:S01]  /*a250*/  HMMA.16816.F32 R8, R184.reuse, R170, R8 ;  /* 0x000000aab808723c */ /* 0x040fe20000001808 */
[----:B------:R-:W2:Y:S07]  /*a260*/  LDSM.16.M88.4 R168, [R245+0x1000] ;  /* 0x00100000f5a8783b */ /* 0x000eae0000000200 */
[C---:B-1----:R-:W-:Y:S08]  /*a270*/  HMMA.16816.F32 R12, R184.reuse, R156, R12 ;  /* 0x0000009cb80c723c */ /* 0x042ff0000000180c */
[C---:B------:R-:W-:Y:S08]  /*a280*/  HMMA.16816.F32 R16, R184.reuse, R158, R16 ;  /* 0x0000009eb810723c */ /* 0x040ff00000001810 */
[C---:B--2---:R-:W-:Y:S08]  /*a290*/  HMMA.16816.F32 R20, R184.reuse, R168, R20 ;  /* 0x000000a8b814723c */ /* 0x044ff00000001814 */
[----:B------:R-:W-:Y:S01]  /*a2a0*/  HMMA.16816.F32 R24, R184, R170, R24 ;  /* 0x000000aab818723c */ /* 0x000fe20000001818 */
[----:B---3--:R-:W1:Y:S08]  /*a2b0*/  LDSM.16.M88.4 R156, [R173+0x15880] ;  /* 0x01588000ad9c783b */ /* 0x008e700000000200 */
        /* <DEDUP_REMOVED lines=107> */
[----:B------:R-:W-:Y:S01]  /*a970*/  FMUL.FTZ R7, R7, c[0x0][0x320] ;  /* 0x0000c80007077a20 */ /* 0x000fe20000410000 */
[C---:B-1----:R-:W-:Y:S03]  /*a980*/  HMMA.16816.F32 R12, R232.reuse, R156, R12 ;  /* 0x0000009ce80c723c */ /* 0x042fe6000000180c */
[----:B------:R-:W-:Y:S03]  /*a990*/  FMUL.FTZ R8, R8, c[0x0][0x320] ;  /* 0x0000c80008087a20 */ /* 0x000fe60000410000 */
[----:B------:R-:W1:Y:S01]  /*a9a0*/  MUFU.TANH R170, R5 ;  /* 0x0000000500aa7308 */ /* 0x000e620000002400 */
[----:B------:R-:W-:Y:S01]  /*a9b0*/  FMUL.FTZ R9, R9, c[0x0][0x320] ;  /* 0x0000c80009097a20 */ /* 0x000fe20000410000 */
[C---:B------:R-:W-:Y:S08]  /*a9c0*/  HMMA.16816.F32 R16, R232.reuse, R158, R16 ;  /* 0x0000009ee810723c */ /* 0x040ff00000001810 */
[----:B------:R-:W3:Y:S08]  /*a9d0*/  MUFU.TANH R173, R6 ;  /* 0x0000000600ad7308 */ /* 0x000ef00000002400 */
[----:B------:R-:W-:Y:S02]  /*a9e0*/  FMUL.FTZ R12, R12, c[0x0][0x320] ;  /* 0x0000c8000c0c7a20 */ /* 0x000fe40000410000 */
[----:B------:R4:W1:Y:S01]  /*a9f0*/  MUFU.TANH R174, R7 ;  /* 0x0000000700ae7308 */ /* 0x0008620000002400 */
[----:B------:R-:W-:Y:S09]  /*aa00*/  FMUL.FTZ R13, R13, c[0x0][0x320] ;  /* 0x0000c8000d0d7a20 */ /* 0x000ff20000410000 */
[----:B------:R5:W1:Y:S10]  /*aa10*/  MUFU.TANH R171, R8 ;  /* 0x0000000800ab7308 */ /* 0x000a740000002400 */
[----:B------:R1:W1:Y:S01]  /*aa20*/  MUFU.TANH R156, R9 ;  /* 0x00000009009c7308 */ /* 0x0002620000002400 */
[----:B----4-:R-:W4:Y:S01]  /*aa30*/  LDSM.16.M88.4 R4, [R245+0x5800] ;  /* 0x00580000f504783b */ /* 0x010f220000000200 */
[----:B------:R-:W-:Y:S08]  /*aa40*/  DEPBAR.LE SB0, 0x0 ;  /* 0x000080000000791a */ /* 0x000ff00000000000 */
[----:B------:R2:W2:Y:S01]  /*aa50*/  MUFU.TANH R158, R12 ;  /* 0x0000000c009e7308 */ /* 0x0004a20000002400 */
[----:B------:R-:W-:Y:S01]  /*aa60*/  BAR.SYNC.DEFER_BLOCKING 0x0 ;  /* 0x0000000000007b1d */ /* 0x000fe20000010000 */
[----:B-----5:R-:W-:Y:S02]  /*aa70*/  FMUL.FTZ R8, R11, c[0x0][0x320] ;  /* 0x0000c8000b087a20 */ /* 0x020fe40000410000 */
[----:B------:R-:W-:Y:S06]  /*aa80*/  FMUL.FTZ R11, R14, c[0x0][0x320] ;  /* 0x0000c8000e0b7a20 */ /* 0x000fec0000410000 */
[----:B------:R5:W3:Y:S01]  /*aa90*/  MUFU.TANH R157, R13 ;  /* 0x0000000d009d7308 */ /* 0x000ae20000002400 */
[----:B-1----:R-:W-:Y:S02]  /*aaa0*/  FMUL.FTZ R9, R10, c[0x0][0x320] ;  /* 0x0000c8000a097a20 */ /* 0x002fe40000410000 */
[----:B------:R-:W-:Y:S02]  /*aab0*/  FMUL.FTZ R10, R15, c[0x0][0x320] ;  /* 0x0000c8000f0a7a20 */ /* 0x000fe40000410000 */
[----:B------:R-:W-:Y:S05]  /*aac0*/  FMUL.FTZ R15, R16, c[0x0][0x320] ;  /* 0x0000c800100f7a20 */ /* 0x000fea0000410000 */
[----:B------:R-:W1:Y:S01]  /*aad0*/  MUFU.TANH R9, R9 ;  /* 0x0000000900097308 */ /* 0x000e620000002400 */
[----:B------:R-:W-:Y:S02]  /*aae0*/  FMUL.FTZ R16, R17, c[0x0][0x320] ;  /* 0x0000c80011107a20 */ /* 0x000fe40000410000 */
[----:B--2---:R-:W-:Y:S07]  /*aaf0*/  FMUL.FTZ R12, R19, c[0x0][0x320] ;  /* 0x0000c800130c7a20 */ /* 0x004fee0000410000 */
[----:B------:R-:W2:Y:S01]  /*ab00*/  MUFU.TANH R8, R8 ;  /* 0x0000000800087308 */ /* 0x000ea20000002400 */
[C---:B----4-:R-:W-:Y:S05]  /*ab10*/  HMMA.16816.F32 R20, R232.reuse, R4, R20 ;  /* 0x00000004e814723c */ /* 0x050fea0000001814 */
[----:B-----5:R-:W-:Y:S04]  /*ab20*/  FMUL.FTZ R13, R18, c[0x0][0x320] ;  /* 0x0000c800120d7a20 */ /* 0x020fe80000410000 */
[----:B------:R-:W4:Y:S01]  /*ab30*/  MUFU.TANH R11, R11 ;  /* 0x0000000b000b7308 */ /* 0x000f220000002400 */
        /* <DEDUP_REMOVED lines=15> */
[----:B------:R-:W1:Y:S10]  /*ac30*/  MUFU.TANH R7, R7 ;  /* 0x0000000700077308 */ /* 0x000e740000002400 */
[----:B------:R1:W1:Y:S10]  /*ac40*/  MUFU.TANH R175, R22 ;  /* 0x0000001600af7308 */ /* 0x0002740000002400 */
[----:B------:R-:W1:Y:S10]  /*ac50*/  MUFU.TANH R14, R14 ;  /* 0x0000000e000e7308 */ /* 0x000e740000002400 */
[----:B------:R-:W1:Y:S10]  /*ac60*/  MUFU.TANH R18, R18 ;  /* 0x0000001200127308 */ /* 0x000e740000002400 */
        /* <DEDUP_REMOVED lines=8> */
[----:B------:R3:W-:Y:S02]  /*acf0*/  STL [R1+0x60], R0 ;  /* 0x0000600001007387 */ /* 0x0007e40000100800 */
[----:B------:R-:W-:Y:S02]  /*ad00*/  ISETP.NE.AND P1, PT, R159, 0x1, PT ;  /* 0x000000019f00780c */ /* 0x000fe40003f25270 */
[----:B------:R-:W4:Y:S01]  /*ad10*/  LDL R24, [R1+0x24] ;  /* 0x0000240001187983 */ /* 0x000f220000100800 */
[----:B------:R-:W-:Y:S03]  /*ad20*/  IMAD.U32 R6, RZ, RZ, UR5 ;  /* 0x00000005ff067e24 */ /* 0x000fe6000f8e00ff */
[----:B------:R-:W4:Y:S04]  /*ad30*/  LDL R23, [R1+0x4c] ;  /* 0x00004c0001177983 */ /* 0x000f280000100800 */
[----:B---3--:R-:W3:Y:S01]  /*ad40*/  LDL R0, [R1+0x48] ;  /* 0x0000480001007983 */ /* 0x008ee20000100800 */
[----:B--2---:R-:W-:Y:S03]  /*ad50*/  IADD3 R6, R6, -0x30, R169 ;  /* 0xffffffd006067810 */ /* 0x004fe60007ffe0a9 */
[----:B------:R-:W2:Y:S02]  /*ad60*/  LDL R169, [R1+0x1c] ;  /* 0x00001c0001a97983 */ /* 0x000ea40000100800 */
[----:B-1----:R-:W-:Y:S01]  /*ad70*/  @P1 IMAD.HI.U32 R20, R6, c[0x0][0x2bc], RZ ;  /* 0x0000af0006141a27 */ /* 0x002fe200078e00ff */
[----:B----4-:R-:W-:Y:S03]  /*ad80*/  ISETP.GE.AND P2, PT, R24, c[0x0][0x1d4], PT ;  /* 0x0000750018007a0c */ /* 0x010fe60003f46270 */
        /* <DEDUP_REMOVED lines=13> */
[----:B----4-:R-:W-:Y:S02]  /*ae60*/  IMAD.WIDE.U32 R20, R26, c[0x0][0x1e0], RZ ;  /* 0x000078001a147a25 */ /* 0x010fe400078e00ff */
[----:B-1----:R-:W1:Y:S02]  /*ae70*/  S2R R26, SR_TID.X ;  /* 0x00000000001a7919 */ /* 0x002e640000002100 */
[----:B------:R-:W-:Y:S02]  /*ae80*/  IMAD.IADD R21, R21, 0x1, R6 ;  /* 0x0000000115157824 */ /* 0x000fe400078e0206 */
[----:B--2---:R1:W-:Y:S01]  /*ae90*/  STL [R1+0x8], R25 ;  /* 0x0000081901007387 */ /* 0x0043e20000100800 */
[----:B------:R-:W-:Y:S01]  /*aea0*/  SHF.R.S32.HI R6, RZ, 0x1f, R25 ;  /* 0x0000001fff067819 */ /* 0x000fe20000011419 */
[C---:B------:R-:W-:Y:S02]  /*aeb0*/  IMAD.WIDE.U32 R20, R25.reuse, c[0x0][0x1f0], R20 ;  /* 0x00007c0019147a25 */ /* 0x040fe400078e0014 */
[----:B------:R-:W2:Y:S02]  /*aec0*/  LDL R159, [R1+0x10] ;  /* 0x00001000019f7983 */ /* 0x000ea40000100800 */
[----:B------:R-:W-:Y:S01]  /*aed0*/  IMAD R6, R6, c[0x0][0x1f0], RZ ;  /* 0x00007c0006067a24 */ /* 0x000fe200078e02ff */
[----:B------:R-:W-:Y:S03]  /*aee0*/  IADD3 R20, P0, R20, UR20, RZ ;  /* 0x0000001414147c10 */ /* 0x000fe6000ff1e0ff */
[----:B------:R-:W-:Y:S05]  /*aef0*/  IMAD R6, R25, c[0x0][0x1f4], R6 ;  /* 0x00007d0019067a24 */ /* 0x000fea00078e0206 */
[----:B------:R-:W-:Y:S02]  /*af00*/  IADD3.X R6, R21, UR8, R6, P0, !PT ;  /* 0x0000000815067c10 */ /* 0x000fe400087fe406 */
[C---:B------:R-:W-:Y:S04]  /*af10*/  LEA R19, P0, R20.reuse, c[0x0][0x1c8], 0x1 ;  /* 0x0000720014137a11 */ /* 0x040fe800078008ff */
[----:B------:R-:W-:Y:S01]  /*af20*/  LEA.HI.X R6, R20, c[0x0][0x1cc], R6, 0x1, P0 ;  /* 0x0000730014067a11 */ /* 0x000fe200000f0c06 */
[----:B------:R-:W3:Y:S01]  /*af30*/  SHFL.IDX PT, R21, R19, RZ, 0x181f ;  /* 0x00181fff13157589 */ /* 0x000ee200000e0000 */
[----:B-1----:R-:W-:Y:S03]  /*af40*/  SHF.R.S32.HI R25, RZ, 0x1f, R26 ;  /* 0x0000001fff197819 */ /* 0x002fe6000001141a */
[----:B------:R-:W1:Y:S01]  /*af50*/  SHFL.IDX PT, R22, R6, RZ, 0x181f ;  /* 0x00181fff06167589 */ /* 0x000e6200000e0000 */
[----:B------:R-:W-:Y:S03]  /*af60*/  LEA.HI R25, R25, R26, RZ, 0x3 ;  /* 0x0000001a19197211 */ /* 0x000fe600078f18ff */
[----:B------:R-:W4:Y:S01]  /*af70*/  SHFL.IDX PT, R19, R19, 0x1, 0x181f ;  /* 0x00381f0013137f89 */ /* 0x000f2200000e0000 */
[----:B------:R-:W-:Y:S03]  /*af80*/  SHF.R.S32.HI R25, RZ, 0x3, R25 ;  /* 0x00000003ff197819 */ /* 0x000fe60000011419 */
[----:B------:R-:W1:Y:S01]  /*af90*/  SHFL.IDX PT, R6, R6, 0x1, 0x181f ;  /* 0x00381f0006067f89 */ /* 0x000e6200000e0000 */
[----:B------:R-:W-:Y:S04]  /*afa0*/  IADD3 R20, -R25, 0x30, RZ ;  /* 0x0000003019147810 */ /* 0x000fe80007ffe1ff */
[----:B------:R-:W-:Y:S11]  /*afb0*/  ISETP.GE.AND P0, PT, R20, 0x1, PT ;  /* 0x000000011400780c */ /* 0x000ff60003f06270 */
[----:B------:R-:W-:Y:S02]  /*afc0*/  @!UPT UIADD3 URZ, URZ, URZ, URZ ;  /* 0x0000003f3f3ff290 */ /* 0x000fe4000fffe03f */
[C---:B---3--:R-:W-:Y:S05]  /*afd0*/  @P0 IADD3 R24, P1, R21.reuse, R0, RZ ;  /* 0x0000000015180210 */ /* 0x048fea0007f3e0ff */
[C---:B-1----:R-:W-:Y:S05]  /*afe0*/  @P0 IMAD.X R25, R22.reuse, 0x1, R23, P1 ;  /* 0x0000000116190824 */ /* 0x042fea00008e0617 */
[----:B------:R1:W-:Y:S02]  /*aff0*/  @P0 LDGSTS.E.BYPASS.LTC128B.128 [R169+0x14080], [R24.64], !P2 ;  /* 0x1408000018a90fae */ /* 0x0003e4000d101d52 */
[C---:B-1----:R-:W-:Y:S05]  /*b000*/  @P0 IADD3 R24, P1, R21.reuse, R178, RZ ;  /* 0x000000b215180210 */ /* 0x042fea0007f3e0ff */
[C---:B------:R-:W-:Y:S05]  /*b010*/  @P0 IMAD.X R25, R22.reuse, 0x1, R179, P1 ;  /* 0x0000000116190824 */ /* 0x040fea00008e06b3 */
[----:B------:R1:W-:Y:S02]  /*b020*/  @P0 LDGSTS.E.BYPASS.LTC128B.128 [R169+0x15880], [R24.64], !P6 ;  /* 0x1588000018a90fae */ /* 0x0003e4000f101d52 */
[----:B-1----:R-:W-:Y:S05]  /*b030*/  @P0 IADD3 R24, P1, R21, R176, RZ ;  /* 0x000000b015180210 */ /* 0x002fea0007f3e0ff */
[----:B------:R-:W-:Y:S05]  /*b040*/  @P0 IMAD.X R25, R22, 0x1, R177, P1 ;  /* 0x0000000116190824 */ /* 0x000fea00008e06b1 */
[----:B------:R1:W-:Y:S04]  /*b050*/  @P0 LDGSTS.E.BYPASS.LTC128B.128 [R169+0x17080], [R24.64], !P5 ;  /* 0x1708000018a90fae */ /* 0x0003e8000e901d52 */
[----:B-1----:R-:W3:Y:S01]  /*b060*/  LDL R25, [R1+0x28] ;  /* 0x0000280001197983 */ /* 0x002ee20000100800 */
[C---:B--2---:R-:W-:Y:S04]  /*b070*/  @P0 LEA R26, P1, R159.reuse, R21, 0x1 ;  /* 0x000000159f1a0211 */ /* 0x044fe800078208ff */
[----:B---3--:R-:W-:Y:S05]  /*b080*/  @P0 LEA.HI.X R27, R159, R22, R25, 0x1, P1 ;  /* 0x000000169f1b0211 */ /* 0x008fea00008f0c19 */
[----:B------:R1:W-:Y:S01]  /*b090*/  @P0 LDGSTS.E.BYPASS.LTC128B.128 [R169+0x18880], [R26.64], !P4 ;  /* 0x188800001aa90fae */ /* 0x0003e2000e101d52 */
[----:B------:R-:W-:Y:S11]  /*b0a0*/  ISETP.GE.AND P0, PT, R20, 0x21, PT ;  /* 0x000000211400780c */ /* 0x000ff60003f06270 */
[----:B------:R-:W-:Y:S02]  /*b0b0*/  @!UPT UIADD3 URZ, URZ, URZ, URZ ;  /* 0x0000003f3f3ff290 */ /* 0x000fe4000fffe03f */
[C---:B----4-:R-:W-:Y:S02]  /*b0c0*/  @P0 IADD3 R20, P1, R19.reuse, R0, RZ ;  /* 0x0000000013140210 */ /* 0x050fe40007f3e0ff */
[----:B------:R1:W5:Y:S03]  /*b0d0*/  LDL.LU R0, [R1+0x60] ;  /* 0x0000600001007983 */ /* 0x0003660000300800 */
[C---:B------:R-:W-:Y:S05]  /*b0e0*/  @P0 IMAD.X R21, R6.reuse, 0x1, R23, P1 ;  /* 0x0000000106150824 */ /* 0x040fea00008e0617 */
[----:B------:R2:W-:Y:S02]  /*b0f0*/  @P0 LDGSTS.E.BYPASS.LTC128B.128 [R169+0x15080], [R20.64], !P2 ;  /* 0x1508000014a90fae */ /* 0x0005e4000d101d52 */
[C---:B--2---:R-:W-:Y:S05]  /*b100*/  @P0 IADD3 R20, P1, R19.reuse, R178, RZ ;  /* 0x000000b213140210 */ /* 0x044fea0007f3e0ff */
[C---:B------:R-:W-:Y:S05]  /*b110*/  @P0 IMAD.X R21, R6.reuse, 0x1, R179, P1 ;  /* 0x0000000106150824 */ /* 0x040fea00008e06b3 */
[----:B------:R2:W-:Y:S02]  /*b120*/  @P0 LDGSTS.E.BYPASS.LTC128B.128 [R169+0x16880], [R20.64], !P6 ;  /* 0x1688000014a90fae */ /* 0x0005e4000f101d52 */
[----:B--2---:R-:W-:Y:S05]  /*b130*/  @P0 IADD3 R20, P1, R19, R176, RZ ;  /* 0x000000b013140210 */ /* 0x004fea0007f3e0ff */
[----:B------:R-:W-:Y:S01]  /*b140*/  @P0 IMAD.X R21, R6, 0x1, R177, P1 ;  /* 0x0000000106150824 */ /* 0x000fe200008e06b1 */
[C---:B------:R-:W-:Y:S04]  /*b150*/  @P0 LEA R22, P1, R159.reuse, R19, 0x1 ;  /* 0x000000139f160211 */ /* 0x040fe800078208ff */
[----:B------:R1:W-:Y:S01]  /*b160*/  @P0 LDGSTS.E.BYPASS.LTC128B.128 [R169+0x18080], [R20.64], !P5 ;  /* 0x1808000014a90fae */ /* 0x0003e2000e901d52 */
[----:B------:R-:W-:Y:S05]  /*b170*/  @P0 LEA.HI.X R23, R159, R6, R25, 0x1, P1 ;  /* 0x000000069f170211 */ /* 0x000fea00008f0c19 */
[----:B------:R1:W-:Y:S03]  /*b180*/  @P0 LDGSTS.E.BYPASS.LTC128B.128 [R169+0x19880], [R22.64], !P4 ;  /* 0x1988000016a90fae */ /* 0x0003e6000e101d52 */
.L_x_206:
[----:B-1234-:R-:W2:Y:S01]  /*b190*/  LDL.LU R23, [R1+0x44] ;  /* 0x0000440001177983 */ /* 0x01eea20000300800 */
[----:B-----5:R-:W-:Y:S01]  /*b1a0*/  FMNMX.FTZ R0, R168, R0, !PT ;  /* 0x00000000a8007209 */ /* 0x020fe20007810000 */
[----:B------:R-:W-:Y:S02]  /*b1b0*/  UISETP.GT.AND UP0, UPT, UR23, UR4, UPT ;  /* 0x000000041700728c */ /* 0x000fe4000bf04270 */
[----:B------:R-:W0:Y:S01]  /*b1c0*/  LDGDEPBAR ;  /* 0x00000000000079af */ /* 0x000e220000000000 */
[----:B------:R-:W-:Y:S01]  /*b1d0*/  FMNMX.FTZ R0, R170, R0, !PT ;  /* 0x00000000aa007209 */ /* 0x000fe20007810000 */
[----:B------:R-:W-:Y:S02]  /*b1e0*/  UIADD3 UR5, UR23, -0x1, URZ ;  /* 0xffffffff17057890 */ /* 0x000fe4000fffe03f */
[----:B------:R-:W-:Y:S02]  /*b1f0*/  PLOP3.LUT P0, PT, PT, PT, UP0, 0x80, 0x0 ;  /* 0x000000000000781c */ /* 0x000fe40003f0f008 */
[----:B------:R-:W-:Y:S03]  /*b200*/  FMNMX.FTZ R0, R171, R0, !PT ;  /* 0x00000000ab007209 */ /* 0x000fe60007810000 */
[----:B------:R-:W-:Y:S01]  /*b210*/  UMOV UR23, UR5 ;  /* 0x0000000500177c82 */ /* 0x000fe20008000000 */
        /* <DEDUP_REMOVED lines=23> */
[--C-:B------:R-:W-:Y:S01]  /*b390*/  FFMA.FTZ R25, R16, c[0x0][0x2d0], -R169.reuse ;  /* 0x0000b40010197a23 */ /* 0x100fe200000108a9 */
[----:B------:R-:W-:Y:S01]  /*b3a0*/  MOV R16, R22 ;  /* 0x0000001600107202 */ /* 0x000fe20000000f00 */
[--C-:B------:R-:W-:Y:S01]  /*b3b0*/  FFMA.FTZ R172, R172, c[0x0][0x2d0], -R169.reuse ;  /* 0x0000b400acac7a23 */ /* 0x100fe200000108a9 */
[----:B------:R-:W-:Y:S01]  /*b3c0*/  MUFU.EX2 R19, R19 ;  /* 0x0000001300137308 */ /* 0x000fe20000000800 */
[--C-:B------:R-:W-:Y:S02]  /*b3d0*/  FFMA.FTZ R171, R7, c[0x0][0x2d0], -R169.reuse ;  /* 0x0000b40007ab7a23 */ /* 0x100fe400000108a9 */
[--C-:B------:R-:W-:Y:S02]  /*b3e0*/  FFMA.FTZ R170, R18, c[0x0][0x2d0], -R169.reuse ;  /* 0x0000b40012aa7a23 */ /* 0x100fe400000108a9 */
[----:B------:R-:W-:Y:S02]  /*b3f0*/  FFMA.FTZ R169, R17, c[0x0][0x2d0], -R169 ;  /* 0x0000b40011a97a23 */ /* 0x000fe400000108a9 */
[----:B------:R-:W3:Y:S01]  /*b400*/  LDL.LU R17, [R1+0x40] ;  /* 0x0000400001117983 */ /* 0x000ee20000300800 */
[----:B------:R-:W-:Y:S02]  /*b410*/  FMUL.FTZ R3, R3, c[0x0][0x2d0] ;  /* 0x0000b40003037a20 */ /* 0x000fe40000410000 */
[----:B------:R-:W-:Y:S10]  /*b420*/  MUFU.EX2 R20, R20 ;  /* 0x0000001400147308 */ /* 0x000ff40000000800 */
[----:B------:R-:W1:Y:S10]  /*b430*/  MUFU.EX2 R6, R3 ;  /* 0x0000000300067308 */ /* 0x000e740000000800 */
[----:B------:R4:W2:Y:S10]  /*b440*/  MUFU.EX2 R158, R156 ;  /* 0x0000009c009e7308 */ /* 0x0008b40000000800 */
[----:B------:R-:W-:Y:S01]  /*b450*/  MUFU.EX2 R169, R169 ;  /* 0x000000a900a97308 */ /* 0x000fe20000000800 */
[C---:B-1----:R-:W-:Y:S02]  /*b460*/  FMUL.FTZ R28, R6.reuse, R28 ;  /* 0x0000001c061c7220 */ /* 0x042fe40000410000 */
[C---:B------:R-:W-:Y:S02]  /*b470*/  FMUL.FTZ R29, R6.reuse, R29 ;  /* 0x0000001d061d7220 */ /* 0x040fe40000410000 */
[C---:B------:R-:W-:Y:S02]  /*b480*/  FMUL.FTZ R32, R6.reuse, R32 ;  /* 0x0000002006207220 */ /* 0x040fe40000410000 */
[C---:B------:R-:W-:Y:S03]  /*b490*/  FMUL.FTZ R33, R6.reuse, R33 ;  /* 0x0000002106217220 */ /* 0x040fe60000410000 */
[----:B------:R-:W-:Y:S01]  /*b4a0*/  MUFU.EX2 R171, R171 ;  /* 0x000000ab00ab7308 */ /* 0x000fe20000000800 */
[C---:B------:R-:W-:Y:S01]  /*b4b0*/  FMUL.FTZ R36, R6.reuse, R36 ;  /* 0x0000002406247220 */ /* 0x040fe20000410000 */
[C---:B----4-:R-:W-:Y:S01]  /*b4c0*/  F2FP.PACK_AB R156, R19.reuse, R168 ;  /* 0x000000a8139c723e */ /* 0x050fe200000000ff */
        /* <DEDUP_REMOVED lines=47> */
[----:B--2---:R-:W-:Y:S04]  /*b7c0*/  FFMA.FTZ R3, R6, R23, R168 ;  /* 0x0000001706037223 */ /* 0x004fe800000100a8 */
[----:B------:R-:W-:Y:S04]  /*b7d0*/  FADD.FTZ R3, R19, R3 ;  /* 0x0000000313037221 */ /* 0x000fe80000010000 */
[----:B------:R-:W-:Y:S04]  /*b7e0*/  FADD.FTZ R3, R20, R3 ;  /* 0x0000000314037221 */ /* 0x000fe80000010000 */
[C---:B------:R-:W-:Y:S01]  /*b7f0*/  FADD.FTZ R22, R158.reuse, R3 ;  /* 0x000000039e167221 */ /* 0x040fe20000010000 */
[----:B------:R-:W-:Y:S02]  /*b800*/  FMNMX.FTZ R3, R173, R2, !PT ;  /* 0x00000002ad037209 */ /* 0x000fe40007810000 */
[----:B------:R-:W-:Y:S01]  /*b810*/  F2FP.PACK_AB R158, R158, R20 ;  /* 0x000000149e9e723e */ /* 0x000fe200000000ff */
[----:B------:R-:W-:Y:S01]  /*b820*/  FMUL.FTZ R20, R6, R148 ;  /* 0x0000009406147220 */ /* 0x000fe20000410000 */
        /* <DEDUP_REMOVED lines=20> */
[----:B------:R-:W-:Y:S01]  /*b970*/  MUFU.EX2 R7, R7 ;  /* 0x0000000700077308 */ /* 0x000fe20000000800 */
[--C-:B------:R-:W-:Y:S02]  /*b980*/  FFMA.FTZ R18, R9, c[0x0][0x2d0], -R168.reuse ;  /* 0x0000b40009127a23 */ /* 0x100fe400000108a8 */
[--C-:B------:R-:W-:Y:S02]  /*b990*/  FFMA.FTZ R159, R8, c[0x0][0x2d0], -R168.reuse ;  /* 0x0000b400089f7a23 */ /* 0x100fe400000108a8 */
[--C-:B------:R-:W-:Y:S02]  /*b9a0*/  FFMA.FTZ R19, R11, c[0x0][0x2d0], -R168.reuse ;  /* 0x0000b4000b137a23 */ /* 0x100fe400000108a8 */
[--C-:B------:R-:W-:Y:S02]  /*b9b0*/  FFMA.FTZ R27, R10, c[0x0][0x2d0], -R168.reuse ;  /* 0x0000b4000a1b7a23 */ /* 0x100fe400000108a8 */
[--C-:B------:R-:W-:Y:S01]  /*b9c0*/  FFMA.FTZ R26, R13, c[0x0][0x2d0], -R168.reuse ;  /* 0x0000b4000d1a7a23 */ /* 0x100fe200000108a8 */
[----:B------:R-:W3:Y:S01]  /*b9d0*/  MUFU.EX2 R2, R2 ;  /* 0x0000000200027308 */ /* 0x000ee20000000800 */
[--C-:B------:R-:W-:Y:S01]  /*b9e0*/  FFMA.FTZ R23, R12, c[0x0][0x2d0], -R168.reuse ;  /* 0x0000b4000c177a23 */ /* 0x100fe200000108a8 */
[----:B------:R-:W-:Y:S01]  /*b9f0*/  MOV R148, R19 ;  /* 0x0000001300947202 */ /* 0x000fe20000000f00 */
[--C-:B------:R-:W-:Y:S02]  /*ba00*/  FFMA.FTZ R173, R5, c[0x0][0x2d0], -R168.reuse ;  /* 0x0000b40005ad7a23 */ /* 0x100fe400000108a8 */
[--C-:B------:R-:W-:Y:S02]  /*ba10*/  FFMA.FTZ R175, R175, c[0x0][0x2d0], -R168.reuse ;  /* 0x0000b400afaf7a23 */ /* 0x100fe400000108a8 */
[--C-:B------:R-:W-:Y:S01]  /*ba20*/  FFMA.FTZ R174, R14, c[0x0][0x2d0], -R168.reuse ;  /* 0x0000b4000eae7a23 */ /* 0x100fe200000108a8 */
[----:B------:R-:W-:Y:S01]  /*ba30*/  MOV R14, R25 ;  /* 0x00000019000e7202 */ /* 0x000fe20000000f00 */
[----:B------:R-:W-:Y:S01]  /*ba40*/  FFMA.FTZ R168, R4, c[0x0][0x2d0], -R168 ;  /* 0x0000b40004a87a23 */ /* 0x000fe200000108a8 */
[----:B------:R-:W1:Y:S01]  /*ba50*/  MUFU.EX2 R15, R15 ;  /* 0x0000000f000f7308 */ /* 0x000e620000000800 */
[C---:B------:R-:W-:Y:S02]  /*ba60*/  FMUL.FTZ R5, R6.reuse, R133 ;  /* 0x0000008506057220 */ /* 0x040fe40000410000 */
        /* <DEDUP_REMOVED lines=8> */
[----:B------:R-:W-:Y:S01]  /*baf0*/  MUFU.EX2 R168, R168 ;  /* 0x000000a800a87308 */ /* 0x000fe20000000800 */
[----:B------:R-:W-:Y:S01]  /*bb00*/  FMUL.FTZ R25, R6, R153 ;  /* 0x0000009906197220 */ /* 0x000fe20000410000 */
[----:B------:R-:W-:Y:S01]  /*bb10*/  MOV R153, R23 ;  /* 0x0000001700997202 */ /* 0x000fe20000000f00 */
[C---:B---3--:R-:W-:Y:S02]  /*bb20*/  FFMA.FTZ R4, R2.reuse, R17, R7 ;  /* 0x0000001102047223 */ /* 0x048fe40000010007 */
[C---:B------:R-:W-:Y:S02]  /*bb30*/  FMUL.FTZ R10, R2.reuse, R138 ;  /* 0x0000008a020a7220 */ /* 0x040fe40000410000 */
[C---:B------:R-:W-:Y:S02]  /*bb40*/  FMUL.FTZ R19, R2.reuse, R147 ;  /* 0x0000009302137220 */ /* 0x040fe40000410000 */
[C---:B------:R-:W-:Y:S01]  /*bb50*/  FMUL.FTZ R26, R2.reuse, R154 ;  /* 0x0000009a021a7220 */ /* 0x040fe20000410000 */
[----:B------:R-:W2:Y:S01]  /*bb60*/  MUFU.EX2 R141, R141 ;  /* 0x0000008d008d7308 */ /* 0x000ea20000000800 */
[----:B------:R-:W-:Y:S01]  /*bb70*/  FMUL.FTZ R27, R2, R155 ;  /* 0x0000009b021b7220 */ /* 0x000fe20000410000 */
[C---:B-1----:R-:W-:Y:S01]  /*bb80*/  F2FP.PACK_AB R157, R15.reuse, R7 ;  /* 0x000000070f9d723e */ /* 0x042fe200000000ff */
[----:B------:R-:W-:Y:S01]  /*bb90*/  FADD.FTZ R11, R15, R4 ;  /* 0x000000040f0b7221 */ /* 0x000fe20000010000 */
[----:B------:R-:W-:Y:S01]  /*bba0*/  MOV R15, R24 ;  /* 0x00000018000f7202 */ /* 0x000fe20000000f00 */
[----:B------:R-:W-:Y:S01]  /*bbb0*/  FMUL.FTZ R4, R6, R132 ;  /* 0x0000008406047220 */ /* 0x000fe20000410000 */
[----:B------:R-:W-:Y:S01]  /*bbc0*/  MOV R132, R21 ;  /* 0x0000001500847202 */ /* 0x000fe20000000f00 */
[----:B------:R-:W-:Y:S01]  /*bbd0*/  FMUL.FTZ R7, R2, R135 ;  /* 0x0000008702077220 */ /* 0x000fe20000410000 */
[----:B------:R-:W-:Y:S01]  /*bbe0*/  MOV R140, R15 ;  /* 0x0000000f008c7202 */ /* 0x000fe20000000f00 */
[C---:B------:R-:W-:Y:S01]  /*bbf0*/  FMUL.FTZ R17, R6.reuse, R145 ;  /* 0x0000009106117220 */ /* 0x040fe20000410000 */
[----:B------:R-:W-:Y:S01]  /*bc00*/  MOV R138, R132 ;  /* 0x00000084008a7202 */ /* 0x000fe20000000f00 */
[C---:B------:R-:W-:Y:S01]  /*bc10*/  FMUL.FTZ R21, R6.reuse, R149 ;  /* 0x0000009506157220 */ /* 0x040fe20000410000 */
[----:B------:R-:W-:Y:S01]  /*bc20*/  MOV R132, R18 ;  /* 0x0000001200847202 */ /* 0x000fe20000000f00 */
[----:B------:R-:W-:Y:S01]  /*bc30*/  FMUL.FTZ R24, R6, R152 ;  /* 0x0000009806187220 */ /* 0x000fe20000410000 */
[----:B------:R-:W-:Y:S01]  /*bc40*/  MOV R152, R22 ;  /* 0x0000001600987202 */ /* 0x000fe20000000f00 */
[C---:B------:R-:W-:Y:S01]  /*bc50*/  FMUL.FTZ R6, R2.reuse, R134 ;  /* 0x0000008602067220 */ /* 0x040fe20000410000 */
[----:B------:R-:W-:Y:S01]  /*bc60*/  MOV R149, R14 ;  /* 0x0000000e00957202 */ /* 0x000fe20000000f00 */
[C---:B------:R-:W-:Y:S01]  /*bc70*/  FMUL.FTZ R14, R2.reuse, R142 ;  /* 0x0000008e020e7220 */ /* 0x040fe20000410000 */
[----:B------:R-:W-:Y:S01]  /*bc80*/  MOV R144, R11 ;  /* 0x0000000b00907202 */ /* 0x000fe20000000f00 */
[C---:B------:R-:W-:Y:S01]  /*bc90*/  FMUL.FTZ R11, R2.reuse, R139 ;  /* 0x0000008b020b7220 */ /* 0x040fe20000410000 */
[----:B------:R-:W-:Y:S01]  /*bca0*/  MUFU.EX2 R145, R159 ;  /* 0x0000009f00917308 */ /* 0x000fe20000000800 */
[C---:B------:R-:W-:Y:S02]  /*bcb0*/  FMUL.FTZ R15, R2.reuse, R143 ;  /* 0x0000008f020f7220 */ /* 0x040fe40000410000 */
[C---:B------:R-:W-:Y:S02]  /*bcc0*/  FMUL.FTZ R18, R2.reuse, R146 ;  /* 0x0000009202127220 */ /* 0x040fe40000410000 */
[C---:B------:R-:W-:Y:S02]  /*bcd0*/  FMUL.FTZ R22, R2.reuse, R150 ;  /* 0x0000009602167220 */ /* 0x040fe40000410000 */
        /* <DEDUP_REMOVED lines=26> */
[----:B------:R4:W-:Y:S01]  /*be80*/  MUFU.EX2 R150, R153 ;  /* 0x0000009900967308 */ /* 0x0009e20000000800 */
        /* <DEDUP_REMOVED lines=35> */
[----:B------:R3:W3:Y:S01]  /*c0c0*/  MUFU.EX2 R2, R132 ;  /* 0x0000008400027308 */ /* 0x0006e20000000800 */
[----:B--2---:R-:W-:Y:S02]  /*c0d0*/  FADD.FTZ R146, R141, R152 ;  /* 0x000000988d927221 */ /* 0x004fe40000010000 */
[----:B----4-:R-:W-:Y:S02]  /*c0e0*/  LDSM.16.MT88.4 R152, [R249+0x5080] ;  /* 0x00508000f998783b */ /* 0x010fe40000004200 */
[----:B-1----:R-:W-:Y:S04]  /*c0f0*/  FADD.FTZ R146, R143, R146 ;  /* 0x000000928f927221 */ /* 0x002fe80000010000 */
[----:B---3--:R-:W-:Y:S04]  /*c100*/  FADD.FTZ R146, R140, R146 ;  /* 0x000000928c927221 */ /* 0x008fe80000010000 */
[----:B------:R-:W-:Y:S01]  /*c110*/  FADD.FTZ R146, R142, R146 ;  /* 0x000000928e927221 */ /* 0x000fe20000010000 */
[----:B------:R-:W1:Y:S01]  /*c120*/  LDSM.16.MT88.4 R132, [R252+0x4080] ;  /* 0x00408000fc84783b */ /* 0x000e620000004200 */
[----:B------:R-:W-:Y:S01]  /*c130*/  F2FP.PACK_AB R159, R145, R2 ;  /* 0x00000002919f723e */ /* 0x000fe200000000ff */
[----:B------:R-:W-:Y:S02]  /*c140*/  FADD.FTZ R144, R2, R144 ;  /* 0x0000009002907221 */ /* 0x000fe40000010000 */
[----:B------:R2:W3:Y:S04]  /*c150*/  MUFU.EX2 R2, R137 ;  /* 0x0000008900027308 */ /* 0x0004e80000000800 */
[----:B--2---:R-:W-:Y:S01]  /*c160*/  LDSM.16.MT88.4 R136, [R252+0x4880] ;  /* 0x00488000fc88783b */ /* 0x004fe20000004200 */
        /* <DEDUP_REMOVED lines=48> */
[----:B------:R1:W2:Y:S03]  /*c470*/  MUFU.EX2 R156, R172 ;  /* 0x000000ac009c7308 */ /* 0x0002a60000000800 */
[----:B---3--:R-:W-:Y:S03]  /*c480*/  F2FP.PACK_AB R133, R2, R148 ;  /* 0x000000940285723e */ /* 0x008fe600000000ff */
[----:B------:R-:W-:Y:S02]  /*c490*/  F2FP.PACK_AB R134, R142, R140 ;  /* 0x0000008c8e86723e */ /* 0x000fe400000000ff */
[----:B------:R-:W3:Y:S02]  /*c4a0*/  LDSM.16.MT88.4 R140, [R250+0x4880] ;  /* 0x00488000fa8c783b */ /* 0x000ee40000004200 */
[----:B------:R4:W2:Y:S01]  /*c4b0*/  MUFU.EX2 R158, R170 ;  /* 0x000000aa009e7308 */ /* 0x0008a20000000800 */
[----:B------:R-:W-:Y:S02]  /*c4c0*/  F2FP.PACK_AB R135, R150, R149 ;  /* 0x000000959687723e */ /* 0x000fe400000000ff */
[----:B------:R-:W-:Y:S02]  /*c4d0*/  F2FP.PACK_AB R157, R174, R175 ;  /* 0x000000afae9d723e */ /* 0x000fe400000000ff */
[----:B------:R-:W-:Y:S03]  /*c4e0*/  F2FP.PACK_AB R159, R168, R173 ;  /* 0x000000ada89f723e */ /* 0x000fe600000000ff */
[C---:B------:R-:W-:Y:S05]  /*c4f0*/  HMMA.16816.F32 R4, R132.reuse, R136, R4 ;  /* 0x000000888404723c */ /* 0x040fea0000001804 */
[----:B-1----:R-:W-:Y:S03]  /*c500*/  MOV R172, R150 ;  /* 0x0000009600ac7202 */ /* 0x002fe60000000f00 */
[C---:B------:R-:W-:Y:S01]  /*c510*/  HMMA.16816.F32 R8, R132.reuse, R138, R8 ;  /* 0x0000008a8408723c */ /* 0x040fe20000001808 */
[----:B------:R-:W1:Y:S03]  /*c520*/  LDSM.16.MT88.4 R136, [R249+0x4880] ;  /* 0x00488000f988783b */ /* 0x000e660000004200 */
[----:B----4-:R-:W-:Y:S04]  /*c530*/  MOV R170, R149 ;  /* 0x0000009500aa7202 */ /* 0x010fe80000000f00 */
[C---:B---3--:R-:W-:Y:S08]  /*c540*/  HMMA.16816.F32 R12, R132.reuse, R140, R12 ;  /* 0x0000008c840c723c */ /* 0x048ff0000000180c */
[C---:B------:R-:W-:Y:S01]  /*c550*/  HMMA.16816.F32 R16, R132.reuse, R142, R16 ;  /* 0x0000008e8410723c */ /* 0x040fe20000001810 */
[----:B------:R-:W3:Y:S07]  /*c560*/  LDSM.16.MT88.4 R140, [R248+0x4880] ;  /* 0x00488000f88c783b */ /* 0x000eee0000004200 */
[C---:B-1----:R-:W-:Y:S08]  /*c570*/  HMMA.16816.F32 R20, R132.reuse, R136, R20 ;  /* 0x000000888414723c */ /* 0x042ff00000001814 */
[C---:B------:R-:W-:Y:S01]  /*c580*/  HMMA.16816.F32 R24, R132.reuse, R138, R24 ;  /* 0x0000008a8418723c */ /* 0x040fe20000001818 */
[----:B------:R-:W1:Y:S07]  /*c590*/  LDSM.16.MT88.4 R136, [R252+0x6080] ;  /* 0x00608000fc88783b */ /* 0x000e6e0000004200 */
        /* <DEDUP_REMOVED lines=36> */
[C---:B---3--:R-:W-:Y:S07]  /*c7e0*/  HMMA.16816.F32 R124, R132.reuse, R140, R124 ;  /* 0x0000008c847c723c */ /* 0x048fee000000187c */
[----:B--2---:R-:W-:Y:S01]  /*c7f0*/  FADD.FTZ R141, R156, R146 ;  /* 0x000000929c8d7221 */ /* 0x004fe20000010000 */
[----:B------:R-:W-:Y:S04]  /*c800*/  HMMA.16816.F32 R128, R132, R142, R128 ;  /* 0x0000008e8480723c */ /* 0x000fe80000001880 */
[C---:B------:R-:W-:Y:S01]  /*c810*/  FADD.FTZ R141, R171.reuse, R141 ;  /* 0x0000008dab8d7221 */ /* 0x040fe20000010000 */
[----:B------:R-:W-:Y:S01]  /*c820*/  F2FP.PACK_AB R156, R171, R156 ;  /* 0x0000009cab9c723e */ /* 0x000fe200000000ff */
[----:B------:R-:W-:Y:S02]  /*c830*/  FADD.FTZ R140, R145, R144 ;  /* 0x00000090918c7221 */ /* 0x000fe40000010000 */
[----:B------:R-:W-:Y:S01]  /*c840*/  FADD.FTZ R141, R158, R141 ;  /* 0x0000008d9e8d7221 */ /* 0x000fe20000010000 */
[----:B------:R-:W2:Y:S03]  /*c850*/  LDSM.16.MT88.4 R144, [R250+0x5080] ;  /* 0x00508000fa90783b */ /* 0x000ea60000004200 */
[C---:B------:R-:W-:Y:S01]  /*c860*/  FADD.FTZ R132, R169.reuse, R141 ;  /* 0x0000008da9847221 */ /* 0x040fe20000010000 */
[----:B------:R-:W-:Y:S01]  /*c870*/  F2FP.PACK_AB R158, R169, R158 ;  /* 0x0000009ea99e723e */ /* 0x000fe200000000ff */
[----:B------:R-:W-:Y:S03]  /*c880*/  FADD.FTZ R169, R148, R140 ;  /* 0x0000008c94a97221 */ /* 0x000fe60000010000 */
[----:B------:R1:W-:Y:S01]  /*c890*/  STL [R1+0x44], R132 ;  /* 0x0000448401007387 */ /* 0x0003e20000100800 */
[----:B------:R-:W-:Y:S04]  /*c8a0*/  FADD.FTZ R169, R2, R169 ;  /* 0x000000a902a97221 */ /* 0x000fe80000010000 */
[----:B------:R-:W-:Y:S04]  /*c8b0*/  FADD.FTZ R2, R170, R169 ;  /* 0x000000a9aa027221 */ /* 0x000fe80000010000 */
[----:B------:R-:W-:Y:S04]  /*c8c0*/  FADD.FTZ R2, R172, R2 ;  /* 0x00000002ac027221 */ /* 0x000fe80000010000 */
[----:B------:R-:W-:Y:S04]  /*c8d0*/  FADD.FTZ R2, R175, R2 ;  /* 0x00000002af027221 */ /* 0x000fe80000010000 */
[----:B------:R-:W-:Y:S01]  /*c8e0*/  FADD.FTZ R174, R174, R2 ;  /* 0x00000002aeae7221 */ /* 0x000fe20000010000 */
[----:B------:R-:W-:Y:S03]  /*c8f0*/  MOV R2, R3 ;  /* 0x0000000300027202 */ /* 0x000fe60000000f00 */
[----:B------:R-:W-:Y:S01]  /*c900*/  FADD.FTZ R174, R173, R174 ;  /* 0x000000aeadae7221 */ /* 0x000fe20000010000 */
[C---:B-1----:R-:W-:Y:S01]  /*c910*/  HMMA.16816.F32 R132, R156.reuse, R136, R4 ;  /* 0x000000889c84723c */ /* 0x042fe20000001804 */
[----:B------:R-:W1:Y:S07]  /*c920*/  LDSM.16.MT88.4 R4, [R248+0x5080] ;  /* 0x00508000f804783b */ /* 0x000e6e0000004200 */
[C---:B------:R-:W-:Y:S01]  /*c930*/  HMMA.16816.F32 R136, R156.reuse, R138, R8 ;  /* 0x0000008a9c88723c */ /* 0x040fe20000001808 */
[----:B------:R-:W3:Y:S07]  /*c940*/  LDSM.16.MT88.4 R8, [R252+0x6880] ;  /* 0x00688000fc08783b */ /* 0x000eee0000004200 */
[C---:B--2---:R-:W-:Y:S01]  /*c950*/  HMMA.16816.F32 R140, R156.reuse, R144, R12 ;  /* 0x000000909c8c723c */ /* 0x044fe2000000180c */
[----:B------:R-:W2:Y:S07]  /*c960*/  LDSM.16.MT88.4 R12, [R250+0x6880] ;  /* 0x00688000fa0c783b */ /* 0x000eae0000004200 */
[C---:B------:R-:W-:Y:S08]  /*c970*/  HMMA.16816.F32 R144, R156.reuse, R146, R16 ;  /* 0x000000929c90723c */ /* 0x040ff00000001810 */
[C---:B------:R-:W-:Y:S08]  /*c980*/  HMMA.16816.F32 R148, R156.reuse, R152, R20 ;  /* 0x000000989c94723c */ /* 0x040ff00000001814 */
[C---:B------:R-:W-:Y:S08]  /*c990*/  HMMA.16816.F32 R152, R156.reuse, R154, R24 ;  /* 0x0000009a9c98723c */ /* 0x040ff00000001818 */
[C---:B-1----:R-:W-:Y:S08]  /*c9a0*/  HMMA.16816.F32 R28, R156.reuse, R4, R28 ;  /* 0x000000049c1c723c */ /* 0x042ff0000000181c */
[C---:B------:R-:W-:Y:S01]  /*c9b0*/  HMMA.16816.F32 R32, R156.reuse, R6, R32 ;  /* 0x000000069c20723c */ /* 0x040fe20000001820 */
[----:B------:R-:W1:Y:S07]  /*c9c0*/  LDSM.16.MT88.4 R4, [R249+0x6880] ;  /* 0x00688000f904783b */ /* 0x000e6e0000004200 */
[C---:B---3--:R-:W-:Y:S08]  /*c9d0*/  HMMA.16816.F32 R36, R156.reuse, R8, R36 ;  /* 0x000000089c24723c */ /* 0x048ff00000001824 */
[C---:B------:R-:W-:Y:S01]  /*c9e0*/  HMMA.16816.F32 R40, R156.reuse, R10, R40 ;  /* 0x0000000a9c28723c */ /* 0x040fe20000001828 */
[----:B------:R-:W3:Y:S07]  /*c9f0*/  LDSM.16.MT88.4 R8, [R248+0x6880] ;  /* 0x00688000f808783b */ /* 0x000eee0000004200 */
[C---:B--2---:R-:W-:Y:S08]  /*ca00*/  HMMA.16816.F32 R44, R156.reuse, R12, R44 ;  /* 0x0000000c9c2c723c */ /* 0x044ff0000000182c */
[C---:B------:R-:W-:Y:S01]  /*ca10*/  HMMA.16816.F32 R48, R156.reuse, R14, R48 ;  /* 0x0000000e9c30723c */ /* 0x040fe20000001830 */
[----:B------:R-:W2:Y:S07]  /*ca20*/  LDSM.16.MT88.4 R12, [R252+0x8080] ;  /* 0x00808000fc0c783b */ /* 0x000eae0000004200 */
        /* <DEDUP_REMOVED lines=22> */
[C---:B------:R-:W-:Y:S08]  /*cb90*/  HMMA.16816.F32 R112, R156.reuse, R10, R112 ;  /* 0x0000000a9c70723c */ /* 0x040ff00000001870 */
[C---:B--2---:R-:W-:Y:S08]  /*cba0*/  HMMA.16816.F32 R116, R156.reuse, R12, R116 ;  /* 0x0000000c9c74723c */ /* 0x044ff00000001874 */
[C---:B------:R-:W-:Y:S08]  /*cbb0*/  HMMA.16816.F32 R120, R156.reuse, R14, R120 ;  /* 0x0000000e9c78723c */ /* 0x040ff00000001878 */
[C---:B-1----:R-:W-:Y:S07]  /*cbc0*/  HMMA.16816.F32 R124, R156.reuse, R4, R124 ;  /* 0x000000049c7c723c */ /* 0x042fee000000187c */
[----:B------:R-:W-:Y:S01]  /*cbd0*/  FADD.FTZ R4, R168, R174 ;  /* 0x000000aea8047221 */ /* 0x000fe20000010000 */
[----:B------:R-:W-:Y:S04]  /*cbe0*/  HMMA.16816.F32 R128, R156, R6, R128 ;  /* 0x000000069c80723c */ /* 0x000fe80000001880 */
[----:B------:R1:W-:Y:S04]  /*cbf0*/  STL [R1+0x40], R4 ;  /* 0x0000400401007387 */ /* 0x0003e80000100800 */
[----:B-1----:R-:W-:-:S05]  /*cc00*/  @P0 BRA `(.L_x_207) ;  /* 0xffffcf6000000947 */ /* 0x002fca000383ffff */
.L_x_202:
[----:B------:R-:W-:-:S06]  /*cc10*/  UISETP.GE.AND UP0, UPT, UR23, UR7, UPT ;  /* 0x000000071700728c */ /* 0x000fcc000bf06270 */
[----:B------:R-:W-:-:S13]  /*cc20*/  PLOP3.LUT P0, PT, PT, PT, UP0, 0x40, 0x0 ;  /* 0x000000000000781c */ /* 0x000fda0003f0e808 */
[----:B------:R-:W-:Y:S05]  /*cc30*/  @P0 BRA `(.L_x_208) ;  /* 0x00003ee000000947 */ /* 0x000fea0003800000 */
[----:B------:R-:W1:Y:S04]  /*cc40*/  S2R R3, SR_TID.X ;  /* 0x0000000000037919 */ /* 0x000e680000002100 */
[----:B------:R-:W2:Y:S01]  /*cc50*/  LDL.LU R4, [R1+0x3c] ;  /* 0x00003c0001047983 */ /* 0x000ea20000300800 */
[----:B-1----:R-:W-:-:S04]  /*cc60*/  SHF.R.S32.HI R5, RZ, 0x1f, R3 ;  /* 0x0000001fff057819 */ /* 0x002fc80000011403 */
[----:B------:R-:W-:Y:S02]  /*cc70*/  LEA.HI R5, R5, R3, RZ, 0x3 ;  /* 0x0000000305057211 */ /* 0x000fe400078f18ff */
[----:B------:R-:W2:Y:S02]  /*cc80*/  LDL R3, [R1+0x24] ;  /* 0x0000240001037983 */ /* 0x000ea40000100800 */
[----:B------:R-:W-:-:S04]  /*cc90*/  SHF.R.S32.HI R5, RZ, 0x3, R5 ;  /* 0x00000003ff057819 */ /* 0x000fc80000011405 */
[----:B------:R-:W-:Y:S01]  /*cca0*/  IADD3 R6, -R5, 0x30, RZ ;  /* 0x0000003005067810 */ /* 0x000fe20007ffe1ff */
[----:B------:R-:W-:Y:S01]  /*ccb0*/  IMAD.MOV.U32 R156, RZ, RZ, R2 ;  /* 0x000000ffff9c7224 */ /* 0x000fe200078e0002 */
[C---:B--2---:R-:W-:Y:S01]  /*ccc0*/  SHF.L.U64.HI R5, R3.reuse, 0x1, R4 ;  /* 0x0000000103057819 */ /* 0x044fe20000010204 */
[----:B------:R-:W-:-:S04]  /*ccd0*/  IMAD.SHL.U32 R4, R3, 0x2, RZ ;  /* 0x0000000203047824 */ /* 0x000fc800078e00ff */
[----:B------:R1:W-:Y:S04]  /*cce0*/  STL [R1+0x48], R5 ;  /* 0x0000480501007387 */ /* 0x0003e80000100800 */
[----:B------:R1:W-:Y:S01]  /*ccf0*/  STL [R1+0x3c], R4 ;  /* 0x00003c0401007387 */ /* 0x0003e20000100800 */
[----:B------:R-:W-:-:S03]  /*cd00*/  IMAD.MOV.U32 R3, RZ, RZ, R0 ;  /* 0x000000ffff037224 */ /* 0x000fc600078e0000 */
.L_x_221:
[----:B------:R-:W2:Y:S01]  /*cd10*/  LDL R0, [R1+0xc] ;  /* 0x00000c0001007983 */ /* 0x000ea20000100800 */
[----:B------:R-:W-:Y:S04]  /*cd20*/  DEPBAR.LE SB0, 0x0 ;  /* 0x000080000000791a */ /* 0x000fe80000000000 */
[----:B------:R-:W3:Y:S01]  /*cd30*/  LDL R9, [R1+0x3c] ;  /* 0x00003c0001097983 */ /* 0x000ee20000100800 */
[----:B------:R-:W-:Y:S03]  /*cd40*/  BSSY B0, `(.L_x_209) ;  /* 0x0000055000007945 */ /* 0x000fe60003800000 */
[----:B------:R-:W4:Y:S04]  /*cd50*/  LDL R6, [R1+0x8] ;  /* 0x0000080001067983 */ /* 0x000f280000100800 */
[----:B------:R-:W5:Y:S04]  /*cd60*/  LDL R8, [R1+0x48] ;  /* 0x0000480001087983 */ /* 0x000f680000100800 */
[----:B------:R-:W2:Y:S04]  /*cd70*/  LDL R157, [R1+0x24] ;  /* 0x00002400019d7983 */ /* 0x000ea80000100800 */
[----:B------:R-:W2:Y:S04]  /*cd80*/  LDL R7, [R1+0x4] ;  /* 0x0000040001077983 */ /* 0x000ea80000100800 */
[----:B------:R-:W3:Y:S04]  /*cd90*/  LDL R13, [R1+0x1c] ;  /* 0x00001c00010d7983 */ /* 0x000ee80000100800 */
[----:B------:R-:W3:Y:S04]  /*cda0*/  LDL R23, [R1] ;  /* 0x0000000001177983 */ /* 0x000ee80000100800 */
[----:B------:R-:W5:Y:S04]  /*cdb0*/  LDL R21, [R1+0x18] ;  /* 0x0000180001157983 */ /* 0x000f680000100800 */
[----:B------:R-:W5:Y:S04]  /*cdc0*/  LDL R22, [R1+0x30] ;  /* 0x0000300001167983 */ /* 0x000f680000100800 */
[----:B------:R-:W5:Y:S04]  /*cdd0*/  LDL R20, [R1+0x2c] ;  /* 0x00002c0001147983 */ /* 0x000f680000100800 */
[----:B------:R-:W-:Y:S06]  /*cde0*/  BAR.SYNC.DEFER_BLOCKING 0x0 ;  /* 0x0000000000007b1d */ /* 0x000fec0000010000 */
[----:B------:R-:W-:Y:S04]  /*cdf0*/  LDSM.16.M88.4 R172, [R247] ;  /* 0x00000000f7ac783b */ /* 0x000fe80000000200 */
[----:B------:R-:W-:Y:S04]  /*ce00*/  LDSM.16.M88.4 R176, [R246] ;  /* 0x00000000f6b0783b */ /* 0x000fe80000000200 */
[----:B--2---:R-:W-:Y:S01]  /*ce10*/  LDSM.16.M88.4 R16, [R7+0x14880] ;  /* 0x014880000710783b */ /* 0x004fe20000000200 */
[----:B------:R-:W-:Y:S01]  /*ce20*/  SHF.R.S32.HI R2, RZ, 0x1f, R0 ;  /* 0x0000001fff027819 */ /* 0x000fe20000011400 */
[----:B-1----:R-:W-:Y:S01]  /*ce30*/  IMAD.WIDE.U32 R4, R0, c[0x0][0x208], RZ ;  /* 0x0000820000047a25 */ /* 0x002fe200078e00ff */
[----:B------:R-:W-:Y:S01]  /*ce40*/  ISETP.GE.AND P1, PT, R157, c[0x0][0x1d4], PT ;  /* 0x000075009d007a0c */ /* 0x000fe20003f26270 */
[----:B------:R-:W-:Y:S02]  /*ce50*/  LDSM.16.M88.4 R24, [R7+0x15080] ;  /* 0x015080000718783b */ /* 0x000fe40000000200 */
[----:B------:R-:W-:Y:S02]  /*ce60*/  IMAD R2, R2, c[0x0][0x208], RZ ;  /* 0x0000820002027a24 */ /* 0x000fe400078e02ff */
[----:B---3--:R-:W-:Y:S02]  /*ce70*/  LDSM.16.M88.4 R168, [R23] ;  /* 0x0000000017a8783b */ /* 0x008fe40000000200 */
[----:B------:R-:W-:Y:S01]  /*ce80*/  IMAD R2, R0, c[0x0][0x20c], R2 ;  /* 0x0000830000027a24 */ /* 0x000fe200078e0202 */
[----:B----4-:R-:W-:Y:S01]  /*ce90*/  SHF.R.S32.HI R0, RZ, 0x1f, R6 ;  /* 0x0000001fff007819 */ /* 0x010fe20000011406 */
[----:B-----5:R-:W-:Y:S02]  /*cea0*/  IMAD.SHL.U32 R159, R21, 0x2, RZ ;  /* 0x00000002159f7824 */ /* 0x020fe400078e00ff */
[----:B------:R-:W-:Y:S02]  /*ceb0*/  IMAD.IADD R5, R5, 0x1, R2 ;  /* 0x0000000105057824 */ /* 0x000fe400078e0202 */
[----:B------:R-:W2:Y:S01]  /*cec0*/  LDL R2, [R1+0x10] ;  /* 0x0000100001027983 */ /* 0x000ea20000100800 */
[----:B------:R-:W-:Y:S01]  /*ced0*/  IMAD R0, R0, c[0x0][0x218], RZ ;  /* 0x0000860000007a24 */ /* 0x000fe200078e02ff */
[----:B------:R-:W-:Y:S01]  /*cee0*/  SHF.L.U64.HI R21, R21, 0x1, R22 ;  /* 0x0000000115157819 */ /* 0x000fe20000010216 */
[C---:B------:R-:W-:Y:S04]  /*cef0*/  IMAD.WIDE.U32 R4, R6.reuse, c[0x0][0x218], R4 ;  /* 0x0000860006047a25 */ /* 0x040fe800078e0004 */
[----:B------:R-:W-:Y:S01]  /*cf00*/  IMAD R0, R6, c[0x0][0x21c], R0 ;  /* 0x0000870006007a24 */ /* 0x000fe200078e0200 */
[----:B------:R-:W-:Y:S04]  /*cf10*/  IADD3 R12, P0, R4, UR24, RZ ;  /* 0x00000018040c7c10 */ /* 0x000fe8000ff1e0ff */
[----:B------:R-:W-:Y:S02]  /*cf20*/  IADD3.X R0, R5, UR15, R0, P0, !PT ;  /* 0x0000000f05007c10 */ /* 0x000fe400087fe400 */
[C---:B------:R-:W-:Y:S04]  /*cf30*/  LEA R4, P0, R12.reuse, c[0x0][0x1f8], 0x1 ;  /* 0x00007e000c047a11 */ /* 0x040fe800078008ff */
[----:B------:R-:W-:Y:S01]  /*cf40*/  LEA.HI.X R12, R12, c[0x0][0x1fc], R0, 0x1, P0 ;  /* 0x00007f000c0c7a11 */ /* 0x000fe200000f0c00 */
[----:B------:R-:W1:Y:S04]  /*cf50*/  SHFL.IDX PT, R6, R4, RZ, 0x181f ;  /* 0x00181fff04067589 */ /* 0x000e6800000e0000 */
[----:B------:R-:W3:Y:S04]  /*cf60*/  LDL R0, [R1+0x14] ;  /* 0x0000140001007983 */ /* 0x000ee80000100800 */
[----:B------:R-:W4:Y:S01]  /*cf70*/  SHFL.IDX PT, R5, R12, RZ, 0x181f ;  /* 0x00181fff0c057589 */ /* 0x000f2200000e0000 */
[C---:B-1----:R-:W-:Y:S05]  /*cf80*/  IADD3 R14, P0, R6.reuse, R9, RZ ;  /* 0x00000009060e7210 */ /* 0x042fea0007f1e0ff */
[C---:B----4-:R-:W-:Y:S02]  /*cf90*/  IMAD.X R15, R5.reuse, 0x1, R8, P0 ;  /* 0x00000001050f7824 */ /* 0x050fe400000e0608 */
[----:B------:R1:W4:Y:S04]  /*cfa0*/  LDSM.16.M88.4 R8, [R7+0x14080] ;  /* 0x014080000708783b */ /* 0x0003280000000200 */
[----:B------:R-:W-:Y:S01]  /*cfb0*/  @!PT LDS RZ, [RZ] ;  /* 0x00000000fffff984 */ /* 0x000fe20000000800 */
[----:B------:R-:W-:Y:S01]  /*cfc0*/  @!PT LDS RZ, [RZ] ;  /* 0x00000000fffff984 */ /* 0x000fe20000000800 */
[----:B------:R-:W-:Y:S01]  /*cfd0*/  @!PT LDS RZ, [RZ] ;  /* 0x00000000fffff984 */ /* 0x000fe20000000800 */
[----:B------:R5:W-:Y:S04]  /*cfe0*/  LDGSTS.E.BYPASS.LTC128B.128 [R13+0x4080], [R14.64], !P1 ;  /* 0x040800000e0d7fae */ /* 0x000be8000c901d52 */
[----:B-1----:R-:W4:Y:S04]  /*cff0*/  LDL R7, [R1+0x28] ;  /* 0x0000280001077983 */ /* 0x002f280000100800 */
[----:B------:R1:W-:Y:S01]  /*d000*/  STL [R1+0x4c], R21 ;  /* 0x00004c1501007387 */ /* 0x0003e20000100800 */
[----:B-----5:R-:W-:Y:S05]  /*d010*/  IADD3 R14, P0, R6, R159, RZ ;  /* 0x0000009f060e7210 */ /* 0x020fea0007f1e0ff */
[C---:B------:R-:W-:Y:S05]  /*d020*/  IMAD.X R15, R5.reuse, 0x1, R21, P0 ;  /* 0x00000001050f7824 */ /* 0x040fea00000e0615 */
[----:B------:R5:W-:Y:S01]  /*d030*/  LDGSTS.E.BYPASS.LTC128B.128 [R13+0x5880], [R14.64], !P6 ;  /* 0x058800000e0d7fae */ /* 0x000be2000f101d52 */
[C---:B---3--:R-:W-:Y:S01]  /*d040*/  SHF.L.U64.HI R158, R0.reuse, 0x1, R20 ;  /* 0x00000001009e7819 */ /* 0x048fe20000010214 */
[----:B------:R-:W-:Y:S02]  /*d050*/  IMAD.SHL.U32 R157, R0, 0x2, RZ ;  /* 0x00000002009d7824 */ /* 0x000fe400078e00ff */
[----:B------:R-:W3:Y:S01]  /*d060*/  S2R R20, SR_TID.X ;  /* 0x0000000000147919 */ /* 0x000ee20000002100 */
[----:B--2---:R-:W-:Y:S02]  /*d070*/  IMAD.SHL.U32 R0, R2, 0x2, RZ ;  /* 0x0000000202007824 */ /* 0x004fe400078e00ff */
[C---:B-----5:R-:W-:Y:S05]  /*d080*/  IADD3 R14, P0, R6.reuse, R157, RZ ;  /* 0x0000009d060e7210 */ /* 0x060fea0007f1e0ff */
[C---:B------:R-:W-:Y:S01]  /*d090*/  IMAD.X R15, R5.reuse, 0x1, R158, P0 ;  /* 0x00000001050f7824 */ /* 0x040fe200000e069e */
[----:B------:R-:W-:Y:S04]  /*d0a0*/  IADD3 R6, P0, R6, R0, RZ ;  /* 0x0000000006067210 */ /* 0x000fe80007f1e0ff */
[----:B------:R1:W-:Y:S01]  /*d0b0*/  LDGSTS.E.BYPASS.LTC128B.128 [R13+0x7080], [R14.64], !P5 ;  /* 0x070800000e0d7fae */ /* 0x0003e2000e901d52 */
[----:B---3--:R-:W-:Y:S02]  /*d0c0*/  ISETP.GT.AND P1, PT, R20, 0x7f, PT ;  /* 0x0000007f1400780c */ /* 0x008fe40003f24270 */
[----:B----4-:R-:W-:Y:S05]  /*d0d0*/  SHF.L.U64.HI R2, R2, 0x1, R7 ;  /* 0x0000000102027819 */ /* 0x010fea0000010207 */
[----:B------:R-:W-:Y:S05]  /*d0e0*/  IMAD.X R7, R5, 0x1, R2, P0 ;  /* 0x0000000105077824 */ /* 0x000fea00000e0602 */
[----:B------:R1:W-:Y:S01]  /*d0f0*/  LDGSTS.E.BYPASS.LTC128B.128 [R13+0x8880], [R6.64], !P4 ;  /* 0x08880000060d7fae */ /* 0x0003e2000e101d52 */
[----:B------:R-:W-:-:S05]  /*d100*/  @P1 BRA `(.L_x_210) ;  /* 0x0000018000001947 */ /* 0x000fca0003800000 */
[----:B------:R-:W-:-:S05]  /*d110*/  BRA.DIV ~URZ, `(.L_x_211) ;  /* 0x00006b327f007947 */ /* 0x000fca000b800000 */
[----:B------:R2:W3:Y:S04]  /*d120*/  SHFL.IDX PT, R5, R12, 0x1, 0x181f ;  /* 0x00381f000c057f89 */ /* 0x0004e800000e0000 */
[----:B------:R2:W4:Y:S02]  /*d130*/  SHFL.IDX PT, R12, R4, 0x1, 0x181f ;  /* 0x00381f00040c7f89 */ /* 0x00052400000e0000 */
.L_x_240:
[----:B-1----:R-:W5:Y:S04]  /*d140*/  LDL R7, [R1+0x24] ;  /* 0x0000240001077983 */ /* 0x002f680000100800 */
[----:B--2---:R-:W2:Y:S04]  /*d150*/  LDL R6, [R1+0x3c] ;  /* 0x00003c0001067983 */ /* 0x004ea80000100800 */
[----:B----4-:R-:W4:Y:S04]  /*d160*/  LDL R14, [R1+0x48] ;  /* 0x00004800010e7983 */ /* 0x010f280000100800 */
[----:B---3--:R-:W3:Y:S04]  /*d170*/  LDL R4, [R1+0x1c] ;  /* 0x00001c0001047983 */ /* 0x008ee80000100800 */
[----:B------:R-:W3:Y:S01]  /*d180*/  LDL R13, [R1+0x4c] ;  /* 0x00004c00010d7983 */ /* 0x000ee20000100800 */
[----:B-----5:R-:W-:Y:S02]  /*d190*/  ISETP.GE.AND P1, PT, R7, c[0x0][0x1d4], PT ;  /* 0x0000750007007a0c */ /* 0x020fe40003f26270 */
[C---:B--2---:R-:W-:Y:S05]  /*d1a0*/  IADD3 R6, P0, R12.reuse, R6, RZ ;  /* 0x000000060c067210 */ /* 0x044fea0007f1e0ff */
[C---:B----4-:R-:W-:Y:S06]  /*d1b0*/  IMAD.X R7, R5.reuse, 0x1, R14, P0 ;  /* 0x0000000105077824 */ /* 0x050fec00000e060e */
[----:B------:R-:W-:Y:S01]  /*d1c0*/  @!PT LDS RZ, [RZ] ;  /* 0x00000000fffff984 */ /* 0x000fe20000000800 */
[----:B------:R-:W-:Y:S01]  /*d1d0*/  @!PT LDS RZ, [RZ] ;  /* 0x00000000fffff984 */ /* 0x000fe20000000800 */
[----:B------:R-:W-:Y:S01]  /*d1e0*/  @!PT LDS RZ, [RZ] ;  /* 0x00000000fffff984 */ /* 0x000fe20000000800 */
[----:B---3--:R1:W-:Y:S02]  /*d1f0*/  LDGSTS.E.BYPASS.LTC128B.128 [R4+0x5080], [R6.64], !P1 ;  /* 0x0508000006047fae */ /* 0x0083e4000c901d52 */
[C---:B-1----:R-:W-:Y:S05]  /*d200*/  IADD3 R6, P0, R12.reuse, R159, RZ ;  /* 0x0000009f0c067210 */ /* 0x042fea0007f1e0ff */
[C---:B------:R-:W-:Y:S05]  /*d210*/  IMAD.X R7, R5.reuse, 0x1, R13, P0 ;  /* 0x0000000105077824 */ /* 0x040fea00000e060d */
[----:B------:R1:W-:Y:S02]  /*d220*/  LDGSTS.E.BYPASS.LTC128B.128 [R4+0x6880], [R6.64], !P6 ;  /* 0x0688000006047fae */ /* 0x0003e4000f101d52 */
[C---:B-1----:R-:W-:Y:S05]  /*d230*/  IADD3 R6, P0, R12.reuse, R157, RZ ;  /* 0x0000009d0c067210 */ /* 0x042fea0007f1e0ff */
[C---:B------:R-:W-:Y:S01]  /*d240*/  IMAD.X R7, R5.reuse, 0x1, R158, P0 ;  /* 0x0000000105077824 */ /* 0x040fe200000e069e */
[----:B------:R-:W-:Y:S04]  /*d250*/  IADD3 R12, P0, R12, R0, RZ ;  /* 0x000000000c0c7210 */ /* 0x000fe80007f1e0ff */
[----:B------:R1:W-:Y:S01]  /*d260*/  LDGSTS.E.BYPASS.LTC128B.128 [R4+0x8080], [R6.64], !P5 ;  /* 0x0808000006047fae */ /* 0x0003e2000e901d52 */
[----:B------:R-:W-:Y:S05]  /*d270*/  IMAD.X R13, R5, 0x1, R2, P0 ;  /* 0x00000001050d7824 */ /* 0x000fea00000e0602 */
[----:B------:R1:W-:Y:S03]  /*d280*/  LDGSTS.E.BYPASS.LTC128B.128 [R4+0x9880], [R12.64], !P4 ;  /* 0x098800000c047fae */ /* 0x0003e6000e101d52 */
.L_x_210:
[----:B------:R-:W-:Y:S05]  /*d290*/  BSYNC B0 ;  /* 0x0000000000007941 */ /* 0x000fea0003800000 */
.L_x_209:
        /* <DEDUP_REMOVED lines=147> */
[----:B------:R-:W1:Y:S01]  /*dbd0*/  MUFU.TANH R173, R5 ;  /* 0x0000000500ad7308 */ /* 0x000e620000002400 */
[----:B------:R-:W-:Y:S02]  /*dbe0*/  FMUL.FTZ R8, R8, c[0x0][0x320] ;  /* 0x0000c80008087a20 */ /* 0x000fe40000410000 */
[----:B------:R-:W-:Y:S01]  /*dbf0*/  FMUL.FTZ R10, R10, c[0x0][0x320] ;  /* 0x0000c8000a0a7a20 */ /* 0x000fe20000410000 */
[C---:B------:R-:W-:Y:S06]  /*dc00*/  HMMA.16816.F32 R16, R232.reuse, R170, R16 ;  /* 0x000000aae810723c */ /* 0x040fec0000001810 */
[----:B------:R-:W3:Y:S10]  /*dc10*/  MUFU.TANH R177, R6 ;  /* 0x0000000600b17308 */ /* 0x000ef40000002400 */
[----:B------:R4:W1:Y:S01]  /*dc20*/  MUFU.TANH R176, R7 ;  /* 0x0000000700b07308 */ /* 0x0008620000002400 */
[----:B------:R-:W-:Y:S07]  /*dc30*/  FMUL.FTZ R13, R13, c[0x0][0x320] ;  /* 0x0000c8000d0d7a20 */ /* 0x000fee0000410000 */
[----:B------:R-:W-:Y:S02]  /*dc40*/  FMUL.FTZ R18, R18, c[0x0][0x320] ;  /* 0x0000c80012127a20 */ /* 0x000fe40000410000 */
[----:B------:R5:W1:Y:S10]  /*dc50*/  MUFU.TANH R168, R9 ;  /* 0x0000000900a87308 */ /* 0x000a740000002400 */
[----:B------:R1:W1:Y:S01]  /*dc60*/  MUFU.TANH R169, R11 ;  /* 0x0000000b00a97308 */ /* 0x0002620000002400 */
[----:B----4-:R-:W4:Y:S01]  /*dc70*/  LDSM.16.M88.4 R4, [R245+0x5800] ;  /* 0x00580000f504783b */ /* 0x010f220000000200 */
[----:B------:R-:W-:Y:S08]  /*dc80*/  DEPBAR.LE SB0, 0x0 ;  /* 0x000080000000791a */ /* 0x000ff00000000000 */
[----:B------:R2:W2:Y:S01]  /*dc90*/  MUFU.TANH R178, R18 ;  /* 0x0000001200b27308 */ /* 0x0004a20000002400 */
[----:B------:R-:W-:Y:S01]  /*dca0*/  BAR.SYNC.DEFER_BLOCKING 0x0 ;  /* 0x0000000000007b1d */ /* 0x000fe20000010000 */
[----:B-----5:R-:W-:Y:S08]  /*dcb0*/  FMUL.FTZ R9, R15, c[0x0][0x320] ;  /* 0x0000c8000f097a20 */ /* 0x020ff00000410000 */
[----:B------:R-:W2:Y:S01]  /*dcc0*/  MUFU.TANH R8, R8 ;  /* 0x0000000800087308 */ /* 0x000ea20000002400 */
[----:B-1----:R-:W-:Y:S02]  /*dcd0*/  FMUL.FTZ R11, R12, c[0x0][0x320] ;  /* 0x0000c8000c0b7a20 */ /* 0x002fe40000410000 */
[----:B------:R-:W-:Y:S02]  /*dce0*/  FMUL.FTZ R12, R14, c[0x0][0x320] ;  /* 0x0000c8000e0c7a20 */ /* 0x000fe40000410000 */
[----:B------:R-:W-:Y:S05]  /*dcf0*/  FMUL.FTZ R14, R16, c[0x0][0x320] ;  /* 0x0000c800100e7a20 */ /* 0x000fea0000410000 */
[----:B------:R-:W1:Y:S01]  /*dd00*/  MUFU.TANH R10, R10 ;  /* 0x0000000a000a7308 */ /* 0x000e620000002400 */
[----:B------:R-:W-:Y:S09]  /*dd10*/  FMUL.FTZ R16, R17, c[0x0][0x320] ;  /* 0x0000c80011107a20 */ /* 0x000ff20000410000 */
[----:B------:R-:W1:Y:S01]  /*dd20*/  MUFU.TANH R11, R11 ;  /* 0x0000000b000b7308 */ /* 0x000e620000002400 */
[C---:B----4-:R-:W-:Y:S09]  /*dd30*/  HMMA.16816.F32 R20, R232.reuse, R4, R20 ;  /* 0x00000004e814723c */ /* 0x050ff20000001814 */
[----:B------:R-:W4:Y:S03]  /*dd40*/  MUFU.TANH R13, R13 ;  /* 0x0000000d000d7308 */ /* 0x000f260000002400 */
[----:B------:R-:W-:Y:S01]  /*dd50*/  FMUL.FTZ R4, R19, c[0x0][0x320] ;  /* 0x0000c80013047a20 */ /* 0x000fe20000410000 */
[----:B------:R-:W-:Y:S06]  /*dd60*/  HMMA.16816.F32 R24, R232, R6, R24 ;  /* 0x00000006e818723c */ /* 0x000fec0000001818 */
[----:B------:R-:W1:Y:S06]  /*dd70*/  MUFU.TANH R12, R12 ;  /* 0x0000000c000c7308 */ /* 0x000e6c0000002400 */
[----:B------:R-:W-:Y:S04]  /*dd80*/  FMUL.FTZ R17, R20, c[0x0][0x320] ;  /* 0x0000c80014117a20 */ /* 0x000fe80000410000 */
[----:B------:R-:W1:Y:S01]  /*dd90*/  MUFU.TANH R9, R9 ;  /* 0x0000000900097308 */ /* 0x000e620000002400 */
[----:B--2---:R-:W-:Y:S02]  /*dda0*/  FMUL.FTZ R18, R21, c[0x0][0x320] ;  /* 0x0000c80015127a20 */ /* 0x004fe40000410000 */
[----:B------:R-:W-:Y:S02]  /*ddb0*/  FMUL.FTZ R6, R22, c[0x0][0x320] ;  /* 0x0000c80016067a20 */ /* 0x000fe40000410000 */
[----:B------:R-:W-:Y:S03]  /*ddc0*/  FMUL.FTZ R5, R23, c[0x0][0x320] ;  /* 0x0000c80017057a20 */ /* 0x000fe60000410000 */
[----:B------:R-:W-:Y:S02]  /*ddd0*/  FMUL.FTZ R19, R24, c[0x0][0x320] ;  /* 0x0000c80018137a20 */ /* 0x000fe40000410000 */
[----:B------:R-:W-:Y:S01]  /*dde0*/  FMUL.FTZ R20, R25, c[0x0][0x320] ;  /* 0x0000c80019147a20 */ /* 0x000fe20000410000 */
[----:B------:R-:W2:Y:S01]  /*ddf0*/  MUFU.TANH R14, R14 ;  /* 0x0000000e000e7308 */ /* 0x000ea20000002400 */
[----:B------:R-:W-:Y:S02]  /*de00*/  FMUL.FTZ R15, R26, c[0x0][0x320] ;  /* 0x0000c8001a0f7a20 */ /* 0x000fe40000410000 */
[----:B------:R-:W-:Y:S07]  /*de10*/  FMUL.FTZ R7, R27, c[0x0][0x320] ;  /* 0x0000c8001b077a20 */ /* 0x000fee0000410000 */
        /* <DEDUP_REMOVED lines=19> */
[----:B------:R-:W4:Y:S04]  /*df50*/  LDL.LU R171, [R1+0x4c] ;  /* 0x00004c0001ab7983 */ /* 0x000f280000300800 */
[----:B------:R-:W4:Y:S04]  /*df60*/  LDL R175, [R1+0x48] ;  /* 0x0000480001af7983 */ /* 0x000f280000100800 */
[----:B---3--:R-:W3:Y:S01]  /*df70*/  LDL R3, [R1+0x3c] ;  /* 0x00003c0001037983 */ /* 0x008ee20000100800 */
[----:B--2---:R-:W-:Y:S03]  /*df80*/  IADD3 R21, R21, -0x30, R179 ;  /* 0xffffffd015157810 */ /* 0x004fe60007ffe0b3 */
[----:B------:R-:W2:Y:S02]  /*df90*/  LDL R179, [R1+0x1c] ;  /* 0x00001c0001b37983 */ /* 0x000ea40000100800 */
[----:B------:R-:W-:Y:S01]  /*dfa0*/  @P1 IMAD.HI.U32 R23, R21, c[0x0][0x2bc], RZ ;  /* 0x0000af0015171a27 */ /* 0x000fe200078e00ff */
        /* <DEDUP_REMOVED lines=14> */
[----:B----4-:R-:W-:Y:S04]  /*e090*/  IMAD.WIDE.U32 R24, R27, c[0x0][0x1e0], RZ ;  /* 0x000078001b187a25 */ /* 0x010fe800078e00ff */
[----:B------:R-:W-:Y:S01]  /*e0a0*/  IMAD.IADD R25, R25, 0x1, R21 ;  /* 0x0000000119197824 */ /* 0x000fe200078e0215 */
[----:B--2---:R2:W-:Y:S01]  /*e0b0*/  STL [R1+0x8], R26 ;  /* 0x0000081a01007387 */ /* 0x0045e20000100800 */
        /* <DEDUP_REMOVED lines=9> */
[----:B--2---:R-:W2:Y:S04]  /*e150*/  S2R R26, SR_TID.X ;  /* 0x00000000001a7919 */ /* 0x004ea80000002100 */
[----:B------:R-:W4:Y:S04]  /*e160*/  SHFL.IDX PT, R24, R21, RZ, 0x181f ;  /* 0x00181fff15187589 */ /* 0x000f2800000e0000 */
[----:B------:R-:W1:Y:S04]  /*e170*/  SHFL.IDX PT, R22, R22, 0x1, 0x181f ;  /* 0x00381f0016167f89 */ /* 0x000e6800000e0000 */
[----:B------:R-:W1:Y:S01]  /*e180*/  SHFL.IDX PT, R21, R21, 0x1, 0x181f ;  /* 0x00381f0015157f89 */ /* 0x000e6200000e0000 */
[----:B--2---:R-:W-:Y:S04]  /*e190*/  SHF.R.S32.HI R170, RZ, 0x1f, R26 ;  /* 0x0000001fffaa7819 */ /* 0x004fe8000001141a */
[----:B------:R-:W-:Y:S04]  /*e1a0*/  LEA.HI R170, R170, R26, RZ, 0x3 ;  /* 0x0000001aaaaa7211 */ /* 0x000fe800078f18ff */
[----:B------:R-:W-:Y:S04]  /*e1b0*/  SHF.R.S32.HI R170, RZ, 0x3, R170 ;  /* 0x00000003ffaa7819 */ /* 0x000fe800000114aa */
[----:B------:R-:W-:Y:S04]  /*e1c0*/  IADD3 R170, -R170, 0x30, RZ ;  /* 0x00000030aaaa7810 */ /* 0x000fe80007ffe1ff */
[----:B------:R-:W-:Y:S11]  /*e1d0*/  ISETP.GE.AND P1, PT, R170, 0x1, PT ;  /* 0x00000001aa00780c */ /* 0x000ff60003f26270 */
[----:B------:R-:W-:Y:S02]  /*e1e0*/  @!UPT UIADD3 URZ, URZ, URZ, URZ ;  /* 0x0000003f3f3ff290 */ /* 0x000fe4000fffe03f */
[C---:B---3--:R-:W-:Y:S05]  /*e1f0*/  @P1 IADD3 R26, P0, R23.reuse, R3, RZ ;  /* 0x00000003171a1210 */ /* 0x048fea0007f1e0ff */
[C---:B----4-:R-:W-:Y:S05]  /*e200*/  @P1 IMAD.X R27, R24.reuse, 0x1, R175, P0 ;  /* 0x00000001181b1824 */ /* 0x050fea00000e06af */
[----:B------:R2:W-:Y:S02]  /*e210*/  @P1 LDGSTS.E.BYPASS.LTC128B.128 [R179+0x14080], [R26.64], !P2 ;  /* 0x140800001ab31fae */ /* 0x0005e4000d101d52 */
[C---:B--2---:R-:W-:Y:S05]  /*e220*/  @P1 IADD3 R26, P0, R23.reuse, R159, RZ ;  /* 0x0000009f171a1210 */ /* 0x044fea0007f1e0ff */
[C-C-:B------:R-:W-:Y:S05]  /*e230*/  @P1 IMAD.X R27, R24.reuse, 0x1, R171.reuse, P0 ;  /* 0x00000001181b1824 */ /* 0x140fea00000e06ab */
[----:B------:R2:W-:Y:S02]  /*e240*/  @P1 LDGSTS.E.BYPASS.LTC128B.128 [R179+0x15880], [R26.64], !P6 ;  /* 0x158800001ab31fae */ /* 0x0005e4000f101d52 */
[C---:B--2---:R-:W-:Y:S05]  /*e250*/  @P1 IADD3 R26, P0, R23.reuse, R157, RZ ;  /* 0x0000009d171a1210 */ /* 0x044fea0007f1e0ff */
[C---:B------:R-:W-:Y:S05]  /*e260*/  @P1 IMAD.X R27, R24.reuse, 0x1, R158, P0 ;  /* 0x00000001181b1824 */ /* 0x040fea00000e069e */
[----:B------:R2:W-:Y:S02]  /*e270*/  @P1 LDGSTS.E.BYPASS.LTC128B.128 [R179+0x17080], [R26.64], !P5 ;  /* 0x170800001ab31fae */ /* 0x0005e4000e901d52 */
[-C--:B--2---:R-:W-:Y:S05]  /*e280*/  @P1 IADD3 R26, P0, R23, R0.reuse, RZ ;  /* 0x00000000171a1210 */ /* 0x084fea0007f1e0ff */
[----:B------:R-:W-:Y:S01]  /*e290*/  @P1 IMAD.X R27, R24, 0x1, R2, P0 ;  /* 0x00000001181b1824 */ /* 0x000fe200000e0602 */
[----:B------:R-:W-:Y:S04]  /*e2a0*/  ISETP.GE.AND P0, PT, R170, 0x21, PT ;  /* 0x00000021aa00780c */ /* 0x000fe80003f06270 */
[----:B------:R2:W-:Y:S09]  /*e2b0*/  @P1 LDGSTS.E.BYPASS.LTC128B.128 [R179+0x18880], [R26.64], !P4 ;  /* 0x188800001ab31fae */ /* 0x0005f2000e101d52 */
[C---:B-1----:R-:W-:Y:S05]  /*e2c0*/  @P0 IADD3 R24, P2, R22.reuse, R159, RZ ;  /* 0x0000009f16180210 */ /* 0x042fea0007f5e0ff */
[C---:B------:R-:W-:Y:S01]  /*e2d0*/  @P0 IMAD.X R25, R21.reuse, 0x1, R171, P2 ;  /* 0x0000000115190824 */ /* 0x040fe200010e06ab */
[----:B------:R-:W-:Y:S05]  /*e2e0*/  @P0 IADD3 R170, P2, R22, R157, RZ ;  /* 0x0000009d16aa0210 */ /* 0x000fea0007f5e0ff */
[C---:B------:R-:W-:Y:S01]  /*e2f0*/  @P0 IMAD.X R171, R21.reuse, 0x1, R158, P2 ;  /* 0x0000000115ab0824 */ /* 0x040fe200010e069e */
[----:B------:R-:W-:Y:S02]  /*e300*/  ISETP.GE.AND P2, PT, R174, c[0x0][0x1d4], PT ;  /* 0x00007500ae007a0c */ /* 0x000fe40003f46270 */
[C---:B--2---:R-:W-:Y:S02]  /*e310*/  @P0 IADD3 R26, P1, R22.reuse, R3, RZ ;  /* 0x00000003161a0210 */ /* 0x044fe40007f3e0ff */
[----:B------:R1:W5:Y:S03]  /*e320*/  LDL.LU R3, [R1+0x60] ;  /* 0x0000600001037983 */ /* 0x0003660000300800 */
[C---:B------:R-:W-:Y:S01]  /*e330*/  @P0 IMAD.X R27, R21.reuse, 0x1, R175, P1 ;  /* 0x00000001151b0824 */ /* 0x040fe200008e06af */
[----:B------:R-:W-:Y:S05]  /*e340*/  @P0 IADD3 R22, P1, R22, R0, RZ ;  /* 0x0000000016160210 */ /* 0x000fea0007f3e0ff */
[----:B------:R1:W-:Y:S01]  /*e350*/  @P0 LDGSTS.E.BYPASS.LTC128B.128 [R179+0x15080], [R26.64], !P2 ;  /* 0x150800001ab30fae */ /* 0x0003e2000d101d52 */
[----:B------:R-:W-:Y:S03]  /*e360*/  @P0 IMAD.X R23, R21, 0x1, R2, P1 ;  /* 0x0000000115170824 */ /* 0x000fe600008e0602 */
[----:B------:R1:W-:Y:S04]  /*e370*/  @P0 LDGSTS.E.BYPASS.LTC128B.128 [R179+0x16880], [R24.64], !P6 ;  /* 0x1688000018b30fae */ /* 0x0003e8000f101d52 */
[----:B------:R1:W-:Y:S04]  /*e380*/  @P0 LDGSTS.E.BYPASS.LTC128B.128 [R179+0x18080], [R170.64], !P5 ;  /* 0x18080000aab30fae */ /* 0x0003e8000e901d52 */
[----:B------:R1:W-:Y:S02]  /*e390*/  @P0 LDGSTS.E.BYPASS.LTC128B.128 [R179+0x19880], [R22.64], !P4 ;  /* 0x1988000016b30fae */ /* 0x0003e4000e101d52 */
.L_x_212:
[----:B--234-:R-:W2:Y:S01]  /*e3a0*/  LDL R2, [R1+0x34] ;  /* 0x0000340001027983 */ /* 0x01cea20000100800 */
        /* <DEDUP_REMOVED lines=9> */
[----:B-1----:R-:W-:Y:S02]  /*e440*/  IMAD.MOV.U32 R25, RZ, RZ, R2 ;  /* 0x000000ffff197224 */ /* 0x002fe400078e0002 */
[----:B------:R-:W-:Y:S05]  /*e450*/  IMAD.U32 R2, RZ, RZ, UR4 ;  /* 0x00000004ff027e24 */ /* 0x000fea000f8e00ff */
[C---:B---3--:R-:W-:Y:S03]  /*e460*/  IADD3 R2, -R21.reuse, 0x1, R2 ;  /* 0x0000000115027810 */ /* 0x048fe60007ffe102 */
[----:B------:R-:W-:Y:S01]  /*e470*/  @P0 SHF.R.U32.HI R25, RZ, c[0x0][0x2cc], R0 ;  /* 0x0000b300ff190a19 */ /* 0x000fe20000011600 */
[----:B------:R-:W-:Y:S01]  /*e480*/  IMAD.U32 R0, RZ, RZ, UR10 ;  /* 0x0000000aff007e24 */ /* 0x000fe2000f8e00ff */
[----:B------:R-:W-:Y:S03]  /*e490*/  PLOP3.LUT P0, PT, PT, PT, UP0, 0x40, 0x0 ;  /* 0x000000000000781c */ /* 0x000fe60003f0e808 */
[----:B------:R-:W1:Y:S01]  /*e4a0*/  SHFL.IDX PT, R22, R25, RZ, 0x1c1f ;  /* 0x001c1fff19167589 */ /* 0x000e6200000e0000 */
[----:B------:R-:W-:Y:S04]  /*e4b0*/  IADD3 R0, R2, -c[0x0][0x168], R0 ;  /* 0x80005a0002007a10 */ /* 0x000fe80007ffe000 */
[C---:B------:R-:W-:Y:S02]  /*e4c0*/  IADD3 R24, R0.reuse, c[0x0][0x328], RZ ;  /* 0x0000ca0000187a10 */ /* 0x040fe40007ffe0ff */
[----:B------:R-:W-:Y:S02]  /*e4d0*/  IADD3 R2, R0, UR22, RZ ;  /* 0x0000001600027c10 */ /* 0x000fe4000fffe0ff */
[----:B------:R-:W-:Y:S01]  /*e4e0*/  IADD3 R0, -R21, UR4, RZ ;  /* 0x0000000415007c10 */ /* 0x000fe2000fffe1ff */
[--C-:B-1----:R-:W-:Y:S02]  /*e4f0*/  IMAD.IADD R27, R24, 0x1, R22.reuse ;  /* 0x00000001181b7824 */ /* 0x102fe400078e0216 */
[----:B------:R-:W-:Y:S01]  /*e500*/  IMAD.IADD R26, R2, 0x1, R22 ;  /* 0x00000001021a7824 */ /* 0x000fe200078e0216 */
[----:B------:R-:W-:-:S05]  /*e510*/  @P0 BRA `(.L_x_213) ;  /* 0x0000019000000947 */ /* 0x000fca0003800000 */
[----:B------:R-:W-:Y:S01]  /*e520*/  MOV R21, c[0x0][0x2ac] ;  /* 0x0000ab0000157a02 */ /* 0x000fe20000000f00 */
        /* <DEDUP_REMOVED lines=14> */
.L_x_215:
[----:B------:R-:W-:Y:S04]  /*e610*/  MOV R21, 0x1 ;  /* 0x0000000100157802 */ /* 0x000fe80000000f00 */
[----:B------:R-:W-:Y:S11]  /*e620*/  ISETP.NE.AND P0, PT, R21, c[0x0][0x32c], PT ;  /* 0x0000cb0015007a0c */ /* 0x000ff60003f05270 */
[----:B------:R-:W-:Y:S02]  /*e630*/  @!UPT UIADD3 URZ, URZ, URZ, URZ ;  /* 0x0000003f3f3ff290 */ /* 0x000fe4000fffe03f */
[----:B------:R-:W-:Y:S05]  /*e640*/  @P0 IMAD.HI.U32 R21, R22, c[0x0][0x330], RZ ;  /* 0x0000cc0016150a27 */ /* 0x000fea00078e00ff */
[----:B------:R-:W-:Y:S02]  /*e650*/  @P0 SHF.R.U32.HI R22, RZ, c[0x0][0x334], R21 ;  /* 0x0000cd00ff160a19 */ /* 0x000fe40000011615 */
.L_x_216:
[----:B------:R-:W-:Y:S05]  /*e660*/  BSYNC B0 ;  /* 0x0000000000007941 */ /* 0x000fea0003800000 */
.L_x_214:
[----:B------:R-:W-:Y:S05]  /*e670*/  IMAD R21, R22, c[0x0][0x32c], R0 ;  /* 0x0000cb0016157a24 */ /* 0x000fea00078e0200 */
[----:B------:R-:W-:Y:S02]  /*e680*/  IMNMX R26, R26, R21, !PT ;  /* 0x000000151a1a7217 */ /* 0x000fe40007800200 */
[----:B------:R-:W-:Y:S04]  /*e690*/  IADD3 R21, R21, c[0x0][0x32c], RZ ;  /* 0x0000cb0015157a10 */ /* 0x000fe80007ffe0ff */
[----:B------:R-:W-:Y:S02]  /*e6a0*/  IMNMX R27, R27, R21, PT ;  /* 0x000000151b1b7217 */ /* 0x000fe40003800200 */
.L_x_213:
        /* <DEDUP_REMOVED lines=15> */
[----:B------:R-:W-:Y:S02]  /*e7a0*/  UISETP.GE.AND UP0, UPT, UR4, 0x9, UPT ;  /* 0x000000090400788c */ /* 0x000fe4000bf06270 */
[----:B------:R-:W-:Y:S01]  /*e7b0*/  UP2UR UR30, UPR, URZ, 0x40 ;  /* 0x000000403f1e7883 */ /* 0x000fe20008000000 */
[C---:B------:R-:W-:Y:S01]  /*e7c0*/  ISETP.GT.AND P0, PT, R26.reuse, 0x1, P0 ;  /* 0x000000011a00780c */ /* 0x040fe20000704270 */
[----:B------:R-:W-:Y:S03]  /*e7d0*/  UP2UR UR27, UPR, URZ, 0x1 ;  /* 0x000000013f1b7883 */ /* 0x000fe60008000000 */
[----:B------:R-:W-:Y:S04]  /*e7e0*/  ISETP.LT.OR P0, PT, R27, 0x2, P0 ;  /* 0x000000021b00780c */ /* 0x000fe80000701670 */
[----:B------:R-:W-:Y:S02]  /*e7f0*/  FSEL R22, R173, -INF , !P0 ;  /* 0xff800000ad167808 */ /* 0x000fe40004000000 */
[----:B------:R-:W-:Y:S01]  /*e800*/  PLOP3.LUT P0, PT, PT, PT, UP0, 0x40, 0x0 ;  /* 0x000000000000781c */ /* 0x000fe20003f0e808 */
[----:B------:R-:W-:Y:S03]  /*e810*/  UISETP.GE.AND UP0, UPT, UR4, 0xa, UPT ;  /* 0x0000000a0400788c */ /* 0x000fe6000bf06270 */
        /* <DEDUP_REMOVED lines=20> */
[----:B------:R-:W-:Y:S01]  /*e960*/  PLOP3.LUT P0, PT, PT, PT, UP5, 0x40, 0x0 ;  /* 0x000000000000781c */ /* 0x000fe20003f0e858 */
[----:B------:R-:W1:Y:S03]  /*e970*/  SHFL.IDX PT, R13, R25, 0x1, 0x1c1f ;  /* 0x003c1f00190d7f89 */ /* 0x000e6600000e0000 */
[----:B------:R-:W-:Y:S04]  /*e980*/  ISETP.GT.AND P0, PT, R26, 0x18, P0 ;  /* 0x000000181a00780c */ /* 0x000fe80000704270 */
[C---:B------:R-:W-:Y:S04]  /*e990*/  ISETP.LT.OR P0, PT, R27.reuse, 0x19, P0 ;  /* 0x000000191b00780c */ /* 0x040fe80000701670 */
[----:B------:R-:W-:Y:S02]  /*e9a0*/  FSEL R14, R14, -INF , !P0 ;  /* 0xff8000000e0e7808 */ /* 0x000fe40004000000 */
[----:B------:R-:W-:Y:S04]  /*e9b0*/  PLOP3.LUT P0, PT, PT, PT, UP4, 0x40, 0x0 ;  /* 0x000000000000781c */ /* 0x000fe80003f0e848 */
[----:B------:R-:W-:Y:S04]  /*e9c0*/  ISETP.GT.AND P0, PT, R26, 0x19, P0 ;  /* 0x000000191a00780c */ /* 0x000fe80000704270 */
[C---:B------:R-:W-:Y:S04]  /*e9d0*/  ISETP.LT.OR P0, PT, R27.reuse, 0x1a, P0 ;  /* 0x0000001a1b00780c */ /* 0x040fe80000701670 */
[----:B------:R-:W-:Y:S02]  /*e9e0*/  FSEL R179, R16, -INF , !P0 ;  /* 0xff80000010b37808 */ /* 0x000fe40004000000 */
[----:B------:R-:W-:Y:S04]  /*e9f0*/  PLOP3.LUT P0, PT, PT, PT, UP3, 0x40, 0x0 ;  /* 0x000000000000781c */ /* 0x000fe80003f0e838 */
[----:B------:R-:W-:Y:S04]  /*ea00*/  ISETP.GT.AND P0, PT, R26, 0x20, P0 ;  /* 0x000000201a00780c */ /* 0x000fe80000704270 */
[----:B------:R-:W-:Y:S04]  /*ea10*/  ISETP.LT.OR P0, PT, R27, 0x21, P0 ;  /* 0x000000211b00780c */ /* 0x000fe80000701670 */
[----:B------:R-:W-:Y:S01]  /*ea20*/  FSEL R175, R17, -INF , !P0 ;  /* 0xff80000011af7808 */ /* 0x000fe20004000000 */
[--C-:B-1----:R-:W-:Y:S01]  /*ea30*/  IMAD.IADD R17, R2, 0x1, R13.reuse ;  /* 0x0000000102117824 */ /* 0x102fe200078e020d */
[----:B------:R-:W-:Y:S04]  /*ea40*/  PLOP3.LUT P0, PT, PT, PT, UP2, 0x40, 0x0 ;  /* 0x000000000000781c */ /* 0x000fe80003f0e828 */
[----:B------:R-:W-:Y:S04]  /*ea50*/  ISETP.GT.AND P0, PT, R26, 0x21, P0 ;  /* 0x000000211a00780c */ /* 0x000fe80000704270 */
[C---:B------:R-:W-:Y:S04]  /*ea60*/  ISETP.LT.OR P0, PT, R27.reuse, 0x22, P0 ;  /* 0x000000221b00780c */ /* 0x040fe80000701670 */
[----:B------:R-:W-:Y:S01]  /*ea70*/  FSEL R174, R18, -INF , !P0 ;  /* 0xff80000012ae7808 */ /* 0x000fe20004000000 */
[----:B------:R-:W-:Y:S01]  /*ea80*/  IMAD.IADD R18, R24, 0x1, R13 ;  /* 0x0000000118127824 */ /* 0x000fe200078e020d */
[----:B------:R-:W-:Y:S04]  /*ea90*/  PLOP3.LUT P0, PT, PT, PT, UP1, 0x40, 0x0 ;  /* 0x000000000000781c */ /* 0x000fe80003f0e818 */
[C---:B------:R-:W-:Y:S04]  /*eaa0*/  ISETP.GT.AND P0, PT, R26.reuse, 0x28, P0 ;  /* 0x000000281a00780c */ /* 0x040fe80000704270 */
[----:B------:R-:W-:Y:S04]  /*eab0*/  ISETP.LT.OR P0, PT, R27, 0x29, P0 ;  /* 0x000000291b00780c */ /* 0x000fe80000701670 */
[----:B------:R-:W-:Y:S02]  /*eac0*/  FSEL R173, R19, -INF , !P0 ;  /* 0xff80000013ad7808 */ /* 0x000fe40004000000 */
[----:B------:R-:W-:Y:S04]  /*ead0*/  PLOP3.LUT P0, PT, PT, PT, UP0, 0x40, 0x0 ;  /* 0x000000000000781c */ /* 0x000fe80003f0e808 */
[----:B------:R-:W-:Y:S04]  /*eae0*/  ISETP.GT.AND P0, PT, R26, 0x29, P0 ;  /* 0x000000291a00780c */ /* 0x000fe80000704270 */
[----:B------:R-:W-:Y:S04]  /*eaf0*/  ISETP.LT.OR P0, PT, R27, 0x2a, P0 ;  /* 0x0000002a1b00780c */ /* 0x000fe80000701670 */
[----:B------:R-:W-:Y:S02]  /*eb00*/  FSEL R20, R20, -INF , !P0 ;  /* 0xff80000014147808 */ /* 0x000fe40004000000 */
[----:B------:R-:W-:Y:S01]  /*eb10*/  PLOP3.LUT P0, PT, PT, PT, UP6, 0x40, 0x0 ;  /* 0x000000000000781c */ /* 0x000fe20003f0e868 */
[----:B------:R-:W-:Y:S11]  /*eb20*/  UISETP.NE.AND UP6, UPT, UR30, URZ, UPT ;  /* 0x0000003f1e00728c */ /* 0x000ff6000bfc5270 */
[----:B------:R-:W-:Y:S01]  /*eb30*/  @!UPT UIADD3 URZ, URZ, URZ, URZ ;  /* 0x0000003f3f3ff290 */ /* 0x000fe2000fffe03f */
        /* <DEDUP_REMOVED lines=16> */
.L_x_219:
[----:B------:R-:W-:Y:S04]  /*ec40*/  MOV R2, 0x1 ;  /* 0x0000000100027802 */ /* 0x000fe80000000f00 */
[----:B------:R-:W-:Y:S11]  /*ec50*/  ISETP.NE.AND P0, PT, R2, c[0x0][0x32c], PT ;  /* 0x0000cb0002007a0c */ /* 0x000ff60003f05270 */
[----:B------:R-:W-:Y:S02]  /*ec60*/  @!UPT UIADD3 URZ, URZ, URZ, URZ ;  /* 0x0000003f3f3ff290 */ /* 0x000fe4000fffe03f */
[----:B------:R-:W-:Y:S05]  /*ec70*/  @P0 IMAD.HI.U32 R2, R13, c[0x0][0x330], RZ ;  /* 0x0000cc000d020a27 */ /* 0x000fea00078e00ff */
[----:B------:R-:W-:Y:S02]  /*ec80*/  @P0 SHF.R.U32.HI R13, RZ, c[0x0][0x334], R2 ;  /* 0x0000cd00ff0d0a19 */ /* 0x000fe40000011602 */
.L_x_220:
[----:B------:R-:W-:Y:S05]  /*ec90*/  BSYNC B0 ;  /* 0x0000000000007941 */ /* 0x000fea0003800000 */
.L_x_218:
[----:B------:R-:W-:Y:S05]  /*eca0*/  IMAD R0, R13, c[0x0][0x32c], R0 ;  /* 0x0000cb000d007a24 */ /* 0x000fea00078e0200 */
[----:B------:R-:W-:Y:S02]  /*ecb0*/  IMNMX R17, R17, R0, !PT ;  /* 0x0000000011117217 */ /* 0x000fe40007800200 */
[----:B------:R-:W-:Y:S04]  /*ecc0*/  IADD3 R0, R0, c[0x0][0x32c], RZ ;  /* 0x0000cb0000007a10 */ /* 0x000fe80007ffe0ff */
[----:B------:R-:W-:Y:S02]  /*ecd0*/  IMNMX R18, R18, R0, PT ;  /* 0x0000000012127217 */ /* 0x000fe40003800200 */
.L_x_217:
[----:B-----5:R-:W-:Y:S01]  /*ece0*/  FMNMX.FTZ R0, R23, R3, !PT ;  /* 0x0000000317007209 */ /* 0x020fe20007810000 */
        /* <DEDUP_REMOVED lines=38> */
[----:B------:R-:W-:Y:S02]  /*ef50*/  FMUL.FTZ R2, R2, c[0x0][0x2d0] ;  /* 0x0000b40002027a20 */ /* 0x000fe40000410000 */
[--C-:B------:R-:W-:Y:S01]  /*ef60*/  FFMA.FTZ R19, R23, c[0x0][0x2d0], -R172.reuse ;  /* 0x0000b40017137a23 */ /* 0x100fe200000108ac */
[----:B------:R-:W-:Y:S01]  /*ef70*/  FSEL R14, R177, -INF , !P0 ;  /* 0xff800000b10e7808 */ /* 0x000fe20004000000 */
[--C-:B------:R-:W-:Y:S01]  /*ef80*/  FFMA.FTZ R16, R22, c[0x0][0x2d0], -R172.reuse ;  /* 0x0000b40016107a23 */ /* 0x100fe200000108ac */
[----:B------:R-:W-:Y:S01]  /*ef90*/  PLOP3.LUT P0, PT, PT, PT, UP3, 0x40, 0x0 ;  /* 0x000000000000781c */ /* 0x000fe20003f0e838 */
[----:B------:R-:W-:Y:S01]  /*efa0*/  UISETP.NE.AND UP3, UPT, UR29, URZ, UPT ;  /* 0x0000003f1d00728c */ /* 0x000fe2000bf65270 */
[--C-:B------:R-:W-:Y:S01]  /*efb0*/  FFMA.FTZ R171, R21, c[0x0][0x2d0], -R172.reuse ;  /* 0x0000b40015ab7a23 */ /* 0x100fe200000108ac */
[----:B------:R-:W-:Y:S01]  /*efc0*/  MUFU.EX2 R19, R19 ;  /* 0x0000001300137308 */ /* 0x000fe20000000800 */
[----:B------:R-:W-:Y:S01]  /*efd0*/  ISETP.GT.AND P0, PT, R17, 0x1, P0 ;  /* 0x000000011100780c */ /* 0x000fe20000704270 */
        /* <DEDUP_REMOVED lines=10> */
[----:B------:R-:W-:Y:S01]  /*f080*/  FFMA.FTZ R172, R20, c[0x0][0x2d0], -R172 ;  /* 0x0000b40014ac7a23 */ /* 0x000fe200000108ac */
[C---:B------:R-:W-:Y:S01]  /*f090*/  ISETP.GT.AND P0, PT, R17.reuse, 0x8, P0 ;  /* 0x000000081100780c */ /* 0x040fe20000704270 */
[----:B------:R-:W1:Y:S03]  /*f0a0*/  MUFU.EX2 R16, R16 ;  /* 0x0000001000107308 */ /* 0x000e660000000800 */
[----:B------:R-:W-:Y:S04]  /*f0b0*/  ISETP.LT.OR P0, PT, R18, 0x9, P0 ;  /* 0x000000091200780c */ /* 0x000fe80000701670 */
[----:B------:R-:W-:Y:S02]  /*f0c0*/  FSEL R10, R10, -INF , !P0 ;  /* 0xff8000000a0a7808 */ /* 0x000fe40004000000 */
[----:B------:R-:W-:Y:S01]  /*f0d0*/  PLOP3.LUT P0, PT, PT, PT, UP1, 0x40, 0x0 ;  /* 0x000000000000781c */ /* 0x000fe20003f0e818 */
[----:B------:R-:W-:Y:S01]  /*f0e0*/  UISETP.NE.AND UP1, UPT, UR27, URZ, UPT ;  /* 0x0000003f1b00728c */ /* 0x000fe2000bf25270 */
[----:B------:R-:W-:Y:S02]  /*f0f0*/  MUFU.EX2 R13, R13 ;  /* 0x0000000d000d7308 */ /* 0x000fe40000000800 */
[----:B------:R-:W-:Y:S04]  /*f100*/  ISETP.GT.AND P0, PT, R17, 0x9, P0 ;  /* 0x000000091100780c */ /* 0x000fe80000704270 */
[----:B------:R-:W-:Y:S04]  /*f110*/  ISETP.LT.OR P0, PT, R18, 0xa, P0 ;  /* 0x0000000a1200780c */ /* 0x000fe80000701670 */
[----:B------:R-:W-:Y:S01]  /*f120*/  FSEL R169, R169, -INF , !P0 ;  /* 0xff800000a9a97808 */ /* 0x000fe20004000000 */
[----:B------:R-:W-:Y:S01]  /*f130*/  MUFU.EX2 R8, R8 ;  /* 0x0000000800087308 */ /* 0x000fe20000000800 */
[----:B------:R-:W-:Y:S01]  /*f140*/  PLOP3.LUT P0, PT, PT, PT, UP0, 0x40, 0x0 ;  /* 0x000000000000781c */ /* 0x000fe20003f0e808 */
[----:B------:R-:W-:Y:S01]  /*f150*/  UISETP.NE.AND UP0, UPT, UR26, URZ, UPT ;  /* 0x0000003f1a00728c */ /* 0x000fe2000bf05270 */
[----:B-1----:R-:W-:Y:S02]  /*f160*/  F2FP.PACK_AB R168, R16, R19 ;  /* 0x0000001310a8723e */ /* 0x002fe400000000ff */
[C---:B------:R-:W-:Y:S04]  /*f170*/  ISETP.GT.AND P0, PT, R17.reuse, 0x10, P0 ;  /* 0x000000101100780c */ /* 0x040fe80000704270 */
[----:B------:R-:W-:Y:S01]  /*f180*/  ISETP.LT.OR P0, PT, R18, 0x11, P0 ;  /* 0x000000111200780c */ /* 0x000fe20000701670 */
[----:B------:R-:W-:Y:S03]  /*f190*/  MUFU.EX2 R179, R179 ;  /* 0x000000b300b37308 */ /* 0x000fe60000000800 */
[----:B------:R-:W-:Y:S02]  /*f1a0*/  FSEL R25, R12, -INF , !P0 ;  /* 0xff8000000c197808 */ /* 0x000fe40004000000 */
[----:B------:R-:W-:Y:S04]  /*f1b0*/  PLOP3.LUT P0, PT, PT, PT, UP6, 0x40, 0x0 ;  /* 0x000000000000781c */ /* 0x000fe80003f0e868 */
[----:B------:R-:W-:Y:S01]  /*f1c0*/  ISETP.GT.AND P0, PT, R17, 0x11, P0 ;  /* 0x000000111100780c */ /* 0x000fe20000704270 */
[----:B------:R-:W-:Y:S03]  /*f1d0*/  MUFU.EX2 R172, R172 ;  /* 0x000000ac00ac7308 */ /* 0x000fe60000000800 */
[C---:B------:R-:W-:Y:S04]  /*f1e0*/  ISETP.LT.OR P0, PT, R18.reuse, 0x12, P0 ;  /* 0x000000121200780c */ /* 0x040fe80000701670 */
[----:B------:R-:W-:Y:S02]  /*f1f0*/  FSEL R24, R9, -INF , !P0 ;  /* 0xff80000009187808 */ /* 0x000fe40004000000 */
[----:B------:R-:W-:Y:S01]  /*f200*/  PLOP3.LUT P0, PT, PT, PT, UP5, 0x40, 0x0 ;  /* 0x000000000000781c */ /* 0x000fe20003f0e858 */
[----:B------:R-:W-:Y:S03]  /*f210*/  MUFU.EX2 R175, R175 ;  /* 0x000000af00af7308 */ /* 0x000fe60000000800 */
[C---:B------:R-:W-:Y:S04]  /*f220*/  ISETP.GT.AND P0, PT, R17.reuse, 0x18, P0 ;  /* 0x000000181100780c */ /* 0x040fe80000704270 */
[----:B------:R-:W-:Y:S03]  /*f230*/  ISETP.LT.OR P0, PT, R18, 0x19, P0 ;  /* 0x000000191200780c */ /* 0x000fe60000701670 */
[----:B------:R-:W-:Y:S01]  /*f240*/  MUFU.EX2 R174, R174 ;  /* 0x000000ae00ae7308 */ /* 0x000fe20000000800 */
[----:B------:R-:W-:Y:S02]  /*f250*/  FSEL R178, R178, -INF , !P0 ;  /* 0xff800000b2b27808 */ /* 0x000fe40004000000 */
[----:B------:R-:W-:Y:S04]  /*f260*/  PLOP3.LUT P0, PT, PT, PT, UP4, 0x40, 0x0 ;  /* 0x000000000000781c */ /* 0x000fe80003f0e848 */
[C---:B------:R-:W-:Y:S03]  /*f270*/  ISETP.GT.AND P0, PT, R17.reuse, 0x19, P0 ;  /* 0x000000191100780c */ /* 0x040fe60000704270 */
[----:B------:R-:W-:Y:S01]  /*f280*/  MUFU.EX2 R173, R173 ;  /* 0x000000ad00ad7308 */ /* 0x000fe20000000800 */
[----:B------:R-:W-:Y:S04]  /*f290*/  ISETP.LT.OR P0, PT, R18, 0x1a, P0 ;  /* 0x0000001a1200780c */ /* 0x000fe80000701670 */
[----:B------:R-:W-:Y:S02]  /*f2a0*/  FSEL R176, R4, -INF , !P0 ;  /* 0xff80000004b07808 */ /* 0x000fe40004000000 */
[----:B------:R-:W-:Y:S04]  /*f2b0*/  PLOP3.LUT P0, PT, PT, PT, UP3, 0x40, 0x0 ;  /* 0x000000000000781c */ /* 0x000fe80003f0e838 */
[C---:B------:R-:W-:Y:S04]  /*f2c0*/  ISETP.GT.AND P0, PT, R17.reuse, 0x20, P0 ;  /* 0x000000201100780c */ /* 0x040fe80000704270 */
[----:B------:R-:W-:Y:S04]  /*f2d0*/  ISETP.LT.OR P0, PT, R18, 0x21, P0 ;  /* 0x000000211200780c */ /* 0x000fe80000701670 */
[----:B------:R-:W-:Y:S02]  /*f2e0*/  FSEL R159, R6, -INF , !P0 ;  /* 0xff800000069f7808 */ /* 0x000fe40004000000 */
[----:B------:R-:W1:Y:S01]  /*f2f0*/  MUFU.EX2 R6, R2 ;  /* 0x0000000200067308 */ /* 0x000e620000000800 */
[----:B------:R-:W-:Y:S04]  /*f300*/  PLOP3.LUT P0, PT, PT, PT, UP2, 0x40, 0x0 ;  /* 0x000000000000781c */ /* 0x000fe80003f0e828 */
[----:B------:R-:W-:Y:S04]  /*f310*/  ISETP.GT.AND P0, PT, R17, 0x21, P0 ;  /* 0x000000211100780c */ /* 0x000fe80000704270 */
[C---:B------:R-:W-:Y:S04]  /*f320*/  ISETP.LT.OR P0, PT, R18.reuse, 0x22, P0 ;  /* 0x000000221200780c */ /* 0x040fe80000701670 */
[----:B------:R-:W-:Y:S02]  /*f330*/  FSEL R158, R5, -INF , !P0 ;  /* 0xff800000059e7808 */ /* 0x000fe40004000000 */
[----:B------:R-:W-:Y:S04]  /*f340*/  PLOP3.LUT P0, PT, PT, PT, UP1, 0x40, 0x0 ;  /* 0x000000000000781c */ /* 0x000fe80003f0e818 */
[----:B------:R-:W-:Y:S04]  /*f350*/  ISETP.GT.AND P0, PT, R17, 0x28, P0 ;  /* 0x000000281100780c */ /* 0x000fe80000704270 */
[----:B------:R-:W-:Y:S01]  /*f360*/  ISETP.LT.OR P0, PT, R18, 0x29, P0 ;  /* 0x000000291200780c */ /* 0x000fe20000701670 */
[----:B-1----:R-:W-:Y:S01]  /*f370*/  FMUL.FTZ R20, R6, R148 ;  /* 0x0000009406147220 */ /* 0x002fe20000410000 */
[----:B------:R-:W-:Y:S01]  /*f380*/  FMNMX.FTZ R2, R14, R156, !PT ;  /* 0x0000009c0e027209 */ /* 0x000fe20007810000 */
[----:B------:R-:W3:Y:S01]  /*f390*/  LDL.LU R148, [R1+0x40] ;  /* 0x0000400001947983 */ /* 0x000ee20000300800 */
[----:B------:R-:W-:Y:S01]  /*f3a0*/  FSEL R157, R15, -INF , !P0 ;  /* 0xff8000000f9d7808 */ /* 0x000fe20004000000 */
[C---:B------:R-:W-:Y:S01]  /*f3b0*/  FMUL.FTZ R9, R6.reuse, R137 ;  /* 0x0000008906097220 */ /* 0x040fe20000410000 */
[----:B------:R-:W-:Y:S01]  /*f3c0*/  FMNMX.FTZ R2, R11, R2, !PT ;  /* 0x000000020b027209 */ /* 0x000fe20007810000 */
[C---:B------:R-:W-:Y:S01]  /*f3d0*/  FMUL.FTZ R12, R6.reuse, R140 ;  /* 0x0000008c060c7220 */ /* 0x040fe20000410000 */
[----:B------:R-:W-:Y:S01]  /*f3e0*/  PLOP3.LUT P0, PT, PT, PT, UP0, 0x40, 0x0 ;  /* 0x000000000000781c */ /* 0x000fe20003f0e808 */
[----:B------:R-:W-:Y:S01]  /*f3f0*/  FMUL.FTZ R21, R6, R149 ;  /* 0x0000009506157220 */ /* 0x000fe20000410000 */
[----:B------:R-:W-:Y:S01]  /*f400*/  FMNMX.FTZ R2, R10, R2, !PT ;  /* 0x000000020a027209 */ /* 0x000fe20007810000 */
[C---:B------:R-:W-:Y:S01]  /*f410*/  FMUL.FTZ R28, R6.reuse, R28 ;  /* 0x0000001c061c7220 */ /* 0x040fe20000410000 */
[----:B------:R-:W-:Y:S01]  /*f420*/  ISETP.GT.AND P0, PT, R17, 0x29, P0 ;  /* 0x000000291100780c */ /* 0x000fe20000704270 */
[C---:B------:R-:W-:Y:S01]  /*f430*/  FMUL.FTZ R17, R6.reuse, R145 ;  /* 0x0000009106117220 */ /* 0x040fe20000410000 */
[----:B------:R-:W-:Y:S01]  /*f440*/  FMNMX.FTZ R2, R169, R2, !PT ;  /* 0x00000002a9027209 */ /* 0x000fe20007810000 */
[----:B------:R-:W-:Y:S01]  /*f450*/  FMUL.FTZ R29, R6, R29 ;  /* 0x0000001d061d7220 */ /* 0x000fe20000410000 */
[----:B------:R-:W-:Y:S01]  /*f460*/  ISETP.LT.OR P0, PT, R18, 0x2a, P0 ;  /* 0x0000002a1200780c */ /* 0x000fe20000701670 */
[C---:B------:R-:W-:Y:S01]  /*f470*/  FMUL.FTZ R32, R6.reuse, R32 ;  /* 0x0000002006207220 */ /* 0x040fe20000410000 */
[----:B------:R-:W-:Y:S01]  /*f480*/  FMNMX.FTZ R2, R25, R2, !PT ;  /* 0x0000000219027209 */ /* 0x000fe20007810000 */
[C---:B------:R-:W-:Y:S01]  /*f490*/  FMUL.FTZ R33, R6.reuse, R33 ;  /* 0x0000002106217220 */ /* 0x040fe20000410000 */
[----:B------:R-:W-:Y:S01]  /*f4a0*/  FSEL R3, R7, -INF , !P0 ;  /* 0xff80000007037808 */ /* 0x000fe20004000000 */
        /* <DEDUP_REMOVED lines=18> */
[----:B--2---:R-:W-:Y:S01]  /*f5d0*/  FFMA.FTZ R5, R6, R170, R19 ;  /* 0x000000aa06057223 */ /* 0x004fe20000010013 */
[----:B------:R-:W-:Y:S01]  /*f5e0*/  F2FP.PACK_AB R170, R8, R13 ;  /* 0x0000000d08aa723e */ /* 0x000fe200000000ff */
[----:B------:R-:W-:Y:S01]  /*f5f0*/  FMUL.FTZ R49, R6, R49 ;  /* 0x0000003106317220 */ /* 0x000fe20000410000 */
[----:B------:R-:W-:Y:S01]  /*f600*/  FMNMX.FTZ R2, R157, R2, !PT ;  /* 0x000000029d027209 */ /* 0x000fe20007810000 */
[----:B------:R-:W-:Y:S01]  /*f610*/  FADD.FTZ R5, R16, R5 ;  /* 0x0000000510057221 */ /* 0x000fe20000010000 */
[----:B------:R-:W-:Y:S01]  /*f620*/  MUFU.EX2 R149, R149 ;  /* 0x0000009500957308 */ /* 0x000fe20000000800 */
[C---:B------:R-:W-:Y:S01]  /*f630*/  FMUL.FTZ R16, R6.reuse, R144 ;  /* 0x0000009006107220 */ /* 0x040fe20000410000 */
[----:B------:R-:W-:Y:S01]  /*f640*/  FMNMX.FTZ R4, R3, R2, !PT ;  /* 0x0000000203047209 */ /* 0x000fe20007810000 */
[----:B------:R-:W-:Y:S01]  /*f650*/  FADD.FTZ R5, R13, R5 ;  /* 0x000000050d057221 */ /* 0x000fe20000010000 */
[----:B------:R-:W-:Y:S01]  /*f660*/  UISETP.GT.AND UP0, UPT, UR23, UR7, UPT ;  /* 0x000000071700728c */ /* 0x000fe2000bf04270 */
[----:B------:R-:W-:Y:S02]  /*f670*/  FMUL.FTZ R13, R6, R141 ;  /* 0x0000008d060d7220 */ /* 0x000fe40000410000 */
[----:B------:R-:W1:Y:S01]  /*f680*/  SHFL.BFLY PT, R2, R4, 0x2, 0x1f ;  /* 0x0c401f0004027f89 */ /* 0x000e6200000e0000 */
[----:B------:R-:W-:Y:S01]  /*f690*/  FADD.FTZ R177, R8, R5 ;  /* 0x0000000508b17221 */ /* 0x000fe20000010000 */
[----:B------:R-:W-:Y:S01]  /*f6a0*/  UMOV UR23, UR4 ;  /* 0x0000000400177c82 */ /* 0x000fe20008000000 */
[C---:B------:R-:W-:Y:S02]  /*f6b0*/  FMUL.FTZ R8, R6.reuse, R136 ;  /* 0x0000008806087220 */ /* 0x040fe40000410000 */
[C---:B------:R-:W-:Y:S01]  /*f6c0*/  FMUL.FTZ R5, R6.reuse, R133 ;  /* 0x0000008506057220 */ /* 0x040fe20000410000 */
        /* <DEDUP_REMOVED lines=325> */
.L_x_208:
[----:B------:R-:W2:Y:S04]  /*10b20*/  LDL.LU R4, [R1+0x44] ;  /* 0x0000440001047983 */ /* 0x000ea80000300800 */
[----:B------:R-:W3:Y:S01]  /*10b30*/  LDL.LU R7, [R1+0x40] ;  /* 0x0000400001077983 */ /* 0x000ee20000300800 */
[----:B------:R-:W-:-:S02]  /*10b40*/  MOV R8, 0xff800000 ;  /* 0xff80000000087802 */ /* 0x000fc40000000f00 */
[----:B------:R-:W-:Y:S01]  /*10b50*/  PLOP3.LUT P2, PT, PT, PT, PT, 0x8, 0x0 ;  /* 0x000000000000781c */ /* 0x000fe20003f4e170 */
[----:B--2---:R-:W1:Y:S04]  /*10b60*/  SHFL.BFLY PT, R6, R4, 0x2, 0x1f ;  /* 0x0c401f0004067f89 */ /* 0x004e6800000e0000 */
[----:B---3--:R-:W2:Y:S01]  /*10b70*/  SHFL.BFLY PT, R5, R7, 0x2, 0x1f ;  /* 0x0c401f0007057f89 */ /* 0x008ea200000e0000 */
[----:B-1----:R-:W-:Y:S02]  /*10b80*/  FADD.FTZ R6, R6, R4 ;  /* 0x0000000406067221 */ /* 0x002fe40000010000 */
[----:B--2---:R-:W-:-:S03]  /*10b90*/  FADD.FTZ R5, R5, R7 ;  /* 0x0000000705057221 */ /* 0x004fc60000010000 */
[----:B------:R-:W1:Y:S01]  /*10ba0*/  SHFL.BFLY PT, R4, R6, 0x1, 0x1f ;  /* 0x0c201f0006047f89 */ /* 0x000e6200000e0000 */
[----:B------:R-:W-:-:S03]  /*10bb0*/  MOV R7, 0xff800000 ;  /* 0xff80000000077802 */ /* 0x000fc60000000f00 */
[----:B------:R-:W2:Y:S01]  /*10bc0*/  SHFL.BFLY PT, R3, R5, 0x1, 0x1f ;  /* 0x0c201f0005037f89 */ /* 0x000ea200000e0000 */
[----:B-1----:R-:W-:Y:S01]  /*10bd0*/  FADD.FTZ R4, R6, R4 ;  /* 0x0000000406047221 */ /* 0x002fe20000010000 */
[----:B------:R-:W-:Y:S01]  /*10be0*/  MOV R6, RZ ;  /* 0x000000ff00067202 */ /* 0x000fe20000000f00 */
[----:B--2---:R-:W-:-:S03]  /*10bf0*/  FADD.FTZ R3, R5, R3 ;  /* 0x0000000305037221 */ /* 0x004fc60000010000 */
[----:B------:R-:W-:Y:S02]  /*10c00*/  FSETP.NE.FTZ.AND P1, PT, R4, RZ, PT ;  /* 0x000000ff0400720b */ /* 0x000fe40003f35000 */
[----:B------:R-:W-:Y:S02]  /*10c10*/  MOV R5, RZ ;  /* 0x000000ff00057202 */ /* 0x000fe40000000f00 */
[----:B------:R-:W-:-:S09]  /*10c20*/  FSETP.NE.FTZ.AND P0, PT, R3, RZ, PT ;  /* 0x000000ff0300720b */ /* 0x000fd20003f15000 */
[----:B------:R-:W1:Y:S01]  /*10c30*/  @P1 MUFU.RCP R6, R4 ;  /* 0x0000000400061308 */ /* 0x000e620000001000 */
[----:B------:R-:W-:-:S03]  /*10c40*/  @P1 MOV R10, 0x3f317218 ;  /* 0x3f317218000a1802 */ /* 0x000fc60000000f00 */
[----:B------:R-:W-:Y:S02]  /*10c50*/  @P0 MOV R9, 0x3f317218 ;  /* 0x3f31721800090802 */ /* 0x000fe40000000f00 */
        /* <DEDUP_REMOVED lines=12> */
[----:B------:R-:W-:Y:S02]  /*10d20*/  FMUL.FTZ R145, R6, R145 ;  /* 0x0000009106917220 */ /* 0x000fe40000410000 */
        /* <DEDUP_REMOVED lines=56> */
[----:B------:R-:W-:Y:S02]  /*110b0*/  FMUL.FTZ R128, R6, R128 ;  /* 0x0000008006807220 */ /* 0x000fe40000410000 */
        /* <DEDUP_REMOVED lines=64> */
[----:B------:R-:W-:Y:S02]  /*114c0*/  FMUL.FTZ R5, R5, R131 ;  /* 0x0000008305057220 */ /* 0x000fe40000410000 */
[----:B------:R-:W-:Y:S02]  /*114d0*/  @P1 FFMA.FTZ R7, R10, R0, R4 ;  /* 0x000000000a071223 */ /* 0x000fe40000010004 */
[----:B------:R-:W-:-:S02]  /*114e0*/  @P0 FFMA.FTZ R8, R9, R2, R3 ;  /* 0x0000000209080223 */ /* 0x000fc40000010003 */
.L_x_169:
[----:B------:R-:W-:Y:S05]  /*114f0*/  @P2 BRA `(.L_x_222) ;  /* 0x0000197000002947 */ /* 0x000fea0003800000 */
[----:B------:R-:W3:Y:S01]  /*11500*/  S2R R0, SR_TID.X ;  /* 0x0000000000007919 */ /* 0x000ee20000002100 */
[----:B------:R-:W-:Y:S01]  /*11510*/  IMAD.MOV.U32 R12, RZ, RZ, c[0x0][0x4e8] ;  /* 0x00013a00ff0c7624 */ /* 0x000fe200078e00ff */
[----:B------:R-:W-:Y:S01]  /*11520*/  ULDC.64 UR4, c[0x0][0x490] ;  /* 0x0001240000047ab9 */ /* 0x000fe20000000a00 */
[----:B------:R-:W-:Y:S01]  /*11530*/  F2FP.PACK_AB R132, R133, R132 ;  /* 0x000000848584723e */ /* 0x000fe200000000ff */
[----:B------:R-:W4:Y:S01]  /*11540*/  S2R R22, SR_CTAID.Z ;  /* 0x0000000000167919 */ /* 0x000f220000002700 */
[----:B------:R-:W-:Y:S01]  /*11550*/  UIMAD UR6, UR9, UR4, URZ ;  /* 0x00000004090672a4 */ /* 0x000fe2000f8e023f */
[C---:B------:R-:W-:Y:S01]  /*11560*/  ISETP.NE.AND P3, PT, R12.reuse, 0x1, PT ;  /* 0x000000010c00780c */ /* 0x040fe20003f65270 */
[----:B--2---:R-:W-:Y:S01]  /*11570*/  UIMAD.WIDE.U32 UR12, UR11, UR4, URZ ;  /* 0x000000040b0c72a5 */ /* 0x004fe2000f8e003f */
[----:B------:R-:W-:Y:S01]  /*11580*/  IMAD R12, R12, c[0x0][0x388], RZ ;  /* 0x0000e2000c0c7a24 */ /* 0x000fe200078e02ff */
[----:B------:R-:W-:Y:S01]  /*11590*/  UIMAD UR6, UR11, UR5, UR6 ;  /* 0x000000050b0672a4 */ /* 0x000fe2000f8e0206 */
[----:B------:R-:W-:Y:S01]  /*115a0*/  F2FP.PACK_AB R134, R135, R134 ;  /* 0x000000868786723e */ /* 0x000fe200000000ff */
[----:B------:R-:W-:Y:S01]  /*115b0*/  BSSY B0, `(.L_x_223) ;  /* 0x000012e000007945 */ /* 0x000fe20003800000 */
[----:B------:R-:W-:Y:S01]  /*115c0*/  ULDC.64 UR4, c[0x0][0x3e8] ;  /* 0x0000fa0000047ab9 */ /* 0x000fe20000000a00 */
[----:B------:R-:W-:Y:S01]  /*115d0*/  IMAD.U32 R25, RZ, RZ, UR13 ;  /* 0x0000000dff197e24 */ /* 0x000fe2000f8e00ff */
[----:B------:R-:W-:Y:S01]  /*115e0*/  UIMAD UR9, UR9, UR4, URZ ;  /* 0x00000004090972a4 */ /* 0x000fe2000f8e023f */
[----:B------:R-:W-:Y:S01]  /*115f0*/  IMAD.U32 R24, RZ, RZ, UR12 ;  /* 0x0000000cff187e24 */ /* 0x000fe2000f8e00ff */
[----:B------:R-:W-:Y:S01]  /*11600*/  UIMAD.WIDE.U32 UR14, UR11, UR4, URZ ;  /* 0x000000040b0e72a5 */ /* 0x000fe2000f8e003f */
[----:B------:R-:W-:Y:S01]  /*11610*/  F2FP.PACK_AB R136, R137, R136 ;  /* 0x000000888988723e */ /* 0x000fe200000000ff */
[----:B------:R-:W-:Y:S01]  /*11620*/  UIMAD UR5, UR11, UR5, UR9 ;  /* 0x000000050b0572a4 */ /* 0x000fe2000f8e0209 */
[----:B------:R-:W-:Y:S01]  /*11630*/  F2FP.PACK_AB R138, R139, R138 ;  /* 0x0000008a8b8a723e */ /* 0x000fe200000000ff */
[----:B------:R-:W-:Y:S01]  /*11640*/  UIADD3 UR6, UR13, UR6, URZ ;  /* 0x000000060d067290 */ /* 0x000fe2000fffe03f */
[----:B------:R-:W-:Y:S01]  /*11650*/  F2FP.PACK_AB R140, R141, R140 ;  /* 0x0000008c8d8c723e */ /* 0x000fe200000000ff */
[----:B------:R-:W-:Y:S01]  /*11660*/  UIADD3 UR5, UR15, UR5, URZ ;  /* 0x000000050f057290 */ /* 0x000fe2000fffe03f */
[----:B------:R-:W-:Y:S01]  /*11670*/  IMAD.U32 R27, RZ, RZ, UR15 ;  /* 0x0000000fff1b7e24 */ /* 0x000fe2000f8e00ff */
[----:B-1-3--:R-:W-:Y:S01]  /*11680*/  SHF.R.S32.HI R2, RZ, 0x1f, R0 ;  /* 0x0000001fff027819 */ /* 0x00afe20000011400 */
[----:B------:R-:W-:Y:S01]  /*11690*/  IMAD.U32 R26, RZ, RZ, UR14 ;  /* 0x0000000eff1a7e24 */ /* 0x000fe2000f8e00ff */
[----:B------:R-:W-:Y:S01]  /*116a0*/  F2FP.PACK_AB R142, R143, R142 ;  /* 0x0000008e8f8e723e */ /* 0x000fe200000000ff */
[----:B------:R-:W-:Y:S01]  /*116b0*/  IMAD.U32 R25, RZ, RZ, UR6 ;  /* 0x00000006ff197e24 */ /* 0x000fe2000f8e00ff */
[CC--:B------:R-:W-:Y:S01]  /*116c0*/  LEA.HI R9, R2.reuse, R0.reuse, RZ, 0x2 ;  /* 0x0000000002097211 */ /* 0x0c0fe200078f10ff */
[----:B------:R-:W-:Y:S01]  /*116d0*/  IMAD.U32 R27, RZ, RZ, UR5 ;  /* 0x00000005ff1b7e24 */ /* 0x000fe2000f8e00ff */
[-C--:B------:R-:W-:Y:S01]  /*116e0*/  LEA.HI R19, R2, R0.reuse, RZ, 0x5 ;  /* 0x0000000002137211 */ /* 0x080fe200078f28ff */
[----:B----4-:R-:W-:Y:S01]  /*116f0*/  IMAD.WIDE.U32 R24, R22, c[0x0][0x498], R24 ;  /* 0x0001260016187a25 */ /* 0x010fe200078e0018 */
[----:B------:R-:W-:-:S02]  /*11700*/  LEA.HI R4, R2, R0, RZ, 0x3 ;  /* 0x0000000002047211 */ /* 0x000fc400078f18ff */
[--C-:B------:R-:W-:Y:S02]  /*11710*/  SHF.R.S32.HI R21, RZ, 0x2, R9.reuse ;  /* 0x00000002ff157819 */ /* 0x100fe40000011409 */
[----:B------:R-:W-:Y:S02]  /*11720*/  SHF.R.S32.HI R3, RZ, 0x1f, R9 ;  /* 0x0000001fff037819 */ /* 0x000fe40000011409 */
[----:B------:R-:W-:Y:S02]  /*11730*/  LOP3.LUT R9, R9, 0xfffffffc, RZ, 0xc0, !PT ;  /* 0xfffffffc09097812 */ /* 0x000fe400078ec0ff */
[----:B------:R-:W-:Y:S02]  /*11740*/  LOP3.LUT R10, R19, 0xffffffe0, RZ, 0xc0, !PT ;  /* 0xffffffe0130a7812 */ /* 0x000fe400078ec0ff */
[----:B------:R-:W-:Y:S01]  /*11750*/  LOP3.LUT R11, R4, 0xfffffff8, RZ, 0xc0, !PT ;  /* 0xfffffff8040b7812 */ /* 0x000fe200078ec0ff */
[C---:B------:R-:W-:Y:S01]  /*11760*/  IMAD.IADD R9, R0.reuse, 0x1, -R9 ;  /* 0x0000000100097824 */ /* 0x040fe200078e0a09 */
[----:B------:R-:W-:Y:S01]  /*11770*/  LEA.HI R3, R3, R21, RZ, 0x3 ;  /* 0x0000001503037211 */ /* 0x000fe200078f18ff */
[----:B------:R-:W-:Y:S01]  /*11780*/  IMAD.IADD R10, R0, 0x1, -R10 ;  /* 0x00000001000a7824 */ /* 0x000fe200078e0a0a */
[----:B------:R-:W-:Y:S01]  /*11790*/  LEA.HI R2, R2, R0, RZ, 0x6 ;  /* 0x0000000002027211 */ /* 0x000fe200078f30ff */
[----:B------:R-:W-:Y:S01]  /*117a0*/  IMAD.IADD R0, R0, 0x1, -R11 ;  /* 0x0000000100007824 */ /* 0x000fe200078e0a0b */
[----:B------:R-:W-:-:S02]  /*117b0*/  LOP3.LUT R11, R3, 0xfffffff8, RZ, 0xc0, !PT ;  /* 0xfffffff8030b7812 */ /* 0x000fc400078ec0ff */
[----:B------:R-:W-:Y:S01]  /*117c0*/  SHF.R.S32.HI R4, RZ, 0x3, R4 ;  /* 0x00000003ff047819 */ /* 0x000fe20000011404 */
[----:B------:R-:W-:Y:S01]  /*117d0*/  IMAD.SHL.U32 R2, R2, 0x8, RZ ;  /* 0x0000000802027824 */ /* 0x000fe200078e00ff */
[----:B------:R-:W-:Y:S01]  /*117e0*/  SHF.R.S32.HI R3, RZ, 0x1f, R10 ;  /* 0x0000001fff037819 */ /* 0x000fe2000001140a */
[----:B------:R-:W-:Y:S01]  /*117f0*/  IMAD.IADD R21, R21, 0x1, -R11 ;  /* 0x0000000115157824 */ /* 0x000fe200078e0a0b */
[--C-:B------:R-:W-:Y:S01]  /*11800*/  SHF.R.S32.HI R15, RZ, 0x5, R19.reuse ;  /* 0x00000005ff0f7819 */ /* 0x100fe20000011413 */
[----:B------:R-:W1:Y:S01]  /*11810*/  S2R R11, SR_CTAID.X ;  /* 0x00000000000b7919 */ /* 0x000e620000002500 */
[----:B------:R-:W-:Y:S01]  /*11820*/  IMAD.SHL.U32 R16, R4, 0x40, RZ ;  /* 0x0000004004107824 */ /* 0x000fe200078e00ff */
[----:B------:R-:W-:Y:S01]  /*11830*/  LOP3.LUT P0, RZ, R10, 0x3, RZ, 0xc0, !PT ;  /* 0x000000030aff7812 */ /* 0x000fe2000780c0ff */
[C---:B------:R-:W-:Y:S01]  /*11840*/  IMAD R18, R0.reuse, 0x20, R4 ;  /* 0x0000002000127824 */ /* 0x040fe200078e0204 */
[----:B------:R-:W-:Y:S02]  /*11850*/  SHF.R.S32.HI R19, RZ, 0x1f, R19 ;  /* 0x0000001fff137819 */ /* 0x000fe40000011413 */
[----:B------:R-:W-:Y:S01]  /*11860*/  LEA.HI R10, R3, R10, RZ, 0x2 ;  /* 0x0000000a030a7211 */ /* 0x000fe200078f10ff */
[----:B------:R-:W-:Y:S01]  /*11870*/  IMAD.SHL.U32 R3, R0, 0x8, RZ ;  /* 0x0000000800037824 */ /* 0x000fe200078e00ff */
[----:B------:R-:W-:-:S02]  /*11880*/  LOP3.LUT R16, R16, 0x1c0, RZ, 0xc0, !PT ;  /* 0x000001c010107812 */ /* 0x000fc400078ec0ff */
[----:B------:R-:W-:Y:S02]  /*11890*/  LEA.HI R19, R19, R15, RZ, 0x3 ;  /* 0x0000000f13137211 */ /* 0x000fe400078f18ff */
[----:B------:R-:W-:Y:S02]  /*118a0*/  LEA.HI R17, R9, R9, RZ, 0x1 ;  /* 0x0000000909117211 */ /* 0x000fe400078f08ff */
[----:B------:R-:W-:Y:S02]  /*118b0*/  SHF.R.U32.HI R0, RZ, 0x3, R16 ;  /* 0x00000003ff007819 */ /* 0x000fe40000011610 */
[----:B------:R-:W-:Y:S02]  /*118c0*/  LOP3.LUT R16, R16, 0x38, R3, 0xf8, !PT ;  /* 0x0000003810107812 */ /* 0x000fe400078ef803 */
[----:B------:R-:W-:Y:S02]  /*118d0*/  LOP3.LUT R19, R19, 0xffffff8, RZ, 0xc0, !PT ;  /* 0x0ffffff813137812 */ /* 0x000fe400078ec0ff */
[----:B------:R-:W-:-:S02]  /*118e0*/  LOP3.LUT R17, R17, 0x1ffffffe, RZ, 0xc0, !PT ;  /* 0x1ffffffe11117812 */ /* 0x000fc400078ec0ff */
[----:B------:R-:W-:Y:S01]  /*118f0*/  SHF.R.S32.HI R13, RZ, 0x1f, R22 ;  /* 0x0000001fff0d7819 */ /* 0x000fe20000011416 */
[----:B------:R-:W-:Y:S01]  /*11900*/  IMAD.IADD R19, R15, 0x1, -R19 ;  /* 0x000000010f137824 */ /* 0x000fe200078e0a13 */
[----:B------:R-:W-:Y:S01]  /*11910*/  LOP3.LUT R0, R16, R0, RZ, 0x3c, !PT ;  /* 0x0000000010007212 */ /* 0x000fe200078e3cff */
[----:B-1----:R-:W-:Y:S01]  /*11920*/  IMAD R18, R11, 0x80, R18 ;  /* 0x000000800b127824 */ /* 0x002fe200078e0212 */
[----:B------:R-:W-:Y:S01]  /*11930*/  R2P PR, R21, 0x6 ;  /* 0x0000000615007804 */ /* 0x000fe20000000000 */
[----:B------:R-:W-:Y:S01]  /*11940*/  IMAD R15, R15, 0x200, R9 ;  /* 0x000002000f0f7824 */ /* 0x000fe200078e0209 */
[C---:B------:R-:W-:Y:S01]  /*11950*/  LOP3.LUT R20, R21.reuse, 0x1, RZ, 0xc0, !PT ;  /* 0x0000000115147812 */ /* 0x040fe200078ec0ff */
[----:B------:R-:W-:Y:S01]  /*11960*/  @P3 IMAD.HI.U32 R16, R18, c[0x0][0x4ec], RZ ;  /* 0x00013b0012103a27 */ /* 0x000fe200078e00ff */
[----:B------:R-:W-:Y:S02]  /*11970*/  SHF.R.S32.HI R10, RZ, 0x2, R10 ;  /* 0x00000002ff0a7819 */ /* 0x000fe4000001140a */
[----:B------:R-:W-:Y:S01]  /*11980*/  LOP3.LUT R2, R0, 0x7ffffe00, R2, 0xf8, !PT ;  /* 0x7ffffe0000027812 */ /* 0x000fe200078ef802 */
[----:B------:R-:W-:Y:S01]  /*11990*/  IMAD.SHL.U32 R21, R21, 0x40, RZ ;  /* 0x0000004015157824 */ /* 0x000fe200078e00ff */
[----:B------:R-:W-:Y:S01]  /*119a0*/  ISETP.NE.U32.AND P4, PT, R20, 0x1, PT ;  /* 0x000000011400780c */ /* 0x000fe20003f85070 */
[----:B------:R-:W-:Y:S01]  /*119b0*/  IMAD.IADD R9, R9, 0x1, -R17 ;  /* 0x0000000109097824 */ /* 0x000fe200078e0a11 */
[----:B------:R-:W-:Y:S01]  /*119c0*/  F2FP.PACK_AB R144, R145, R144 ;  /* 0x000000909190723e */ /* 0x000fe200000000ff */
[----:B------:R-:W-:Y:S01]  /*119d0*/  IMAD R14, R13, c[0x0][0x498], RZ ;  /* 0x000126000d0e7a24 */ /* 0x000fe200078e02ff */
[----:B------:R-:W-:Y:S01]  /*119e0*/  LOP3.LUT R21, R21, 0x1c0, RZ, 0xc0, !PT ;  /* 0x000001c015157812 */ /* 0x000fe200078ec0ff */
[----:B------:R-:W-:Y:S01]  /*119f0*/  IMAD.MOV.U32 R17, RZ, RZ, R18 ;  /* 0x000000ffff117224 */ /* 0x000fe200078e0012 */
[----:B------:R-:W-:Y:S01]  /*11a00*/  @P3 SHF.R.U32.HI R17, RZ, c[0x0][0x4f0], R16 ;  /* 0x00013c00ff113a19 */ /* 0x000fe20000011610 */
[----:B------:R-:W-:Y:S01]  /*11a10*/  IMAD R13, R13, c[0x0][0x3f0], RZ ;  /* 0x0000fc000d0d7a24 */ /* 0x000fe200078e02ff */
[----:B------:R-:W-:Y:S01]  /*11a20*/  LEA.HI R21, R21, R21, RZ, 0x1d ;  /* 0x0000001515157211 */ /* 0x000fe200078fe8ff */
[----:B------:R-:W-:Y:S01]  /*11a30*/  IMAD R10, R19, 0x10, R10 ;  /* 0x00000010130a7824 */ /* 0x000fe200078e020a */
[----:B------:R-:W-:Y:S01]  /*11a40*/  SHF.R.S32.HI R0, RZ, 0x1f, R17 ;  /* 0x0000001fff007819 */ /* 0x000fe20000011411 */
[C---:B------:R-:W-:Y:S01]  /*11a50*/  IMAD R14, R22.reuse, c[0x0][0x49c], R14 ;  /* 0x00012700160e7a24 */ /* 0x040fe200078e020e */
[----:B------:R-:W-:Y:S01]  /*11a60*/  F2FP.PACK_AB R146, R147, R146 ;  /* 0x000000929392723e */ /* 0x000fe200000000ff */
[C---:B------:R-:W-:Y:S01]  /*11a70*/  IMAD R13, R22.reuse, c[0x0][0x3f4], R13 ;  /* 0x0000fd00160d7a24 */ /* 0x040fe200078e020d */
[----:B------:R-:W-:Y:S01]  /*11a80*/  F2FP.PACK_AB R148, R149, R148 ;  /* 0x000000949594723e */ /* 0x000fe200000000ff */
[----:B------:R-:W-:Y:S01]  /*11a90*/  IMAD.WIDE.U32 R22, R22, c[0x0][0x3f0], R26 ;  /* 0x0000fc0016167a25 */ /* 0x000fe200078e001a */
[----:B------:R-:W-:-:S02]  /*11aa0*/  F2FP.PACK_AB R150, R151, R150 ;  /* 0x000000969796723e */ /* 0x000fc400000000ff */
[----:B------:R-:W-:Y:S01]  /*11ab0*/  F2FP.PACK_AB R152, R153, R152 ;  /* 0x000000989998723e */ /* 0x000fe200000000ff */
[--C-:B------:R-:W-:Y:S01]  /*11ac0*/  IMAD R9, R9, 0x8, R10.reuse ;  /* 0x0000000809097824 */ /* 0x100fe200078e020a */
[----:B------:R-:W-:Y:S01]  /*11ad0*/  F2FP.PACK_AB R154, R155, R154 ;  /* 0x0000009a9b9a723e */ /* 0x000fe200000000ff */
[----:B------:R-:W-:Y:S01]  /*11ae0*/  IMAD.IADD R23, R23, 0x1, R13 ;  /* 0x0000000117177824 */ /* 0x000fe200078e020d */
[----:B------:R-:W-:Y:S01]  /*11af0*/  F2FP.PACK_AB R28, R29, R28 ;  /* 0x0000001c1d1c723e */ /* 0x000fe200000000ff */
[----:B------:R-:W-:Y:S01]  /*11b00*/  IMAD R0, R0, c[0x0][0x3e0], RZ ;  /* 0x0000f80000007a24 */ /* 0x000fe200078e02ff */
[----:B------:R-:W-:Y:S01]  /*11b10*/  F2FP.PACK_AB R30, R31, R30 ;  /* 0x0000001e1f1e723e */ /* 0x000fe200000000ff */
[----:B------:R-:W-:Y:S01]  /*11b20*/  IMAD.U32 R15, R15, 0x2, R21 ;  /* 0x000000020f0f7824 */ /* 0x000fe200078e0015 */
[----:B------:R-:W-:Y:S01]  /*11b30*/  F2FP.PACK_AB R32, R33, R32 ;  /* 0x000000202120723e */ /* 0x000fe200000000ff */
[----:B------:R-:W-:Y:S01]  /*11b40*/  IMAD R9, R11, 0x80, R9 ;  /* 0x000000800b097824 */ /* 0x000fe200078e0209 */
[----:B------:R-:W-:Y:S01]  /*11b50*/  F2FP.PACK_AB R34, R35, R34 ;  /* 0x000000222322723e */ /* 0x000fe200000000ff */
[----:B------:R-:W-:Y:S01]  /*11b60*/  IMAD.MOV R13, RZ, RZ, -R17 ;  /* 0x000000ffff0d7224 */ /* 0x000fe200078e0a11 */
[----:B------:R-:W-:Y:S01]  /*11b70*/  F2FP.PACK_AB R36, R37, R36 ;  /* 0x000000242524723e */ /* 0x000fe200000000ff */
[----:B------:R-:W-:Y:S01]  /*11b80*/  IMAD R10, R11, 0x80, R10 ;  /* 0x000000800b0a7824 */ /* 0x000fe200078e020a */
[----:B------:R-:W-:Y:S01]  /*11b90*/  F2FP.PACK_AB R38, R39, R38 ;  /* 0x000000262726723e */ /* 0x000fe200000000ff */
[----:B------:R-:W-:Y:S01]  /*11ba0*/  IMAD.WIDE.U32 R22, R17, c[0x0][0x3e0], R22 ;  /* 0x0000f80011167a25 */ /* 0x000fe200078e0016 */
[----:B------:R-:W-:-:S02]  /*11bb0*/  F2FP.PACK_AB R40, R41, R40 ;  /* 0x000000282928723e */ /* 0x000fc400000000ff */
[CC--:B------:R-:W-:Y:S01]  /*11bc0*/  ISETP.GE.OR P6, PT, R10.reuse, R12.reuse, P0 ;  /* 0x0000000c0a00720c */ /* 0x0c0fe200007c6670 */
[----:B------:R-:W-:Y:S01]  /*11bd0*/  IMAD R0, R17, c[0x0][0x3e4], R0 ;  /* 0x0000f90011007a24 */ /* 0x000fe200078e0200 */
[----:B------:R-:W-:Y:S01]  /*11be0*/  IADD3 R10, R10, 0x8, RZ ;  /* 0x000000080a0a7810 */ /* 0x000fe20007ffe0ff */
[----:B------:R-:W-:Y:S01]  /*11bf0*/  IMAD.SHL.U32 R17, R15, 0x2, RZ ;  /* 0x000000020f117824 */ /* 0x000fe200078e00ff */
[----:B------:R-:W-:Y:S01]  /*11c00*/  BAR.SYNC.DEFER_BLOCKING 0x1, 0x100 ;  /* 0x0044000000007b1d */ /* 0x000fe20000010000 */
[----:B------:R-:W-:Y:S01]  /*11c10*/  @P3 IMAD.HI.U32 R15, R9, c[0x0][0x4ec], RZ ;  /* 0x00013b00090f3a27 */ /* 0x000fe200078e00ff */
[----:B------:R-:W-:Y:S02]  /*11c20*/  ISETP.GE.OR P5, PT, R10, R12, P0 ;  /* 0x0000000c0a00720c */ /* 0x000fe400007a6670 */
[----:B------:R-:W-:Y:S01]  /*11c30*/  IADD3 R10, R17, 0x70, RZ ;  /* 0x00000070110a7810 */ /* 0x000fe20007ffe0ff */
[----:B------:R-:W-:Y:S01]  /*11c40*/  IMAD.MOV.U32 R16, RZ, RZ, R9 ;  /* 0x000000ffff107224 */ /* 0x000fe200078e0009 */
[----:B------:R-:W-:Y:S01]  /*11c50*/  @P3 SHF.R.U32.HI R16, RZ, c[0x0][0x4f0], R15 ;  /* 0x00013c00ff103a19 */ /* 0x000fe2000001160f */
[----:B------:R-:W-:Y:S01]  /*11c60*/  IMAD R13, R13, c[0x0][0x4e8], R18 ;  /* 0x00013a000d0d7a24 */ /* 0x000fe200078e0212 */
[----:B------:R-:W-:Y:S01]  /*11c70*/  IADD3 R15, R17, 0x80, RZ ;  /* 0x00000080110f7810 */ /* 0x000fe20007ffe0ff */
[----:B------:R-:W-:Y:S01]  /*11c80*/  IMAD.IADD R23, R23, 0x1, R0 ;  /* 0x0000000117177824 */ /* 0x000fe200078e0200 */
[----:B------:R-:W-:-:S02]  /*11c90*/  SHF.R.S32.HI R0, RZ, 0x1f, R16 ;  /* 0x0000001fff007819 */ /* 0x000fc40000011410 */
[----:B------:R-:W-:Y:S01]  /*11ca0*/  IADD3 R18, P0, R16, R24, RZ ;  /* 0x0000001810127210 */ /* 0x000fe20007f1e0ff */
[----:B------:R-:W-:Y:S01]  /*11cb0*/  IMAD.WIDE.U32 R22, R13, c[0x0][0x3d8], R22 ;  /* 0x0000f6000d167a25 */ /* 0x000fe200078e0016 */
[----:B------:R-:W-:Y:S02]  /*11cc0*/  @P4 IADD3 R10, R15, 0x10, RZ ;  /* 0x000000100f0a4810 */ /* 0x000fe40007ffe0ff */
[----:B------:R-:W-:Y:S01]  /*11cd0*/  IADD3.X R19, R0, R25, R14, P0, !PT ;  /* 0x0000001900137210 */ /* 0x000fe200007fe40e */
[----:B------:R-:W-:Y:S01]  /*11ce0*/  IMAD.MOV R15, RZ, RZ, -R16 ;  /* 0x000000ffff0f7224 */ /* 0x000fe200078e0a10 */
[----:B------:R-:W-:Y:S01]  /*11cf0*/  SHF.R.S32.HI R14, RZ, 0x1f, R13 ;  /* 0x0000001fff0e7819 */ /* 0x000fe2000001140d */
[----:B------:R-:W-:Y:S01]  /*11d00*/  IMAD.MOV.U32 R0, RZ, RZ, 0x20 ;  /* 0x00000020ff007424 */ /* 0x000fe200078e00ff */
[----:B------:R-:W-:Y:S01]  /*11d10*/  F2FP.PACK_AB R42, R43, R42 ;  /* 0x0000002a2b2a723e */ /* 0x000fe200000000ff */
[----:B------:R-:W-:Y:S01]  /*11d20*/  IMAD R16, R15, c[0x0][0x4e8], R9 ;  /* 0x00013a000f107a24 */ /* 0x000fe200078e0209 */
[----:B------:R-:W-:Y:S01]  /*11d30*/  F2FP.PACK_AB R44, R45, R44 ;  /* 0x0000002c2d2c723e */ /* 0x000fe200000000ff */
[----:B------:R-:W-:Y:S01]  /*11d40*/  IMAD R14, R14, c[0x0][0x3d8], RZ ;  /* 0x0000f6000e0e7a24 */ /* 0x000fe200078e02ff */
[----:B------:R-:W-:Y:S01]  /*11d50*/  SEL R0, R0, 0xffffffe0, !P1 ;  /* 0xffffffe000007807 */ /* 0x000fe20004800000 */
[----:B------:R-:W-:Y:S01]  /*11d60*/  IMAD.MOV.U32 R9, RZ, RZ, 0x40 ;  /* 0x00000040ff097424 */ /* 0x000fe200078e00ff */
[----:B------:R-:W-:Y:S01]  /*11d70*/  STS [R17+0x80], R132 ;  /* 0x0000808411007388 */ /* 0x000fe20000000800 */
[----:B------:R-:W-:Y:S01]  /*11d80*/  IMAD R14, R13, c[0x0][0x3dc], R14 ;  /* 0x0000f7000d0e7a24 */ /* 0x000fe200078e020e */
[----:B------:R-:W-:Y:S01]  /*11d90*/  SHF.R.S32.HI R13, RZ, 0x1f, R16 ;  /* 0x0000001fff0d7819 */ /* 0x000fe20000011410 */
[----:B------:R-:W-:Y:S01]  /*11da0*/  IMAD.IADD R15, R17, 0x1, R0 ;  /* 0x00000001110f7824 */ /* 0x000fe200078e0200 */
[----:B------:R-:W-:Y:S01]  /*11db0*/  SEL R9, R9, 0xffffffc0, !P2 ;  /* 0xffffffc009097807 */ /* 0x000fe20005000000 */
[----:B------:R-:W-:Y:S01]  /*11dc0*/  IMAD.IADD R0, R0, 0x1, R10 ;  /* 0x0000000100007824 */ /* 0x000fe200078e020a */
[----:B------:R-:W-:Y:S01]  /*11dd0*/  STS [R17+0x480], R134 ;  /* 0x0004808611007388 */ /* 0x000fe20000000800 */
[----:B------:R-:W-:Y:S01]  /*11de0*/  IMAD R13, R13, c[0x0][0x488], RZ ;  /* 0x000122000d0d7a24 */ /* 0x000fe200078e02ff */
[----:B------:R-:W-:Y:S01]  /*11df0*/  F2FP.PACK_AB R46, R47, R46 ;  /* 0x0000002e2f2e723e */ /* 0x000fe200000000ff */
[----:B------:R-:W-:Y:S01]  /*11e00*/  IMAD.IADD R20, R17, 0x1, R9 ;  /* 0x0000000111147824 */ /* 0x000fe200078e0209 */
[----:B------:R-:W-:Y:S01]  /*11e10*/  STS [R10], R136 ;  /* 0x000000880a007388 */ /* 0x000fe20000000800 */
[----:B------:R-:W-:Y:S01]  /*11e20*/  IMAD.WIDE.U32 R18, R16, c[0x0][0x488], R18 ;  /* 0x0001220010127a25 */ /* 0x000fe200078e0012 */
[----:B------:R-:W-:-:S02]  /*11e30*/  F2FP.PACK_AB R48, R49, R48 ;  /* 0x000000303130723e */ /* 0x000fc400000000ff */
[----:B------:R-:W-:Y:S01]  /*11e40*/  STS [R10+0x400], R138 ;  /* 0x0004008a0a007388 */ /* 0x000fe20000000800 */
[----:B------:R-:W-:Y:S01]  /*11e50*/  IMAD R13, R16, c[0x0][0x48c], R13 ;  /* 0x00012300100d7a24 */ /* 0x000fe200078e020d */
[----:B------:R-:W-:Y:S01]  /*11e60*/  F2FP.PACK_AB R50, R51, R50 ;  /* 0x000000323332723e */ /* 0x000fe200000000ff */
[C---:B------:R-:W-:Y:S01]  /*11e70*/  IMAD.IADD R16, R9.reuse, 0x1, R10 ;  /* 0x0000000109107824 */ /* 0x040fe200078e020a */
[----:B------:R-:W-:Y:S01]  /*11e80*/  STS [R15+0x80], R140 ;  /* 0x0000808c0f007388 */ /* 0x000fe20000000800 */
[----:B------:R-:W-:Y:S01]  /*11e90*/  IMAD.IADD R24, R9, 0x1, R15 ;  /* 0x0000000109187824 */ /* 0x000fe200078e020f */
[----:B------:R-:W-:Y:S01]  /*11ea0*/  F2FP.PACK_AB R52, R53, R52 ;  /* 0x000000343534723e */ /* 0x000fe200000000ff */
[----:B------:R-:W-:Y:S01]  /*11eb0*/  IMAD.IADD R9, R0, 0x1, R9 ;  /* 0x0000000100097824 */ /* 0x000fe200078e0209 */
[----:B------:R-:W-:Y:S01]  /*11ec0*/  STS [R15+0x480], R142 ;  /* 0x0004808e0f007388 */ /* 0x000fe20000000800 */
[----:B------:R-:W-:Y:S01]  /*11ed0*/  F2FP.PACK_AB R54, R55, R54 ;  /* 0x000000363736723e */ /* 0x000fe200000000ff */
[----:B------:R-:W-:Y:S01]  /*11ee0*/  IMAD.IADD R13, R19, 0x1, R13 ;  /* 0x00000001130d7824 */ /* 0x000fe200078e020d */
        /* <DEDUP_REMOVED lines=14> */
[----:B------:R-:W-:Y:S01]  /*11fd0*/  F2FP.PACK_AB R74, R75, R74 ;  /* 0x0000004a4b4a723e */ /* 0x000fe200000000ff */
[----:B------:R-:W-:Y:S01]  /*11fe0*/  IMAD R75, R11, 0x80, R4 ;  /* 0x000000800b4b7824 */ /* 0x000fe200078e0204 */
        /* <DEDUP_REMOVED lines=33> */
[----:B------:R-:W-:Y:S01]  /*12200*/  LEA R21, P0, R18, c[0x0][0x450], 0x2 ;  /* 0x0001140012157a11 */ /* 0x000fe200078010ff */
        /* <DEDUP_REMOVED lines=10> */
[----:B------:R-:W-:-:S03]  /*122b0*/  LEA.HI.X R13, R18, c[0x0][0x454], R13, 0x2, P0 ;  /* 0x00011500120d7a11 */ /* 0x000fc600000f140d */
        /* <DEDUP_REMOVED lines=35> */
[----:B------:R-:W-:Y:S01]  /*124f0*/  STS [R24+0xc480], R126 ;  /* 0x00c4807e18007388 */ /* 0x000fe20000000800 */
[----:B-1----:R-:W-:-:S03]  /*12500*/  LEA R0, P0, R22, c[0x0][0x380], 0x1 ;  /* 0x0000e00016007a11 */ /* 0x002fc600078008ff */
[----:B------:R-:W-:Y:S04]  /*12510*/  STS [R9+0xc000], R6 ;  /* 0x00c0000609007388 */ /* 0x000fe80000000800 */
[----:B------:R1:W-:Y:S04]  /*12520*/  STS [R9+0xc400], R5 ;  /* 0x00c4000509007388 */ /* 0x0003e80000000800 */
[----:B------:R-:W-:Y:S04]  /*12530*/  SHFL.IDX PT, R18, R21, RZ, 0x1c1f ;  /* 0x001c1fff15127589 */ /* 0x000fe800000e0000 */
[----:B------:R-:W2:Y:S04]  /*12540*/  SHFL.IDX PT, R19, R13, RZ, 0x1c1f ;  /* 0x001c1fff0d137589 */ /* 0x000ea800000e0000 */
[----:B------:R-:W-:Y:S06]  /*12550*/  BAR.SYNC.DEFER_BLOCKING 0x1, 0x100 ;  /* 0x0044000000007b1d */ /* 0x000fec0000010000 */
[----:B------:R-:W-:Y:S04]  /*12560*/  SHFL.IDX PT, R26, R21, 0x1, 0x1c1f ;  /* 0x003c1f00151a7f89 */ /* 0x000fe800000e0000 */
[----:B------:R-:W3:Y:S01]  /*12570*/  SHFL.IDX PT, R27, R13, 0x1, 0x1c1f ;  /* 0x003c1f000d1b7f89 */ /* 0x000ee200000e0000 */
[----:B-1----:R-:W-:-:S03]  /*12580*/  IMAD.SHL.U32 R5, R2, 0x2, RZ ;  /* 0x0000000202057824 */ /* 0x002fc600078e00ff */
[----:B------:R1:W4:Y:S01]  /*12590*/  SHFL.IDX PT, R76, R0, RZ, 0x181f ;  /* 0x00181fff004c7589 */ /* 0x00032200000e0000 */
[----:B------:R-:W-:-:S05]  /*125a0*/  IMAD.IADD R2, R23, 0x1, R14 ;  /* 0x0000000117027824 */ /* 0x000fca00078e020e */
[----:B------:R-:W-:Y:S02]  /*125b0*/  LEA.HI.X R2, R22, c[0x0][0x384], R2, 0x1, P0 ;  /* 0x0000e10016027a11 */ /* 0x000fe400000f0c02 */
[----:B------:R-:W-:Y:S01]  /*125c0*/  ISETP.GE.AND P0, PT, R75, R12, PT ;  /* 0x0000000c4b00720c */ /* 0x000fe20003f06270 */
[----:B--2---:R1:W-:Y:S04]  /*125d0*/  @!P6 ST.E [R18.64], R7 ;  /* 0x000000071200e985 */ /* 0x0043e8000c101912 */
[----:B------:R1:W2:Y:S04]  /*125e0*/  SHFL.IDX PT, R77, R2, RZ, 0x181f ;  /* 0x00181fff024d7589 */ /* 0x0002a800000e0000 */
[----:B---3--:R1:W-:Y:S04]  /*125f0*/  @!P5 ST.E [R26.64], R8 ;  /* 0x000000081a00d985 */ /* 0x0083e8000c101912 */
[----:B------:R1:W3:Y:S04]  /*12600*/  LDS.128 R64, [R5+0x1080] ;  /* 0x0010800005407984 */ /* 0x0002e80000000c00 */
        /* <DEDUP_REMOVED lines=10> */
[----:B------:R1:W1:Y:S01]  /*126b0*/  LDS.128 R16, [R5+0xf080] ;  /* 0x00f0800005107984 */ /* 0x0002620000000c00 */
[----:B------:R-:W-:Y:S05]  /*126c0*/  @P0 BRA `(.L_x_224) ;  /* 0x000001c000000947 */ /* 0x000fea0003800000 */
[----:B--234-:R-:W2:Y:S01]  /*126d0*/  LDS.128 R68, [R5+0x80] ;  /* 0x0000800005447984 */ /* 0x01cea20000000c00 */
[----:B------:R-:W-:-:S02]  /*126e0*/  IADD3 R74, R3, 0x40, RZ ;  /* 0x00000040034a7810 */ /* 0x000fc40007ffe0ff */
[C---:B------:R-:W-:Y:S01]  /*126f0*/  IADD3 R72, R3.reuse, 0x80, RZ ;  /* 0x0000008003487810 */ /* 0x040fe20007ffe0ff */
[----:B------:R-:W3:Y:S01]  /*12700*/  LDS.128 R20, [R5+0x4080] ;  /* 0x0040800005147984 */ /* 0x000ee20000000c00 */
[C---:B------:R-:W-:Y:S02]  /*12710*/  IADD3 R14, R3.reuse, 0xc0, RZ ;  /* 0x000000c0030e7810 */ /* 0x040fe40007ffe0ff */
[----:B------:R-:W-:Y:S01]  /*12720*/  ISETP.GE.AND P2, PT, R74, c[0x0][0x3c8], PT ;  /* 0x0000f2004a007a0c */ /* 0x000fe20003f46270 */
[----:B-1----:R-:W1:Y:S01]  /*12730*/  LDS.128 R8, [R5+0x8080] ;  /* 0x0080800005087984 */ /* 0x002e620000000c00 */
[----:B------:R-:W-:Y:S02]  /*12740*/  ISETP.GE.AND P1, PT, R72, c[0x0][0x3c8], PT ;  /* 0x0000f20048007a0c */ /* 0x000fe40003f26270 */
[----:B------:R-:W-:Y:S01]  /*12750*/  ISETP.GE.AND P0, PT, R14, c[0x0][0x3c8], PT ;  /* 0x0000f2000e007a0c */ /* 0x000fe20003f06270 */
[----:B------:R-:W4:Y:S01]  /*12760*/  LDS.128 R4, [R5+0xc080] ;  /* 0x00c0800005047984 */ /* 0x000f220000000c00 */
[----:B------:R-:W-:-:S07]  /*12770*/  ISETP.GE.AND P3, PT, R3, c[0x0][0x3c8], PT ;  /* 0x0000f20003007a0c */ /* 0x000fce0003f66270 */
[----:B------:R-:W-:Y:S02]  /*12780*/  @!P2 SHF.R.S32.HI R73, RZ, 0x1f, R74 ;  /* 0x0000001fff49a819 */ /* 0x000fe4000001144a */
[----:B------:R-:W-:Y:S02]  /*12790*/  @!P1 SHF.R.S32.HI R15, RZ, 0x1f, R72 ;  /* 0x0000001fff0f9819 */ /* 0x000fe40000011448 */
[----:B------:R-:W-:Y:S02]  /*127a0*/  @!P0 SHF.R.S32.HI R13, RZ, 0x1f, R14 ;  /* 0x0000001fff0d8819 */ /* 0x000fe4000001140e */
[----:B------:R-:W-:Y:S01]  /*127b0*/  @!P2 LEA.HI R73, R73, R74, RZ, 0x3 ;  /* 0x0000004a4949a211 */ /* 0x000fe200078f18ff */
[----:B------:R-:W-:Y:S01]  /*127c0*/  @!P3 IMAD.WIDE R78, R3, 0x2, R76 ;  /* 0x00000002034eb825 */ /* 0x000fe200078e024c */
[----:B------:R-:W-:Y:S02]  /*127d0*/  @!P1 LEA.HI R15, R15, R72, RZ, 0x3 ;  /* 0x000000480f0f9211 */ /* 0x000fe400078f18ff */
[----:B------:R-:W-:-:S02]  /*127e0*/  @!P0 LEA.HI R13, R13, R14, RZ, 0x3 ;  /* 0x0000000e0d0d8211 */ /* 0x000fc400078f18ff */
[----:B------:R-:W-:Y:S02]  /*127f0*/  @!P2 LOP3.LUT R73, R73, 0xfffffff8, RZ, 0xc0, !PT ;  /* 0xfffffff84949a812 */ /* 0x000fe400078ec0ff */
[----:B------:R-:W-:Y:S02]  /*12800*/  @!P1 LOP3.LUT R15, R15, 0xfffffff8, RZ, 0xc0, !PT ;  /* 0xfffffff80f0f9812 */ /* 0x000fe400078ec0ff */
[----:B------:R-:W-:Y:S01]  /*12810*/  @!P0 LOP3.LUT R13, R13, 0xfffffff8, RZ, 0xc0, !PT ;  /* 0xfffffff80d0d8812 */ /* 0x000fe200078ec0ff */
[--C-:B------:R-:W-:Y:S01]  /*12820*/  @!P2 IMAD.WIDE R72, R73, 0x2, R76.reuse ;  /* 0x000000024948a825 */ /* 0x100fe200078e024c */
[----:B--2---:R2:W-:Y:S03]  /*12830*/  @!P3 ST.E.128 [R78.64], R68 ;  /* 0x000000444e00b985 */ /* 0x0045e6000c101d12 */
[--C-:B------:R-:W-:Y:S01]  /*12840*/  @!P1 IMAD.WIDE R14, R15, 0x2, R76.reuse ;  /* 0x000000020f0e9825 */ /* 0x100fe200078e024c */
[----:B---3--:R2:W-:Y:S03]  /*12850*/  @!P2 ST.E.128 [R72.64], R20 ;  /* 0x000000144800a985 */ /* 0x0085e6000c101d12 */
[----:B------:R-:W-:Y:S01]  /*12860*/  @!P0 IMAD.WIDE R76, R13, 0x2, R76 ;  /* 0x000000020d4c8825 */ /* 0x000fe200078e024c */
[----:B-1----:R2:W-:Y:S04]  /*12870*/  @!P1 ST.E.128 [R14.64], R8 ;  /* 0x000000080e009985 */ /* 0x0025e8000c101d12 */
[----:B----4-:R2:W-:Y:S02]  /*12880*/  @!P0 ST.E.128 [R76.64], R4 ;  /* 0x000000044c008985 */ /* 0x0105e4000c101d12 */
.L_x_224:
[----:B--234-:R-:W-:Y:S05]  /*12890*/  BSYNC B0 ;  /* 0x0000000000007941 */ /* 0x01cfea0003800000 */
.L_x_223:
[----:B------:R-:W-:Y:S01]  /*128a0*/  IADD3 R4, R75, 0x20, RZ ;  /* 0x000000204b047810 */ /* 0x000fe20007ffe0ff */
[----:B------:R2:W3:Y:S01]  /*128b0*/  SHFL.IDX PT, R11, R2, 0x1, 0x181f ;  /* 0x00381f00020b7f89 */ /* 0x0004e200000e0000 */
[----:B------:R-:W-:Y:S02]  /*128c0*/  BSSY B0, `(.L_x_225) ;  /* 0x000001c000007945 */ /* 0x000fe40003800000 */
[----:B------:R-:W-:Y:S01]  /*128d0*/  ISETP.GE.AND P0, PT, R4, R12, PT ;  /* 0x0000000c0400720c */ /* 0x000fe20003f06270 */
[----:B------:R2:W4:-:S12]  /*128e0*/  SHFL.IDX PT, R10, R0, 0x1, 0x181f ;  /* 0x00381f00000a7f89 */ /* 0x00051800000e0000 */
[----:B------:R-:W-:Y:S05]  /*128f0*/  @P0 BRA `(.L_x_226) ;  /* 0x0000018000000947 */ /* 0x000fea0003800000 */
[C---:B------:R-:W-:Y:S02]  /*12900*/  IADD3 R9, R3.reuse, 0x40, RZ ;  /* 0x0000004003097810 */ /* 0x040fe40007ffe0ff */
[C---:B-1----:R-:W-:Y:S02]  /*12910*/  IADD3 R7, R3.reuse, 0x80, RZ ;  /* 0x0000008003077810 */ /* 0x042fe40007ffe0ff */
        /* <DEDUP_REMOVED lines=22> */
.L_x_226:
[----:B------:R-:W-:Y:S05]  /*12a80*/  BSYNC B0 ;  /* 0x0000000000007941 */ /* 0x000fea0003800000 */
.L_x_225:
[----:B-1----:R-:W-:Y:S01]  /*12a90*/  IADD3 R4, R75, 0x40, RZ ;  /* 0x000000404b047810 */ /* 0x002fe20007ffe0ff */
[----:B---3--:R1:W3:Y:S01]  /*12aa0*/  SHFL.IDX PT, R11, R2, 0x2, 0x181f ;  /* 0x00581f00020b7f89 */ /* 0x0082e200000e0000 */
[----:B------:R-:W-:Y:S02]  /*12ab0*/  BSSY B0, `(.L_x_227) ;  /* 0x000001c000007945 */ /* 0x000fe40003800000 */
[----:B------:R-:W-:Y:S01]  /*12ac0*/  ISETP.GE.AND P0, PT, R4, R12, PT ;  /* 0x0000000c0400720c */ /* 0x000fe20003f06270 */
[----:B----4-:R1:W4:-:S12]  /*12ad0*/  SHFL.IDX PT, R10, R0, 0x2, 0x181f ;  /* 0x00581f00000a7f89 */ /* 0x01031800000e0000 */
        /* <DEDUP_REMOVED lines=25> */
.L_x_228:
[----:B------:R-:W-:Y:S05]  /*12c70*/  BSYNC B0 ;  /* 0x0000000000007941 */ /* 0x000fea0003800000 */
.L_x_227:
[----:B------:R-:W-:Y:S01]  /*12c80*/  IADD3 R75, R75, 0x60, RZ ;  /* 0x000000604b4b7810 */ /* 0x000fe20007ffe0ff */
[----:B---3--:R3:W1:Y:S03]  /*12c90*/  SHFL.IDX PT, R7, R2, 0x3, 0x181f ;  /* 0x00781f0002077f89 */ /* 0x00866600000e0000 */
[----:B------:R-:W-:Y:S01]  /*12ca0*/  ISETP.GE.AND P0, PT, R75, R12, PT ;  /* 0x0000000c4b00720c */ /* 0x000fe20003f06270 */
[----:B------:R3:W2:-:S12]  /*12cb0*/  SHFL.IDX PT, R6, R0, 0x3, 0x181f ;  /* 0x00781f0000067f89 */ /* 0x00069800000e0000 */
[----:B------:R-:W-:Y:S05]  /*12cc0*/  @P0 EXIT ;  /* 0x000000000000094d */ /* 0x000fea0003800000 */
[C---:B------:R-:W-:Y:S02]  /*12cd0*/  IADD3 R5, R3.reuse, 0x40, RZ ;  /* 0x0000004003057810 */ /* 0x040fe40007ffe0ff */
[----:B-123--:R-:W-:Y:S02]  /*12ce0*/  IADD3 R2, R3, 0x80, RZ ;  /* 0x0000008003027810 */ /* 0x00efe40007ffe0ff */
[----:B------:R-:W-:Y:S02]  /*12cf0*/  ISETP.GE.AND P1, PT, R5, c[0x0][0x3c8], PT ;  /* 0x0000f20005007a0c */ /* 0x000fe40003f26270 */
[----:B------:R-:W-:Y:S02]  /*12d00*/  ISETP.GE.AND P0, PT, R2, c[0x0][0x3c8], PT ;  /* 0x0000f20002007a0c */ /* 0x000fe40003f06270 */
[----:B------:R-:W-:-:S09]  /*12d10*/  ISETP.GE.AND P2, PT, R3, c[0x0][0x3c8], PT ;  /* 0x0000f20003007a0c */ /* 0x000fd20003f46270 */
[----:B------:R-:W-:Y:S02]  /*12d20*/  @!P1 SHF.R.S32.HI R4, RZ, 0x1f, R5 ;  /* 0x0000001fff049819 */ /* 0x000fe40000011405 */
[----:B------:R-:W-:Y:S02]  /*12d30*/  @!P0 SHF.R.S32.HI R0, RZ, 0x1f, R2 ;  /* 0x0000001fff008819 */ /* 0x000fe40000011402 */
[----:B------:R-:W-:Y:S01]  /*12d40*/  @!P1 LEA.HI R4, R4, R5, RZ, 0x3 ;  /* 0x0000000504049211 */ /* 0x000fe200078f18ff */
[C-C-:B------:R-:W-:Y:S01]  /*12d50*/  @!P2 IMAD.WIDE R8, R3.reuse, 0x2, R6.reuse ;  /* 0x000000020308a825 */ /* 0x140fe200078e0206 */
[----:B------:R-:W-:Y:S02]  /*12d60*/  @!P0 LEA.HI R0, R0, R2, RZ, 0x3 ;  /* 0x0000000200008211 */ /* 0x000fe400078f18ff */
[----:B------:R-:W-:Y:S02]  /*12d70*/  @!P1 LOP3.LUT R4, R4, 0xfffffff8, RZ, 0xc0, !PT ;  /* 0xfffffff804049812 */ /* 0x000fe400078ec0ff */
[----:B------:R-:W-:Y:S01]  /*12d80*/  @!P0 LOP3.LUT R0, R0, 0xfffffff8, RZ, 0xc0, !PT ;  /* 0xfffffff800008812 */ /* 0x000fe200078ec0ff */
[----:B------:R1:W-:Y:S01]  /*12d90*/  @!P2 ST.E.128 [R8.64], R56 ;  /* 0x000000380800a985 */ /* 0x0003e2000c101d12 */
[----:B------:R-:W-:Y:S01]  /*12da0*/  IADD3 R3, R3, 0xc0, RZ ;  /* 0x000000c003037810 */ /* 0x000fe20007ffe0ff */
[----:B------:R-:W-:-:S04]  /*12db0*/  @!P1 IMAD.WIDE R4, R4, 0x2, R6 ;  /* 0x0000000204049825 */ /* 0x000fc800078e0206 */
[----:B----4-:R-:W-:Y:S01]  /*12dc0*/  @!P0 IMAD.WIDE R10, R0, 0x2, R6 ;  /* 0x00000002000a8825 */ /* 0x010fe200078e0206 */
        /* <DEDUP_REMOVED lines=10> */
.L_x_222:
[----:B------:R-:W3:Y:S01]  /*12e70*/  S2R R9, SR_TID.X ;  /* 0x0000000000097919 */ /* 0x000ee20000002100 */
[----:B------:R-:W-:Y:S03]  /*12e80*/  BSSY B0, `(.L_x_229) ;  /* 0x0000029000007945 */ /* 0x000fe60003800000 */
[----:B------:R-:W4:Y:S01]  /*12e90*/  S2R R7, SR_CTAID.Z ;  /* 0x0000000000077919 */ /* 0x000f220000002700 */
[----:B---3--:R-:W-:Y:S02]  /*12ea0*/  ISETP.GT.AND P0, PT, R9, 0x7f, PT ;  /* 0x0000007f0900780c */ /* 0x008fe40003f04270 */
[----:B-1--4-:R-:W-:-:S11]  /*12eb0*/  SHF.R.S32.HI R2, RZ, 0x1f, R7 ;  /* 0x0000001fff027819 */ /* 0x012fd60000011407 */
[----:B------:R-:W-:Y:S05]  /*12ec0*/  @P0 BRA `(.L_x_230) ;  /* 0x0000024000000947 */ /* 0x000fea0003800000 */
[----:B------:R-:W1:Y:S01]  /*12ed0*/  S2R R3, SR_CTAID.X ;  /* 0x0000000000037919 */ /* 0x000e620000002500 */
[----:B------:R-:W-:-:S05]  /*12ee0*/  MOV R4, c[0x0][0x4e8] ;  /* 0x00013a0000047a02 */ /* 0x000fca0000000f00 */
[----:B------:R-:W-:Y:S01]  /*12ef0*/  IMAD R0, R4, c[0x0][0x388], RZ ;  /* 0x0000e20004007a24 */ /* 0x000fe200078e02ff */
[----:B-1----:R-:W-:-:S04]  /*12f00*/  LEA R3, R3, R9, 0x7 ;  /* 0x0000000903037211 */ /* 0x002fc800078e38ff */
[----:B------:R-:W-:-:S13]  /*12f10*/  ISETP.GE.AND P0, PT, R3, R0, PT ;  /* 0x000000000300720c */ /* 0x000fda0003f06270 */
[----:B------:R-:W-:Y:S05]  /*12f20*/  @P0 BRA `(.L_x_230) ;  /* 0x000001e000000947 */ /* 0x000fea0003800000 */
[----:B------:R-:W-:Y:S01]  /*12f30*/  ISETP.NE.AND P0, PT, R4, 0x1, PT ;  /* 0x000000010400780c */ /* 0x000fe20003f05270 */
[----:B------:R-:W-:Y:S01]  /*12f40*/  ULDC.64 UR4, c[0x0][0x490] ;  /* 0x0001240000047ab9 */ /* 0x000fe20000000a00 */
[----:B------:R-:W-:Y:S01]  /*12f50*/  IMAD.MOV.U32 R6, RZ, RZ, R3 ;  /* 0x000000ffff067224 */ /* 0x000fe200078e0003 */
[----:B------:R-:W-:Y:S02]  /*12f60*/  UIMAD UR6, UR9, UR4, URZ ;  /* 0x00000004090672a4 */ /* 0x000fe4000f8e023f */
[----:B--2---:R-:W-:Y:S02]  /*12f70*/  UIMAD.WIDE.U32 UR12, UR11, UR4, URZ ;  /* 0x000000040b0c72a5 */ /* 0x004fe4000f8e003f */
[----:B------:R-:W-:-:S04]  /*12f80*/  UIMAD UR4, UR11, UR5, UR6 ;  /* 0x000000050b0472a4 */ /* 0x000fc8000f8e0206 */
[----:B------:R-:W-:Y:S01]  /*12f90*/  UIADD3 UR4, UR13, UR4, URZ ;  /* 0x000000040d047290 */ /* 0x000fe2000fffe03f */
[----:B------:R-:W-:Y:S01]  /*12fa0*/  MOV R4, UR12 ;  /* 0x0000000c00047c02 */ /* 0x000fe20008000f00 */
[----:B------:R-:W-:-:S04]  /*12fb0*/  @P0 IMAD.HI.U32 R0, R3, c[0x0][0x4ec], RZ ;  /* 0x00013b0003000a27 */ /* 0x000fc800078e00ff */
[----:B------:R-:W-:Y:S01]  /*12fc0*/  MOV R11, UR4 ;  /* 0x00000004000b7c02 */ /* 0x000fe20008000f00 */
[----:B------:R-:W-:Y:S01]  /*12fd0*/  IMAD.MOV.U32 R10, RZ, RZ, R4 ;  /* 0x000000ffff0a7224 */ /* 0x000fe200078e0004 */
[----:B------:R-:W-:Y:S01]  /*12fe0*/  @P0 SHF.R.U32.HI R6, RZ, c[0x0][0x4f0], R0 ;  /* 0x00013c00ff060a19 */ /* 0x000fe20000011600 */
[----:B------:R-:W-:Y:S02]  /*12ff0*/  IMAD.U32 R5, RZ, RZ, UR13 ;  /* 0x0000000dff057e24 */ /* 0x000fe4000f8e00ff */
[----:B------:R-:W-:-:S04]  /*13000*/  IMAD.WIDE.U32 R10, R7, c[0x0][0x498], R10 ;  /* 0x00012600070a7a25 */ /* 0x000fc800078e000a */
[----:B------:R-:W-:Y:S01]  /*13010*/  IMAD.MOV R0, RZ, RZ, -R6 ;  /* 0x000000ffff007224 */ /* 0x000fe200078e0a06 */
[----:B------:R-:W-:-:S03]  /*13020*/  IADD3 R10, P0, R6, R10, RZ ;  /* 0x0000000a060a7210 */ /* 0x000fc60007f1e0ff */
[----:B------:R-:W-:Y:S01]  /*13030*/  IMAD R5, R0, c[0x0][0x4e8], R3 ;  /* 0x00013a0000057a24 */ /* 0x000fe200078e0203 */
[----:B------:R-:W-:Y:S01]  /*13040*/  SHF.R.S32.HI R3, RZ, 0x1f, R6 ;  /* 0x0000001fff037819 */ /* 0x000fe20000011406 */
[----:B------:R-:W-:-:S03]  /*13050*/  IMAD R0, R2, c[0x0][0x498], RZ ;  /* 0x0001260002007a24 */ /* 0x000fc600078e02ff */
[----:B------:R-:W-:Y:S01]  /*13060*/  SHF.R.S32.HI R4, RZ, 0x1f, R5 ;  /* 0x0000001fff047819 */ /* 0x000fe20000011405 */
[----:B------:R-:W-:-:S04]  /*13070*/  IMAD R0, R7, c[0x0][0x49c], R0 ;  /* 0x0001270007007a24 */ /* 0x000fc800078e0200 */
[----:B------:R-:W-:Y:S01]  /*13080*/  IMAD R4, R4, c[0x0][0x488], RZ ;  /* 0x0001220004047a24 */ /* 0x000fe200078e02ff */
[----:B------:R-:W-:Y:S02]  /*13090*/  IADD3.X R11, R3, R11, R0, P0, !PT ;  /* 0x0000000b030b7210 */ /* 0x000fe400007fe400 */
[----:B------:R-:W-:Y:S01]  /*130a0*/  MOV R0, 0xff800000 ;  /* 0xff80000000007802 */ /* 0x000fe20000000f00 */
[C---:B------:R-:W-:Y:S02]  /*130b0*/  IMAD R4, R5.reuse, c[0x0][0x48c], R4 ;  /* 0x0001230005047a24 */ /* 0x040fe400078e0204 */
[----:B------:R-:W-:-:S05]  /*130c0*/  IMAD.WIDE.U32 R10, R5, c[0x0][0x488], R10 ;  /* 0x00012200050a7a25 */ /* 0x000fca00078e000a */
[----:B------:R-:W-:Y:S02]  /*130d0*/  IADD3 R4, R11, R4, RZ ;  /* 0x000000040b047210 */ /* 0x000fe40007ffe0ff */
[----:B------:R-:W-:-:S04]  /*130e0*/  LEA R12, P0, R10, c[0x0][0x450], 0x2 ;  /* 0x000114000a0c7a11 */ /* 0x000fc800078010ff */
[----:B------:R-:W-:-:S05]  /*130f0*/  LEA.HI.X R13, R10, c[0x0][0x454], R4, 0x2, P0 ;  /* 0x000115000a0d7a11 */ /* 0x000fca00000f1404 */
[----:B------:R1:W-:Y:S04]  /*13100*/  STG.E [R12.64], R0 ;  /* 0x000000000c007986 */ /* 0x0003e8000c101912 */
.L_x_230:
[----:B------:R-:W-:Y:S05]  /*13110*/  BSYNC B0 ;  /* 0x0000000000007941 */ /* 0x000fea0003800000 */
.L_x_229:
[----:B-1----:R-:W1:Y:S01]  /*13120*/  S2R R0, SR_CTAID.X ;  /* 0x0000000000007919 */ /* 0x002e620000002500 */
[----:B------:R-:W-:Y:S01]  /*13130*/  SHF.R.S32.HI R5, RZ, 0x1f, R9 ;  /* 0x0000001fff057819 */ /* 0x000fe20000011409 */
[----:B------:R-:W-:Y:S01]  /*13140*/  IMAD.MOV.U32 R4, RZ, RZ, c[0x0][0x4e8] ;  /* 0x00013a00ff047624 */ /* 0x000fe200078e00ff */
[----:B------:R-:W-:Y:S01]  /*13150*/  ULDC.64 UR4, c[0x0][0x3e8] ;  /* 0x0000fa0000047ab9 */ /* 0x000fe20000000a00 */
[----:B------:R-:W-:Y:S01]  /*13160*/  IMAD R2, R2, c[0x0][0x3f0], RZ ;  /* 0x0000fc0002027a24 */ /* 0x000fe200078e02ff */
[----:B------:R-:W-:Y:S01]  /*13170*/  LEA.HI R5, R5, R9, RZ, 0x3 ;  /* 0x0000000905057211 */ /* 0x000fe200078f18ff */
[----:B------:R-:W-:Y:S01]  /*13180*/  UIMAD UR9, UR9, UR4, URZ ;  /* 0x00000004090972a4 */ /* 0x000fe2000f8e023f */
[C---:B------:R-:W-:Y:S01]  /*13190*/  ISETP.NE.AND P0, PT, R4.reuse, 0x1, PT ;  /* 0x000000010400780c */ /* 0x040fe20003f05270 */
[----:B------:R-:W-:Y:S01]  /*131a0*/  UIMAD.WIDE.U32 UR6, UR11, UR4, URZ ;  /* 0x000000040b0672a5 */ /* 0x000fe2000f8e003f */
[----:B------:R-:W-:Y:S01]  /*131b0*/  LOP3.LUT R3, R5, 0xfffffff8, RZ, 0xc0, !PT ;  /* 0xfffffff805037812 */ /* 0x000fe200078ec0ff */
[----:B------:R-:W-:Y:S01]  /*131c0*/  UIMAD UR4, UR11, UR5, UR9 ;  /* 0x000000050b0472a4 */ /* 0x000fe2000f8e0209 */
[----:B------:R-:W-:Y:S01]  /*131d0*/  SHF.R.S32.HI R5, RZ, 0x3, R5 ;  /* 0x00000003ff057819 */ /* 0x000fe20000011405 */
[----:B------:R-:W-:Y:S01]  /*131e0*/  IMAD R2, R7, c[0x0][0x3f4], R2 ;  /* 0x0000fd0007027a24 */ /* 0x000fe200078e0202 */
[----:B------:R-:W-:Y:S01]  /*131f0*/  BSSY B0, `(.L_x_231) ;  /* 0x000003a000007945 */ /* 0x000fe20003800000 */
[----:B------:R-:W-:Y:S01]  /*13200*/  IMAD.IADD R9, R9, 0x1, -R3 ;  /* 0x0000000109097824 */ /* 0x000fe200078e0a03 */
[----:B------:R-:W-:Y:S01]  /*13210*/  UIADD3 UR4, UR7, UR4, URZ ;  /* 0x0000000407047290 */ /* 0x000fe2000fffe03f */
[----:B------:R-:W-:Y:S01]  /*13220*/  IMAD.U32 R11, RZ, RZ, UR7 ;  /* 0x00000007ff0b7e24 */ /* 0x000fe2000f8e00ff */
[----:B------:R-:W-:Y:S01]  /*13230*/  MOV R10, UR6 ;  /* 0x00000006000a7c02 */ /* 0x000fe20008000f00 */
[----:B------:R-:W-:Y:S01]  /*13240*/  IMAD R4, R4, c[0x0][0x388], RZ ;  /* 0x0000e20004047a24 */ /* 0x000fe200078e02ff */
[C---:B------:R-:W-:Y:S01]  /*13250*/  LEA R6, R9.reuse, R5, 0x5 ;  /* 0x0000000509067211 */ /* 0x040fe200078e28ff */
[----:B------:R-:W-:Y:S01]  /*13260*/  IMAD.SHL.U32 R9, R9, 0x8, RZ ;  /* 0x0000000809097824 */ /* 0x000fe200078e00ff */
[----:B------:R-:W-:-:S03]  /*13270*/  MOV R11, UR4 ;  /* 0x00000004000b7c02 */ /* 0x000fc60008000f00 */
[C---:B-1----:R-:W-:Y:S01]  /*13280*/  IMAD R6, R0.reuse, 0x80, R6 ;  /* 0x0000008000067824 */ /* 0x042fe200078e0206 */
[----:B------:R-:W-:Y:S01]  /*13290*/  LEA R5, R0, R5, 0x7 ;  /* 0x0000000500057211 */ /* 0x000fe200078e38ff */
[----:B------:R-:W-:-:S04]  /*132a0*/  IMAD.WIDE.U32 R10, R7, c[0x0][0x3f0], R10 ;  /* 0x0000fc00070a7a25 */ /* 0x000fc800078e000a */
[----:B------:R-:W-:-:S04]  /*132b0*/  @P0 IMAD.HI.U32 R3, R6, c[0x0][0x4ec], RZ ;  /* 0x00013b0006030a27 */ /* 0x000fc800078e00ff */
[----:B------:R-:W-:Y:S01]  /*132c0*/  IMAD.MOV.U32 R8, RZ, RZ, R6 ;  /* 0x000000ffff087224 */ /* 0x000fe200078e0006 */
[----:B------:R-:W-:Y:S01]  /*132d0*/  @P0 SHF.R.U32.HI R8, RZ, c[0x0][0x4f0], R3 ;  /* 0x00013c00ff080a19 */ /* 0x000fe20000011603 */
[----:B------:R-:W-:-:S03]  /*132e0*/  IMAD.IADD R11, R11, 0x1, R2 ;  /* 0x000000010b0b7824 */ /* 0x000fc600078e0202 */
[----:B------:R-:W-:Y:S01]  /*132f0*/  SHF.R.S32.HI R7, RZ, 0x1f, R8 ;  /* 0x0000001fff077819 */ /* 0x000fe20000011408 */
[C---:B------:R-:W-:Y:S01]  /*13300*/  IMAD.WIDE.U32 R10, R8.reuse, c[0x0][0x3e0], R10 ;  /* 0x0000f800080a7a25 */ /* 0x040fe200078e000a */
[----:B------:R-:W-:-:S03]  /*13310*/  IADD3 R3, -R8, RZ, RZ ;  /* 0x000000ff08037210 */ /* 0x000fc60007ffe1ff */
[----:B------:R-:W-:Y:S02]  /*13320*/  IMAD R7, R7, c[0x0][0x3e0], RZ ;  /* 0x0000f80007077a24 */ /* 0x000fe400078e02ff */
[----:B------:R-:W-:Y:S01]  /*13330*/  IMAD R3, R3, c[0x0][0x4e8], R6 ;  /* 0x00013a0003037a24 */ /* 0x000fe200078e0206 */
[C---:B------:R-:W-:Y:S01]  /*13340*/  IADD3 R6, R9.reuse, 0xc0, RZ ;  /* 0x000000c009067810 */ /* 0x040fe20007ffe0ff */
[----:B------:R-:W-:Y:S01]  /*13350*/  IMAD R7, R8, c[0x0][0x3e4], R7 ;  /* 0x0000f90008077a24 */ /* 0x000fe200078e0207 */
[----:B------:R-:W-:Y:S02]  /*13360*/  IADD3 R8, R9, 0x40, RZ ;  /* 0x0000004009087810 */ /* 0x000fe40007ffe0ff */
[----:B------:R-:W-:Y:S02]  /*13370*/  SHF.R.S32.HI R2, RZ, 0x1f, R3 ;  /* 0x0000001fff027819 */ /* 0x000fe40000011403 */
[----:B------:R-:W-:Y:S02]  /*13380*/  IADD3 R11, R11, R7, RZ ;  /* 0x000000070b0b7210 */ /* 0x000fe40007ffe0ff */
[----:B------:R-:W-:Y:S01]  /*13390*/  IADD3 R7, R9, 0x80, RZ ;  /* 0x0000008009077810 */ /* 0x000fe20007ffe0ff */
[----:B------:R-:W-:-:S02]  /*133a0*/  IMAD R2, R2, c[0x0][0x3d8], RZ ;  /* 0x0000f60002027a24 */ /* 0x000fc400078e02ff */
[----:B------:R-:W-:-:S04]  /*133b0*/  IMAD.WIDE.U32 R10, R3, c[0x0][0x3d8], R10 ;  /* 0x0000f600030a7a25 */ /* 0x000fc800078e000a */
[----:B------:R-:W-:-:S04]  /*133c0*/  IMAD R2, R3, c[0x0][0x3dc], R2 ;  /* 0x0000f70003027a24 */ /* 0x000fc800078e0202 */
[----:B------:R-:W-:Y:S01]  /*133d0*/  IMAD.IADD R2, R11, 0x1, R2 ;  /* 0x000000010b027824 */ /* 0x000fe200078e0202 */
[----:B------:R-:W-:-:S04]  /*133e0*/  LEA R11, P0, R10, c[0x0][0x380], 0x1 ;  /* 0x0000e0000a0b7a11 */ /* 0x000fc800078008ff */
[----:B------:R-:W-:Y:S01]  /*133f0*/  LEA.HI.X R10, R10, c[0x0][0x384], R2, 0x1, P0 ;  /* 0x0000e1000a0a7a11 */ /* 0x000fe200000f0c02 */
[----:B------:R1:W3:Y:S01]  /*13400*/  SHFL.IDX PT, R12, R11, RZ, 0x181f ;  /* 0x00181fff0b0c7589 */ /* 0x0002e200000e0000 */
[----:B------:R-:W-:-:S03]  /*13410*/  ISETP.GE.AND P0, PT, R5, R4, PT ;  /* 0x000000040500720c */ /* 0x000fc60003f06270 */
[----:B------:R1:W4:Y:S10]  /*13420*/  SHFL.IDX PT, R13, R10, RZ, 0x181f ;  /* 0x00181fff0a0d7589 */ /* 0x00033400000e0000 */
        /* <DEDUP_REMOVED lines=22> */
.L_x_232:
[----:B------:R-:W-:Y:S05]  /*13590*/  BSYNC B0 ;  /* 0x0000000000007941 */ /* 0x000fea0003800000 */
.L_x_231:
        /* <DEDUP_REMOVED lines=27> */
.L_x_234:
[----:B------:R-:W-:Y:S05]  /*13750*/  BSYNC B0 ;  /* 0x0000000000007941 */ /* 0x000fea0003800000 */
.L_x_233:
        /* <DEDUP_REMOVED lines=27> */
.L_x_236:
[----:B------:R-:W-:Y:S05]  /*13910*/  BSYNC B0 ;  /* 0x0000000000007941 */ /* 0x000fea0003800000 */
.L_x_235:
        /* <DEDUP_REMOVED lines=28> */
.L_x_172:
[----:B---3--:R-:W-:Y:S02]  /*13ae0*/  MOV R12, R11 ;  /* 0x0000000b000c7202 */ /* 0x008fe40000000f00 */
[----:B------:R-:W-:Y:S02]  /*13af0*/  MOV R14, 0x13b10 ;  /* 0x00013b10000e7802 */ /* 0x000fe40000000f00 */
[----:B------:R-:W-:Y:S05]  /*13b00*/  CALL.REL.NOINC `($__internal_0_$__cuda_sm70_shflsync_idx_p) ;  /* 0x000001b000007944 */ /* 0x000fea0003c00000 */
[----:B------:R-:W-:Y:S01]  /*13b10*/  IMAD.MOV.U32 R11, RZ, RZ, R12 ;  /* 0x000000ffff0b7224 */ /* 0x000fe200078e000c */
[----:B------:R-:W-:Y:S02]  /*13b20*/  MOV R12, R8 ;  /* 0x00000008000c7202 */ /* 0x000fe40000000f00 */
[----:B------:R-:W-:Y:S02]  /*13b30*/  MOV R14, 0x13b50 ;  /* 0x00013b50000e7802 */ /* 0x000fe40000000f00 */
[----:B-1---5:R-:W-:Y:S05]  /*13b40*/  CALL.REL.NOINC `($__internal_0_$__cuda_sm70_shflsync_idx_p) ;  /* 0x0000017000007944 */ /* 0x022fea0003c00000 */
[----:B------:R-:W-:Y:S01]  /*13b50*/  MOV R8, R12 ;  /* 0x0000000c00087202 */ /* 0x000fe20000000f00 */
[----:B-1---5:R-:W-:Y:S05]  /*13b60*/  BRA `(.L_x_237) ;  /* 0xfffee60000007947 */ /* 0x022fea000383ffff */
.L_x_188:
[----:B----4-:R-:W-:Y:S02]  /*13b70*/  MOV R14, 0x13b90 ;  /* 0x00013b90000e7802 */ /* 0x010fe40000000f00 */
[----:B-1----:R-:W-:Y:S05]  /*13b80*/  CALL.REL.NOINC `($__internal_0_$__cuda_sm70_shflsync_idx_p) ;  /* 0x0000013000007944 */ /* 0x002fea0003c00000 */
[----:B------:R-:W-:Y:S01]  /*13b90*/  MOV R14, 0x13bd0 ;  /* 0x00013bd0000e7802 */ /* 0x000fe20000000f00 */
[----:B------:R-:W-:Y:S01]  /*13ba0*/  IMAD.MOV.U32 R5, RZ, RZ, R12 ;  /* 0x000000ffff057224 */ /* 0x000fe200078e000c */
[----:B-----5:R-:W-:Y:S02]  /*13bb0*/  MOV R12, R0 ;  /* 0x00000000000c7202 */ /* 0x020fe40000000f00 */
[----:B-1----:R-:W-:Y:S05]  /*13bc0*/  CALL.REL.NOINC `($__internal_0_$__cuda_sm70_shflsync_idx_p) ;  /* 0x000000f000007944 */ /* 0x002fea0003c00000 */
[----:B-1---5:R-:W-:-:S05]  /*13bd0*/  BRA `(.L_x_238) ;  /* 0xffff215000007947 */ /* 0x022fca000383ffff */
.L_x_205:
[----:B---3--:R-:W-:Y:S02]  /*13be0*/  MOV R14, 0x13c00 ;  /* 0x00013c00000e7802 */ /* 0x008fe40000000f00 */
[----:B-1----:R-:W-:Y:S05]  /*13bf0*/  CALL.REL.NOINC `($__internal_0_$__cuda_sm70_shflsync_idx_p) ;  /* 0x000000c000007944 */ /* 0x002fea0003c00000 */
[----:B------:R-:W-:Y:S01]  /*13c00*/  MOV R14, 0x13c40 ;  /* 0x00013c40000e7802 */ /* 0x000fe20000000f00 */
[----:B------:R-:W-:Y:S01]  /*13c10*/  IMAD.MOV.U32 R7, RZ, RZ, R12 ;  /* 0x000000ffff077224 */ /* 0x000fe200078e000c */
[----:B------:R-:W-:Y:S02]  /*13c20*/  MOV R12, R6 ;  /* 0x00000006000c7202 */ /* 0x000fe40000000f00 */
[----:B-1---5:R-:W-:Y:S05]  /*13c30*/  CALL.REL.NOINC `($__internal_0_$__cuda_sm70_shflsync_idx_p) ;  /* 0x0000008000007944 */ /* 0x022fea0003c00000 */
[----:B-1---5:R-:W-:-:S05]  /*13c40*/  BRA `(.L_x_239) ;  /* 0xffff62e000007947 */ /* 0x022fca000383ffff */
.L_x_211:
[----:B-1----:R-:W-:Y:S02]  /*13c50*/  MOV R14, 0x13c70 ;  /* 0x00013c70000e7802 */ /* 0x002fe40000000f00 */
[----:B------:R-:W-:Y:S05]  /*13c60*/  CALL.REL.NOINC `($__internal_0_$__cuda_sm70_shflsync_idx_p) ;  /* 0x0000005000007944 */ /* 0x000fea0003c00000 */
[----:B------:R-:W-:Y:S01]  /*13c70*/  MOV R14, 0x13cb0 ;  /* 0x00013cb0000e7802 */ /* 0x000fe20000000f00 */
[----:B------:R-:W-:Y:S01]  /*13c80*/  IMAD.MOV.U32 R5, RZ, RZ, R12 ;  /* 0x000000ffff057224 */ /* 0x000fe200078e000c */
[----:B------:R-:W-:Y:S02]  /*13c90*/  MOV R12, R4 ;  /* 0x00000004000c7202 */ /* 0x000fe40000000f00 */
[----:B-1---5:R-:W-:Y:S05]  /*13ca0*/  CALL.REL.NOINC `($__internal_0_$__cuda_sm70_shflsync_idx_p) ;  /* 0x0000001000007944 */ /* 0x022fea0003c00000 */
[----:B-1---5:R-:W-:-:S05]  /*13cb0*/  BRA `(.L_x_240) ;  /* 0xffff948000007947 */ /* 0x022fca000383ffff */
        .weak           $__internal_0_$__cuda_sm70_shflsync_idx_p
        .type           $__internal_0_$__cuda_sm70_shflsync_idx_p,@function
        .size           $__internal_0_$__cuda_sm70_shflsync_idx_p,(.L_x_1769 - $__internal_0_$__cuda_sm70_shflsync_idx_p)
$__internal_0_$__cuda_sm70_shflsync_idx_p:
[----:B------:R1:W-:Y:S01]  /*13cc0*/  STL [R1+0x60], R0 ;  /* 0x0000600001007387 */ /* 0x0003e20000100800 */
[----:B------:R-:W-:Y:S01]  /*13cd0*/  IMAD.MOV.U32 R15, RZ, RZ, 0x181f ;  /* 0x0000181fff0f7424 */ /* 0x000fe200078e00ff */
[----:B------:R-:W-:Y:S01]  /*13ce0*/  MOV R13, 0x1 ;  /* 0x00000001000d7802 */ /* 0x000fe20000000f00 */
[----:B-1----:R-:W-:-:S04]  /*13cf0*/  IMAD.MOV.U32 R0, RZ, RZ, -0x1 ;  /* 0xffffffffff007424 */ /* 0x002fc800078e00ff */
[----:B------:R-:W-:Y:S04]  /*13d00*/  WARPSYNC R0 ;  /* 0x0000000000007348 */ /* 0x000fe80003800000 */
[----:B------:R1:W2:Y:S04]  /*13d10*/  SHFL.IDX PT, R12, R12, R13, R15 ;  /* 0x0000000d0c0c7389 */ /* 0x0002a800000e000f */
[----:B-1----:R1:W5:Y:S01]  /*13d20*/  LDL.LU R0, [R1+0x60] ;  /* 0x0000600001007983 */ /* 0x0023620000300800 */
[----:B------:R-:W-:-:S04]  /*13d30*/  MOV R15, 0x0 ;  /* 0x00000000000f7802 */ /* 0x000fc80000000f00 */
[----:B--2---:R-:W-:Y:S05]  /*13d40*/  RET.REL.NODEC R14 `(_ZN7cutlass13device_kernelIN5flash19enable_sm80_to_sm89INS1_16FlashAttnFwdSm80INS1_25CollectiveMainloopFwdSm80ILi8ELi1ELb1EN4cute5tupleIJNS5_1CILi128EEENS7_ILi48EEENS7_ILi256EEEEEELi256ENS_6half_tEfNS_4arch4Sm80ELb0ELb1ELb1ELb0ELb1ELb0ELb1ELb0EEENS1_21CollectiveEpilogueFwdINS6_IJS8_SA_S9_EEENS6_IJNS7_ILi1EEESI_SI_EEESC_SE_Li256ELb0ELb1ELb0ELb0EEENS1_19SingleTileSchedulerILb0ELb0ELb1ELi128EEEEEEEEEvNT_6ParamsE) ;  /* 0xfffec2b00e007950 */ /* 0x004fea0003c3ffff */
.L_x_241:
        /* <DEDUP_REMOVED lines=11> */
.L_x_1769:


//--------------------- .text._ZN7cutlass13device_kernelIN5flash19enable_sm80_to_sm89INS1_16FlashAttnFwdSm80INS1_25CollectiveMainloopFwdSm80ILi8ELi1ELb1EN4cute5tupleIJNS5_1CILi128EEENS7_ILi48EEENS7_ILi256EEEEEELi256ENS_6half_tEfNS_4arch4Sm80ELb0ELb1ELb1ELb1ELb1ELb0ELb1ELb0EEENS1_21CollectiveEpilogueFwdINS6_IJS8_SA_S9_EEENS6_IJNS7_ILi1EEESI_SI_EEESC_SE_Li256ELb1ELb1ELb0ELb0EEENS1_19SingleTileSchedulerILb1ELb0ELb1ELi128EEEEEEEEEvNT_6ParamsE --------------------------
	.section	.text._ZN7cutlass13device_kernelIN5flash19enable_sm80_to_sm89INS1_16FlashAttnFwdSm80INS1_25CollectiveMainloopFwdSm80ILi8ELi1ELb1EN4cute5tupleIJNS5_1CILi128EEENS7_ILi48EEENS7_ILi256EEEEEELi256ENS_6half_tEfNS_4arch4Sm80ELb0ELb1ELb1ELb1ELb1ELb0ELb1ELb0EEENS1_21CollectiveEpilogueFwdINS6_IJS8_SA_S9_EEENS6_IJNS7_ILi1EEESI_SI_EEESC_SE_Li256ELb1ELb1ELb0ELb0EEENS1_19SingleTileSchedulerILb1ELb0ELb1ELi128EEEEEEEEEvNT_6ParamsE,"ax",@progbits
	.sectioninfo	@"SHI_REGISTERS=255"
	.align	128
.text._ZN7cutlass13device_kernelIN5flash19enable_sm80_to_sm89INS1_16FlashAttnFwdSm80INS1_25CollectiveMainloopFwdSm80ILi8ELi1ELb1EN4cute5tupleIJNS5_1CILi128EEENS7_ILi48EEENS7_ILi256EEEEEELi256ENS_6half_tEfNS_4arch4Sm80ELb0ELb1ELb1ELb1ELb1ELb0ELb1ELb0EEENS1_21CollectiveEpilogueFwdINS6_IJS8_SA_S9_EEENS6_IJNS7_ILi1EEESI_SI_EEESC_SE_Li256ELb1ELb1ELb0ELb0EEENS1_19SingleTileSchedulerILb1ELb0ELb1ELi128EEEEEEEEEvNT_6ParamsE:
        .type           _ZN7cutlass13device_kernelIN5flash19enable_sm80_to_sm89INS1_16FlashAttnFwdSm80INS1_25CollectiveMainloopFwdSm80ILi8ELi1ELb1EN4cute5tupleIJNS5_1CILi128EEENS7_ILi48EEENS7_ILi256EEEEEELi256ENS_6half_tEfNS_4arch4Sm80ELb0ELb1ELb1ELb1ELb1ELb0ELb1ELb0EEENS1_21CollectiveEpilogueFwdINS6_IJS8_SA_S9_EEENS6_IJNS7_ILi1EEESI_SI_EEESC_SE_Li256ELb1ELb1ELb0ELb0EEENS1_19SingleTileSchedulerILb1ELb0ELb1ELi128EEEEEEEEEvNT_6ParamsE,@function
        .size           _ZN7cutlass13device_kernelIN5flash19enable_sm80_to_sm89INS1_16FlashAttnFwdSm80INS1_25CollectiveMainloopFwdSm80ILi8ELi1ELb1EN4cute5tupleIJNS5_1CILi128EEENS7_ILi48EEENS7_ILi256EEEEEELi256ENS_6half_tEfNS_4arch4Sm80ELb0ELb1ELb1ELb1ELb1ELb0ELb1ELb0EEENS1_21CollectiveEpilogueFwdINS6_IJS8_SA_S9_EEENS6_IJNS7_ILi1EEESI_SI_EEESC_SE_Li256ELb1ELb1ELb0ELb0EEENS1_19SingleTileSchedulerILb1ELb0ELb1ELi128EEEEEEEEEvNT_6ParamsE,(.L_x_1771 - _ZN7cutlass13device_kernelIN5flash19enable_sm80_to_sm89INS1_16FlashAttnFwdSm80INS1_25CollectiveMainloopFwdSm80ILi8ELi1ELb1EN4cute5tupleIJNS5_1CILi128EEENS7_ILi48EEENS7_ILi256EEEEEELi256ENS_6half_tEfNS_4arch4Sm80ELb0ELb1ELb1ELb1ELb1ELb0ELb1ELb0EEENS1_21CollectiveEpilogueFwdINS6_IJS8_SA_S9_EEENS6_IJNS7_ILi1EEESI_SI_EEESC_SE_Li256ELb1ELb1ELb0ELb0EEENS1_19SingleTileSchedulerILb1ELb0ELb1ELi128EEEEEEEEEvNT_6ParamsE)
        .other          _ZN7cutlass13device_kernelIN5flash19enable_sm80_to_sm89INS1_16FlashAttnFwdSm80INS1_25CollectiveMainloopFwdSm80ILi8ELi1ELb1EN4cute5tupleIJNS5_1CILi128EEENS7_ILi48EEENS7_ILi256EEEEEELi256ENS_6half_tEfNS_4arch4Sm80ELb0ELb1ELb1ELb1ELb1ELb0ELb1ELb0EEENS1_21CollectiveEpilogueFwdINS6_IJS8_SA_S9_EEENS6_IJNS7_ILi1EEESI_SI_EEESC_SE_Li256ELb1ELb1ELb0ELb0EEENS1_19SingleTileSchedulerILb1ELb0ELb1ELi128EEEEEEEEEvNT_6ParamsE,@"STO_CUDA_ENTRY STV_DEFAULT"
_ZN7cutlass13device_kernelIN5flash19enable_sm80_to_sm89INS1_16FlashAttnFwdSm80INS1_25CollectiveMainloopFwdSm80ILi8ELi1ELb1EN4cute5tupleIJNS5_1CILi128EEENS7_ILi48EEENS7_ILi256EEEEEELi256ENS_6half_tEfNS_4arch4Sm80ELb0ELb1ELb1ELb1ELb1ELb0ELb1ELb0EEENS1_21CollectiveEpilogueFwdINS6_IJS8_SA_S9_EEENS6_IJNS7_ILi1EEESI_SI_EEESC_SE_Li256ELb1ELb1ELb0ELb0EEENS1_19SingleTileSchedulerILb1ELb0ELb1ELi128EEEEEEEEEvNT_6ParamsE:
        /* <DEDUP_REMOVED lines=21> */
.L_x_243:
        /* <DEDUP_REMOVED lines=13> */
.L_x_245:
[----:B------:R-:W-:Y:S02]  /*0220*/  ULDC UR5, c[0x0][0x54c] ;  /* 0x0001530000057ab9 */ /* 0x000fe40000000800 */
.L_x_244:
[----:B------:R-:W-:Y:S02]  /*0230*/  ULDC UR4, c[0x0][0x548] ;  /* 0x0001520000047ab9 */ /* 0x000fe40000000800 */
[----:B------:R-:W-:-:S02]  /*0240*/  USHF.L.U32 UR23, UR28, 0x7, URZ ;  /* 0x000000071c177899 */ /* 0x000fc4000800063f */
[----:B------:R-:W-:-:S04]  /*0250*/  UIMAD UR4, UR5, UR4, URZ ;  /* 0x00000004050472a4 */ /* 0x000fc8000f8e023f */
[----:B------:R-:W-:-:S04]  /*0260*/  UISETP.GE.AND UP0, UPT, UR23, UR4, UPT ;  /* 0x000000041700728c */ /* 0x000fc8000bf06270 */
[----:B------:R-:W-:Y:S01]  /*0270*/  USEL UR13, UR13, 0xffffffff, !UP0 ;  /* 0xffffffff0d0d7887 */ /* 0x000fe2000c000000 */
[----:B------:R-:W-:Y:S05]  /*0280*/  BRA `(.L_x_246) ;  /* 0x000001b000007947 */ /* 0x000fea0003800000 */
.L_x_242:
        /* <DEDUP_REMOVED lines=8> */
.L_x_247:
        /* <DEDUP_REMOVED lines=13> */
.L_x_249:
[----:B------:R-:W-:Y:S02]  /*03e0*/  ULDC UR5, c[0x0][0x54c] ;  /* 0x0001530000057ab9 */ /* 0x000fe40000000800 */
.L_x_248:
[----:B------:R-:W-:Y:S02]  /*03f0*/  ULDC UR4, c[0x0][0x548] ;  /* 0x0001520000047ab9 */ /* 0x000fe40000000800 */
[----:B------:R-:W-:-:S02]  /*0400*/  USHF.L.U32 UR23, UR28, 0x7, URZ ;  /* 0x000000071c177899 */ /* 0x000fc4000800063f */
[----:B------:R-:W-:-:S04]  /*0410*/  UIMAD UR4, UR5, UR4, URZ ;  /* 0x00000004050472a4 */ /* 0x000fc8000f8e023f */
[----:B------:R-:W-:-:S04]  /*0420*/  UISETP.GE.AND UP0, UPT, UR23, UR4, UPT ;  /* 0x000000041700728c */ /* 0x000fc8000bf06270 */
[----:B------:R-:W-:-:S06]  /*0430*/  USEL UR13, UR13, 0xffffffff, !UP0 ;  /* 0xffffffff0d0d7887 */ /* 0x000fcc000c000000 */
.L_x_246:
[----:B------:R-:W-:-:S13]  /*0440*/  ISETP.LE.AND P0, PT, RZ, UR13, PT ;  /* 0x0000000dff007c0c */ /* 0x000fda000bf03270 */
[----:B------:R-:W-:Y:S05]  /*0450*/  @!P0 EXIT ;  /* 0x000000000000894d */ /* 0x000fea0003800000 */
[----:B------:R-:W-:Y:S02]  /*0460*/  ULDC.64 UR8, c[0x0][0x370] ;  /* 0x0000dc0000087ab9 */ /* 0x000fe40000000a00 */
[----:B------:R-:W-:Y:S02]  /*0470*/  UISETP.NE.U32.AND UP2, UPT, URZ, UR8, UPT ;  /* 0x000000083f00728c */ /* 0x000fe4000bf45070 */
[----:B------:R-:W-:Y:S02]  /*0480*/  ULDC.64 UR4, c[0x0][0x360] ;  /* 0x0000d80000047ab9 */ /* 0x000fe40000000a00 */
[----:B------:R-:W-:Y:S02]  /*0490*/  UISETP.NE.U32.AND UP0, UPT, URZ, UR4, UPT ;  /* 0x000000043f00728c */ /* 0x000fe4000bf05070 */
[----:B------:R-:W-:Y:S02]  /*04a0*/  ULDC.64 UR6, c[0x0][0x348] ;  /* 0x0000d20000067ab9 */ /* 0x000fe40000000a00 */
[----:B------:R-:W-:-:S02]  /*04b0*/  UISETP.NE.AND.EX UP2, UPT, URZ, UR9, UPT, UP2 ;  /* 0x000000093f00728c */ /* 0x000fc4000bf45320 */
[----:B------:R-:W-:Y:S02]  /*04c0*/  UISETP.NE.U32.AND UP1, UPT, URZ, UR6, UPT ;  /* 0x000000063f00728c */ /* 0x000fe4000bf25070 */
[----:B------:R-:W-:Y:S02]  /*04d0*/  UISETP.NE.AND.EX UP0, UPT, URZ, UR5, UPT, UP0 ;  /* 0x000000053f00728c */ /* 0x000fe4000bf05300 */
[----:B------:R-:W-:Y:S01]  /*04e0*/  UISETP.NE.AND.EX UP1, UPT, URZ, UR7, UPT, UP1 ;  /* 0x000000073f00728c */ /* 0x000fe2000bf25310 */
[----:B------:R-:W-:Y:S01]  /*04f0*/  PLOP3.LUT P2, PT, PT, PT, UP2, 0x80, 0x0 ;  /* 0x000000000000781c */ /* 0x000fe20003f4f028 */
[----:B------:R-:W-:Y:S02]  /*0500*/  ULDC.64 UR8, c[0x0][0x370] ;  /* 0x0000dc0000087ab9 */ /* 0x000fe40000000a00 */
[----:B------:R-:W-:Y:S01]  /*0510*/  ULDC.64 UR6, c[0x0][0x348] ;  /* 0x0000d20000067ab9 */ /* 0x000fe20000000a00 */
[----:B------:R-:W-:Y:S01]  /*0520*/  PLOP3.LUT P0, PT, PT, PT, UP0, 0x80, 0x0 ;  /* 0x000000000000781c */ /* 0x000fe20003f0f008 */
[----:B------:R-:W-:Y:S01]  /*0530*/  ULDC.64 UR4, c[0x0][0x360] ;  /* 0x0000d80000047ab9 */ /* 0x000fe20000000a00 */
[----:B------:R-:W-:Y:S01]  /*0540*/  PLOP3.LUT P1, PT, PT, PT, UP1, 0x80, 0x0 ;  /* 0x000000000000781c */ /* 0x000fe20003f2f018 */
[----:B------:R-:W-:-:S02]  /*0550*/  @UP2 UIMAD.WIDE UR8, UR13, UR16, UR8 ;  /* 0x000000100d0822a5 */ /* 0x000fc4000f8e0208 */
[----:B------:R-:W-:Y:S02]  /*0560*/  @UP0 UIMAD.WIDE UR4, UR13, UR16, UR4 ;  /* 0x000000100d0402a5 */ /* 0x000fe4000f8e0204 */
[----:B------:R-:W-:Y:S02]  /*0570*/  UIMAD.WIDE UR6, UR13, UR16, UR6 ;  /* 0x000000100d0672a5 */ /* 0x000fe4000f8e0206 */
[----:B------:R-:W-:Y:S02]  /*0580*/  IMAD.U32 R3, RZ, RZ, UR9 ;  /* 0x00000009ff037e24 */ /* 0x000fe4000f8e00ff */
[----:B------:R-:W-:Y:S01]  /*0590*/  IMAD.U32 R2, RZ, RZ, UR8 ;  /* 0x00000008ff027e24 */ /* 0x000fe2000f8e00ff */
[----:B------:R-:W-:Y:S01]  /*05a0*/  MOV R6, UR4 ;  /* 0x0000000400067c02 */ /* 0x000fe20008000f00 */
[----:B------:R-:W-:Y:S01]  /*05b0*/  IMAD.U32 R7, RZ, RZ, UR5 ;  /* 0x00000005ff077e24 */ /* 0x000fe2000f8e00ff */
[----:B------:R-:W-:Y:S01]  /*05c0*/  MOV R4, UR6 ;  /* 0x0000000600047c02 */ /* 0x000fe20008000f00 */
[----:B------:R-:W-:Y:S01]  /*05d0*/  IMAD.U32 R5, RZ, RZ, UR7 ;  /* 0x00000007ff057e24 */ /* 0x000fe2000f8e00ff */
[----:B------:R1:W2:Y:S04]  /*05e0*/  @P2 LDG.E R3, [R2.64] ;  /* 0x0000001202032981 */ /* 0x0002a8000c1e1900 */
[----:B------:R-:W3:Y:S04]  /*05f0*/  @P0 LDG.E R0, [R6.64] ;  /* 0x0000001206000981 */ /* 0x000ee8000c1e1900 */
[----:B-1----:R-:W4:Y:S01]  /*0600*/  @P1 LDG.E R2, [R4.64] ;  /* 0x0000001204021981 */ /* 0x002f22000c1e1900 */
[----:B------:R-:W1:Y:S01]  /*0610*/  S2UR UR10, SR_CTAID.Y ;  /* 0x00000000000a79c3 */ /* 0x000e620000002600 */
[----:B------:R-:W-:-:S02]  /*0620*/  UMOV UR11, URZ ;  /* 0x0000003f000b7c82 */ /* 0x000fc40008000000 */
[----:B------:R-:W-:Y:S02]  /*0630*/  ULDC UR12, c[0x0][0x168] ;  /* 0x00005a00000c7ab9 */ /* 0x000fe40000000800 */
[----:B------:R-:W-:Y:S02]  /*0640*/  UMOV UR22, URZ ;  /* 0x0000003f00167c82 */ /* 0x000fe40008000000 */
[----:B------:R-:W-:Y:S02]  /*0650*/  ULDC UR4, c[0x0][0x2ac] ;  /* 0x0000ab0000047ab9 */ /* 0x000fe40000000800 */
[----:B------:R-:W-:Y:S02]  /*0660*/  ULDC UR8, c[0x0][0x1d0] ;  /* 0x0000740000087ab9 */ /* 0x000fe40000000800 */
[----:B------:R-:W-:Y:S02]  /*0670*/  UIMAD UR8, UR4, UR8, URZ ;  /* 0x00000008040872a4 */ /* 0x000fe4000f8e023f */
[----:B-1----:R-:W-:Y:S01]  /*0680*/  USHF.R.S32.HI UR9, URZ, 0x1f, UR10 ;  /* 0x0000001f3f097899 */ /* 0x002fe2000801140a */
[----:B--2---:R1:W2:Y:S08]  /*0690*/  @P2 R2UR UR11, R3 ;  /* 0x00000000030b23c2 */ /* 0x0042b000000e0000 */
[----:B---3--:R1:W3:Y:S08]  /*06a0*/  @P0 R2UR UR12, R0 ;  /* 0x00000000000c03c2 */ /* 0x0082f000000e0000 */
[----:B----4-:R1:W4:Y:S02]  /*06b0*/  @P1 R2UR UR22, R2 ;  /* 0x00000000021613c2 */ /* 0x01032400000e0000 */
[----:B-1--4-:R-:W-:Y:S05]  /*06c0*/  @P0 BRA `(.L_x_250) ;  /* 0x0000006000000947 */ /* 0x012fea0003800000 */
[----:B--2---:R-:W-:Y:S05]  /*06d0*/  @!P1 BRA `(.L_x_250) ;  /* 0x0000005000009947 */ /* 0x004fea0003800000 */
[----:B------:R1:W2:Y:S04]  /*06e0*/  LDG.E R0, [R4.64] ;  /* 0x0000001204007981 */ /* 0x0002a8000c1e1900 */
[----:B-1----:R-:W4:Y:S01]  /*06f0*/  LDG.E R4, [R4.64+0x4] ;  /* 0x0000041204047981 */ /* 0x002f22000c1e1900 */
[----:B--23--:R-:W1:Y:S08]  /*0700*/  R2UR UR12, R0 ;  /* 0x00000000000c73c2 */ /* 0x00ce7000000e0000 */
[----:B----4-:R-:W1:Y:S02]  /*0710*/  R2UR UR4, R4 ;  /* 0x00000000040473c2 */ /* 0x010e6400000e0000 */
[----:B-1----:R-:W-:-:S06]  /*0720*/  UIADD3 UR12, -UR12, UR4, URZ ;  /* 0x000000040c0c7290 */ /* 0x002fcc000fffe13f */
.L_x_250:
[----:B--2---:R-:W-:-:S04]  /*0730*/  ISETP.NE.U32.AND P0, PT, RZ, c[0x0][0x368], PT ;  /* 0x0000da00ff007a0c */ /* 0x004fc80003f05070 */
        /* <DEDUP_REMOVED lines=9> */
.L_x_251:
        /* <DEDUP_REMOVED lines=8> */
[----:B------:R-:W4:Y:S01]  /*0850*/  LDG.E R0, [R4.64+0x4] ;  /* 0x0000041204007981 */ /* 0x000f22000c1e1900 */
[----:B--2---:R-:W1:Y:S08]  /*0860*/  R2UR UR4, R2 ;  /* 0x00000000020473c2 */ /* 0x004e7000000e0000 */
[----:B----4-:R-:W1:Y:S02]  /*0870*/  R2UR UR8, R0 ;  /* 0x00000000000873c2 */ /* 0x010e6400000e0000 */
[----:B-1----:R-:W-:-:S06]  /*0880*/  UIADD3 UR8, -UR4, UR8, URZ ;  /* 0x0000000804087290 */ /* 0x002fcc000fffe13f */
.L_x_252:
[----:B------:R-:W-:Y:S02]  /*0890*/  ULDC UR4, c[0x0][0x2c4] ;  /* 0x0000b10000047ab9 */ /* 0x000fe40000000800 */
[----:B------:R-:W-:-:S02]  /*08a0*/  UISETP.NE.AND UP0, UPT, UR4, 0x1, UPT ;  /* 0x000000010400788c */ /* 0x000fc4000bf05270 */
[----:B------:R-:W-:Y:S02]  /*08b0*/  ULDC.64 UR6, c[0x0][0x2c8] ;  /* 0x0000b20000067ab9 */ /* 0x000fe40000000a00 */
[----:B------:R-:W-:Y:S02]  /*08c0*/  UIADD3 UR14, UR23, 0x7f, URZ ;  /* 0x0000007f170e7890 */ /* 0x000fe4000fffe03f */
[----:B------:R-:W-:Y:S02]  /*08d0*/  ULDC.64 UR4, c[0x0][0x328] ;  /* 0x0000ca0000047ab9 */ /* 0x000fe40000000a00 */
[----:B------:R-:W-:Y:S02]  /*08e0*/  UP2UR UR15, UPR, URZ, 0x1 ;  /* 0x000000013f0f7883 */ /* 0x000fe40008000000 */
[----:B------:R-:W-:Y:S02]  /*08f0*/  UIADD3 UR8, -UR11, UR8, URZ ;  /* 0x000000080b087290 */ /* 0x000fe4000fffe13f */
[----:B------:R-:W-:-:S04]  /*0900*/  @UP0 UIADD3 UR20, UR23, 0x7f, URZ ;  /* 0x0000007f17140890 */ /* 0x000fc8000fffe03f */
[----:B------:R-:W-:Y:S02]  /*0910*/  UIMAD.WIDE.U32 UR20, UR20, UR6, URZ ;  /* 0x00000006141472a5 */ /* 0x000fe4000f8e003f */
[----:B---3--:R-:W-:Y:S02]  /*0920*/  UIADD3 UR6, UR8, 0x1, -UR12 ;  /* 0x0000000108067890 */ /* 0x008fe4000fffe80c */
[----:B------:R-:W-:Y:S02]  /*0930*/  @UP0 USHF.R.U32.HI UR14, URZ, UR7, UR21 ;  /* 0x000000073f0e0299 */ /* 0x000fe40008011615 */
[----:B------:R-:W-:Y:S02]  /*0940*/  UISETP.GE.AND UP0, UPT, UR5, 0x1, UPT ;  /* 0x000000010500788c */ /* 0x000fe4000bf06270 */
[----:B------:R-:W-:Y:S02]  /*0950*/  UIADD3 UR6, UR6, UR14, URZ ;  /* 0x0000000e06067290 */ /* 0x000fe4000fffe03f */
[----:B------:R-:W-:-:S02]  /*0960*/  UP2UR UR14, UPR, URZ, 0x1 ;  /* 0x000000013f0e7883 */ /* 0x000fc40008000000 */
[----:B------:R-:W-:Y:S01]  /*0970*/  PLOP3.LUT P0, PT, PT, PT, UP0, 0x40, 0x0 ;  /* 0x000000000000781c */ /* 0x000fe20003f0e808 */
[----:B------:R-:W-:-:S12]  /*0980*/  UIADD3 UR4, UR6, UR4, URZ ;  /* 0x0000000406047290 */ /* 0x000fd8000fffe03f */
[----:B------:R-:W-:Y:S05]  /*0990*/  @P0 BRA `(.L_x_253) ;  /* 0x0000012000000947 */ /* 0x000fea0003800000 */
[----:B------:R-:W-:Y:S01]  /*09a0*/  ISETP.LT.AND P0, PT, RZ, UR6, PT ;  /* 0x00000006ff007c0c */ /* 0x000fe2000bf01270 */
[----:B------:R-:W-:-:S12]  /*09b0*/  UIADD3 UR17, UR6, -0x1, URZ ;  /* 0xffffffff06117890 */ /* 0x000fd8000fffe03f */
        /* <DEDUP_REMOVED lines=8> */
.L_x_254:
[----:B------:R-:W-:Y:S02]  /*0a40*/  UISETP.NE.AND UP0, UPT, UR5, 0x1, UPT ;  /* 0x000000010500788c */ /* 0x000fe4000bf05270 */
[----:B------:R-:W-:Y:S02]  /*0a50*/  ULDC.64 UR6, c[0x0][0x330] ;  /* 0x0000cc0000067ab9 */ /* 0x000fe40000000a00 */
[----:B------:R-:W-:-:S07]  /*0a60*/  UIMAD.WIDE.U32 UR20, UR17, UR6, URZ ;  /* 0x00000006111472a5 */ /* 0x000fce000f8e003f */
[----:B------:R-:W-:Y:S02]  /*0a70*/  @UP0 USHF.R.U32.HI UR17, URZ, UR7, UR21 ;  /* 0x000000073f110299 */ /* 0x000fe40008011615 */
.L_x_255:
[----:B------:R-:W-:Y:S02]  /*0a80*/  ULDC UR6, c[0x0][0x32c] ;  /* 0x0000cb0000067ab9 */ /* 0x000fe40000000800 */
[----:B------:R-:W-:-:S04]  /*0a90*/  UIMAD UR6, UR17, UR5, UR6 ;  /* 0x00000005110672a4 */ /* 0x000fc8000f8e0206 */
[----:B------:R-:W-:-:S04]  /*0aa0*/  UISETP.LT.AND UP0, UPT, UR4, UR6, UPT ;  /* 0x000000060400728c */ /* 0x000fc8000bf01270 */
[----:B------:R-:W-:Y:S02]  /*0ab0*/  USEL UR4, UR4, UR6, UP0 ;  /* 0x0000000604047287 */ /* 0x000fe40008000000 */
.L_x_253:
[----:B------:R-:W-:Y:S02]  /*0ac0*/  UISETP.NE.AND UP0, UPT, UR15, URZ, UPT ;  /* 0x0000003f0f00728c */ /* 0x000fe4000bf05270 */
[----:B------:R-:W-:Y:S02]  /*0ad0*/  ULDC.64 UR6, c[0x0][0x2c8] ;  /* 0x0000b20000067ab9 */ /* 0x000fe40000000a00 */
[----:B------:R-:W-:Y:S02]  /*0ae0*/  UIADD3 UR26, UR4, 0x2f, URZ ;  /* 0x0000002f041a7890 */ /* 0x000fe4000fffe03f */
[----:B------:R-:W-:Y:S02]  /*0af0*/  UIMAD.WIDE.U32 UR20, UR23, UR6, URZ ;  /* 0x00000006171472a5 */ /* 0x000fe4000f8e003f */
[----:B------:R-:W-:Y:S02]  /*0b00*/  UIMAD.WIDE UR26, UR26, 0x2aaaaaab, URZ ;  /* 0x2aaaaaab1a1a78a5 */ /* 0x000fe4000f8e023f */
[----:B------:R-:W-:-:S02]  /*0b10*/  UIADD3 UR24, UR8, 0x2f, URZ ;  /* 0x0000002f08187890 */ /* 0x000fc4000fffe03f */
[----:B------:R-:W-:Y:S02]  /*0b20*/  UISETP.GE.AND UP2, UPT, UR5, 0x1, UPT ;  /* 0x000000010500788c */ /* 0x000fe4000bf46270 */
[----:B------:R-:W-:Y:S02]  /*0b30*/  @UP0 UMOV UR17, UR21 ;  /* 0x0000001500110c82 */ /* 0x000fe40008000000 */
[----:B------:R-:W-:Y:S02]  /*0b40*/  UMOV UR4, UR23 ;  /* 0x0000001700047c82 */ /* 0x000fe40008000000 */
[----:B------:R-:W-:Y:S01]  /*0b50*/  UIMAD.WIDE UR24, UR24, 0x2aaaaaab, URZ ;  /* 0x2aaaaaab181878a5 */ /* 0x000fe2000f8e023f */
[----:B------:R-:W-:Y:S01]  /*0b60*/  PLOP3.LUT P0, PT, PT, PT, UP2, 0x40, 0x0 ;  /* 0x000000000000781c */ /* 0x000fe20003f0e828 */
[----:B------:R-:W-:Y:S02]  /*0b70*/  @UP0 USHF.R.U32.HI UR4, URZ, UR7, UR17 ;  /* 0x000000073f040299 */ /* 0x000fe40008011611 */
[----:B------:R-:W-:-:S02]  /*0b80*/  USHF.R.U32.HI UR7, URZ, 0x1f, UR25 ;  /* 0x0000001f3f077899 */ /* 0x000fc40008011619 */
[----:B------:R-:W-:Y:S02]  /*0b90*/  UMOV UR17, UR27 ;  /* 0x0000001b00117c82 */ /* 0x000fe40008000000 */
[----:B------:R-:W-:Y:S02]  /*0ba0*/  USHF.R.U32.HI UR21, URZ, 0x1f, UR17 ;  /* 0x0000001f3f157899 */ /* 0x000fe40008011611 */
        /* <DEDUP_REMOVED lines=13> */
[----:B------:R-:W-:Y:S02]  /*0c80*/  UISETP.NE.AND UP0, UPT, UR5, 0x1, UPT ;  /* 0x000000010500788c */ /* 0x000fe4000bf05270 */
[----:B------:R-:W-:Y:S02]  /*0c90*/  ULOP3.LUT UR7, URZ, UR7, URZ, 0x33, !UPT ;  /* 0x000000073f077292 */ /* 0x000fe4000f8e333f */
[----:B------:R-:W-:Y:S02]  /*0ca0*/  ULDC.64 UR4, c[0x0][0x330] ;  /* 0x0000cc0000047ab9 */ /* 0x000fe40000000a00 */
[----:B------:R-:W-:-:S07]  /*0cb0*/  UIMAD.WIDE.U32 UR24, UR7, UR4, URZ ;  /* 0x00000004071872a5 */ /* 0x000fce000f8e003f */
[----:B------:R-:W-:Y:S02]  /*0cc0*/  @UP0 UMOV UR17, UR25 ;  /* 0x0000001900110c82 */ /* 0x000fe40008000000 */
[----:B------:R-:W-:-:S04]  /*0cd0*/  @UP0 USHF.R.U32.HI UR7, URZ, UR5, UR17 ;  /* 0x000000053f070299 */ /* 0x000fc80008011611 */
[----:B------:R-:W-:Y:S01]  /*0ce0*/  ULOP3.LUT UR7, URZ, UR7, URZ, 0x33, !UPT ;  /* 0x000000073f077292 */ /* 0x000fe2000f8e333f */
[----:B------:R-:W-:Y:S05]  /*0cf0*/  BRA `(.L_x_258) ;  /* 0x0000005000007947 */ /* 0x000fea0003800000 */
.L_x_257:
[----:B------:R-:W-:-:S03]  /*0d00*/  UISETP.NE.AND UP0, UPT, UR5, 0x1, UPT ;  /* 0x000000010500788c */ /* 0x000fc6000bf05270 */
[----:B------:R-:W-:Y:S02]  /*0d10*/  ULDC.64 UR4, c[0x0][0x330] ;  /* 0x0000cc0000047ab9 */ /* 0x000fe40000000a00 */
[----:B------:R-:W-:-:S07]  /*0d20*/  UIMAD.WIDE.U32 UR24, UR7, UR4, URZ ;  /* 0x00000004071872a5 */ /* 0x000fce000f8e003f */
[----:B------:R-:W-:Y:S02]  /*0d30*/  @UP0 UMOV UR17, UR25 ;  /* 0x0000001900110c82 */ /* 0x000fe40008000000 */
[----:B------:R-:W-:Y:S02]  /*0d40*/  @UP0 USHF.R.U32.HI UR7, URZ, UR5, UR17 ;  /* 0x000000053f070299 */ /* 0x000fe40008011611 */
.L_x_258:
[----:B------:R-:W-:Y:S02]  /*0d50*/  ULDC UR4, c[0x0][0x32c] ;  /* 0x0000cb0000047ab9 */ /* 0x000fe40000000800 */
[----:B------:R-:W-:-:S04]  /*0d60*/  UIMAD UR4, UR7, UR4, URZ ;  /* 0x00000004070472a4 */ /* 0x000fc8000f8e023f */
[----:B------:R-:W-:-:S04]  /*0d70*/  UISETP.LT.AND UP0, UPT, UR6, UR4, UPT ;  /* 0x000000040600728c */ /* 0x000fc8000bf01270 */
[----:B------:R-:W-:-:S04]  /*0d80*/  USEL UR6, UR6, UR4, !UP0 ;  /* 0x0000000406067287 */ /* 0x000fc8000c000000 */
.L_x_256:
[----:B------:R-:W-:Y:S01]  /*0d90*/  UIMAD.WIDE UR4, UR6, 0x2aaaaaab, URZ ;  /* 0x2aaaaaab060478a5 */ /* 0x000fe2000f8e023f */
[----:B------:R-:W-:Y:S01]  /*0da0*/  PLOP3.LUT P2, PT, PT, PT, PT, 0x80, 0x0 ;  /* 0x000000000000781c */ /* 0x000fe20003f4f070 */
[----:B------:R-:W-:Y:S01]  /*0db0*/  CS2R R4, SRZ ;  /* 0x0000000000047805 */ /* 0x000fe2000001ff00 */
[----:B------:R-:W-:Y:S01]  /*0dc0*/  IMAD.MOV.U32 R130, RZ, RZ, RZ ;  /* 0x000000ffff827224 */ /* 0x000fe200078e00ff */
[----:B------:R-:W-:Y:S01]  /*0dd0*/  USHF.R.U32.HI UR4, URZ, 0x1f, UR5 ;  /* 0x0000001f3f047899 */ /* 0x000fe20008011605 */
[----:B------:R-:W-:Y:S01]  /*0de0*/  IMAD.MOV.U32 R128, RZ, RZ, RZ ;  /* 0x000000ffff807224 */ /* 0x000fe200078e00ff */
[----:B------:R-:W-:Y:S01]  /*0df0*/  CS2R R126, SRZ ;  /* 0x00000000007e7805 */ /* 0x000fe2000001ff00 */
        /* <DEDUP_REMOVED lines=66> */
[----:B------:R-:W-:Y:S01]  /*1220*/  MOV R8, RZ ;  /* 0x000000ff00087202 */ /* 0x000fe20000000f00 */
[----:B------:R-:W-:Y:S01]  /*1230*/  IMAD.MOV.U32 R7, RZ, RZ, RZ ;  /* 0x000000ffff077224 */ /* 0x000fe200078e00ff */
[----:B------:R-:W-:Y:S05]  /*1240*/  @!P0 BRA `(.L_x_259) ;  /* 0x000109b000008947 */ /* 0x000fea0003800000 */
[----:B------:R-:W-:Y:S02]  /*1250*/  ULDC.64 UR4, c[0x0][0x340] ;  /* 0x0000d00000047ab9 */ /* 0x000fe40000000a00 */
[----:B------:R-:W-:-:S02]  /*1260*/  UISETP.NE.U32.AND UP0, UPT, URZ, UR4, UPT ;  /* 0x000000043f00728c */ /* 0x000fc4000bf05070 */
[----:B------:R-:W-:Y:S02]  /*1270*/  UISETP.NE.AND UP2, UPT, UR15, URZ, UPT ;  /* 0x0000003f0f00728c */ /* 0x000fe4000bf45270 */
[----:B------:R-:W-:-:S03]  /*1280*/  UISETP.NE.AND.EX UP0, UPT, URZ, UR5, UPT, UP0 ;  /* 0x000000053f00728c */ /* 0x000fc6000bf05300 */
[----:B------:R-:W-:-:S03]  /*1290*/  ULDC.64 UR4, c[0x0][0x340] ;  /* 0x0000d00000047ab9 */ /* 0x000fc60000000a00 */
[----:B------:R-:W-:-:S05]  /*12a0*/  PLOP3.LUT P0, PT, PT, PT, UP0, 0x80, 0x0 ;  /* 0x000000000000781c */ /* 0x000fca0003f0f008 */
[----:B------:R-:W-:-:S06]  /*12b0*/  @UP0 UIMAD.WIDE UR4, UR13, UR16, UR4 ;  /* 0x000000100d0402a5 */ /* 0x000fcc000f8e0204 */
[----:B------:R-:W-:Y:S02]  /*12c0*/  IMAD.U32 R2, RZ, RZ, UR4 ;  /* 0x00000004ff027e24 */ /* 0x000fe4000f8e00ff */
[----:B------:R-:W-:Y:S01]  /*12d0*/  IMAD.U32 R3, RZ, RZ, UR5 ;  /* 0x00000005ff037e24 */ /* 0x000fe2000f8e00ff */
[----:B------:R-:W-:Y:S02]  /*12e0*/  UMOV UR25, 0x30 ;  /* 0x0000003000197882 */ /* 0x000fe40000000000 */
[----:B------:R-:W-:Y:S02]  /*12f0*/  UIMAD UR24, UR21, UR25, -0x30 ;  /* 0xffffffd0151874a4 */ /* 0x000fe4000f8e0219 */
[----:B------:R-:W-:Y:S01]  /*1300*/  UIMAD UR29, UR21, -0x30, UR25 ;  /* 0xffffffd0151d78a4 */ /* 0x000fe2000f8e0219 */
[----:B------:R1:W2:Y:S01]  /*1310*/  @P0 LDG.E R0, [R2.64] ;  /* 0x0000001202000981 */ /* 0x0002a2000c1e1900 */
[----:B------:R-:W-:Y:S01]  /*1320*/  IMAD.MOV.U32 R4, RZ, RZ, c[0x0][0x2b8] ;  /* 0x0000ae00ff047624 */ /* 0x000fe200078e00ff */
[----:B------:R-:W-:Y:S01]  /*1330*/  ULDC.64 UR4, c[0x0][0x2b0] ;  /* 0x0000ac0000047ab9 */ /* 0x000fe20000000a00 */
[----:B------:R-:W-:Y:S01]  /*1340*/  IMAD.MOV.U32 R31, RZ, RZ, RZ ;  /* 0x000000ffff1f7224 */ /* 0x000fe200078e00ff */
[----:B------:R-:W-:Y:S02]  /*1350*/  BAR.SYNC.DEFER_BLOCKING 0x0 ;  /* 0x0000000000007b1d */ /* 0x000fe40000010000 */
[----:B------:R-:W-:-:S02]  /*1360*/  ISETP.NE.AND P1, PT, R4, 0x1, PT ;  /* 0x000000010400780c */ /* 0x000fc40003f25270 */
[----:B-1----:R-:W-:-:S04]  /*1370*/  SHF.R.S32.HI R2, RZ, 0x1f, R129 ;  /* 0x0000001fff027819 */ /* 0x002fc80000011481 */
[----:B------:R-:W-:-:S04]  /*1380*/  LEA.HI R17, R2, R129, RZ, 0x3 ;  /* 0x0000008102117211 */ /* 0x000fc800078f18ff */
[----:B------:R-:W-:Y:S02]  /*1390*/  LOP3.LUT R14, R17, 0xfffffff8, RZ, 0xc0, !PT ;  /* 0xfffffff8110e7812 */ /* 0x000fe400078ec0ff */
[----:B------:R-:W-:-:S03]  /*13a0*/  SHF.R.S32.HI R30, RZ, 0x3, R17 ;  /* 0x00000003ff1e7819 */ /* 0x000fc60000011411 */
[----:B------:R-:W-:-:S04]  /*13b0*/  IMAD.IADD R14, R129, 0x1, -R14 ;  /* 0x00000001810e7824 */ /* 0x000fc800078e0a0e */
[C---:B------:R-:W-:Y:S01]  /*13c0*/  IMAD R32, R14.reuse, 0x20, R30 ;  /* 0x000000200e207824 */ /* 0x040fe200078e021e */
[----:B------:R-:W-:Y:S01]  /*13d0*/  USEL UR27, UR13, URZ, !UP1 ;  /* 0x0000003f0d1b7287 */ /* 0x000fe2000c800000 */
[----:B--2---:R1:W2:Y:S02]  /*13e0*/  @P0 R2UR UR26, R0 ;  /* 0x00000000001a03c2 */ /* 0x0042a400000e0000 */
[----:B--2---:R-:W-:Y:S01]  /*13f0*/  @!UP0 UMOV UR26, UR13 ;  /* 0x0000000d001a8c82 */ /* 0x004fe20008000000 */
[----:B------:R-:W-:Y:S01]  /*1400*/  IMAD.SHL.U32 R40, R14, 0x8, RZ ;  /* 0x000000080e287824 */ /* 0x000fe200078e00ff */
[----:B------:R-:W-:Y:S02]  /*1410*/  USHF.R.S32.HI UR6, URZ, 0x1f, UR26 ;  /* 0x0000001f3f067899 */ /* 0x000fe4000801141a */
[----:B------:R-:W-:Y:S01]  /*1420*/  UIADD3 UR32, UR8, UR29, URZ ;  /* 0x0000001d08207290 */ /* 0x000fe2000fffe03f */
[----:B------:R-:W-:Y:S01]  /*1430*/  LEA.HI R15, R2, R129, RZ, 0x4 ;  /* 0x00000081020f7211 */ /* 0x000fe200078f20ff */
[----:B------:R-:W-:Y:S01]  /*1440*/  UIMAD UR6, UR6, UR4, URZ ;  /* 0x00000004060672a4 */ /* 0x000fe2000f8e023f */
[----:B------:R-:W-:Y:S01]  /*1450*/  IMAD.SHL.U32 R16, R14, 0x40, RZ ;  /* 0x000000400e107824 */ /* 0x000fe200078e00ff */
[----:B------:R-:W-:Y:S01]  /*1460*/  UIMAD.WIDE.U32 UR16, UR26, UR4, URZ ;  /* 0x000000041a1072a5 */ /* 0x000fe2000f8e003f */
[----:B------:R-:W-:Y:S01]  /*1470*/  STL [R1+0x20], R32 ;  /* 0x0000202001007387 */ /* 0x000fe20000100800 */
[----:B------:R-:W-:Y:S01]  /*1480*/  UIMAD UR6, UR26, UR5, UR6 ;  /* 0x000000051a0672a4 */ /* 0x000fe2000f8e0206 */
[----:B-1----:R-:W-:-:S03]  /*1490*/  IADD3 R0, R32, UR24, RZ ;  /* 0x0000001820007c10 */ /* 0x002fc6000fffe0ff */
[----:B------:R-:W-:Y:S02]  /*14a0*/  UIADD3 UR6, UR17, UR6, URZ ;  /* 0x0000000611067290 */ /* 0x000fe4000fffe03f */
[----:B------:R-:W-:Y:S01]  /*14b0*/  USHF.R.S32.HI UR26, URZ, 0x1f, UR22 ;  /* 0x0000001f3f1a7899 */ /* 0x000fe20008011416 */
[C---:B------:R-:W-:Y:S01]  /*14c0*/  ISETP.GE.AND P0, PT, R0.reuse, UR8, PT ;  /* 0x0000000800007c0c */ /* 0x040fe2000bf06270 */
[----:B------:R-:W-:Y:S01]  /*14d0*/  ULDC.64 UR4, c[0x0][0x178] ;  /* 0x00005e0000047ab9 */ /* 0x000fe20000000a00 */
[----:B------:R-:W-:Y:S02]  /*14e0*/  IADD3 R0, R0, UR11, RZ ;  /* 0x0000000b00007c10 */ /* 0x000fe4000fffe0ff */
        /* <DEDUP_REMOVED lines=9> */
[----:B------:R-:W-:Y:S01]  /*1580*/  UIMAD UR26, UR26, UR4, URZ ;  /* 0x000000041a1a72a4 */ /* 0x000fe2000f8e023f */
[----:B------:R-:W-:Y:S01]  /*1590*/  PLOP3.LUT P1, PT, PT, PT, UP2, 0x80, 0x0 ;  /* 0x000000000000781c */ /* 0x000fe20003f2f028 */
[----:B------:R-:W-:Y:S01]  /*15a0*/  UIMAD.WIDE.U32 UR30, UR22, UR4, URZ ;  /* 0x00000004161e72a5 */ /* 0x000fe2000f8e003f */
[----:B------:R-:W-:Y:S01]  /*15b0*/  PLOP3.LUT P0, PT, PT, PT, UP2, 0x80, 0x0 ;  /* 0x000000000000781c */ /* 0x000fe20003f0f028 */
[----:B------:R-:W-:Y:S01]  /*15c0*/  UIMAD UR26, UR22, UR5, UR26 ;  /* 0x00000005161a72a4 */ /* 0x000fe2000f8e021a */
[----:B------:R-:W-:Y:S01]  /*15d0*/  IMAD.MOV R3, RZ, RZ, -R3 ;  /* 0x000000ffff037224 */ /* 0x000fe200078e0a03 */
[----:B------:R-:W-:Y:S01]  /*15e0*/  ISETP.GE.AND P3, PT, R40, c[0x0][0x198], PT ;  /* 0x0000660028007a0c */ /* 0x000fe20003f66270 */
[----:B------:R-:W-:Y:S01]  /*15f0*/  ULDC.64 UR4, c[0x0][0x1b8] ;  /* 0x00006e0000047ab9 */ /* 0x000fe20000000a00 */
[----:B------:R-:W-:Y:S01]  /*1600*/  SHF.R.S32.HI R10, RZ, 0x4, R15 ;  /* 0x00000004ff0a7819 */ /* 0x000fe2000001140f */
[----:B------:R-:W-:Y:S01]  /*1610*/  UIADD3 UR31, UR31, UR26, URZ ;  /* 0x0000001a1f1f7290 */ /* 0x000fe2000fffe03f */
[----:B------:R-:W-:Y:S01]  /*1620*/  IMAD R36, R3, c[0x0][0x2b8], R0 ;  /* 0x0000ae0003247a24 */ /* 0x000fe200078e0200 */
[----:B------:R-:W-:Y:S01]  /*1630*/  UIMAD UR22, UR9, UR4, URZ ;  /* 0x00000004091672a4 */ /* 0x000fe2000f8e023f */
[----:B------:R-:W-:Y:S01]  /*1640*/  LOP3.LUT R16, R16, 0x1c0, RZ, 0xc0, !PT ;  /* 0x000001c010107812 */ /* 0x000fe200078ec0ff */
[----:B------:R-:W-:Y:S01]  /*1650*/  USHF.R.S32.HI UR26, URZ, 0x1f, UR13 ;  /* 0x0000001f3f1a7899 */ /* 0x000fe2000801140d */
[----:B------:R-:W-:Y:S01]  /*1660*/  SHF.R.S32.HI R11, RZ, 0x1f, R40 ;  /* 0x0000001fff0b7819 */ /* 0x000fe20000011428 */
[----:B------:R-:W-:Y:S01]  /*1670*/  UIMAD UR22, UR10, UR5, UR22 ;  /* 0x000000050a1672a4 */ /* 0x000fe2000f8e0216 */
[----:B------:R-:W-:Y:S01]  /*1680*/  LOP3.LUT R17, R16, 0x8, R17, 0xf8, !PT ;  /* 0x0000000810117812 */ /* 0x000fe200078ef811 */
[----:B------:R-:W-:Y:S01]  /*1690*/  UIMAD.WIDE.U32 UR30, UR10, UR4, UR30 ;  /* 0x000000040a1e72a5 */ /* 0x000fe2000f8e001e */
[----:B------:R-:W-:Y:S01]  /*16a0*/  SHF.R.U32.HI R16, RZ, 0x3, R16 ;  /* 0x00000003ff107819 */ /* 0x000fe20000011610 */
[----:B------:R-:W-:Y:S01]  /*16b0*/  USEL UR26, UR26, URZ, !UP1 ;  /* 0x0000003f1a1a7287 */ /* 0x000fe2000c800000 */
[----:B------:R-:W-:Y:S01]  /*16c0*/  BSSY B0, `(.L_x_260) ;  /* 0x0000142000007945 */ /* 0x000fe20003800000 */
[----:B------:R-:W-:Y:S01]  /*16d0*/  ULDC.64 UR4, c[0x0][0x1c0] ;  /* 0x0000700000047ab9 */ /* 0x000fe20000000a00 */
[----:B------:R-:W-:Y:S01]  /*16e0*/  LOP3.LUT R16, R17, R16, RZ, 0x3c, !PT ;  /* 0x0000001011107212 */ /* 0x000fe200078e3cff */
[----:B------:R-:W-:Y:S01]  /*16f0*/  UIMAD UR26, UR26, UR4, URZ ;  /* 0x000000041a1a72a4 */ /* 0x000fe2000f8e023f */
[----:B-1----:R-:W-:Y:S01]  /*1700*/  IADD3 R4, R32, UR23, RZ ;  /* 0x0000001720047c10 */ /* 0x002fe2000fffe0ff */
[----:B------:R-:W-:-:S02]  /*1710*/  UIADD3 UR31, UR31, UR22, URZ ;  /* 0x000000161f1f7290 */ /* 0x000fc4000fffe03f */
[----:B------:R-:W-:Y:S02]  /*1720*/  UIMAD UR5, UR27, UR5, UR26 ;  /* 0x000000051b0572a4 */ /* 0x000fe4000f8e021a */
[----:B------:R-:W-:Y:S01]  /*1730*/  @P1 IMAD.HI.U32 R5, R4, c[0x0][0x2c8], RZ ;  /* 0x0000b20004051a27 */ /* 0x000fe200078e00ff */
[----:B------:R-:W-:Y:S02]  /*1740*/  UIMAD.WIDE.U32 UR30, UR27, UR4, UR30 ;  /* 0x000000041b1e72a5 */ /* 0x000fe4000f8e001e */
[----:B------:R-:W-:Y:S01]  /*1750*/  UISETP.LT.AND UP0, UPT, UR32, 0x30, UPT ;  /* 0x000000302000788c */ /* 0x000fe2000bf01270 */
[----:B------:R-:W-:Y:S01]  /*1760*/  IMAD.MOV.U32 R7, RZ, RZ, R4 ;  /* 0x000000ffff077224 */ /* 0x000fe200078e0004 */
[----:B------:R-:W-:Y:S01]  /*1770*/  @P0 SHF.R.U32.HI R7, RZ, c[0x0][0x2cc], R5 ;  /* 0x0000b300ff070a19 */ /* 0x000fe20000011605 */
[----:B------:R-:W-:Y:S01]  /*1780*/  UIADD3 UR5, UR31, UR5, URZ ;  /* 0x000000051f057290 */ /* 0x000fe2000fffe03f */
[----:B------:R-:W-:Y:S02]  /*1790*/  IMAD.U32 R9, RZ, RZ, UR31 ;  /* 0x0000001fff097e24 */ /* 0x000fe4000f8e00ff */
[--C-:B------:R-:W-:Y:S01]  /*17a0*/  SHF.R.S32.HI R6, RZ, 0x1f, R7.reuse ;  /* 0x0000001fff067819 */ /* 0x100fe20000011407 */
[----:B------:R-:W-:-:S02]  /*17b0*/  IMAD.MOV R5, RZ, RZ, -R7 ;  /* 0x000000ffff057224 */ /* 0x000fc400078e0a07 */
[----:B------:R-:W-:Y:S01]  /*17c0*/  IMAD.U32 R8, RZ, RZ, UR30 ;  /* 0x0000001eff087e24 */ /* 0x000fe2000f8e00ff */
[----:B------:R-:W-:Y:S01]  /*17d0*/  ULDC UR30, c[0x0][0x2c4] ;  /* 0x0000b100001e7ab9 */ /* 0x000fe20000000800 */
[----:B------:R-:W-:Y:S01]  /*17e0*/  IMAD.U32 R9, RZ, RZ, UR5 ;  /* 0x00000005ff097e24 */ /* 0x000fe2000f8e00ff */
[----:B------:R-:W-:Y:S01]  /*17f0*/  UIMAD UR30, UR12, UR30, URZ ;  /* 0x0000001e0c1e72a4 */ /* 0x000fe2000f8e023f */
[----:B------:R-:W-:Y:S01]  /*1800*/  IMAD R6, R6, c[0x0][0x1b0], RZ ;  /* 0x00006c0006067a24 */ /* 0x000fe200078e02ff */
[----:B------:R-:W-:Y:S01]  /*1810*/  ULDC.64 UR4, c[0x0][0x1e8] ;  /* 0x00007a0000047ab9 */ /* 0x000fe20000000a00 */
[----:B------:R-:W-:Y:S01]  /*1820*/  IMAD R5, R5, c[0x0][0x2c4], R4 ;  /* 0x0000b10005057a24 */ /* 0x000fe200078e0204 */
[----:B------:R-:W-:Y:S01]  /*1830*/  UIMAD UR22, UR9, UR4, URZ ;  /* 0x00000004091672a4 */ /* 0x000fe2000f8e023f */
[C---:B------:R-:W-:Y:S01]  /*1840*/  IMAD R6, R7.reuse, c[0x0][0x1b4], R6 ;  /* 0x00006d0007067a24 */ /* 0x040fe200078e0206 */
[----:B------:R-:W-:Y:S01]  /*1850*/  UIMAD.WIDE.U32 UR26, UR10, UR4, URZ ;  /* 0x000000040a1a72a5 */ /* 0x000fe2000f8e003f */
[----:B------:R-:W-:Y:S01]  /*1860*/  IMAD.WIDE.U32 R8, R7, c[0x0][0x1b0], R8 ;  /* 0x00006c0007087a25 */ /* 0x000fe200078e0008 */
[----:B------:R-:W-:Y:S01]  /*1870*/  SHF.R.S32.HI R7, RZ, 0x1f, R5 ;  /* 0x0000001fff077819 */ /* 0x000fe20000011405 */
[----:B------:R-:W-:-:S02]  /*1880*/  UIMAD UR22, UR10, UR5, UR22 ;  /* 0x000000050a1672a4 */ /* 0x000fc4000f8e0216 */
[----:B------:R-:W-:Y:S01]  /*1890*/  IMAD.IADD R13, R9, 0x1, R6 ;  /* 0x00000001090d7824 */ /* 0x000fe200078e0206 */
[----:B------:R-:W-:Y:S01]  /*18a0*/  USEL UR4, UR32, 0x30, UP0 ;  /* 0x0000003020047887 */ /* 0x000fe20008000000 */
[----:B------:R-:W-:Y:S01]  /*18b0*/  IMAD R7, R7, c[0x0][0x1a8], RZ ;  /* 0x00006a0007077a24 */ /* 0x000fe200078e02ff */
[----:B------:R-:W-:Y:S01]  /*18c0*/  UIADD3 UR22, UR27, UR22, URZ ;  /* 0x000000161b167290 */ /* 0x000fe2000fffe03f */
[----:B------:R-:W-:Y:S02]  /*18d0*/  IMAD.MOV.U32 R12, RZ, RZ, R8 ;  /* 0x000000ffff0c7224 */ /* 0x000fe400078e0008 */
[C---:B------:R-:W-:Y:S02]  /*18e0*/  IMAD R7, R5.reuse, c[0x0][0x1ac], R7 ;  /* 0x00006b0005077a24 */ /* 0x040fe400078e0207 */
[----:B------:R-:W-:Y:S01]  /*18f0*/  IMAD.WIDE.U32 R4, R5, c[0x0][0x1a8], R12 ;  /* 0x00006a0005047a25 */ /* 0x000fe200078e000c */
[C---:B------:R-:W-:Y:S02]  /*1900*/  IADD3 R13, R40.reuse, 0x80, RZ ;  /* 0x00000080280d7810 */ /* 0x040fe40007ffe0ff */
[----:B------:R-:W-:Y:S01]  /*1910*/  IADD3 R12, R40, 0xc0, RZ ;  /* 0x000000c0280c7810 */ /* 0x000fe20007ffe0ff */
[----:B------:R-:W-:Y:S01]  /*1920*/  IMAD.IADD R7, R5, 0x1, R7 ;  /* 0x0000000105077824 */ /* 0x000fe200078e0207 */
[----:B------:R-:W-:Y:S01]  /*1930*/  LEA R18, P0, R4, c[0x0][0x160], 0x1 ;  /* 0x0000580004127a11 */ /* 0x000fe200078008ff */
[----:B------:R-:W-:Y:S01]  /*1940*/  IMAD.SHL.U32 R8, R30, 0x40, RZ ;  /* 0x000000401e087824 */ /* 0x000fe200078e00ff */
[----:B------:R-:W-:-:S02]  /*1950*/  SHF.R.S32.HI R3, RZ, 0x1f, R13 ;  /* 0x0000001fff037819 */ /* 0x000fc4000001140d */
[----:B------:R-:W-:Y:S01]  /*1960*/  LEA.HI.X R7, R4, c[0x0][0x164], R7, 0x1, P0 ;  /* 0x0000590004077a11 */ /* 0x000fe200000f0c07 */
[----:B------:R-:W-:Y:S01]  /*1970*/  SHFL.IDX PT, R20, R18, RZ, 0x181f ;  /* 0x00181fff12147589 */ /* 0x000fe200000e0000 */
[----:B------:R-:W-:Y:S02]  /*1980*/  LOP3.LUT R8, R8, 0x1c0, RZ, 0xc0, !PT ;  /* 0x000001c008087812 */ /* 0x000fe400078ec0ff */
[----:B------:R-:W-:Y:S01]  /*1990*/  LEA.HI R4, R2, R129, RZ, 0x6 ;  /* 0x0000008102047211 */ /* 0x000fe200078f30ff */
[----:B------:R-:W1:Y:S01]  /*19a0*/  SHFL.IDX PT, R21, R7, RZ, 0x181f ;  /* 0x00181fff07157589 */ /* 0x000e6200000e0000 */
[----:B------:R-:W-:Y:S02]  /*19b0*/  SHF.R.U32.HI R6, RZ, 0x3, R8 ;  /* 0x00000003ff067819 */ /* 0x000fe40000011608 */
[----:B------:R-:W-:Y:S01]  /*19c0*/  LOP3.LUT R5, R8, 0x38, R40, 0xf8, !PT ;  /* 0x0000003808057812 */ /* 0x000fe200078ef828 */
[----:B------:R-:W-:Y:S01]  /*19d0*/  IMAD.SHL.U32 R4, R4, 0x8, RZ ;  /* 0x0000000804047824 */ /* 0x000fe200078e00ff */
[----:B------:R-:W-:Y:S01]  /*19e0*/  IADD3 R8, R40, 0x40, RZ ;  /* 0x0000004028087810 */ /* 0x000fe20007ffe0ff */
[----:B------:R-:W-:Y:S01]  /*19f0*/  SHFL.IDX PT, R24, R18, 0x1, 0x181f ;  /* 0x00381f0012187f89 */ /* 0x000fe200000e0000 */
[----:B------:R-:W-:-:S02]  /*1a00*/  LOP3.LUT R5, R5, R6, RZ, 0x3c, !PT ;  /* 0x0000000605057212 */ /* 0x000fc400078e3cff */
[----:B------:R-:W-:Y:S01]  /*1a10*/  IADD3 R6, R30, UR23, RZ ;  /* 0x000000171e067c10 */ /* 0x000fe2000fffe0ff */
[----:B------:R-:W3:Y:S01]  /*1a20*/  SHFL.IDX PT, R25, R7, 0x1, 0x181f ;  /* 0x00381f0007197f89 */ /* 0x000ee200000e0000 */
[----:B------:R-:W-:Y:S02]  /*1a30*/  LOP3.LUT R5, R5, 0xfffffe00, R4, 0xf8, !PT ;  /* 0xfffffe0005057812 */ /* 0x000fe400078ef804 */
[----:B------:R-:W-:Y:S01]  /*1a40*/  ISETP.GE.AND P0, PT, R6, UR30, PT ;  /* 0x0000001e06007c0c */ /* 0x000fe2000bf06270 */
[----:B------:R-:W-:Y:S01]  /*1a50*/  SHFL.IDX PT, R19, R7, 0x3, 0x181f ;  /* 0x00781f0007137f89 */ /* 0x000fe200000e0000 */
[----:B------:R-:W-:Y:S01]  /*1a60*/  SHF.R.S32.HI R4, RZ, 0x1f, R8 ;  /* 0x0000001fff047819 */ /* 0x000fe20000011408 */
[----:B------:R-:W-:Y:S01]  /*1a70*/  IMAD.SHL.U32 R41, R5, 0x2, RZ ;  /* 0x0000000205297824 */ /* 0x000fe200078e00ff */
[----:B------:R-:W-:Y:S02]  /*1a80*/  SHF.R.S32.HI R0, RZ, 0x1f, R12 ;  /* 0x0000001fff007819 */ /* 0x000fe4000001140c */
[----:B------:R-:W-:-:S02]  /*1a90*/  LEA.HI R4, R4, R8, RZ, 0x3 ;  /* 0x0000000804047211 */ /* 0x000fc400078f18ff */
[----:B------:R-:W-:Y:S02]  /*1aa0*/  ISETP.GE.AND P2, PT, R8, c[0x0][0x198], PT ;  /* 0x0000660008007a0c */ /* 0x000fe40003f46270 */
[----:B------:R-:W-:Y:S02]  /*1ab0*/  LEA.HI R3, R3, R13, RZ, 0x3 ;  /* 0x0000000d03037211 */ /* 0x000fe400078f18ff */
[----:B------:R-:W-:Y:S02]  /*1ac0*/  ISETP.GE.AND P4, PT, R13, c[0x0][0x198], PT ;  /* 0x000066000d007a0c */ /* 0x000fe40003f86270 */
[----:B------:R-:W-:Y:S02]  /*1ad0*/  LEA.HI R0, R0, R12, RZ, 0x3 ;  /* 0x0000000c00007211 */ /* 0x000fe400078f18ff */
[----:B------:R-:W-:Y:S02]  /*1ae0*/  ISETP.GE.AND P5, PT, R12, c[0x0][0x198], PT ;  /* 0x000066000c007a0c */ /* 0x000fe40003fa6270 */
[----:B------:R-:W-:Y:S01]  /*1af0*/  LOP3.LUT R35, R4, 0xfffffff8, RZ, 0xc0, !PT ;  /* 0xfffffff804237812 */ /* 0x000fe200078ec0ff */
[----:B-1----:R-:W-:Y:S01]  /*1b00*/  @!P0 IMAD.WIDE R4, R40, 0x2, R20 ;  /* 0x0000000228048825 */ /* 0x002fe200078e0214 */
[----:B------:R-:W-:-:S02]  /*1b10*/  LOP3.LUT R34, R3, 0xfffffff8, RZ, 0xc0, !PT ;  /* 0xfffffff803227812 */ /* 0x000fc400078ec0ff */
[----:B------:R-:W-:Y:S01]  /*1b20*/  LOP3.LUT R33, R0, 0xfffffff8, RZ, 0xc0, !PT ;  /* 0xfffffff800217812 */ /* 0x000fe200078ec0ff */
[--C-:B------:R-:W-:Y:S01]  /*1b30*/  @!P0 IMAD.WIDE R26, R35, 0x2, R20.reuse ;  /* 0x00000002231a8825 */ /* 0x100fe200078e0214 */
[----:B------:R1:W-:Y:S01]  /*1b40*/  @!P0 LDGSTS.E.BYPASS.LTC128B.128 [R41+0x4080], [R4.64], !P3 ;  /* 0x0408000004298fae */ /* 0x0003e2000d901d52 */
[----:B------:R-:W-:Y:S02]  /*1b50*/  IADD3 R3, R6, 0x20, RZ ;  /* 0x0000002006037810 */ /* 0x000fe40007ffe0ff */
[--C-:B------:R-:W-:Y:S01]  /*1b60*/  @!P0 IMAD.WIDE R22, R34, 0x2, R20.reuse ;  /* 0x0000000222168825 */ /* 0x100fe200078e0214 */
[----:B------:R4:W-:Y:S01]  /*1b70*/  @!P0 LDGSTS.E.BYPASS.LTC128B.128 [R41+0x8080], [R26.64], !P2 ;  /* 0x080800001a298fae */ /* 0x0009e2000d101d52 */
[----:B------:R-:W-:Y:S02]  /*1b80*/  ISETP.GE.AND P6, PT, R8, c[0x0][0x1d4], PT ;  /* 0x0000750008007a0c */ /* 0x000fe40003fc6270 */
[----:B------:R-:W-:Y:S01]  /*1b90*/  @!P0 IMAD.WIDE R20, R33, 0x2, R20 ;  /* 0x0000000221148825 */ /* 0x000fe200078e0214 */
[----:B------:R5:W-:Y:S04]  /*1ba0*/  @!P0 LDGSTS.E.BYPASS.LTC128B.128 [R41+0xc080], [R22.64], !P4 ;  /* 0x0c08000016298fae */ /* 0x000be8000e101d52 */
[----:B------:R5:W-:Y:S01]  /*1bb0*/  @!P0 LDGSTS.E.BYPASS.LTC128B.128 [R41+0x10080], [R20.64], !P5 ;  /* 0x1008000014298fae */ /* 0x000be2000e901d52 */
[----:B------:R-:W-:-:S02]  /*1bc0*/  ISETP.GE.AND P0, PT, R3, UR30, PT ;  /* 0x0000001e03007c0c */ /* 0x000fc4000bf06270 */
[C---:B------:R-:W-:Y:S02]  /*1bd0*/  IADD3 R3, R6.reuse, 0x40, RZ ;  /* 0x0000004006037810 */ /* 0x040fe40007ffe0ff */
[----:B------:R-:W-:-:S09]  /*1be0*/  IADD3 R6, R6, 0x60, RZ ;  /* 0x0000006006067810 */ /* 0x000fd20007ffe0ff */
[----:B---3--:R-:W-:Y:S01]  /*1bf0*/  @!P0 IMAD.WIDE R28, R40, 0x2, R24 ;  /* 0x00000002281c8825 */ /* 0x008fe200078e0218 */
[----:B-1----:R-:W-:-:S03]  /*1c00*/  SHF.R.S32.HI R5, RZ, 0x1f, R36 ;  /* 0x0000001fff057819 */ /* 0x002fc60000011424 */
[----:B----4-:R-:W-:Y:S01]  /*1c10*/  @!P0 IMAD.WIDE R26, R35, 0x2, R24 ;  /* 0x00000002231a8825 */ /* 0x010fe200078e0218 */
[----:B------:R1:W-:Y:S03]  /*1c20*/  @!P0 LDGSTS.E.BYPASS.LTC128B.128 [R41+0x5080], [R28.64], !P3 ;  /* 0x050800001c298fae */ /* 0x0003e6000d901d52 */
[----:B------:R-:W-:Y:S01]  /*1c30*/  IMAD R0, R5, c[0x0][0x1e0], RZ ;  /* 0x0000780005007a24 */ /* 0x000fe200078e02ff */
[----:B------:R3:W-:Y:S01]  /*1c40*/  @!P0 LDGSTS.E.BYPASS.LTC128B.128 [R41+0x9080], [R26.64], !P2 ;  /* 0x090800001a298fae */ /* 0x0007e2000d101d52 */
[----:B-----5:R-:W-:-:S04]  /*1c50*/  IMAD.WIDE.U32 R22, R36, c[0x0][0x1e0], RZ ;  /* 0x0000780024167a25 */ /* 0x020fc800078e00ff */
[----:B------:R-:W-:-:S04]  /*1c60*/  @!P0 IMAD.WIDE R20, R34, 0x2, R24 ;  /* 0x0000000222148825 */ /* 0x000fc800078e0218 */
[----:B------:R-:W-:Y:S01]  /*1c70*/  IMAD R0, R36, c[0x0][0x1e4], R0 ;  /* 0x0000790024007a24 */ /* 0x000fe200078e0200 */
[----:B------:R4:W-:Y:S01]  /*1c80*/  @!P0 LDGSTS.E.BYPASS.LTC128B.128 [R41+0xd080], [R20.64], !P4 ;  /* 0x0d08000014298fae */ /* 0x0009e2000e101d52 */
[----:B------:R-:W-:-:S04]  /*1c90*/  @!P0 IMAD.WIDE R24, R33, 0x2, R24 ;  /* 0x0000000221188825 */ /* 0x000fc800078e0218 */
[----:B------:R-:W-:Y:S01]  /*1ca0*/  IMAD.IADD R23, R23, 0x1, R0 ;  /* 0x0000000117177824 */ /* 0x000fe200078e0200 */
[----:B------:R5:W-:Y:S01]  /*1cb0*/  @!P0 LDGSTS.E.BYPASS.LTC128B.128 [R41+0x11080], [R24.64], !P5 ;  /* 0x1108000018298fae */ /* 0x000be2000e901d52 */
[----:B------:R-:W-:-:S03]  /*1cc0*/  ISETP.GE.AND P0, PT, R3, UR30, PT ;  /* 0x0000001e03007c0c */ /* 0x000fc6000bf06270 */
[----:B----4-:R-:W-:Y:S04]  /*1cd0*/  SHFL.IDX PT, R20, R18, 0x2, 0x181f ;  /* 0x00581f0012147f89 */ /* 0x010fe800000e0000 */
[----:B------:R-:W3:Y:S04]  /*1ce0*/  SHFL.IDX PT, R21, R7, 0x2, 0x181f ;  /* 0x00581f0007157f89 */ /* 0x000ee800000e0000 */
[----:B------:R-:W4:Y:S02]  /*1cf0*/  SHFL.IDX PT, R18, R18, 0x3, 0x181f ;  /* 0x00781f0012127f89 */ /* 0x000f2400000e0000 */
[----:B---3--:R-:W-:-:S04]  /*1d00*/  @!P0 IMAD.WIDE R26, R40, 0x2, R20 ;  /* 0x00000002281a8825 */ /* 0x008fc800078e0214 */
[--C-:B-----5:R-:W-:Y:S01]  /*1d10*/  @!P0 IMAD.WIDE R24, R35, 0x2, R20.reuse ;  /* 0x0000000223188825 */ /* 0x120fe200078e0214 */
[----:B------:R4:W-:Y:S04]  /*1d20*/  @!P0 LDGSTS.E.BYPASS.LTC128B.128 [R41+0x6080], [R26.64], !P3 ;  /* 0x060800001a298fae */ /* 0x0009e8000d901d52 */
[----:B------:R3:W-:Y:S02]  /*1d30*/  @!P0 LDGSTS.E.BYPASS.LTC128B.128 [R41+0xa080], [R24.64], !P2 ;  /* 0x0a08000018298fae */ /* 0x0007e4000d101d52 */
[----:B---3--:R-:W-:Y:S01]  /*1d40*/  @!P0 IMAD.WIDE R24, R33, 0x2, R20 ;  /* 0x0000000221188825 */ /* 0x008fe200078e0214 */
[----:B--2---:R-:W-:-:S03]  /*1d50*/  SHF.R.S32.HI R4, RZ, 0x1f, R31 ;  /* 0x0000001fff047819 */ /* 0x004fc6000001141f */
[C---:B------:R-:W-:Y:S01]  /*1d60*/  IMAD.WIDE.U32 R22, R31.reuse, c[0x0][0x1f0], R22 ;  /* 0x00007c001f167a25 */ /* 0x040fe200078e0016 */
[----:B------:R-:W-:Y:S03]  /*1d70*/  STL [R1+0x8], R31 ;  /* 0x0000081f01007387 */ /* 0x000fe60000100800 */
[----:B------:R-:W-:Y:S01]  /*1d80*/  IMAD R0, R4, c[0x0][0x1f0], RZ ;  /* 0x00007c0004007a24 */ /* 0x000fe200078e02ff */
[----:B------:R-:W-:Y:S01]  /*1d90*/  IADD3 R9, P1, R22, UR26, RZ ;  /* 0x0000001a16097c10 */ /* 0x000fe2000ff3e0ff */
[----:B------:R-:W-:Y:S01]  /*1da0*/  IMAD R4, R4, c[0x0][0x218], RZ ;  /* 0x0000860004047a24 */ /* 0x000fe200078e02ff */
[----:B------:R-:W-:Y:S01]  /*1db0*/  STL [R1+0x24], R40 ;  /* 0x0000242801007387 */ /* 0x000fe20000100800 */
[C---:B------:R-:W-:Y:S02]  /*1dc0*/  IMAD R0, R31.reuse, c[0x0][0x1f4], R0 ;  /* 0x00007d001f007a24 */ /* 0x040fe400078e0200 */
[----:B------:R-:W-:Y:S01]  /*1dd0*/  IMAD R4, R31, c[0x0][0x21c], R4 ;  /* 0x000087001f047a24 */ /* 0x000fe200078e0204 */
[----:B------:R-:W-:Y:S02]  /*1de0*/  STL [R1+0xc], R36 ;  /* 0x00000c2401007387 */ /* 0x000fe40000100800 */
[----:B------:R-:W-:-:S02]  /*1df0*/  IADD3.X R0, R23, UR22, R0, P1, !PT ;  /* 0x0000001617007c10 */ /* 0x000fc40008ffe400 */
[C---:B------:R-:W-:Y:S01]  /*1e00*/  LEA R3, P1, R9.reuse, c[0x0][0x1c8], 0x1 ;  /* 0x0000720009037a11 */ /* 0x040fe200078208ff */
[----:B------:R-:W-:Y:S03]  /*1e10*/  STL [R1+0x1c], R41 ;  /* 0x00001c2901007387 */ /* 0x000fe60000100800 */
[----:B------:R-:W-:Y:S01]  /*1e20*/  LEA.HI.X R0, R9, c[0x0][0x1cc], R0, 0x1, P1 ;  /* 0x0000730009007a11 */ /* 0x000fe200008f0c00 */
[----:B------:R-:W-:Y:S01]  /*1e30*/  SHFL.IDX PT, R22, R3, RZ, 0x181f ;  /* 0x00181fff03167589 */ /* 0x000fe200000e0000 */
[----:B------:R-:W-:Y:S01]  /*1e40*/  ISETP.GE.AND P1, PT, R6, UR30, PT ;  /* 0x0000001e06007c0c */ /* 0x000fe2000bf26270 */
[----:B------:R-:W-:Y:S01]  /*1e50*/  @!P0 IMAD.WIDE R6, R34, 0x2, R20 ;  /* 0x0000000222068825 */ /* 0x000fe200078e0214 */
[----:B------:R-:W-:Y:S01]  /*1e60*/  LEA.HI R9, R15, R10, RZ, 0x1 ;  /* 0x0000000a0f097211 */ /* 0x000fe200078f08ff */
[----:B------:R-:W2:Y:S02]  /*1e70*/  SHFL.IDX PT, R23, R0, RZ, 0x181f ;  /* 0x00181fff00177589 */ /* 0x000ea400000e0000 */
[----:B------:R-:W-:Y:S01]  /*1e80*/  IMAD.WIDE.U32 R20, R36, c[0x0][0x208], RZ ;  /* 0x0000820024147a25 */ /* 0x000fe200078e00ff */
[----:B------:R-:W-:Y:S01]  /*1e90*/  LOP3.LUT R9, R9, 0xfffffffe, RZ, 0xc0, !PT ;  /* 0xfffffffe09097812 */ /* 0x000fe200078ec0ff */
[----:B------:R3:W-:Y:S04]  /*1ea0*/  @!P0 LDGSTS.E.BYPASS.LTC128B.128 [R41+0xe080], [R6.64], !P4 ;  /* 0x0e08000006298fae */ /* 0x0007e8000e101d52 */
[----:B------:R5:W-:Y:S01]  /*1eb0*/  @!P0 LDGSTS.E.BYPASS.LTC128B.128 [R41+0x12080], [R24.64], !P5 ;  /* 0x1208000018298fae */ /* 0x000be2000e901d52 */
[----:B------:R-:W-:Y:S01]  /*1ec0*/  ISETP.GE.AND P5, PT, R13, c[0x0][0x1d4], PT ;  /* 0x000075000d007a0c */ /* 0x000fe20003fa6270 */
[----:B----4-:R-:W-:-:S02]  /*1ed0*/  @!P1 IMAD.WIDE R26, R40, 0x2, R18 ;  /* 0x00000002281a9825 */ /* 0x010fc400078e0212 */
[----:B------:R-:W-:Y:S02]  /*1ee0*/  STL [R1+0x18], R35 ;  /* 0x0000182301007387 */ /* 0x000fe40000100800 */
[----:B------:R-:W-:Y:S02]  /*1ef0*/  IMAD.IADD R9, R10, 0x1, -R9 ;  /* 0x000000010a097824 */ /* 0x000fe400078e0a09 */
[----:B------:R4:W-:Y:S01]  /*1f00*/  @!P1 LDGSTS.E.BYPASS.LTC128B.128 [R41+0x7080], [R26.64], !P3 ;  /* 0x070800001a299fae */ /* 0x0009e2000d901d52 */
[----:B------:R-:W-:-:S03]  /*1f10*/  ISETP.GE.AND P3, PT, R40, c[0x0][0x1d4], PT ;  /* 0x0000750028007a0c */ /* 0x000fc60003f66270 */
[----:B------:R-:W-:Y:S04]  /*1f20*/  STL [R1+0x14], R34 ;  /* 0x0000142201007387 */ /* 0x000fe80000100800 */
[----:B------:R-:W-:Y:S01]  /*1f30*/  STL [R1+0x10], R33 ;  /* 0x0000102101007387 */ /* 0x000fe20000100800 */
[----:B---3--:R-:W-:Y:S01]  /*1f40*/  IMAD R6, R5, c[0x0][0x208], RZ ;  /* 0x0000820005067a24 */ /* 0x008fe200078e02ff */
[----:B------:R-:W-:Y:S01]  /*1f50*/  IADD3 R5, -R30, UR4, RZ ;  /* 0x000000041e057c10 */ /* 0x000fe2000fffe1ff */
[----:B------:R-:W-:Y:S02]  /*1f60*/  ULDC.64 UR4, c[0x0][0x210] ;  /* 0x0000840000047ab9 */ /* 0x000fe40000000a00 */
[----:B------:R-:W-:Y:S01]  /*1f70*/  IMAD R6, R36, c[0x0][0x20c], R6 ;  /* 0x0000830024067a24 */ /* 0x000fe200078e0206 */
[----:B------:R-:W-:Y:S01]  /*1f80*/  ISETP.GE.AND P0, PT, R5, 0x1, PT ;  /* 0x000000010500780c */ /* 0x000fe20003f06270 */
[----:B-----5:R-:W-:Y:S01]  /*1f90*/  @!P1 IMAD.WIDE R24, R34, 0x2, R18 ;  /* 0x0000000222189825 */ /* 0x020fe200078e0212 */
[----:B------:R-:W-:-:S02]  /*1fa0*/  UIMAD UR25, UR9, UR4, URZ ;  /* 0x00000004091972a4 */ /* 0x000fc4000f8e023f */
[----:B------:R-:W-:Y:S01]  /*1fb0*/  UIMAD.WIDE.U32 UR30, UR10, UR4, URZ ;  /* 0x000000040a1e72a5 */ /* 0x000fe2000f8e003f */
[----:B------:R-:W-:Y:S01]  /*1fc0*/  IMAD.IADD R21, R21, 0x1, R6 ;  /* 0x0000000115157824 */ /* 0x000fe200078e0206 */
[----:B------:R-:W-:Y:S01]  /*1fd0*/  UIMAD UR25, UR10, UR5, UR25 ;  /* 0x000000050a1972a4 */ /* 0x000fe2000f8e0219 */
[--C-:B------:R-:W-:Y:S01]  /*1fe0*/  @!P1 IMAD.WIDE R6, R35, 0x2, R18.reuse ;  /* 0x0000000223069825 */ /* 0x100fe200078e0212 */
[----:B------:R-:W-:Y:S02]  /*1ff0*/  UIADD3 UR4, UR21, -0x1, URZ ;  /* 0xffffffff15047890 */ /* 0x000fe4000fffe03f */
[----:B------:R-:W-:Y:S01]  /*2000*/  UIADD3 UR25, UR31, UR25, URZ ;  /* 0x000000191f197290 */ /* 0x000fe2000fffe03f */
[----:B------:R-:W-:Y:S01]  /*2010*/  @!P1 IMAD.WIDE R18, R33, 0x2, R18 ;  /* 0x0000000221129825 */ /* 0x000fe200078e0212 */
[----:B------:R2:W-:Y:S01]  /*2020*/  @!P1 LDGSTS.E.BYPASS.LTC128B.128 [R41+0xb080], [R6.64], !P2 ;  /* 0x0b08000006299fae */ /* 0x0005e2000d101d52 */
[----:B------:R-:W-:-:S03]  /*2030*/  ISETP.GE.AND P2, PT, R12, c[0x0][0x198], PT ;  /* 0x000066000c007a0c */ /* 0x000fc60003f46270 */
[----:B------:R3:W-:Y:S01]  /*2040*/  @!P1 LDGSTS.E.BYPASS.LTC128B.128 [R41+0xf080], [R24.64], !P4 ;  /* 0x0f08000018299fae */ /* 0x0007e2000e101d52 */
[----:B------:R-:W-:-:S09]  /*2050*/  ISETP.GE.AND P4, PT, R12, c[0x0][0x1d4], PT ;  /* 0x000075000c007a0c */ /* 0x000fd20003f86270 */
[----:B------:R5:W-:Y:S01]  /*2060*/  @!P1 LDGSTS.E.BYPASS.LTC128B.128 [R41+0x13080], [R18.64], !P2 ;  /* 0x1308000012299fae */ /* 0x000be2000d101d52 */
[----:B------:R-:W-:Y:S02]  /*2070*/  LOP3.LUT P1, RZ, R14, 0x2, RZ, 0xc0, !PT ;  /* 0x000000020eff7812 */ /* 0x000fe4000782c0ff */
[C---:B------:R-:W-:Y:S01]  /*2080*/  ISETP.GE.AND P2, PT, R40.reuse, c[0x0][0x1d4], PT ;  /* 0x0000750028007a0c */ /* 0x040fe20003f46270 */
[----:B------:R-:W0:Y:S01]  /*2090*/  LDGDEPBAR ;  /* 0x00000000000079af */ /* 0x000e220000000000 */
[----:B--2---:R-:W-:-:S04]  /*20a0*/  @P0 IMAD.WIDE R6, R40, 0x2, R22 ;  /* 0x0000000228060825 */ /* 0x004fc800078e0216 */
[--C-:B---3--:R-:W-:Y:S01]  /*20b0*/  @P0 IMAD.WIDE R24, R35, 0x2, R22.reuse ;  /* 0x0000000223180825 */ /* 0x108fe200078e0216 */
[----:B------:R2:W-:Y:S04]  /*20c0*/  @P0 LDGSTS.E.BYPASS.LTC128B.128 [R41+0x14080], [R6.64], !P3 ;  /* 0x1408000006290fae */ /* 0x0005e8000d901d52 */
[----:B------:R3:W-:Y:S01]  /*20d0*/  @P0 LDGSTS.E.BYPASS.LTC128B.128 [R41+0x15880], [R24.64], !P6 ;  /* 0x1588000018290fae */ /* 0x0007e2000f101d52 */
[----:B-----5:R-:W-:-:S04]  /*20e0*/  @P0 IMAD.WIDE R18, R34, 0x2, R22 ;  /* 0x0000000222120825 */ /* 0x020fc800078e0216 */
[----:B------:R-:W-:Y:S01]  /*20f0*/  @P0 IMAD.WIDE R22, R33, 0x2, R22 ;  /* 0x0000000221160825 */ /* 0x000fe200078e0216 */
[----:B------:R5:W-:Y:S04]  /*2100*/  @P0 LDGSTS.E.BYPASS.LTC128B.128 [R41+0x17080], [R18.64], !P5 ;  /* 0x1708000012290fae */ /* 0x000be8000e901d52 */
[----:B------:R1:W-:Y:S01]  /*2110*/  @P0 LDGSTS.E.BYPASS.LTC128B.128 [R41+0x18880], [R22.64], !P4 ;  /* 0x1888000016290fae */ /* 0x0003e2000e101d52 */
[----:B--2---:R-:W-:-:S05]  /*2120*/  LOP3.LUT R7, R15, 0xfffffff0, RZ, 0xc0, !PT ;  /* 0xfffffff00f077812 */ /* 0x004fca00078ec0ff */
[----:B------:R-:W-:-:S05]  /*2130*/  IMAD.IADD R7, R129, 0x1, -R7 ;  /* 0x0000000181077824 */ /* 0x000fca00078e0a07 */
[----:B------:R-:W-:Y:S01]  /*2140*/  SHF.R.S32.HI R6, RZ, 0x1f, R7 ;  /* 0x0000001fff067819 */ /* 0x000fe20000011407 */
[----:B-----5:R-:W-:-:S03]  /*2150*/  IMAD.WIDE.U32 R18, R31, c[0x0][0x218], R20 ;  /* 0x000086001f127a25 */ /* 0x020fc600078e0014 */
[----:B------:R-:W-:Y:S01]  /*2160*/  LEA.HI R6, R6, R7, RZ, 0x3 ;  /* 0x0000000706067211 */ /* 0x000fe200078f18ff */
[----:B------:R2:W-:Y:S01]  /*2170*/  SHFL.IDX PT, R20, R3, 0x1, 0x181f ;  /* 0x00381f0003147f89 */ /* 0x0005e200000e0000 */
[----:B------:R-:W-:-:S03]  /*2180*/  IADD3 R15, P0, R18, UR30, RZ ;  /* 0x0000001e120f7c10 */ /* 0x000fc6000ff1e0ff */
[----:B------:R5:W1:Y:S01]  /*2190*/  SHFL.IDX PT, R21, R0, 0x1, 0x181f ;  /* 0x00381f0000157f89 */ /* 0x000a6200000e0000 */
[----:B------:R-:W-:Y:S02]  /*21a0*/  IADD3.X R4, R19, UR25, R4, P0, !PT ;  /* 0x0000001913047c10 */ /* 0x000fe400087fe404 */
[----:B------:R-:W-:Y:S02]  /*21b0*/  ISETP.GT.AND P0, PT, R5, 0x20, PT ;  /* 0x000000200500780c */ /* 0x000fe40003f04270 */
[C---:B--2---:R-:W-:Y:S01]  /*21c0*/  LOP3.LUT R3, R6.reuse, 0xfffffff8, RZ, 0xc0, !PT ;  /* 0xfffffff806037812 */ /* 0x044fe200078ec0ff */
[----:B------:R-:W-:Y:S02]  /*21d0*/  IMAD.SHL.U32 R6, R6, 0x40, RZ ;  /* 0x0000004006067824 */ /* 0x000fe400078e00ff */
[----:B-----5:R-:W-:-:S08]  /*21e0*/  IMAD R0, R9, 0x200, R16 ;  /* 0x0000020009007824 */ /* 0x020fd000078e0210 */
[----:B-1----:R-:W-:-:S04]  /*21f0*/  @P0 IMAD.WIDE R18, R40, 0x2, R20 ;  /* 0x0000000228120825 */ /* 0x002fc800078e0214 */
[--C-:B------:R-:W-:Y:S01]  /*2200*/  @P0 IMAD.WIDE R16, R35, 0x2, R20.reuse ;  /* 0x0000000223100825 */ /* 0x100fe200078e0214 */
[----:B------:R1:W-:Y:S01]  /*2210*/  @P0 LDGSTS.E.BYPASS.LTC128B.128 [R41+0x15080], [R18.64], !P3 ;  /* 0x1508000012290fae */ /* 0x0003e2000d901d52 */
[----:B------:R-:W-:Y:S02]  /*2220*/  ISETP.GT.AND P3, PT, R32, 0x2f, PT ;  /* 0x0000002f2000780c */ /* 0x000fe40003f64270 */
[--C-:B------:R-:W-:Y:S01]  /*2230*/  @P0 IMAD.WIDE R22, R34, 0x2, R20.reuse ;  /* 0x0000000222160825 */ /* 0x100fe200078e0214 */
[----:B------:R2:W-:Y:S03]  /*2240*/  @P0 LDGSTS.E.BYPASS.LTC128B.128 [R41+0x16880], [R16.64], !P6 ;  /* 0x1688000010290fae */ /* 0x0005e6000f101d52 */
[----:B------:R-:W-:Y:S01]  /*2250*/  @P0 IMAD.WIDE R20, R33, 0x2, R20 ;  /* 0x0000000221140825 */ /* 0x000fe200078e0214 */
[----:B------:R5:W-:Y:S03]  /*2260*/  @P0 LDGSTS.E.BYPASS.LTC128B.128 [R41+0x18080], [R22.64], !P5 ;  /* 0x1808000016290fae */ /* 0x000be6000e901d52 */
[----:B------:R-:W-:Y:S01]  /*2270*/  IMAD.IADD R3, R7, 0x1, -R3 ;  /* 0x0000000107037824 */ /* 0x000fe200078e0a03 */
[----:B------:R5:W-:Y:S01]  /*2280*/  @P0 LDGSTS.E.BYPASS.LTC128B.128 [R41+0x19880], [R20.64], !P4 ;  /* 0x1988000014290fae */ /* 0x000be2000e101d52 */
[----:B---3--:R-:W-:Y:S01]  /*2290*/  IMAD.SHL.U32 R25, R0, 0x2, RZ ;  /* 0x0000000200197824 */ /* 0x008fe200078e00ff */
[----:B------:R-:W-:Y:S01]  /*22a0*/  LEA.HI R7, R2, R129, RZ, 0x5 ;  /* 0x0000008102077211 */ /* 0x000fe200078f28ff */
[----:B------:R-:W-:Y:S01]  /*22b0*/  IMAD.SHL.U32 R5, R3, 0x40, RZ ;  /* 0x0000004003057824 */ /* 0x000fe200078e00ff */
[----:B------:R-:W0:Y:S01]  /*22c0*/  LDGDEPBAR ;  /* 0x00000000000079af */ /* 0x000e220000000000 */
[----:B------:R-:W-:Y:S01]  /*22d0*/  IMAD.SHL.U32 R9, R9, 0x8, RZ ;  /* 0x0000000809097824 */ /* 0x000fe200078e00ff */
[----:B------:R-:W-:-:S02]  /*22e0*/  IADD3 R0, R25, 0x14080, RZ ;  /* 0x0001408019007810 */ /* 0x000fc40007ffe0ff */
[----:B------:R-:W-:Y:S01]  /*22f0*/  LOP3.LUT R5, R5, 0x1c0, RZ, 0xc0, !PT ;  /* 0x000001c005057812 */ /* 0x000fe200078ec0ff */
[----:B------:R-:W-:Y:S01]  /*2300*/  STL [R1+0x4], R25 ;  /* 0x0000041901007387 */ /* 0x000fe20000100800 */
[----:B------:R-:W-:Y:S02]  /*2310*/  IADD3 R24, R25, 0x140a0, RZ ;  /* 0x000140a019187810 */ /* 0x000fe40007ffe0ff */
[----:B------:R-:W-:Y:S02]  /*2320*/  @P1 IADD3 R24, R0, -0x20, RZ ;  /* 0xffffffe000181810 */ /* 0x000fe40007ffe0ff */
[----:B------:R-:W-:Y:S02]  /*2330*/  LOP3.LUT R0, R5, 0x8, R9, 0xf8, !PT ;  /* 0x0000000805007812 */ /* 0x000fe400078ef809 */
[----:B------:R-:W-:Y:S01]  /*2340*/  SHF.R.U32.HI R5, RZ, 0x3, R5 ;  /* 0x00000003ff057819 */ /* 0x000fe20000011605 */
[----:B------:R-:W-:Y:S01]  /*2350*/  STL [R1], R24 ;  /* 0x0000001801007387 */ /* 0x000fe20000100800 */
[----:B------:R-:W-:-:S02]  /*2360*/  LEA R10, P1, R15, c[0x0][0x1f8], 0x1 ;  /* 0x00007e000f0a7a11 */ /* 0x000fc400078208ff */
[----:B------:R-:W-:Y:S01]  /*2370*/  LOP3.LUT R5, R0, R5, RZ, 0x3c, !PT ;  /* 0x0000000500057212 */ /* 0x000fe200078e3cff */
[----:B------:R-:W-:Y:S01]  /*2380*/  IMAD.MOV.U32 R0, RZ, RZ, 0x20 ;  /* 0x00000020ff007424 */ /* 0x000fe200078e00ff */
[----:B------:R-:W-:Y:S01]  /*2390*/  LEA.HI.X R15, R15, c[0x0][0x1fc], R4, 0x1, P1 ;  /* 0x00007f000f0f7a11 */ /* 0x000fe200008f0c04 */
[----:B------:R-:W-:Y:S01]  /*23a0*/  IMAD.MOV.U32 R4, RZ, RZ, 0x10 ;  /* 0x00000010ff047424 */ /* 0x000fe200078e00ff */
[----:B------:R-:W-:Y:S01]  /*23b0*/  LOP3.LUT R5, R5, 0xfffffe00, R6, 0xf8, !PT ;  /* 0xfffffe0005057812 */ /* 0x000fe200078ef806 */
[----:B-1----:R-:W-:Y:S01]  /*23c0*/  SHFL.IDX PT, R18, R10, RZ, 0x181f ;  /* 0x00181fff0a127589 */ /* 0x002fe200000e0000 */
[----:B------:R-:W-:Y:S01]  /*23d0*/  SHF.R.S32.HI R6, RZ, 0x5, R7 ;  /* 0x00000005ff067819 */ /* 0x000fe20000011407 */
[----:B------:R-:W-:-:S04]  /*23e0*/  DEPBAR.LE SB0, 0x1 ;  /* 0x000080400000791a */ /* 0x000fc80000000000 */
[----:B------:R-:W-:Y:S01]  /*23f0*/  IMAD R220, R6, 0x400, R5 ;  /* 0x0000040006dc7824 */ /* 0x000fe200078e0205 */
[C---:B------:R-:W-:Y:S01]  /*2400*/  LOP3.LUT P0, RZ, R3.reuse, 0x2, RZ, 0xc0, !PT ;  /* 0x0000000203ff7812 */ /* 0x040fe2000780c0ff */
[----:B------:R-:W2:Y:S01]  /*2410*/  SHFL.IDX PT, R19, R15, RZ, 0x181f ;  /* 0x00181fff0f137589 */ /* 0x000ea200000e0000 */
[----:B------:R-:W-:Y:S02]  /*2420*/  LOP3.LUT P1, RZ, R3, 0x4, RZ, 0xc0, !PT ;  /* 0x0000000403ff7812 */ /* 0x000fe4000782c0ff */
[----:B------:R-:W-:Y:S01]  /*2430*/  SEL R4, R4, 0xfffffff0, !P0 ;  /* 0xfffffff004047807 */ /* 0x000fe20004000000 */
[----:B------:R1:W-:Y:S01]  /*2440*/  STL [R1+0x3c], R11 ;  /* 0x00003c0b01007387 */ /* 0x0003e20000100800 */
[C---:B------:R-:W-:Y:S01]  /*2450*/  LEA R228, R220.reuse, 0x4080, 0x1 ;  /* 0x00004080dce47811 */ /* 0x040fe200078e08ff */
[----:B------:R-:W-:Y:S01]  /*2460*/  IMAD.SHL.U32 R220, R220, 0x2, RZ ;  /* 0x00000002dcdc7824 */ /* 0x000fe200078e00ff */
[----:B------:R-:W-:Y:S01]  /*2470*/  SEL R3, R0, 0xffffffe0, !P1 ;  /* 0xffffffe000037807 */ /* 0x000fe20004800000 */
[----:B------:R-:W-:Y:S01]  /*2480*/  BAR.SYNC.DEFER_BLOCKING 0x0 ;  /* 0x0000000000007b1d */ /* 0x000fe20000010000 */
[----:B------:R-:W-:Y:S01]  /*2490*/  IADD3 R9, -R30, UR32, RZ ;  /* 0x000000201e097c10 */ /* 0x000fe2000fffe1ff */
[--C-:B------:R-:W-:Y:S01]  /*24a0*/  IMAD R224, R4, 0x2, R228.reuse ;  /* 0x0000000204e07824 */ /* 0x100fe200078e02e4 */
[----:B------:R-:W-:Y:S01]  /*24b0*/  ISETP.GE.AND P1, PT, R8, c[0x0][0x1d4], PT ;  /* 0x0000750008007a0c */ /* 0x000fe20003f26270 */
[----:B------:R-:W-:Y:S01]  /*24c0*/  IMAD R228, R3, 0x2, R228 ;  /* 0x0000000203e47824 */ /* 0x000fe200078e02e4 */
[----:B------:R-:W-:Y:S01]  /*24d0*/  ISETP.LT.OR P0, PT, R9, 0x1, P2 ;  /* 0x000000010900780c */ /* 0x000fe20001701670 */
[----:B------:R-:W-:Y:S01]  /*24e0*/  IMAD R232, R3, 0x2, R224 ;  /* 0x0000000203e87824 */ /* 0x000fe200078e02e0 */
[----:B------:R-:W-:-:S02]  /*24f0*/  ISETP.GE.AND P2, PT, R13, c[0x0][0x1d4], PT ;  /* 0x000075000d007a0c */ /* 0x000fc40003f46270 */
[----:B------:R-:W-:Y:S02]  /*2500*/  SHF.R.S32.HI R13, RZ, 0x1f, R35 ;  /* 0x0000001fff0d7819 */ /* 0x000fe40000011423 */
[C---:B------:R-:W-:Y:S02]  /*2510*/  IADD3 R247, R24.reuse, 0x800, RZ ;  /* 0x0000080018f77810 */ /* 0x040fe40007ffe0ff */
[----:B------:R-:W-:Y:S01]  /*2520*/  IADD3 R246, R24, 0x1000, RZ ;  /* 0x0000100018f67810 */ /* 0x000fe20007ffe0ff */
[----:B------:R4:W-:Y:S01]  /*2530*/  STL [R1+0x30], R13 ;  /* 0x0000300d01007387 */ /* 0x0009e20000100800 */
[----:B--2---:R-:W-:Y:S01]  /*2540*/  IMAD.WIDE R16, R40, 0x2, R18 ;  /* 0x0000000228107825 */ /* 0x004fe200078e0212 */
[----:B-1----:R-:W-:Y:S02]  /*2550*/  SHF.R.S32.HI R11, RZ, 0x1f, R33 ;  /* 0x0000001fff0b7819 */ /* 0x002fe40000011421 */
[----:B------:R4:W1:Y:S04]  /*2560*/  LDSM.16.M88.4 R160, [R220+0x4080] ;  /* 0x00408000dca0783b */ /* 0x0008680000000200 */
[----:B------:R4:W2:Y:S04]  /*2570*/  LDSM.16.M88.4 R188, [R220+0x8080] ;  /* 0x00808000dcbc783b */ /* 0x0008a80000000200 */
[----:B------:R4:W3:Y:S04]  /*2580*/  LDSM.16.M88.4 R204, [R220+0xc080] ;  /* 0x00c08000dccc783b */ /* 0x0008e80000000200 */
        /* <DEDUP_REMOVED lines=18> */
[----:B------:R4:W1:Y:S04]  /*26b0*/  LDSM.16.M88.4 R28, [R25+0x15080] ;  /* 0x01508000191c783b */ /* 0x0008680000000200 */
[----:B------:R4:W1:Y:S04]  /*26c0*/  LDSM.16.M88.4 R56, [R24] ;  /* 0x000000001838783b */ /* 0x0008680000000200 */
[----:B-----5:R4:W1:Y:S04]  /*26d0*/  LDSM.16.M88.4 R20, [R24+0x800] ;  /* 0x000800001814783b */ /* 0x0208680000000200 */
        /* <DEDUP_REMOVED lines=18> */
[----:B------:R-:W-:-:S04]  /*2800*/  LOP3.LUT P0, RZ, R14, 0x4, RZ, 0xc0, !PT ;  /* 0x000000040eff7812 */ /* 0x000fc8000780c0ff */
[----:B------:R-:W-:Y:S02]  /*2810*/  SEL R0, R0, 0xffffffe0, !P0 ;  /* 0xffffffe000007807 */ /* 0x000fe40004000000 */
[----:B------:R-:W-:-:S13]  /*2820*/  ISETP.GT.AND P0, PT, R129, 0x7f, PT ;  /* 0x0000007f8100780c */ /* 0x000fda0003f04270 */
[----:B------:R-:W-:Y:S05]  /*2830*/  @P0 BRA `(.L_x_261) ;  /* 0x000002a000000947 */ /* 0x000fea0003800000 */
[----:B-123--:R-:W-:Y:S05]  /*2840*/  BRA.DIV ~URZ, `(.L_x_262) ;  /* 0x00011e827f007947 */ /* 0x00efea000b800000 */
[----:B----4-:R1:W2:Y:S04]  /*2850*/  SHFL.IDX PT, R11, R15, 0x1, 0x181f ;  /* 0x00381f000f0b7f89 */ /* 0x0102a800000e0000 */
[----:B------:R-:W3:Y:S02]  /*2860*/  SHFL.IDX PT, R10, R10, 0x1, 0x181f ;  /* 0x00381f000a0a7f89 */ /* 0x000ee400000e0000 */
.L_x_332:
[----:B------:R-:W4:Y:S04]  /*2870*/  LDL R16, [R1+0x14] ;  /* 0x0000140001107983 */ /* 0x000f280000100800 */
[----:B------:R-:W5:Y:S04]  /*2880*/  LDL R17, [R1+0x2c] ;  /* 0x00002c0001117983 */ /* 0x000f680000100800 */
[----:B---3--:R-:W3:Y:S04]  /*2890*/  LDL R26, [R1+0x3c] ;  /* 0x00003c00011a7983 */ /* 0x008ee80000100800 */
[----:B--2---:R-:W2:Y:S04]  /*28a0*/  LDL R18, [R1+0x1c] ;  /* 0x00001c0001127983 */ /* 0x004ea80000100800 */
[----:B------:R-:W2:Y:S04]  /*28b0*/  LDL R19, [R1+0x10] ;  /* 0x0000100001137983 */ /* 0x000ea80000100800 */
[----:B------:R-:W2:Y:S04]  /*28c0*/  LDL R24, [R1+0x28] ;  /* 0x0000280001187983 */ /* 0x000ea80000100800 */
[----:B------:R-:W1:Y:S01]  /*28d0*/  S2R R27, SR_TID.X ;  /* 0x00000000001b7919 */ /* 0x000e620000002100 */
[----:B------:R-:W-:-:S02]  /*28e0*/  SHF.R.S32.HI R12, RZ, 0x1f, R8 ;  /* 0x0000001fff0c7819 */ /* 0x000fc40000011408 */
[----:B------:R-:W-:Y:S02]  /*28f0*/  SHF.R.S32.HI R13, RZ, 0x1f, R8 ;  /* 0x0000001fff0d7819 */ /* 0x000fe40000011408 */
[-C--:B------:R-:W-:Y:S02]  /*2900*/  LEA.HI R12, R12, R8.reuse, RZ, 0x3 ;  /* 0x000000080c0c7211 */ /* 0x080fe400078f18ff */
[----:B------:R-:W-:Y:S02]  /*2910*/  LEA.HI R13, R13, R8, RZ, 0x3 ;  /* 0x000000080d0d7211 */ /* 0x000fe400078f18ff */
[----:B------:R-:W-:Y:S02]  /*2920*/  LOP3.LUT R12, R12, 0xfffffff8, RZ, 0xc0, !PT ;  /* 0xfffffff80c0c7812 */ /* 0x000fe400078ec0ff */
[----:B------:R-:W-:Y:S02]  /*2930*/  LOP3.LUT R13, R13, 0xfffffff8, RZ, 0xc0, !PT ;  /* 0xfffffff80d0d7812 */ /* 0x000fe400078ec0ff */
[----:B------:R-:W-:-:S02]  /*2940*/  LEA R14, P0, R12, R10, 0x1 ;  /* 0x0000000a0c0e7211 */ /* 0x000fc400078008ff */
[----:B------:R-:W-:Y:S02]  /*2950*/  SHF.R.S32.HI R13, RZ, 0x1f, R13 ;  /* 0x0000001fff0d7819 */ /* 0x000fe4000001140d */
[----:B-1----:R-:W-:-:S04]  /*2960*/  LEA.HI R25, R2, R27, RZ, 0x3 ;  /* 0x0000001b02197211 */ /* 0x002fc800078f18ff */
[----:B------:R-:W-:Y:S02]  /*2970*/  LOP3.LUT R25, R25, 0xfffffff8, RZ, 0xc0, !PT ;  /* 0xfffffff819197812 */ /* 0x000fe400078ec0ff */
[----:B------:R-:W-:-:S03]  /*2980*/  LEA.HI.X R15, R12, R11, R13, 0x1, P0 ;  /* 0x0000000b0c0f7211 */ /* 0x000fc600000f0c0d */
[----:B------:R-:W-:-:S04]  /*2990*/  IMAD.IADD R25, R27, 0x1, -R25 ;  /* 0x000000011b197824 */ /* 0x000fc800078e0a19 */
[----:B------:R-:W-:Y:S01]  /*29a0*/  IMAD.SHL.U32 R25, R25, 0x8, RZ ;  /* 0x0000000819197824 */ /* 0x000fe200078e00ff */
[----:B----4-:R-:W-:-:S04]  /*29b0*/  LEA R12, P0, R16, R10, 0x1 ;  /* 0x0000000a100c7211 */ /* 0x010fc800078008ff */
[----:B-----5:R-:W-:Y:S02]  /*29c0*/  LEA.HI.X R13, R16, R11, R17, 0x1, P0 ;  /* 0x0000000b100d7211 */ /* 0x020fe400000f0c11 */
[----:B------:R-:W-:-:S04]  /*29d0*/  LEA R16, P0, R25, R10, 0x1 ;  /* 0x0000000a19107211 */ /* 0x000fc800078008ff */
[C---:B---3--:R-:W-:Y:S02]  /*29e0*/  LEA.HI.X R17, R25.reuse, R11, R26, 0x1, P0 ;  /* 0x0000000b19117211 */ /* 0x048fe400000f0c1a */
[----:B------:R-:W-:-:S04]  /*29f0*/  ISETP.GE.AND P0, PT, R25, c[0x0][0x1d4], PT ;  /* 0x0000750019007a0c */ /* 0x000fc80003f06270 */
[----:B------:R-:W-:-:S13]  /*2a00*/  ISETP.LT.OR P0, PT, R9, 0x21, P0 ;  /* 0x000000210900780c */ /* 0x000fda0000701670 */
[----:B------:R-:W-:Y:S01]  /*2a10*/  @!PT LDS RZ, [RZ] ;  /* 0x00000000fffff984 */ /* 0x000fe20000000800 */
[----:B------:R-:W-:Y:S01]  /*2a20*/  @!PT LDS RZ, [RZ] ;  /* 0x00000000fffff984 */ /* 0x000fe20000000800 */
[----:B------:R-:W-:Y:S01]  /*2a30*/  @!PT LDS RZ, [RZ] ;  /* 0x00000000fffff984 */ /* 0x000fe20000000800 */
[----:B--2---:R1:W-:Y:S01]  /*2a40*/  LDGSTS.E.BYPASS.LTC128B.128 [R18+0x5080], [R16.64], !P0 ;  /* 0x0508000010127fae */ /* 0x0043e2000c101d52 */
[----:B------:R-:W-:-:S04]  /*2a50*/  LEA R10, P0, R19, R10, 0x1 ;  /* 0x0000000a130a7211 */ /* 0x000fc800078008ff */
        /* <DEDUP_REMOVED lines=8> */
.L_x_261:
[----:B-123--:R-:W-:Y:S05]  /*2ae0*/  BSYNC B0 ;  /* 0x0000000000007941 */ /* 0x00efea0003800000 */
.L_x_260:
[----:B------:R-:W2:Y:S04]  /*2af0*/  LDL R61, [R1+0x4] ;  /* 0x00000400013d7983 */ /* 0x000ea80000100800 */
[----:B------:R-:W3:Y:S04]  /*2b00*/  LDL R60, [R1] ;  /* 0x00000000013c7983 */ /* 0x000ee80000100800 */
[----:B------:R-:W0:Y:S01]  /*2b10*/  LDGDEPBAR ;  /* 0x00000000000079af */ /* 0x000e220000000000 */
[----:B------:R-:W-:Y:S01]  /*2b20*/  WARPSYNC 0xffffffff ;  /* 0xffffffff00007948 */ /* 0x000fe20003800000 */
[----:B----4-:R-:W-:Y:S01]  /*2b30*/  HMMA.16816.F32 R12, R160, R44, RZ ;  /* 0x0000002ca00c723c */ /* 0x010fe200000018ff */
        /* <DEDUP_REMOVED lines=13> */
[C---:B--2---:R-:W-:Y:S01]  /*2c10*/  IMAD R251, R0.reuse, 0x2, R61 ;  /* 0x0000000200fb7824 */ /* 0x044fe200078e023d */
[----:B------:R-:W-:Y:S01]  /*2c20*/  LDSM.16.M88.4 R56, [R61+0x15880] ;  /* 0x015880003d38783b */ /* 0x000fe20000000200 */
[----:B---3--:R-:W-:-:S03]  /*2c30*/  IMAD R245, R0, 0x2, R60 ;  /* 0x0000000200f57824 */ /* 0x008fc600078e023c */
        /* <DEDUP_REMOVED lines=138> */
[----:B------:R-:W2:Y:S06]  /*34e0*/  MUFU.TANH R0, R0 ;  /* 0x0000000000007308 */ /* 0x000eac0000002400 */
[C---:B---3--:R-:W-:Y:S02]  /*34f0*/  HMMA.16816.F32 R40, R232.reuse, R32, R40 ;  /* 0x00000020e828723c */ /* 0x048fe40000001828 */
[----:B------:R3:W1:Y:S06]  /*3500*/  MUFU.TANH R16, R13 ;  /* 0x0000000d00107308 */ /* 0x00066c0000002400 */
        /* <DEDUP_REMOVED lines=13> */
[----:B------:R4:W5:Y:S04]  /*35e0*/  LDL R64, [R1+0x2c] ;  /* 0x00002c0001407983 */ /* 0x0009680000100800 */
[----:B------:R4:W5:Y:S04]  /*35f0*/  LDL R65, [R1+0x18] ;  /* 0x0000180001417983 */ /* 0x0009680000100800 */
[----:B------:R4:W5:Y:S04]  /*3600*/  LDL R66, [R1+0x30] ;  /* 0x0000300001427983 */ /* 0x0009680000100800 */
[----:B------:R4:W5:Y:S01]  /*3610*/  LDL R60, [R1+0x1c] ;  /* 0x00001c00013c7983 */ /* 0x0009620000100800 */
[----:B--2---:R-:W-:-:S03]  /*3620*/  LEA.HI R68, R2, R71, RZ, 0x3 ;  /* 0x0000004702447211 */ /* 0x004fc600078f18ff */
[----:B------:R4:W5:Y:S01]  /*3630*/  LDL R61, [R1+0x10] ;  /* 0x00001000013d7983 */ /* 0x0009620000100800 */
[----:B------:R-:W-:Y:S02]  /*3640*/  LEA.HI R69, R2, R71, RZ, 0x3 ;  /* 0x0000004702457211 */ /* 0x000fe400078f18ff */
[----:B------:R-:W-:Y:S01]  /*3650*/  LOP3.LUT R68, R68, 0xfffffff8, RZ, 0xc0, !PT ;  /* 0xfffffff844447812 */ /* 0x000fe200078ec0ff */
[----:B------:R4:W5:Y:S01]  /*3660*/  LDL R62, [R1+0x28] ;  /* 0x00002800013e7983 */ /* 0x0009620000100800 */
[----:B------:R-:W-:-:S03]  /*3670*/  SHF.R.S32.HI R69, RZ, 0x3, R69 ;  /* 0x00000003ff457819 */ /* 0x000fc60000011445 */
[----:B------:R-:W-:Y:S01]  /*3680*/  IMAD.IADD R68, R71, 0x1, -R68 ;  /* 0x0000000147447824 */ /* 0x000fe200078e0a44 */
[----:B------:R4:W5:Y:S03]  /*3690*/  LDL R63, [R1+0x14] ;  /* 0x00001400013f7983 */ /* 0x0009660000100800 */
        /* <DEDUP_REMOVED lines=11> */
[----:B------:R2:W4:Y:S01]  /*3750*/  @!P3 LDG.E R18, [R12.64] ;  /* 0x000000120c12b981 */ /* 0x000522000c1e1900 */
[----:B------:R-:W-:-:S03]  /*3760*/  IMAD.MOV R11, RZ, RZ, -R11 ;  /* 0x000000ffff0b7224 */ /* 0x000fc600078e0a0b */
[----:B------:R-:W1:Y:S01]  /*3770*/  S2R R69, SR_TID.X ;  /* 0x0000000000457919 */ /* 0x000e620000002100 */
[----:B------:R-:W-:-:S05]  /*3780*/  IMAD R19, R11, c[0x0][0x2b8], R8 ;  /* 0x0000ae000b137a24 */ /* 0x000fca00078e0208 */
[----:B------:R-:W-:-:S05]  /*3790*/  SHF.R.S32.HI R8, RZ, 0x1f, R19 ;  /* 0x0000001fff087819 */ /* 0x000fca0000011413 */
[----:B------:R-:W-:-:S04]  /*37a0*/  IMAD R8, R8, c[0x0][0x1e0], RZ ;  /* 0x0000780008087a24 */ /* 0x000fc800078e02ff */
[C---:B------:R-:W-:Y:S02]  /*37b0*/  IMAD R8, R19.reuse, c[0x0][0x1e4], R8 ;  /* 0x0000790013087a24 */ /* 0x040fe400078e0208 */
[----:B--2---:R-:W-:-:S04]  /*37c0*/  IMAD.WIDE.U32 R12, R19, c[0x0][0x1e0], RZ ;  /* 0x00007800130c7a25 */ /* 0x004fc800078e00ff */
[----:B------:R-:W-:Y:S01]  /*37d0*/  IMAD.IADD R13, R13, 0x1, R8 ;  /* 0x000000010d0d7824 */ /* 0x000fe200078e0208 */
[----:B------:R-:W-:Y:S01]  /*37e0*/  STL [R1+0xc], R19 ;  /* 0x00000c1301007387 */ /* 0x000fe20000100800 */
[----:B------:R-:W-:Y:S01]  /*37f0*/  BSSY B0, `(.L_x_264) ;  /* 0x0000024000007945 */ /* 0x000fe20003800000 */
[----:B---3--:R-:W-:Y:S01]  /*3800*/  IMAD.MOV.U32 R68, RZ, RZ, R67 ;  /* 0x000000ffff447224 */ /* 0x008fe200078e0043 */
[----:B-1----:R-:W-:-:S04]  /*3810*/  LEA.HI R67, R2, R69, RZ, 0x3 ;  /* 0x0000004502437211 */ /* 0x002fc800078f18ff */
[----:B------:R-:W-:-:S05]  /*3820*/  LOP3.LUT R67, R67, 0xfffffff8, RZ, 0xc0, !PT ;  /* 0xfffffff843437812 */ /* 0x000fca00078ec0ff */
[----:B------:R-:W-:-:S04]  /*3830*/  IMAD.IADD R67, R69, 0x1, -R67 ;  /* 0x0000000145437824 */ /* 0x000fc800078e0a43 */
[----:B------:R-:W-:-:S05]  /*3840*/  IMAD.SHL.U32 R67, R67, 0x8, RZ ;  /* 0x0000000843437824 */ /* 0x000fca00078e00ff */
[----:B------:R-:W-:Y:S02]  /*3850*/  ISETP.GE.AND P1, PT, R67, c[0x0][0x1d4], PT ;  /* 0x0000750043007a0c */ /* 0x000fe40003f26270 */
[----:B----4-:R-:W-:Y:S01]  /*3860*/  SHF.R.S32.HI R11, RZ, 0x1f, R18 ;  /* 0x0000001fff0b7819 */ /* 0x010fe20000011412 */
[----:B------:R-:W-:-:S04]  /*3870*/  IMAD.WIDE.U32 R12, R18, c[0x0][0x1f0], R12 ;  /* 0x00007c00120c7a25 */ /* 0x000fc800078e000c */
[----:B------:R-:W-:Y:S01]  /*3880*/  IMAD R11, R11, c[0x0][0x1f0], RZ ;  /* 0x00007c000b0b7a24 */ /* 0x000fe200078e02ff */
[----:B------:R1:W-:Y:S03]  /*3890*/  STL [R1+0x8], R18 ;  /* 0x0000081201007387 */ /* 0x0003e60000100800 */
[----:B------:R-:W-:Y:S01]  /*38a0*/  IMAD R11, R18, c[0x0][0x1f4], R11 ;  /* 0x00007d00120b7a24 */ /* 0x000fe200078e020b */
[----:B------:R-:W-:-:S04]  /*38b0*/  IADD3 R8, P0, R12, UR26, RZ ;  /* 0x0000001a0c087c10 */ /* 0x000fc8000ff1e0ff */
[----:B------:R-:W-:Y:S02]  /*38c0*/  IADD3.X R12, R13, UR22, R11, P0, !PT ;  /* 0x000000160d0c7c10 */ /* 0x000fe400087fe40b */
[----:B------:R-:W-:-:S04]  /*38d0*/  LEA R11, P0, R8, c[0x0][0x1c8], 0x1 ;  /* 0x00007200080b7a11 */ /* 0x000fc800078008ff */
[----:B------:R-:W-:Y:S02]  /*38e0*/  LEA.HI.X R8, R8, c[0x0][0x1cc], R12, 0x1, P0 ;  /* 0x0000730008087a11 */ /* 0x000fe400000f0c0c */
[----:B-1----:R-:W-:-:S04]  /*38f0*/  LEA.HI R18, R2, R69, RZ, 0x3 ;  /* 0x0000004502127211 */ /* 0x002fc800078f18ff */
[----:B------:R-:W-:-:S04]  /*3900*/  SHF.R.S32.HI R18, RZ, 0x3, R18 ;  /* 0x00000003ff127819 */ /* 0x000fc80000011412 */
[----:B------:R-:W-:-:S04]  /*3910*/  IADD3 R17, -R18, 0x30, RZ ;  /* 0x0000003012117810 */ /* 0x000fc80007ffe1ff */
[----:B------:R-:W-:Y:S01]  /*3920*/  ISETP.GE.AND P0, PT, R17, 0x1, PT ;  /* 0x000000011100780c */ /* 0x000fe20003f06270 */
[----:B------:R1:W2:Y:S04]  /*3930*/  SHFL.IDX PT, R12, R11, RZ, 0x181f ;  /* 0x00181fff0b0c7589 */ /* 0x0002a800000e0000 */
[----:B------:R1:W3:Y:S08]  /*3940*/  SHFL.IDX PT, R13, R8, RZ, 0x181f ;  /* 0x00181fff080d7589 */ /* 0x0002f000000e0000 */
[----:B------:R-:W-:Y:S05]  /*3950*/  @!P0 BRA `(.L_x_265) ;  /* 0x000000d000008947 */ /* 0x000fea0003800000 */
[----:B--2---:R-:W-:-:S04]  /*3960*/  LEA R22, P0, R67, R12, 0x1 ;  /* 0x0000000c43167211 */ /* 0x004fc800078008ff */
[----:B---3--:R-:W-:Y:S02]  /*3970*/  LEA.HI.X R23, R67, R13, R68, 0x1, P0 ;  /* 0x0000000d43177211 */ /* 0x008fe400000f0c44 */
[----:B-----5:R-:W-:-:S03]  /*3980*/  LEA R20, P0, R65, R12, 0x1 ;  /* 0x0000000c41147211 */ /* 0x020fc600078008ff */
        /* <DEDUP_REMOVED lines=10> */
.L_x_265:
[----:B------:R-:W-:Y:S05]  /*3a30*/  BSYNC B0 ;  /* 0x0000000000007941 */ /* 0x000fea0003800000 */
.L_x_264:
[----:B------:R-:W-:Y:S01]  /*3a40*/  ISETP.GE.AND P0, PT, R17, 0x21, PT ;  /* 0x000000211100780c */ /* 0x000fe20003f06270 */
[----:B-1----:R-:W1:Y:S01]  /*3a50*/  SHFL.IDX PT, R8, R8, 0x1, 0x181f ;  /* 0x00381f0008087f89 */ /* 0x002e6200000e0000 */
[----:B------:R-:W-:Y:S03]  /*3a60*/  BSSY B0, `(.L_x_263) ;  /* 0x0000010000007945 */ /* 0x000fe60003800000 */
[----:B------:R-:W4:Y:S08]  /*3a70*/  SHFL.IDX PT, R11, R11, 0x1, 0x181f ;  /* 0x00381f000b0b7f89 */ /* 0x000f3000000e0000 */
[----:B------:R-:W-:Y:S05]  /*3a80*/  @!P0 BRA `(.L_x_266) ;  /* 0x000000d000008947 */ /* 0x000fea0003800000 */
[----:B--2-4-:R-:W-:-:S04]  /*3a90*/  LEA R20, P0, R67, R11, 0x1 ;  /* 0x0000000b43147211 */ /* 0x014fc800078008ff */
[----:B-1----:R-:W-:Y:S02]  /*3aa0*/  LEA.HI.X R21, R67, R8, R68, 0x1, P0 ;  /* 0x0000000843157211 */ /* 0x002fe400000f0c44 */
[----:B-----5:R-:W-:-:S03]  /*3ab0*/  LEA R18, P0, R65, R11, 0x1 ;  /* 0x0000000b41127211 */ /* 0x020fc600078008ff */
[----:B------:R-:W-:Y:S01]  /*3ac0*/  @!PT LDS RZ, [RZ] ;  /* 0x00000000fffff984 */ /* 0x000fe20000000800 */
[----:B------:R1:W-:Y:S01]  /*3ad0*/  LDGSTS.E.BYPASS.LTC128B.128 [R60+0x15080], [R20.64], !P1 ;  /* 0x15080000143c7fae */ /* 0x0003e2000c901d52 */
[----:B------:R-:W-:Y:S02]  /*3ae0*/  LEA.HI.X R19, R65, R8, R66, 0x1, P0 ;  /* 0x0000000841137211 */ /* 0x000fe400000f0c42 */
[----:B------:R-:W-:-:S03]  /*3af0*/  LEA R12, P0, R63, R11, 0x1 ;  /* 0x0000000b3f0c7211 */ /* 0x000fc600078008ff */
[----:B------:R1:W-:Y:S01]  /*3b00*/  LDGSTS.E.BYPASS.LTC128B.128 [R60+0x16880], [R18.64], !P6 ;  /* 0x16880000123c7fae */ /* 0x0003e2000f101d52 */
[----:B---3--:R-:W-:Y:S02]  /*3b10*/  LEA.HI.X R13, R63, R8, R64, 0x1, P0 ;  /* 0x000000083f0d7211 */ /* 0x008fe400000f0c40 */
[----:B------:R-:W-:-:S03]  /*3b20*/  LEA R22, P0, R61, R11, 0x1 ;  /* 0x0000000b3d167211 */ /* 0x000fc600078008ff */
[----:B------:R1:W-:Y:S01]  /*3b30*/  LDGSTS.E.BYPASS.LTC128B.128 [R60+0x18080], [R12.64], !P5 ;  /* 0x180800000c3c7fae */ /* 0x0003e2000e901d52 */
[----:B------:R-:W-:-:S05]  /*3b40*/  LEA.HI.X R23, R61, R8, R62, 0x1, P0 ;  /* 0x000000083d177211 */ /* 0x000fca00000f0c3e */
[----:B------:R1:W-:Y:S04]  /*3b50*/  LDGSTS.E.BYPASS.LTC128B.128 [R60+0x19880], [R22.64], !P4 ;  /* 0x19880000163c7fae */ /* 0x0003e8000e101d52 */
.L_x_266:
[----:B------:R-:W-:Y:S05]  /*3b60*/  BSYNC B0 ;  /* 0x0000000000007941 */ /* 0x000fea0003800000 */
.L_x_263:
[----:B-123--:R-:W1:Y:S01]  /*3b70*/  S2R R13, SR_TID.X ;  /* 0x00000000000d7919 */ /* 0x00ee620000002100 */
[----:B------:R-:W-:Y:S01]  /*3b80*/  LOP3.LUT R7, R7, 0xffffffe0, RZ, 0xc0, !PT ;  /* 0xffffffe007077812 */ /* 0x000fe200078ec0ff */
[----:B------:R-:W-:Y:S01]  /*3b90*/  UISETP.NE.AND UP0, UPT, UR15, URZ, UPT ;  /* 0x0000003f0f00728c */ /* 0x000fe2000bf05270 */
[----:B------:R-:W-:Y:S01]  /*3ba0*/  SHF.R.S32.HI R12, RZ, 0x1f, R6 ;  /* 0x0000001fff0c7819 */ /* 0x000fe20000011406 */
[----:B------:R-:W-:Y:S01]  /*3bb0*/  FMUL.FTZ R53, R53, c[0x0][0x320] ;  /* 0x0000c80035357a20 */ /* 0x000fe20000410000 */
        /* <DEDUP_REMOVED lines=9> */
[----:B------:R-:W-:Y:S01]  /*3c50*/  ULOP3.LUT UR24, URZ, UR24, URZ, 0x33, !UPT ;  /* 0x000000183f187292 */ /* 0x000fe2000f8e333f */
[----:B------:R-:W-:Y:S01]  /*3c60*/  IMAD.U32 R18, RZ, RZ, UR29 ;  /* 0x0000001dff127e24 */ /* 0x000fe2000f8e00ff */
[----:B------:R-:W0:Y:S01]  /*3c70*/  LDGDEPBAR ;  /* 0x00000000000079af */ /* 0x000e220000000000 */
[----:B------:R-:W-:-:S04]  /*3c80*/  IMAD.IADD R12, R6, 0x1, -R12 ;  /* 0x00000001060c7824 */ /* 0x000fc800078e0a0c */
[----:B------:R2:W4:Y:S02]  /*3c90*/  MUFU.TANH R127, R52 ;  /* 0x00000034007f7308 */ /* 0x0005240000002400 */
[----:B-1--4-:R-:W-:Y:S01]  /*3ca0*/  LEA.HI R11, R2, R13, RZ, 0x2 ;  /* 0x0000000d020b7211 */ /* 0x012fe200078f10ff */
[----:B------:R-:W-:-:S03]  /*3cb0*/  IMAD.IADD R7, R13, 0x1, -R7 ;  /* 0x000000010d077824 */ /* 0x000fc600078e0a07 */
[----:B------:R-:W-:Y:S02]  /*3cc0*/  LOP3.LUT R11, R11, 0xfffffffc, RZ, 0xc0, !PT ;  /* 0xfffffffc0b0b7812 */ /* 0x000fe400078ec0ff */
[----:B------:R2:W1:Y:S01]  /*3cd0*/  MUFU.TANH R125, R48 ;  /* 0x00000030007d7308 */ /* 0x0004620000002400 */
[----:B------:R-:W-:Y:S02]  /*3ce0*/  SHF.R.S32.HI R8, RZ, 0x1f, R7 ;  /* 0x0000001fff087819 */ /* 0x000fe40000011407 */
[----:B------:R-:W-:Y:S02]  /*3cf0*/  IMAD.IADD R11, R13, 0x1, -R11 ;  /* 0x000000010d0b7824 */ /* 0x000fe400078e0a0b */
[----:B------:R-:W-:-:S03]  /*3d00*/  LEA.HI R8, R8, R7, RZ, 0x2 ;  /* 0x0000000708087211 */ /* 0x000fc600078f10ff */
[----:B------:R2:W4:Y:S01]  /*3d10*/  MUFU.TANH R124, R49 ;  /* 0x00000031007c7308 */ /* 0x0005220000002400 */
[----:B------:R-:W-:Y:S02]  /*3d20*/  LEA.HI R2, R11, R11, RZ, 0x1 ;  /* 0x0000000b0b027211 */ /* 0x000fe400078f08ff */
[----:B------:R-:W-:Y:S02]  /*3d30*/  LEA.HI.SX32 R6, R8, UR23, 0x1e ;  /* 0x0000001708067c11 */ /* 0x000fe4000f8ff2ff */
[----:B------:R-:W-:-:S03]  /*3d40*/  LOP3.LUT R2, R2, 0x1ffffffe, RZ, 0xc0, !PT ;  /* 0x1ffffffe02027812 */ /* 0x000fc600078ec0ff */
[----:B------:R-:W-:Y:S02]  /*3d50*/  IMAD R6, R12, 0x10, R6 ;  /* 0x000000100c067824 */ /* 0x000fe400078e0206 */
[----:B------:R-:W-:Y:S02]  /*3d60*/  IMAD.IADD R2, R11, 0x1, -R2 ;  /* 0x000000010b027824 */ /* 0x000fe400078e0a02 */
[----:B------:R-:W-:Y:S02]  /*3d70*/  FMUL.FTZ R12, R41, c[0x0][0x320] ;  /* 0x0000c800290c7a20 */ /* 0x000fe40000410000 */
[----:B------:R-:W-:Y:S02]  /*3d80*/  IMAD R13, R2, 0x8, R6 ;  /* 0x00000008020d7824 */ /* 0x000fe400078e0206 */
[----:B------:R-:W-:Y:S02]  /*3d90*/  FMUL.FTZ R11, R36, c[0x0][0x320] ;  /* 0x0000c800240b7a20 */ /* 0x000fe40000410000 */
[----:B------:R-:W-:Y:S01]  /*3da0*/  @P0 IMAD.HI.U32 R6, R13, c[0x0][0x2c8], RZ ;  /* 0x0000b2000d060a27 */ /* 0x000fe200078e00ff */
[----:B------:R-:W-:Y:S01]  /*3db0*/  PLOP3.LUT P0, PT, PT, PT, UP0, 0x80, 0x0 ;  /* 0x000000000000781c */ /* 0x000fe20003f0f008 */
[----:B------:R-:W-:Y:S01]  /*3dc0*/  UISETP.NE.AND UP0, UPT, UR14, URZ, UPT ;  /* 0x0000003f0e00728c */ /* 0x000fe2000bf05270 */
[----:B------:R1:W-:Y:S01]  /*3dd0*/  STL [R1+0x34], R13 ;  /* 0x0000340d01007387 */ /* 0x0003e20000100800 */
[----:B------:R-:W-:Y:S01]  /*3de0*/  IMAD.MOV.U32 R2, RZ, RZ, R13 ;  /* 0x000000ffff027224 */ /* 0x000fe200078e000d */
[----:B------:R-:W1:Y:S08]  /*3df0*/  MUFU.TANH R12, R12 ;  /* 0x0000000c000c7308 */ /* 0x000e700000002400 */
[----:B------:R-:W2:Y:S01]  /*3e00*/  MUFU.TANH R11, R11 ;  /* 0x0000000b000b7308 */ /* 0x000ea20000002400 */
[----:B------:R-:W-:-:S02]  /*3e10*/  @P0 SHF.R.U32.HI R2, RZ, c[0x0][0x2cc], R6 ;  /* 0x0000b300ff020a19 */ /* 0x000fc40000011606 */
[----:B------:R-:W-:Y:S02]  /*3e20*/  LOP3.LUT R6, R8, 0x7ffffffc, RZ, 0xc0, !PT ;  /* 0x7ffffffc08067812 */ /* 0x000fe400078ec0ff */
[----:B------:R-:W-:Y:S01]  /*3e30*/  PLOP3.LUT P0, PT, PT, PT, UP0, 0x40, 0x0 ;  /* 0x000000000000781c */ /* 0x000fe20003f0e808 */
[----:B------:R-:W2:Y:S02]  /*3e40*/  SHFL.IDX PT, R17, R2, RZ, 0x1c1f ;  /* 0x001c1fff02117589 */ /* 0x000ea400000e0000 */
[----:B------:R-:W-:Y:S01]  /*3e50*/  IMAD.IADD R7, R7, 0x1, -R6 ;  /* 0x0000000107077824 */ /* 0x000fe200078e0a06 */
[----:B------:R2:W2:Y:S01]  /*3e60*/  MUFU.TANH R8, R37 ;  /* 0x0000002500087308 */ /* 0x0004a20000002400 */
[----:B------:R-:W-:Y:S02]  /*3e70*/  IMAD.U32 R6, RZ, RZ, UR32 ;  /* 0x00000020ff067e24 */ /* 0x000fe4000f8e00ff */
[----:B------:R-:W-:Y:S02]  /*3e80*/  IMAD.SHL.U32 R20, R7, 0x2, RZ ;  /* 0x0000000207147824 */ /* 0x000fe400078e00ff */
[----:B-1----:R-:W-:-:S03]  /*3e90*/  FMUL.FTZ R13, R40, c[0x0][0x320] ;  /* 0x0000c800280d7a20 */ /* 0x002fc60000410000 */
[C---:B------:R-:W-:Y:S01]  /*3ea0*/  IADD3 R6, -R20.reuse, 0x1, R6 ;  /* 0x0000000114067810 */ /* 0x040fe20007ffe106 */
[----:B------:R1:W-:Y:S01]  /*3eb0*/  STL [R1+0x38], R20 ;  /* 0x0000381401007387 */ /* 0x0003e20000100800 */
[----:B------:R-:W-:Y:S02]  /*3ec0*/  IADD3 R18, -R20, UR8, R18 ;  /* 0x0000000814127c10 */ /* 0x000fe4000fffe112 */
[----:B------:R-:W-:Y:S01]  /*3ed0*/  IADD3 R19, R6, -UR12, RZ ;  /* 0x8000000c06137c10 */ /* 0x000fe2000fffe0ff */
[----:B------:R-:W1:Y:S01]  /*3ee0*/  MUFU.TANH R13, R13 ;  /* 0x0000000d000d7308 */ /* 0x000e620000002400 */
[----:B------:R-:W-:Y:S02]  /*3ef0*/  IADD3 R7, -R20, UR29, RZ ;  /* 0x0000001d14077c10 */ /* 0x000fe4000fffe1ff */
[C---:B------:R-:W-:Y:S02]  /*3f00*/  IADD3 R6, R19.reuse, c[0x0][0x328], RZ ;  /* 0x0000ca0013067a10 */ /* 0x040fe40007ffe0ff */
[----:B------:R-:W-:-:S03]  /*3f10*/  IADD3 R19, R19, UR24, RZ ;  /* 0x0000001813137c10 */ /* 0x000fc6000fffe0ff */
[----:B--2---:R-:W-:-:S05]  /*3f20*/  IMAD.IADD R21, R6, 0x1, R17 ;  /* 0x0000000106157824 */ /* 0x004fca00078e0211 */
[----:B------:R-:W-:Y:S01]  /*3f30*/  IMNMX R21, R21, R18, PT ;  /* 0x0000001215157217 */ /* 0x000fe20003800200 */
[----:B-1----:R-:W-:Y:S01]  /*3f40*/  IMAD.IADD R20, R19, 0x1, R17 ;  /* 0x0000000113147824 */ /* 0x002fe200078e0211 */
[----:B------:R-:W-:Y:S05]  /*3f50*/  @P0 BRA `(.L_x_267) ;  /* 0x0000015000000947 */ /* 0x000fea0003800000 */
[----:B---34-:R-:W-:Y:S01]  /*3f60*/  IMAD.U32 R22, RZ, RZ, UR12 ;  /* 0x0000000cff167e24 */ /* 0x018fe2000f8e00ff */
[----:B------:R-:W-:Y:S04]  /*3f70*/  BSSY B0, `(.L_x_268) ;  /* 0x000000f000007945 */ /* 0x000fe80003800000 */
[----:B------:R-:W-:-:S04]  /*3f80*/  IADD3 R22, -R22, UR8, R17 ;  /* 0x0000000816167c10 */ /* 0x000fc8000fffe111 */
[----:B------:R-:W-:-:S13]  /*3f90*/  ISETP.GT.AND P0, PT, R22, -0x1, PT ;  /* 0xffffffff1600780c */ /* 0x000fda0003f04270 */
[----:B------:R-:W-:Y:S05]  /*3fa0*/  @P0 BRA `(.L_x_269) ;  /* 0x0000007000000947 */ /* 0x000fea0003800000 */
[----:B------:R-:W-:Y:S01]  /*3fb0*/  IMAD.MOV.U32 R17, RZ, RZ, 0x1 ;  /* 0x00000001ff117424 */ /* 0x000fe200078e00ff */
[----:B------:R-:W-:-:S04]  /*3fc0*/  LOP3.LUT R22, RZ, R22, RZ, 0x33, !PT ;  /* 0x00000016ff167212 */ /* 0x000fc800078e33ff */
[----:B------:R-:W-:-:S13]  /*3fd0*/  ISETP.NE.AND P0, PT, R17, c[0x0][0x32c], PT ;  /* 0x0000cb0011007a0c */ /* 0x000fda0003f05270 */
[----:B------:R-:W-:-:S05]  /*3fe0*/  @P0 IMAD.HI.U32 R17, R22, c[0x0][0x330], RZ ;  /* 0x0000cc0016110a27 */ /* 0x000fca00078e00ff */
[----:B------:R-:W-:-:S04]  /*3ff0*/  @P0 SHF.R.U32.HI R22, RZ, c[0x0][0x334], R17 ;  /* 0x0000cd00ff160a19 */ /* 0x000fc80000011611 */
[----:B------:R-:W-:Y:S01]  /*4000*/  LOP3.LUT R22, RZ, R22, RZ, 0x33, !PT ;  /* 0x00000016ff167212 */ /* 0x000fe200078e33ff */
[----:B------:R-:W-:Y:S05]  /*4010*/  BRA `(.L_x_270) ;  /* 0x0000004000007947 */ /* 0x000fea0003800000 */
.L_x_269:
[----:B------:R-:W-:-:S04]  /*4020*/  MOV R17, 0x1 ;  /* 0x0000000100117802 */ /* 0x000fc80000000f00 */
[----:B------:R-:W-:-:S13]  /*4030*/  ISETP.NE.AND P0, PT, R17, c[0x0][0x32c], PT ;  /* 0x0000cb0011007a0c */ /* 0x000fda0003f05270 */
[----:B------:R-:W-:-:S05]  /*4040*/  @P0 IMAD.HI.U32 R17, R22, c[0x0][0x330], RZ ;  /* 0x0000cc0016110a27 */ /* 0x000fca00078e00ff */
[----:B------:R-:W-:Y:S02]  /*4050*/  @P0 SHF.R.U32.HI R22, RZ, c[0x0][0x334], R17 ;  /* 0x0000cd00ff160a19 */ /* 0x000fe40000011611 */
.L_x_270:
[----:B------:R-:W-:Y:S05]  /*4060*/  BSYNC B0 ;  /* 0x0000000000007941 */ /* 0x000fea0003800000 */
.L_x_268:
[----:B------:R-:W-:-:S05]  /*4070*/  IMAD R22, R22, c[0x0][0x32c], R7 ;  /* 0x0000cb0016167a24 */ /* 0x000fca00078e0207 */
[----:B------:R-:W-:Y:S02]  /*4080*/  IADD3 R17, R22, c[0x0][0x32c], RZ ;  /* 0x0000cb0016117a10 */ /* 0x000fe40007ffe0ff */
[----:B------:R-:W-:Y:S02]  /*4090*/  IMNMX R20, R20, R22, !PT ;  /* 0x0000001614147217 */ /* 0x000fe40007800200 */
[----:B------:R-:W-:Y:S02]  /*40a0*/  IMNMX R21, R21, R17, PT ;  /* 0x0000001115157217 */ /* 0x000fe40003800200 */
.L_x_267:
[----:B---34-:R-:W-:Y:S01]  /*40b0*/  UISETP.GE.AND UP0, UPT, UR29, 0x1, UPT ;  /* 0x000000011d00788c */ /* 0x018fe2000bf06270 */
[----:B------:R-:W-:Y:S01]  /*40c0*/  FMUL.FTZ R23, R42, c[0x0][0x320] ;  /* 0x0000c8002a177a20 */ /* 0x000fe20000410000 */
        /* <DEDUP_REMOVED lines=25> */
[----:B------:R1:W2:Y:S01]  /*4260*/  MUFU.TANH R168, R54 ;  /* 0x0000003600a87308 */ /* 0x0002a20000002400 */
[----:B------:R-:W-:Y:S01]  /*4270*/  ISETP.LT.OR P0, PT, R21, 0x2, P0 ;  /* 0x000000021500780c */ /* 0x000fe20000701670 */
[----:B------:R-:W-:-:S03]  /*4280*/  FMUL.FTZ R39, R39, c[0x0][0x320] ;  /* 0x0000c80027277a20 */ /* 0x000fc60000410000 */
[----:B------:R-:W-:Y:S02]  /*4290*/  FSEL R16, R16, -INF , !P0 ;  /* 0xff80000010107808 */ /* 0x000fe40004000000 */
[----:B------:R-:W-:Y:S01]  /*42a0*/  PLOP3.LUT P0, PT, PT, PT, UP0, 0x40, 0x0 ;  /* 0x000000000000781c */ /* 0x000fe20003f0e808 */
[----:B------:R-:W-:Y:S01]  /*42b0*/  UISETP.GE.AND UP0, UPT, UR29, 0xa, UPT ;  /* 0x0000000a1d00788c */ /* 0x000fe2000bf06270 */
[----:B------:R-:W3:Y:S02]  /*42c0*/  MUFU.TANH R0, R0 ;  /* 0x0000000000007308 */ /* 0x000ee40000002400 */
[----:B------:R-:W-:Y:S01]  /*42d0*/  ISETP.GT.AND P0, PT, R20, 0x8, P0 ;  /* 0x000000081400780c */ /* 0x000fe20000704270 */
[----:B------:R-:W-:-:S03]  /*42e0*/  UP2UR UR5, UPR, URZ, 0x1 ;  /* 0x000000013f057883 */ /* 0x000fc60008000000 */
[----:B------:R-:W-:Y:S02]  /*42f0*/  ISETP.LT.OR P0, PT, R21, 0x9, P0 ;  /* 0x000000091500780c */ /* 0x000fe40000701670 */
[----:B------:R1:W4:Y:S02]  /*4300*/  MUFU.TANH R159, R55 ;  /* 0x00000037009f7308 */ /* 0x0003240000002400 */
        /* <DEDUP_REMOVED lines=14> */
[----:B------:R-:W-:Y:S02]  /*43f0*/  FSEL R13, R13, -INF , !P0 ;  /* 0xff8000000d0d7808 */ /* 0x000fe40004000000 */
[----:B------:R-:W-:Y:S01]  /*4400*/  PLOP3.LUT P0, PT, PT, PT, UP6, 0x40, 0x0 ;  /* 0x000000000000781c */ /* 0x000fe20003f0e868 */
[----:B------:R-:W-:-:S03]  /*4410*/  UISETP.NE.AND UP6, UPT, UR14, URZ, UPT ;  /* 0x0000003f0e00728c */ /* 0x000fc6000bfc5270 */
[----:B------:R-:W-:Y:S01]  /*4420*/  ISETP.GT.AND P0, PT, R20, 0x11, P0 ;  /* 0x000000111400780c */ /* 0x000fe20000704270 */
[----:B------:R-:W1:Y:S03]  /*4430*/  MUFU.TANH R23, R23 ;  /* 0x0000001700177308 */ /* 0x000e660000002400 */
[----:B------:R-:W-:-:S04]  /*4440*/  ISETP.LT.OR P0, PT, R21, 0x12, P0 ;  /* 0x000000121500780c */ /* 0x000fc80000701670 */
[----:B------:R-:W-:Y:S01]  /*4450*/  FSEL R12, R12, -INF , !P0 ;  /* 0xff8000000c0c7808 */ /* 0x000fe20004000000 */
[----:B------:R-:W1:Y:S01]  /*4460*/  MUFU.TANH R24, R24 ;  /* 0x0000001800187308 */ /* 0x000e620000002400 */
        /* <DEDUP_REMOVED lines=21> */
[----:B------:R-:W-:Y:S02]  /*45c0*/  ISETP.GT.AND P0, PT, R20, 0x29, P0 ;  /* 0x000000291400780c */ /* 0x000fe40000704270 */
[----:B------:R-:W1:Y:S02]  /*45d0*/  SHFL.IDX PT, R20, R2, 0x1, 0x1c1f ;  /* 0x003c1f0002147f89 */ /* 0x000e6400000e0000 */
[----:B------:R-:W-:Y:S01]  /*45e0*/  ISETP.LT.OR P0, PT, R21, 0x2a, P0 ;  /* 0x0000002a1500780c */ /* 0x000fe20000701670 */
[----:B------:R-:W-:-:S03]  /*45f0*/  FMUL.FTZ R21, R38, c[0x0][0x320] ;  /* 0x0000c80026157a20 */ /* 0x000fc60000410000 */
[----:B------:R-:W-:Y:S02]  /*4600*/  FSEL R124, R124, -INF , !P0 ;  /* 0xff8000007c7c7808 */ /* 0x000fe40004000000 */
[----:B------:R-:W-:Y:S01]  /*4610*/  PLOP3.LUT P0, PT, PT, PT, UP6, 0x40, 0x0 ;  /* 0x000000000000781c */ /* 0x000fe20003f0e868 */
[----:B------:R-:W2:Y:S01]  /*4620*/  MUFU.TANH R21, R21 ;  /* 0x0000001500157308 */ /* 0x000ea20000002400 */
[----:B------:R-:W-:Y:S01]  /*4630*/  UISETP.NE.AND UP6, UPT, UR35, URZ, UPT ;  /* 0x0000003f2300728c */ /* 0x000fe2000bfc5270 */
[----:B-1----:R-:W-:-:S06]  /*4640*/  IMAD.IADD R2, R6, 0x1, R20 ;  /* 0x0000000106027824 */ /* 0x002fcc00078e0214 */
[----:B------:R1:W1:Y:S01]  /*4650*/  MUFU.TANH R6, R39 ;  /* 0x0000002700067308 */ /* 0x0002620000002400 */
[----:B------:R-:W-:Y:S01]  /*4660*/  IMAD.IADD R22, R19, 0x1, R20 ;  /* 0x0000000113167824 */ /* 0x000fe200078e0214 */
[----:B------:R-:W-:Y:S02]  /*4670*/  IMNMX R2, R2, R18, PT ;  /* 0x0000001202027217 */ /* 0x000fe40003800200 */
[----:B------:R-:W-:Y:S05]  /*4680*/  @P0 BRA `(.L_x_271) ;  /* 0x0000015000000947 */ /* 0x000fea0003800000 */
[----:B--234-:R-:W-:Y:S01]  /*4690*/  IMAD.U32 R18, RZ, RZ, UR12 ;  /* 0x0000000cff127e24 */ /* 0x01cfe2000f8e00ff */
        /* <DEDUP_REMOVED lines=11> */
.L_x_273:
[----:B------:R-:W-:-:S04]  /*4750*/  MOV R18, 0x1 ;  /* 0x0000000100127802 */ /* 0x000fc80000000f00 */
[----:B------:R-:W-:-:S13]  /*4760*/  ISETP.NE.AND P0, PT, R18, c[0x0][0x32c], PT ;  /* 0x0000cb0012007a0c */ /* 0x000fda0003f05270 */
[----:B------:R-:W-:-:S05]  /*4770*/  @P0 IMAD.HI.U32 R18, R20, c[0x0][0x330], RZ ;  /* 0x0000cc0014120a27 */ /* 0x000fca00078e00ff */
[----:B------:R-:W-:Y:S02]  /*4780*/  @P0 SHF.R.U32.HI R20, RZ, c[0x0][0x334], R18 ;  /* 0x0000cd00ff140a19 */ /* 0x000fe40000011612 */
.L_x_274:
[----:B------:R-:W-:Y:S05]  /*4790*/  BSYNC B0 ;  /* 0x0000000000007941 */ /* 0x000fea0003800000 */
.L_x_272:
[----:B------:R-:W-:-:S05]  /*47a0*/  IMAD R20, R20, c[0x0][0x32c], R7 ;  /* 0x0000cb0014147a24 */ /* 0x000fca00078e0207 */
[----:B------:R-:W-:Y:S02]  /*47b0*/  IADD3 R7, R20, c[0x0][0x32c], RZ ;  /* 0x0000cb0014077a10 */ /* 0x000fe40007ffe0ff */
[----:B------:R-:W-:Y:S02]  /*47c0*/  IMNMX R22, R22, R20, !PT ;  /* 0x0000001416167217 */ /* 0x000fe40007800200 */
[----:B------:R-:W-:Y:S02]  /*47d0*/  IMNMX R2, R2, R7, PT ;  /* 0x0000000702027217 */ /* 0x000fe40003800200 */
.L_x_271:
[----:B--234-:R-:W-:Y:S01]  /*47e0*/  UP2UR UR29, UPR, URZ, 0x10 ;  /* 0x000000103f1d7883 */ /* 0x01cfe20008000000 */
[----:B------:R-:W-:Y:S01]  /*47f0*/  IMAD.SHL.U32 R252, R5, 0x2, RZ ;  /* 0x0000000205fc7824 */ /* 0x000fe200078e00ff */
[----:B------:R-:W-:Y:S02]  /*4800*/  UISETP.NE.AND UP4, UPT, UR34, URZ, UPT ;  /* 0x0000003f2200728c */ /* 0x000fe4000bf85270 */
[----:B------:R-:W-:Y:S01]  /*4810*/  UP2UR UR34, UPR, URZ, 0x8 ;  /* 0x000000083f227883 */ /* 0x000fe20008000000 */
[--C-:B------:R-:W-:Y:S01]  /*4820*/  IMAD R250, R4, 0x2, R252.reuse ;  /* 0x0000000204fa7824 */ /* 0x100fe200078e02fc */
[----:B------:R-:W-:Y:S01]  /*4830*/  UISETP.NE.AND UP3, UPT, UR33, URZ, UPT ;  /* 0x0000003f2100728c */ /* 0x000fe2000bf65270 */
[----:B------:R-:W-:Y:S01]  /*4840*/  LDSM.16.MT88.4 R136, [R252+0x4080] ;  /* 0x00408000fc88783b */ /* 0x000fe20000004200 */
[----:B------:R-:W-:Y:S01]  /*4850*/  PLOP3.LUT P0, PT, PT, PT, UP4, 0x40, 0x0 ;  /* 0x000000000000781c */ /* 0x000fe20003f0e848 */
[----:B------:R-:W-:Y:S01]  /*4860*/  UP2UR UR33, UPR, URZ, 0x4 ;  /* 0x000000043f217883 */ /* 0x000fe20008000000 */
[C---:B------:R-:W-:Y:S01]  /*4870*/  IMAD R249, R3.reuse, 0x2, R252 ;  /* 0x0000000203f97824 */ /* 0x040fe200078e02fc */
[----:B------:R-:W-:Y:S01]  /*4880*/  UISETP.NE.AND UP2, UPT, UR32, URZ, UPT ;  /* 0x0000003f2000728c */ /* 0x000fe2000bf45270 */
[----:B------:R-:W-:Y:S01]  /*4890*/  ISETP.GT.AND P0, PT, R22, RZ, P0 ;  /* 0x000000ff1600720c */ /* 0x000fe20000704270 */
[----:B------:R-:W-:Y:S01]  /*48a0*/  UP2UR UR32, UPR, URZ, 0x2 ;  /* 0x000000023f207883 */ /* 0x000fe20008000000 */
[----:B------:R-:W-:Y:S01]  /*48b0*/  IMAD R248, R3, 0x2, R250 ;  /* 0x0000000203f87824 */ /* 0x000fe200078e02fa */
        /* <DEDUP_REMOVED lines=10> */
[----:B------:R-:W-:Y:S01]  /*4960*/  UIADD3 UR21, UR21, -0x2, URZ ;  /* 0xfffffffe15157890 */ /* 0x000fe2000fffe03f */
[----:B------:R-:W-:-:S02]  /*4970*/  ISETP.GT.AND P0, PT, R22, 0x1, P0 ;  /* 0x000000011600780c */ /* 0x000fc40000704270 */
[----:B------:R-:W-:Y:S02]  /*4980*/  LDSM.16.MT88.4 R48, [R250+0x5880] ;  /* 0x00588000fa30783b */ /* 0x000fe40000004200 */
[----:B------:R-:W-:Y:S02]  /*4990*/  ISETP.LT.OR P0, PT, R2, 0x2, P0 ;  /* 0x000000020200780c */ /* 0x000fe40000701670 */
[----:B------:R-:W-:Y:S02]  /*49a0*/  LDSM.16.MT88.4 R88, [R249+0x7080] ;  /* 0x00708000f958783b */ /* 0x000fe40000004200 */
[----:B------:R-:W-:Y:S02]  /*49b0*/  FSEL R19, R10, -INF , !P0 ;  /* 0xff8000000a137808 */ /* 0x000fe40004000000 */
[----:B------:R-:W-:Y:S01]  /*49c0*/  PLOP3.LUT P0, PT, PT, PT, UP2, 0x40, 0x0 ;  /* 0x000000000000781c */ /* 0x000fe20003f0e828 */
[----:B------:R-:W-:Y:S01]  /*49d0*/  UISETP.NE.AND UP2, UPT, UR33, URZ, UPT ;  /* 0x0000003f2100728c */ /* 0x000fe2000bf45270 */
[----:B-----5:R-:W-:Y:S02]  /*49e0*/  LDSM.16.MT88.4 R64, [R248+0x5880] ;  /* 0x00588000f840783b */ /* 0x020fe40000004200 */
[----:B------:R-:W-:-:S02]  /*49f0*/  ISETP.GT.AND P0, PT, R22, 0x8, P0 ;  /* 0x000000081600780c */ /* 0x000fc40000704270 */
[----:B------:R-:W-:Y:S02]  /*4a00*/  LDSM.16.MT88.4 R104, [R252+0x8880] ;  /* 0x00888000fc68783b */ /* 0x000fe40000004200 */
[----:B------:R-:W-:Y:S02]  /*4a10*/  ISETP.LT.OR P0, PT, R2, 0x9, P0 ;  /* 0x000000090200780c */ /* 0x000fe40000701670 */
[----:B------:R-:W-:Y:S02]  /*4a20*/  LDSM.16.MT88.4 R96, [R248+0x7080] ;  /* 0x00708000f860783b */ /* 0x000fe40000004200 */
[----:B------:R-:W-:Y:S02]  /*4a30*/  FSEL R18, R24, -INF , !P0 ;  /* 0xff80000018127808 */ /* 0x000fe40004000000 */
[----:B------:R-:W-:Y:S01]  /*4a40*/  PLOP3.LUT P0, PT, PT, PT, UP1, 0x40, 0x0 ;  /* 0x000000000000781c */ /* 0x000fe20003f0e818 */
[----:B------:R-:W-:Y:S01]  /*4a50*/  UISETP.NE.AND UP1, UPT, UR32, URZ, UPT ;  /* 0x0000003f2000728c */ /* 0x000fe2000bf25270 */
[----:B------:R-:W-:Y:S02]  /*4a60*/  LDSM.16.MT88.4 R112, [R250+0x8880] ;  /* 0x00888000fa70783b */ /* 0x000fe40000004200 */
[----:B------:R-:W-:-:S02]  /*4a70*/  ISETP.GT.AND P0, PT, R22, 0x9, P0 ;  /* 0x000000091600780c */ /* 0x000fc40000704270 */
[----:B------:R-:W-:Y:S02]  /*4a80*/  LDSM.16.MT88.4 R32, [R248+0x4080] ;  /* 0x00408000f820783b */ /* 0x000fe40000004200 */
[----:B------:R-:W-:Y:S02]  /*4a90*/  ISETP.LT.OR P0, PT, R2, 0xa, P0 ;  /* 0x0000000a0200780c */ /* 0x000fe40000701670 */
        /* <DEDUP_REMOVED lines=10> */
[----:B------:R-:W-:-:S02]  /*4b40*/  ISETP.LT.OR P0, PT, R2, 0x11, P0 ;  /* 0x000000110200780c */ /* 0x000fc40000701670 */
[----:B------:R-:W-:Y:S01]  /*4b50*/  FMNMX.FTZ R0, R14, R0, !PT ;  /* 0x000000000e007209 */ /* 0x000fe20007810000 */
[----:B------:R-:W-:Y:S01]  /*4b60*/  LDSM.16.MT88.4 R72, [R252+0x7080] ;  /* 0x00708000fc48783b */ /* 0x000fe20000004200 */
[----:B------:R-:W-:Y:S02]  /*4b70*/  FSEL R9, R23, -INF , !P0 ;  /* 0xff80000017097808 */ /* 0x000fe40004000000 */
[----:B------:R-:W-:Y:S01]  /*4b80*/  PLOP3.LUT P0, PT, PT, PT, UP6, 0x40, 0x0 ;  /* 0x000000000000781c */ /* 0x000fe20003f0e868 */
[----:B------:R-:W-:Y:S01]  /*4b90*/  LDSM.16.MT88.4 R24, [R250+0x4880] ;  /* 0x00488000fa18783b */ /* 0x000fe20000004200 */
[----:B------:R-:W-:Y:S01]  /*4ba0*/  FMNMX.FTZ R0, R13, R0, !PT ;  /* 0x000000000d007209 */ /* 0x000fe20007810000 */
[----:B------:R-:W-:Y:S01]  /*4bb0*/  UISETP.NE.AND UP6, UPT, UR14, URZ, UPT ;  /* 0x0000003f0e00728c */ /* 0x000fe2000bfc5270 */
[----:B------:R-:W-:Y:S02]  /*4bc0*/  ISETP.GT.AND P0, PT, R22, 0x11, P0 ;  /* 0x000000111600780c */ /* 0x000fe40000704270 */
[----:B------:R-:W-:-:S02]  /*4bd0*/  FMNMX.FTZ R0, R12, R0, !PT ;  /* 0x000000000c007209 */ /* 0x000fc40007810000 */
[----:B------:R-:W-:Y:S02]  /*4be0*/  ISETP.LT.OR P0, PT, R2, 0x12, P0 ;  /* 0x000000120200780c */ /* 0x000fe40000701670 */
[----:B------:R-:W-:Y:S02]  /*4bf0*/  FMNMX.FTZ R0, R11, R0, !PT ;  /* 0x000000000b007209 */ /* 0x000fe40007810000 */
[----:B------:R-:W-:Y:S02]  /*4c00*/  FSEL R170, R170, -INF , !P0 ;  /* 0xff800000aaaa7808 */ /* 0x000fe40004000000 */
[----:B------:R-:W-:Y:S01]  /*4c10*/  PLOP3.LUT P0, PT, PT, PT, UP5, 0x40, 0x0 ;  /* 0x000000000000781c */ /* 0x000fe20003f0e858 */
[----:B------:R-:W-:Y:S01]  /*4c20*/  UISETP.NE.AND UP5, UPT, UR15, URZ, UPT ;  /* 0x0000003f0f00728c */ /* 0x000fe2000bfa5270 */
[----:B------:R-:W-:Y:S02]  /*4c30*/  FMNMX.FTZ R0, R8, R0, !PT ;  /* 0x0000000008007209 */ /* 0x000fe40007810000 */
[----:B------:R-:W-:-:S02]  /*4c40*/  ISETP.GT.AND P0, PT, R22, 0x18, P0 ;  /* 0x000000181600780c */ /* 0x000fc40000704270 */
[----:B------:R-:W-:Y:S02]  /*4c50*/  FMNMX.FTZ R0, R127, R0, !PT ;  /* 0x000000007f007209 */ /* 0x000fe40007810000 */
[----:B------:R-:W-:Y:S02]  /*4c60*/  ISETP.LT.OR P0, PT, R2, 0x19, P0 ;  /* 0x000000190200780c */ /* 0x000fe40000701670 */
[----:B------:R-:W-:Y:S02]  /*4c70*/  FMNMX.FTZ R0, R126, R0, !PT ;  /* 0x000000007e007209 */ /* 0x000fe40007810000 */
[----:B------:R-:W-:Y:S01]  /*4c80*/  FSEL R7, R21, -INF , !P0 ;  /* 0xff80000015077808 */ /* 0x000fe20004000000 */
[----:B------:R-:W-:Y:S01]  /*4c90*/  @UP5 USHF.L.U32 UR28, UR28, 0x7, URZ ;  /* 0x000000071c1c5899 */ /* 0x000fe2000800063f */
[----:B------:R-:W-:Y:S02]  /*4ca0*/  PLOP3.LUT P0, PT, PT, PT, UP4, 0x40, 0x0 ;  /* 0x000000000000781c */ /* 0x000fe40003f0e848 */
[----:B------:R-:W-:Y:S01]  /*4cb0*/  FMNMX.FTZ R0, R125, R0, !PT ;  /* 0x000000007d007209 */ /* 0x000fe20007810000 */
[----:B------:R-:W-:Y:S01]  /*4cc0*/  UIMAD.WIDE.U32 UR28, UR28, UR4, URZ ;  /* 0x000000041c1c72a5 */ /* 0x000fe2000f8e003f */
[----:B------:R-:W-:-:S02]  /*4cd0*/  ISETP.GT.AND P0, PT, R22, 0x19, P0 ;  /* 0x000000191600780c */ /* 0x000fc40000704270 */
[----:B------:R-:W-:Y:S01]  /*4ce0*/  FMNMX.FTZ R0, R124, R0, !PT ;  /* 0x000000007c007209 */ /* 0x000fe20007810000 */
[----:B------:R-:W-:Y:S01]  /*4cf0*/  @UP5 USHF.R.U32.HI UR23, URZ, UR5, UR29 ;  /* 0x000000053f175299 */ /* 0x000fe2000801161d */
[----:B------:R-:W-:Y:S02]  /*4d00*/  ISETP.LT.OR P0, PT, R2, 0x1a, P0 ;  /* 0x0000001a0200780c */ /* 0x000fe40000701670 */
[----:B------:R-:W-:Y:S01]  /*4d10*/  FMNMX.FTZ R21, R20, R19, !PT ;  /* 0x0000001314157209 */ /* 0x000fe20007810000 */
[----:B------:R-:W-:Y:S01]  /*4d20*/  UIADD3 UR4, UR20, UR23, URZ ;  /* 0x0000001714047290 */ /* 0x000fe2000fffe03f */
[----:B-1----:R-:W-:Y:S02]  /*4d30*/  FSEL R6, R6, -INF , !P0 ;  /* 0xff80000006067808 */ /* 0x002fe40004000000 */
[----:B------:R-:W-:Y:S01]  /*4d40*/  PLOP3.LUT P0, PT, PT, PT, UP3, 0x40, 0x0 ;  /* 0x000000000000781c */ /* 0x000fe20003f0e838 */
[----:B------:R-:W-:Y:S01]  /*4d50*/  ULDC UR20, c[0x0][0x328] ;  /* 0x0000ca0000147ab9 */ /* 0x000fe20000000800 */
[----:B------:R-:W-:Y:S01]  /*4d60*/  FMNMX.FTZ R21, R18, R21, !PT ;  /* 0x0000001512157209 */ /* 0x000fe20007810000 */
[----:B------:R-:W-:Y:S01]  /*4d70*/  UIADD3 UR20, UR4, UR20, URZ ;  /* 0x0000001404147290 */ /* 0x000fe2000fffe03f */
[----:B------:R-:W-:-:S02]  /*4d80*/  ISETP.GT.AND P0, PT, R22, 0x20, P0 ;  /* 0x000000201600780c */ /* 0x000fc40000704270 */
[----:B------:R-:W-:Y:S02]  /*4d90*/  FMNMX.FTZ R21, R10, R21, !PT ;  /* 0x000000150a157209 */ /* 0x000fe40007810000 */
[----:B------:R-:W-:Y:S02]  /*4da0*/  ISETP.LT.OR P0, PT, R2, 0x21, P0 ;  /* 0x000000210200780c */ /* 0x000fe40000701670 */
[----:B------:R-:W-:Y:S02]  /*4db0*/  FMNMX.FTZ R21, R9, R21, !PT ;  /* 0x0000001509157209 */ /* 0x000fe40007810000 */
[----:B------:R-:W-:Y:S02]  /*4dc0*/  FSEL R168, R168, -INF , !P0 ;  /* 0xff800000a8a87808 */ /* 0x000fe40004000000 */
[----:B------:R-:W-:Y:S02]  /*4dd0*/  PLOP3.LUT P0, PT, PT, PT, UP2, 0x40, 0x0 ;  /* 0x000000000000781c */ /* 0x000fe40003f0e828 */
[----:B------:R-:W-:-:S02]  /*4de0*/  FMNMX.FTZ R21, R170, R21, !PT ;  /* 0x00000015aa157209 */ /* 0x000fc40007810000 */
[----:B------:R-:W-:Y:S02]  /*4df0*/  ISETP.GT.AND P0, PT, R22, 0x21, P0 ;  /* 0x000000211600780c */ /* 0x000fe40000704270 */
[----:B------:R-:W-:Y:S02]  /*4e00*/  FMNMX.FTZ R21, R7, R21, !PT ;  /* 0x0000001507157209 */ /* 0x000fe40007810000 */
[----:B------:R-:W-:Y:S02]  /*4e10*/  ISETP.LT.OR P0, PT, R2, 0x22, P0 ;  /* 0x000000220200780c */ /* 0x000fe40000701670 */
[----:B------:R-:W-:Y:S02]  /*4e20*/  FMNMX.FTZ R21, R6, R21, !PT ;  /* 0x0000001506157209 */ /* 0x000fe40007810000 */
[----:B------:R-:W-:Y:S02]  /*4e30*/  FSEL R159, R159, -INF , !P0 ;  /* 0xff8000009f9f7808 */ /* 0x000fe40004000000 */
[----:B------:R-:W-:-:S02]  /*4e40*/  PLOP3.LUT P0, PT, PT, PT, UP1, 0x40, 0x0 ;  /* 0x000000000000781c */ /* 0x000fc40003f0e818 */
[----:B------:R-:W-:Y:S02]  /*4e50*/  FMNMX.FTZ R21, R168, R21, !PT ;  /* 0x00000015a8157209 */ /* 0x000fe40007810000 */
[----:B------:R-:W-:Y:S02]  /*4e60*/  ISETP.GT.AND P0, PT, R22, 0x28, P0 ;  /* 0x000000281600780c */ /* 0x000fe40000704270 */
[----:B------:R-:W-:Y:S02]  /*4e70*/  FMNMX.FTZ R21, R159, R21, !PT ;  /* 0x000000159f157209 */ /* 0x000fe40007810000 */
[----:B------:R-:W-:-:S04]  /*4e80*/  ISETP.LT.OR P0, PT, R2, 0x29, P0 ;  /* 0x000000290200780c */ /* 0x000fc80000701670 */
[----:B------:R-:W-:Y:S02]  /*4e90*/  FSEL R158, R158, -INF , !P0 ;  /* 0xff8000009e9e7808 */ /* 0x000fe40004000000 */
[----:B------:R-:W-:Y:S02]  /*4ea0*/  PLOP3.LUT P0, PT, PT, PT, UP0, 0x40, 0x0 ;  /* 0x000000000000781c */ /* 0x000fe40003f0e808 */
[----:B------:R-:W-:Y:S02]  /*4eb0*/  FMNMX.FTZ R21, R158, R21, !PT ;  /* 0x000000159e157209 */ /* 0x000fe40007810000 */
[----:B------:R-:W-:-:S04]  /*4ec0*/  ISETP.GT.AND P0, PT, R22, 0x29, P0 ;  /* 0x000000291600780c */ /* 0x000fc80000704270 */
[----:B------:R-:W-:Y:S02]  /*4ed0*/  ISETP.LT.OR P0, PT, R2, 0x2a, P0 ;  /* 0x0000002a0200780c */ /* 0x000fe40000701670 */
[----:B------:R-:W1:Y:S02]  /*4ee0*/  SHFL.BFLY PT, R2, R0, 0x2, 0x1f ;  /* 0x0c401f0000027f89 */ /* 0x000e6400000e0000 */
[----:B------:R-:W-:-:S04]  /*4ef0*/  FSEL R157, R157, -INF , !P0 ;  /* 0xff8000009d9d7808 */ /* 0x000fc80004000000 */
[----:B------:R-:W-:Y:S02]  /*4f00*/  FMNMX.FTZ R21, R157, R21, !PT ;  /* 0x000000159d157209 */ /* 0x000fe40007810000 */
[----:B-1----:R-:W-:-:S05]  /*4f10*/  FMNMX.FTZ R0, R0, R2, !PT ;  /* 0x0000000200007209 */ /* 0x002fca0007810000 */
[----:B------:R-:W1:Y:S02]  /*4f20*/  SHFL.BFLY PT, R2, R0, 0x1, 0x1f ;  /* 0x0c201f0000027f89 */ /* 0x000e6400000e0000 */
[----:B-1----:R-:W-:Y:S02]  /*4f30*/  FMNMX.FTZ R0, R0, R2, !PT ;  /* 0x0000000200007209 */ /* 0x002fe40007810000 */
[----:B------:R-:W1:Y:S02]  /*4f40*/  SHFL.BFLY PT, R2, R21, 0x2, 0x1f ;  /* 0x0c401f0015027f89 */ /* 0x000e6400000e0000 */
[C---:B------:R-:W-:Y:S01]  /*4f50*/  FSETP.NEU.FTZ.AND P0, PT, R0.reuse, -INF , PT ;  /* 0xff8000000000780b */ /* 0x040fe20003f1d000 */
[----:B------:R-:W-:-:S05]  /*4f60*/  FMUL.FTZ R174, R0, c[0x0][0x2d0] ;  /* 0x0000b40000ae7a20 */ /* 0x000fca0000410000 */
[----:B------:R-:W-:-:S05]  /*4f70*/  FSEL R174, R174, RZ, P0 ;  /* 0x000000ffaeae7208 */ /* 0x000fca0000000000 */
[--C-:B------:R-:W-:Y:S02]  /*4f80*/  FFMA.FTZ R123, R17, c[0x0][0x2d0], -R174.reuse ;  /* 0x0000b400117b7a23 */ /* 0x100fe400000108ae */
[--C-:B------:R-:W-:Y:S02]  /*4f90*/  FFMA.FTZ R122, R16, c[0x0][0x2d0], -R174.reuse ;  /* 0x0000b400107a7a23 */ /* 0x100fe400000108ae */
[--C-:B------:R-:W-:Y:S02]  /*4fa0*/  FFMA.FTZ R121, R15, c[0x0][0x2d0], -R174.reuse ;  /* 0x0000b4000f797a23 */ /* 0x100fe400000108ae */
[--C-:B------:R-:W-:Y:S01]  /*4fb0*/  FFMA.FTZ R120, R14, c[0x0][0x2d0], -R174.reuse ;  /* 0x0000b4000e787a23 */ /* 0x100fe200000108ae */
[----:B------:R-:W-:Y:S01]  /*4fc0*/  MUFU.EX2 R123, R123 ;  /* 0x0000007b007b7308 */ /* 0x000fe20000000800 */
[--C-:B------:R-:W-:Y:S02]  /*4fd0*/  FFMA.FTZ R173, R11, c[0x0][0x2d0], -R174.reuse ;  /* 0x0000b4000bad7a23 */ /* 0x100fe400000108ae */
[--C-:B------:R-:W-:Y:S01]  /*4fe0*/  FFMA.FTZ R172, R8, c[0x0][0x2d0], -R174.reuse ;  /* 0x0000b40008ac7a23 */ /* 0x100fe200000108ae */
[----:B-1----:R-:W-:Y:S01]  /*4ff0*/  FMNMX.FTZ R21, R21, R2, !PT ;  /* 0x0000000215157209 */ /* 0x002fe20007810000 */
[----:B------:R-:W-:-:S02]  /*5000*/  FFMA.FTZ R119, R13, c[0x0][0x2d0], -R174 ;  /* 0x0000b4000d777a23 */ /* 0x000fc400000108ae */
[----:B------:R-:W-:Y:S01]  /*5010*/  FFMA.FTZ R116, R12, c[0x0][0x2d0], -R174 ;  /* 0x0000b4000c747a23 */ /* 0x000fe200000108ae */
[----:B------:R-:W1:Y:S01]  /*5020*/  MUFU.EX2 R122, R122 ;  /* 0x0000007a007a7308 */ /* 0x000e620000000800 */
[----:B------:R-:W2:Y:S04]  /*5030*/  SHFL.BFLY PT, R2, R21, 0x1, 0x1f ;  /* 0x0c201f0015027f89 */ /* 0x000ea800000e0000 */
[----:B------:R-:W-:Y:S03]  /*5040*/  LDSM.16.MT88.4 R12, [R250+0x6080] ;  /* 0x00608000fa0c783b */ /* 0x000fe60000004200 */
[----:B------:R-:W-:Y:S08]  /*5050*/  MUFU.EX2 R121, R121 ;  /* 0x0000007900797308 */ /* 0x000ff00000000800 */
[----:B------:R-:W3:Y:S01]  /*5060*/  MUFU.EX2 R120, R120 ;  /* 0x0000007800787308 */ /* 0x000ee20000000800 */
[----:B-1----:R-:W-:Y:S01]  /*5070*/  F2FP.PACK_AB R128, R122, R123 ;  /* 0x0000007b7a80723e */ /* 0x002fe200000000ff */
[----:B------:R-:W-:-:S06]  /*5080*/  FADD.FTZ R122, R123, R122 ;  /* 0x0000007a7b7a7221 */ /* 0x000fcc0000010000 */
[----:B------:R-:W-:Y:S01]  /*5090*/  MUFU.EX2 R119, R119 ;  /* 0x0000007700777308 */ /* 0x000fe20000000800 */
[----:B--2---:R-:W-:-:S04]  /*50a0*/  FMNMX.FTZ R2, R2, R21, !PT ;  /* 0x0000001502027209 */ /* 0x004fc80007810000 */
[C---:B------:R-:W-:Y:S01]  /*50b0*/  FSETP.NEU.FTZ.AND P0, PT, R2.reuse, -INF , PT ;  /* 0xff8000000200780b */ /* 0x040fe20003f1d000 */
[----:B------:R-:W-:Y:S01]  /*50c0*/  FMUL.FTZ R169, R2, c[0x0][0x2d0] ;  /* 0x0000b40002a97a20 */ /* 0x000fe20000410000 */
[----:B---3--:R-:W-:Y:S01]  /*50d0*/  F2FP.PACK_AB R130, R120, R121 ;  /* 0x000000797882723e */ /* 0x008fe200000000ff */
[----:B------:R-:W1:Y:S01]  /*50e0*/  MUFU.EX2 R116, R116 ;  /* 0x0000007400747308 */ /* 0x000e620000000800 */
[----:B------:R-:W-:Y:S02]  /*50f0*/  FADD.FTZ R121, R121, R122 ;  /* 0x0000007a79797221 */ /* 0x000fe40000010000 */
[----:B------:R-:W-:Y:S02]  /*5100*/  FSEL R169, R169, RZ, P0 ;  /* 0x000000ffa9a97208 */ /* 0x000fe40000000000 */
[----:B------:R-:W-:-:S03]  /*5110*/  PLOP3.LUT P0, PT, PT, PT, UP6, 0x40, 0x0 ;  /* 0x000000000000781c */ /* 0x000fc60003f0e868 */
[--C-:B------:R-:W-:Y:S01]  /*5120*/  FFMA.FTZ R118, R20, c[0x0][0x2d0], -R169.reuse ;  /* 0x0000b40014767a23 */ /* 0x100fe200000108a9 */
[----:B------:R-:W-:Y:S01]  /*5130*/  MUFU.EX2 R173, R173 ;  /* 0x000000ad00ad7308 */ /* 0x000fe20000000800 */
[--C-:B------:R-:W-:Y:S01]  /*5140*/  FFMA.FTZ R117, R19, c[0x0][0x2d0], -R169.reuse ;  /* 0x0000b40013757a23 */ /* 0x100fe200000108a9 */
[----:B------:R-:W-:Y:S01]  /*5150*/  LDSM.16.MT88.4 R20, [R249+0x4880] ;  /* 0x00488000f914783b */ /* 0x000fe20000004200 */
[--C-:B------:R-:W-:Y:S02]  /*5160*/  FFMA.FTZ R175, R18, c[0x0][0x2d0], -R169.reuse ;  /* 0x0000b40012af7a23 */ /* 0x100fe400000108a9 */
[--C-:B------:R-:W-:Y:S01]  /*5170*/  FFMA.FTZ R176, R10, c[0x0][0x2d0], -R169.reuse ;  /* 0x0000b4000ab07a23 */ /* 0x100fe200000108a9 */
[----:B------:R-:W-:Y:S01]  /*5180*/  LDSM.16.MT88.4 R16, [R248+0x4880] ;  /* 0x00488000f810783b */ /* 0x000fe20000004200 */
[--C-:B------:R-:W-:Y:S01]  /*5190*/  FFMA.FTZ R171, R9, c[0x0][0x2d0], -R169.reuse ;  /* 0x0000b40009ab7a23 */ /* 0x100fe200000108a9 */
[----:B------:R-:W-:Y:S01]  /*51a0*/  MUFU.EX2 R118, R118 ;  /* 0x0000007600767308 */ /* 0x000fe20000000800 */
[--C-:B------:R-:W-:Y:S01]  /*51b0*/  FFMA.FTZ R170, R170, c[0x0][0x2d0], -R169.reuse ;  /* 0x0000b400aaaa7a23 */ /* 0x100fe200000108a9 */
[----:B------:R-:W2:Y:S01]  /*51c0*/  LDSM.16.MT88.4 R8, [R252+0x4880] ;  /* 0x00488000fc08783b */ /* 0x000ea20000004200 */
[--C-:B------:R-:W-:Y:S01]  /*51d0*/  FFMA.FTZ R156, R6, c[0x0][0x2d0], -R169.reuse ;  /* 0x0000b400069c7a23 */ /* 0x100fe200000108a9 */
[----:B-1----:R-:W-:Y:S01]  /*51e0*/  F2FP.PACK_AB R4, R116, R119 ;  /* 0x000000777404723e */ /* 0x002fe200000000ff */
[----:B------:R-:W-:-:S03]  /*51f0*/  FFMA.FTZ R7, R7, c[0x0][0x2d0], -R169 ;  /* 0x0000b40007077a23 */ /* 0x000fc600000108a9 */
[----:B------:R-:W1:Y:S08]  /*5200*/  MUFU.EX2 R117, R117 ;  /* 0x0000007500757308 */ /* 0x000e700000000800 */
[----:B------:R-:W-:Y:S08]  /*5210*/  MUFU.EX2 R175, R175 ;  /* 0x000000af00af7308 */ /* 0x000ff00000000800 */
[----:B------:R-:W3:Y:S01]  /*5220*/  MUFU.EX2 R176, R176 ;  /* 0x000000b000b07308 */ /* 0x000ee20000000800 */
[----:B-1----:R-:W-:-:S07]  /*5230*/  F2FP.PACK_AB R129, R117, R118 ;  /* 0x000000767581723e */ /* 0x002fce00000000ff */
[----:B------:R-:W1:Y:S01]  /*5240*/  MUFU.EX2 R172, R172 ;  /* 0x000000ac00ac7308 */ /* 0x000e620000000800 */
[----:B---3--:R-:W-:-:S07]  /*5250*/  F2FP.PACK_AB R131, R176, R175 ;  /* 0x000000afb083723e */ /* 0x008fce00000000ff */
[----:B------:R-:W-:Y:S01]  /*5260*/  MUFU.EX2 R171, R171 ;  /* 0x000000ab00ab7308 */ /* 0x000fe20000000800 */
[----:B------:R-:W-:Y:S01]  /*5270*/  HMMA.16816.F32 R132, R128, R136, RZ ;  /* 0x000000888084723c */ /* 0x000fe200000018ff */
[----:B-1----:R-:W-:-:S06]  /*5280*/  F2FP.PACK_AB R6, R172, R173 ;  /* 0x000000adac06723e */ /* 0x002fcc00000000ff */
[----:B------:R-:W1:Y:S01]  /*5290*/  MUFU.EX2 R170, R170 ;  /* 0x000000aa00aa7308 */ /* 0x000e620000000800 */
[C---:B------:R-:W-:Y:S07]  /*52a0*/  HMMA.16816.F32 R136, R128.reuse, R138, RZ ;  /* 0x0000008a8088723c */ /* 0x040fee00000018ff */
[----:B------:R-:W-:Y:S01]  /*52b0*/  MUFU.EX2 R3, R7 ;  /* 0x0000000700037308 */ /* 0x000fe20000000800 */
[C---:B------:R-:W-:Y:S07]  /*52c0*/  HMMA.16816.F32 R36, R128.reuse, R40, RZ ;  /* 0x000000288024723c */ /* 0x040fee00000018ff */
[----:B------:R-:W3:Y:S01]  /*52d0*/  MUFU.EX2 R156, R156 ;  /* 0x0000009c009c7308 */ /* 0x000ee20000000800 */
[----:B-1----:R-:W-:Y:S01]  /*52e0*/  F2FP.PACK_AB R5, R170, R171 ;  /* 0x000000abaa05723e */ /* 0x002fe200000000ff */
[C---:B------:R-:W-:Y:S08]  /*52f0*/  HMMA.16816.F32 R40, R128.reuse, R42, RZ ;  /* 0x0000002a8028723c */ /* 0x040ff000000018ff */
[----:B------:R-:W-:Y:S01]  /*5300*/  HMMA.16816.F32 R52, R128, R56, RZ ;  /* 0x000000388034723c */ /* 0x000fe200000018ff */
[----:B---3--:R-:W-:-:S07]  /*5310*/  F2FP.PACK_AB R7, R156, R3 ;  /* 0x000000039c07723e */ /* 0x008fce00000000ff */
[----:B------:R-:W-:Y:S08]  /*5320*/  HMMA.16816.F32 R56, R128, R58, RZ ;  /* 0x0000003a8038723c */ /* 0x000ff000000018ff */
[C---:B--2---:R-:W-:Y:S08]  /*5330*/  HMMA.16816.F32 R132, R4.reuse, R8, R132 ;  /* 0x000000080484723c */ /* 0x044ff00000001884 */
[----:B------:R-:W-:Y:S01]  /*5340*/  HMMA.16816.F32 R136, R4, R10, R136 ;  /* 0x0000000a0488723c */ /* 0x000fe20000001888 */
[----:B------:R-:W1:Y:S07]  /*5350*/  LDSM.16.MT88.4 R8, [R252+0x6080] ;  /* 0x00608000fc08783b */ /* 0x000e6e0000004200 */
[C---:B------:R-:W-:Y:S08]  /*5360*/  HMMA.16816.F32 R44, R128.reuse, R48, RZ ;  /* 0x00000030802c723c */ /* 0x040ff000000018ff */
[C---:B------:R-:W-:Y:S08]  /*5370*/  HMMA.16816.F32 R48, R128.reuse, R50, RZ ;  /* 0x000000328030723c */ /* 0x040ff000000018ff */
[----:B------:R-:W-:Y:S08]  /*5380*/  HMMA.16816.F32 R84, R128, R88, RZ ;  /* 0x000000588054723c */ /* 0x000ff000000018ff */
[C---:B------:R-:W-:Y:S08]  /*5390*/  HMMA.16816.F32 R44, R4.reuse, R12, R44 ;  /* 0x0000000c042c723c */ /* 0x040ff0000000182c */
[C---:B------:R-:W-:Y:S01]  /*53a0*/  HMMA.16816.F32 R48, R4.reuse, R14, R48 ;  /* 0x0000000e0430723c */ /* 0x040fe20000001830 */
[----:B------:R-:W2:Y:S07]  /*53b0*/  LDSM.16.MT88.4 R12, [R248+0x6080] ;  /* 0x00608000f80c783b */ /* 0x000eae0000004200 */
        /* <DEDUP_REMOVED lines=23> */
[----:B------:R-:W2:Y:S02]  /*5530*/  LDSM.16.MT88.4 R120, [R249+0x8880] ;  /* 0x00888000f978783b */ /* 0x000ea40000004200 */
[----:B------:R-:W-:-:S04]  /*5540*/  FADD.FTZ R14, R119, R14 ;  /* 0x0000000e770e7221 */ /* 0x000fc80000010000 */
[----:B------:R-:W-:Y:S01]  /*5550*/  FADD.FTZ R14, R116, R14 ;  /* 0x0000000e740e7221 */ /* 0x000fe20000010000 */
[----:B------:R-:W-:Y:S03]  /*5560*/  HMMA.16816.F32 R28, R128, R32, RZ ;  /* 0x00000020801c723c */ /* 0x000fe600000018ff */
[----:B------:R-:W-:-:S04]  /*5570*/  FADD.FTZ R173, R173, R14 ;  /* 0x0000000eadad7221 */ /* 0x000fc80000010000 */
[----:B------:R-:W-:Y:S01]  /*5580*/  FADD.FTZ R173, R172, R173 ;  /* 0x000000adacad7221 */ /* 0x000fe20000010000 */
[----:B------:R-:W-:Y:S07]  /*5590*/  HMMA.16816.F32 R92, R4, R12, R92 ;  /* 0x0000000c045c723c */ /* 0x000fee000000185c */
[----:B------:R-:W-:Y:S01]  /*55a0*/  FADD.FTZ R12, R118, R117 ;  /* 0x00000075760c7221 */ /* 0x000fe20000010000 */
[----:B------:R-:W-:Y:S01]  /*55b0*/  HMMA.16816.F32 R32, R128, R34, RZ ;  /* 0x000000228020723c */ /* 0x000fe200000018ff */
[----:B------:R-:W-:-:S02]  /*55c0*/  FFMA.FTZ R13, R126, c[0x0][0x2d0], -R174 ;  /* 0x0000b4007e0d7a23 */ /* 0x000fc400000108ae */
[----:B------:R-:W-:Y:S02]  /*55d0*/  FADD.FTZ R175, R175, R12 ;  /* 0x0000000cafaf7221 */ /* 0x000fe40000010000 */
[----:B------:R-:W-:Y:S02]  /*55e0*/  FFMA.FTZ R12, R127, c[0x0][0x2d0], -R174 ;  /* 0x0000b4007f0c7a23 */ /* 0x000fe400000108ae */
[----:B------:R-:W-:Y:S01]  /*55f0*/  FADD.FTZ R176, R176, R175 ;  /* 0x000000afb0b07221 */ /* 0x000fe20000010000 */
[----:B-1----:R-:W-:Y:S03]  /*5600*/  HMMA.16816.F32 R100, R4, R8, R100 ;  /* 0x000000080464723c */ /* 0x002fe60000001864 */
[----:B------:R-:W-:-:S04]  /*5610*/  FADD.FTZ R176, R171, R176 ;  /* 0x000000b0abb07221 */ /* 0x000fc80000010000 */
[----:B------:R-:W-:Y:S01]  /*5620*/  FADD.FTZ R170, R170, R176 ;  /* 0x000000b0aaaa7221 */ /* 0x000fe20000010000 */
[----:B------:R-:W-:Y:S01]  /*5630*/  HMMA.16816.F32 R104, R4, R10, R104 ;  /* 0x0000000a0468723c */ /* 0x000fe20000001868 */
[----:B------:R-:W1:Y:S02]  /*5640*/  LDSM.16.MT88.4 R8, [R250+0x9080] ;  /* 0x00908000fa08783b */ /* 0x000e640000004200 */
[----:B------:R-:W-:-:S04]  /*5650*/  FADD.FTZ R170, R3, R170 ;  /* 0x000000aa03aa7221 */ /* 0x000fc80000010000 */
[----:B------:R-:W-:Y:S01]  /*5660*/  FADD.FTZ R156, R156, R170 ;  /* 0x000000aa9c9c7221 */ /* 0x000fe20000010000 */
[C---:B--2---:R-:W-:Y:S08]  /*5670*/  HMMA.16816.F32 R116, R128.reuse, R120, RZ ;  /* 0x000000788074723c */ /* 0x044ff000000018ff */
[----:B------:R-:W-:Y:S08]  /*5680*/  HMMA.16816.F32 R120, R128, R122, RZ ;  /* 0x0000007a8078723c */ /* 0x000ff000000018ff */
[C---:B------:R-:W-:Y:S08]  /*5690*/  HMMA.16816.F32 R28, R4.reuse, R16, R28 ;  /* 0x00000010041c723c */ /* 0x040ff0000000181c */
[----:B------:R-:W-:Y:S01]  /*56a0*/  HMMA.16816.F32 R32, R4, R18, R32 ;  /* 0x000000120420723c */ /* 0x000fe20000001820 */
[----:B------:R-:W2:Y:S07]  /*56b0*/  LDSM.16.MT88.4 R16, [R250+0x7880] ;  /* 0x00788000fa10783b */ /* 0x000eae0000004200 */
[----:B------:R-:W-:Y:S08]  /*56c0*/  HMMA.16816.F32 R76, R128, R80, RZ ;  /* 0x00000050804c723c */ /* 0x000ff000000018ff */
[C---:B-1----:R-:W-:Y:S08]  /*56d0*/  HMMA.16816.F32 R108, R4.reuse, R8, R108 ;  /* 0x00000008046c723c */ /* 0x042ff0000000186c */
[----:B------:R-:W-:Y:S01]  /*56e0*/  HMMA.16816.F32 R112, R4, R10, R112 ;  /* 0x0000000a0470723c */ /* 0x000fe20000001870 */
[----:B------:R-:W1:Y:S07]  /*56f0*/  LDSM.16.MT88.4 R8, [R249+0x9080] ;  /* 0x00908000f908783b */ /* 0x000e6e0000004200 */
[C---:B------:R-:W-:Y:S08]  /*5700*/  HMMA.16816.F32 R148, R128.reuse, R152, RZ ;  /* 0x000000988094723c */ /* 0x040ff000000018ff */
[----:B------:R-:W-:Y:S08]  /*5710*/  HMMA.16816.F32 R152, R128, R154, RZ ;  /* 0x0000009a8098723c */ /* 0x000ff000000018ff */
[----:B--2---:R-:W-:Y:S07]  /*5720*/  HMMA.16816.F32 R76, R4, R16, R76 ;  /* 0x00000010044c723c */ /* 0x004fee000000184c */
[--C-:B------:R-:W-:Y:S01]  /*5730*/  FFMA.FTZ R17, R125, c[0x0][0x2d0], -R174.reuse ;  /* 0x0000b4007d117a23 */ /* 0x100fe200000108ae */
[----:B------:R-:W-:Y:S01]  /*5740*/  HMMA.16816.F32 R140, R128, R144, RZ ;  /* 0x00000090808c723c */ /* 0x000fe200000018ff */
[----:B------:R-:W-:-:S04]  /*5750*/  FFMA.FTZ R16, R124, c[0x0][0x2d0], -R174 ;  /* 0x0000b4007c107a23 */ /* 0x000fc800000108ae */
[----:B------:R-:W-:Y:S03]  /*5760*/  MUFU.EX2 R17, R17 ;  /* 0x0000001100117308 */ /* 0x000fe60000000800 */
[----:B------:R-:W-:Y:S05]  /*5770*/  HMMA.16816.F32 R68, R128, R72, RZ ;  /* 0x000000488044723c */ /* 0x000fea00000018ff */
[----:B------:R-:W-:Y:S03]  /*5780*/  MUFU.EX2 R16, R16 ;  /* 0x0000001000107308 */ /* 0x000fe60000000800 */
        /* <DEDUP_REMOVED lines=15> */
[--C-:B------:R-:W-:Y:S01]  /*5880*/  FFMA.FTZ R18, R168, c[0x0][0x2d0], -R169.reuse ;  /* 0x0000b400a8127a23 */ /* 0x100fe200000108a9 */
[----:B--2---:R-:W-:Y:S01]  /*5890*/  HMMA.16816.F32 R68, R4, R20, R68 ;  /* 0x000000140444723c */ /* 0x004fe20000001844 */
[----:B------:R-:W-:-:S04]  /*58a0*/  FFMA.FTZ R19, R159, c[0x0][0x2d0], -R169 ;  /* 0x0000b4009f137a23 */ /* 0x000fc800000108a9 */
[----:B------:R-:W2:Y:S02]  /*58b0*/  MUFU.EX2 R18, R18 ;  /* 0x0000001200127308 */ /* 0x000ea40000000800 */
[--C-:B------:R-:W-:Y:S01]  /*58c0*/  FFMA.FTZ R21, R158, c[0x0][0x2d0], -R169.reuse ;  /* 0x0000b4009e157a23 */ /* 0x100fe200000108a9 */
[----:B------:R-:W-:Y:S01]  /*58d0*/  HMMA.16816.F32 R72, R4, R22, R72 ;  /* 0x000000160448723c */ /* 0x000fe20000001848 */
[----:B------:R-:W-:-:S04]  /*58e0*/  FFMA.FTZ R20, R157, c[0x0][0x2d0], -R169 ;  /* 0x0000b4009d147a23 */ /* 0x000fc800000108a9 */
[----:B------:R-:W3:Y:S03]  /*58f0*/  MUFU.EX2 R19, R19 ;  /* 0x0000001300137308 */ /* 0x000ee60000000800 */
[C---:B-1----:R-:W-:Y:S05]  /*5900*/  HMMA.16816.F32 R124, R4.reuse, R8, R124 ;  /* 0x00000008047c723c */ /* 0x042fea000000187c */
[----:B------:R-:W-:Y:S01]  /*5910*/  MUFU.EX2 R21, R21 ;  /* 0x0000001500157308 */ /* 0x000fe20000000800 */
[----:B--2---:R-:W-:Y:S02]  /*5920*/  FADD.FTZ R156, R18, R156 ;  /* 0x0000009c129c7221 */ /* 0x004fe40000010000 */
[----:B------:R-:W-:Y:S01]  /*5930*/  HMMA.16816.F32 R128, R4, R10, R128 ;  /* 0x0000000a0480723c */ /* 0x000fe20000001880 */
[----:B------:R-:W1:Y:S04]  /*5940*/  LDSM.16.MT88.4 R8, [R250+0x5080] ;  /* 0x00508000fa08783b */ /* 0x000e680000004200 */
[----:B------:R-:W2:Y:S01]  /*5950*/  MUFU.EX2 R4, R12 ;  /* 0x0000000c00047308 */ /* 0x000ea20000000800 */
[----:B---3--:R-:W-:Y:S01]  /*5960*/  FADD.FTZ R156, R19, R156 ;  /* 0x0000009c139c7221 */ /* 0x008fe20000010000 */
[----:B------:R-:W-:-:S06]  /*5970*/  F2FP.PACK_AB R6, R16, R17 ;  /* 0x000000111006723e */ /* 0x000fcc00000000ff */
[----:B------:R3:W4:Y:S08]  /*5980*/  MUFU.EX2 R5, R13 ;  /* 0x0000000d00057308 */ /* 0x0007300000000800 */
[----:B------:R-:W1:Y:S01]  /*5990*/  MUFU.EX2 R20, R20 ;  /* 0x0000001400147308 */ /* 0x000e620000000800 */
[----:B--2---:R-:W-:Y:S01]  /*59a0*/  FADD.FTZ R3, R4, R173 ;  /* 0x000000ad04037221 */ /* 0x004fe20000010000 */
[----:B---3--:R-:W2:Y:S03]  /*59b0*/  LDSM.16.MT88.4 R12, [R252+0x5080] ;  /* 0x00508000fc0c783b */ /* 0x008ea60000004200 */
[C---:B----4-:R-:W-:Y:S01]  /*59c0*/  FADD.FTZ R3, R5.reuse, R3 ;  /* 0x0000000305037221 */ /* 0x050fe20000010000 */
[----:B------:R-:W-:-:S02]  /*59d0*/  F2FP.PACK_AB R4, R5, R4 ;  /* 0x000000040504723e */ /* 0x000fc400000000ff */
[----:B------:R-:W-:Y:S01]  /*59e0*/  F2FP.PACK_AB R5, R19, R18 ;  /* 0x000000121305723e */ /* 0x000fe200000000ff */
[----:B------:R-:W-:Y:S01]  /*59f0*/  FADD.FTZ R3, R17, R3 ;  /* 0x0000000311037221 */ /* 0x000fe20000010000 */
[----:B-1----:R-:W-:Y:S01]  /*5a00*/  F2FP.PACK_AB R7, R20, R21 ;  /* 0x000000151407723e */ /* 0x002fe200000000ff */
[----:B------:R-:W-:-:S06]  /*5a10*/  FADD.FTZ R21, R21, R156 ;  /* 0x0000009c15157221 */ /* 0x000fcc0000010000 */
[C---:B------:R-:W-:Y:S08]  /*5a20*/  HMMA.16816.F32 R140, R4.reuse, R8, R140 ;  /* 0x00000008048c723c */ /* 0x040ff0000000188c */
        /* <DEDUP_REMOVED lines=44> */
[----:B------:R-:W-:Y:S07]  /*5cf0*/  HMMA.16816.F32 R120, R4, R14, R120 ;  /* 0x0000000e0478723c */ /* 0x000fee0000001878 */
[----:B------:R-:W-:-:S02]  /*5d00*/  FADD.FTZ R4, R16, R3 ;  /* 0x0000000310047221 */ /* 0x000fc40000010000 */
[----:B------:R-:W-:-:S03]  /*5d10*/  FADD.FTZ R3, R20, R21 ;  /* 0x0000001514037221 */ /* 0x000fc60000010000 */
[----:B------:R1:W-:Y:S04]  /*5d20*/  STL [R1+0x44], R4 ;  /* 0x0000440401007387 */ /* 0x0003e80000100800 */
[----:B------:R1:W-:Y:S01]  /*5d30*/  STL [R1+0x40], R3 ;  /* 0x0000400301007387 */ /* 0x0003e20000100800 */
[----:B------:R-:W-:Y:S05]  /*5d40*/  @P0 BRA `(.L_x_275) ;  /* 0x0000016000000947 */ /* 0x000fea0003800000 */
[----:B------:R-:W-:Y:S01]  /*5d50*/  ISETP.LT.AND P0, PT, RZ, UR4, PT ;  /* 0x00000004ff007c0c */ /* 0x000fe2000bf01270 */
[----:B------:R-:W-:-:S12]  /*5d60*/  UIADD3 UR23, UR4, -0x1, URZ ;  /* 0xffffffff04177890 */ /* 0x000fd8000fffe03f */
[----:B------:R-:W-:Y:S05]  /*5d70*/  @P0 BRA `(.L_x_276) ;  /* 0x0000009000000947 */ /* 0x000fea0003800000 */
[----:B------:R-:W-:Y:S02]  /*5d80*/  UMOV UR23, 0x1 ;  /* 0x0000000100177882 */ /* 0x000fe40000000000 */
[----:B------:R-:W-:Y:S02]  /*5d90*/  ULDC UR5, c[0x0][0x32c] ;  /* 0x0000cb0000057ab9 */ /* 0x000fe40000000800 */
[----:B------:R-:W-:Y:S02]  /*5da0*/  UISETP.NE.AND UP0, UPT, UR23, UR5, UPT ;  /* 0x000000051700728c */ /* 0x000fe4000bf05270 */
[----:B------:R-:W-:-:S03]  /*5db0*/  UIADD3 UR23, -UR4, URZ, URZ ;  /* 0x0000003f04177290 */ /* 0x000fc6000fffe13f */
[----:B------:R-:W-:Y:S02]  /*5dc0*/  ULDC.64 UR4, c[0x0][0x330] ;  /* 0x0000cc0000047ab9 */ /* 0x000fe40000000a00 */
[----:B------:R-:W-:-:S04]  /*5dd0*/  UIMAD.WIDE.U32 UR28, UR23, UR4, URZ ;  /* 0x00000004171c72a5 */ /* 0x000fc8000f8e003f */
[----:B------:R-:W-:-:S04]  /*5de0*/  @UP0 USHF.R.U32.HI UR23, URZ, UR5, UR29 ;  /* 0x000000053f170299 */ /* 0x000fc8000801161d */
[----:B------:R-:W-:Y:S01]  /*5df0*/  ULOP3.LUT UR23, URZ, UR23, URZ, 0x33, !UPT ;  /* 0x000000173f177292 */ /* 0x000fe2000f8e333f */
[----:B------:R-:W-:Y:S05]  /*5e00*/  BRA `(.L_x_277) ;  /* 0x0000006000007947 */ /* 0x000fea0003800000 */
.L_x_276:
[----:B------:R-:W-:Y:S02]  /*5e10*/  UMOV UR5, 0x1 ;  /* 0x0000000100057882 */ /* 0x000fe40000000000 */
[----:B------:R-:W-:Y:S02]  /*5e20*/  ULDC UR4, c[0x0][0x32c] ;  /* 0x0000cb0000047ab9 */ /* 0x000fe40000000800 */
[----:B------:R-:W-:-:S03]  /*5e30*/  UISETP.NE.AND UP0, UPT, UR5, UR4, UPT ;  /* 0x000000040500728c */ /* 0x000fc6000bf05270 */
[----:B------:R-:W-:Y:S02]  /*5e40*/  ULDC.64 UR4, c[0x0][0x330] ;  /* 0x0000cc0000047ab9 */ /* 0x000fe40000000a00 */
[----:B------:R-:W-:-:S06]  /*5e50*/  UIMAD.WIDE.U32 UR28, UR23, UR4, URZ ;  /* 0x00000004171c72a5 */ /* 0x000fcc000f8e003f */
[----:B------:R-:W-:Y:S02]  /*5e60*/  @UP0 USHF.R.U32.HI UR23, URZ, UR5, UR29 ;  /* 0x000000053f170299 */ /* 0x000fe4000801161d */
.L_x_277:
[----:B------:R-:W-:Y:S02]  /*5e70*/  ULDC UR4, c[0x0][0x32c] ;  /* 0x0000cb0000047ab9 */ /* 0x000fe40000000800 */
[----:B------:R-:W-:-:S04]  /*5e80*/  UIMAD UR4, UR23, UR4, UR4 ;  /* 0x00000004170472a4 */ /* 0x000fc8000f8e0204 */
[----:B------:R-:W-:-:S04]  /*5e90*/  UISETP.LT.AND UP0, UPT, UR20, UR4, UPT ;  /* 0x000000041400728c */ /* 0x000fc8000bf01270 */
[----:B------:R-:W-:-:S04]  /*5ea0*/  USEL UR20, UR20, UR4, UP0 ;  /* 0x0000000414147287 */ /* 0x000fc80008000000 */
.L_x_275:
        /* <DEDUP_REMOVED lines=11> */
[----:B-1----:R-:W5:Y:S04]  /*5f60*/  LDL R4, [R1+0x2c] ;  /* 0x00002c0001047983 */ /* 0x002f680000100800 */
        /* <DEDUP_REMOVED lines=22> */
.L_x_291:
        /* <DEDUP_REMOVED lines=62> */
[----:B----4-:R2:W4:Y:S02]  /*64b0*/  SHFL.IDX PT, R13, R0, 0x1, 0x181f ;  /* 0x00381f00000d7f89 */ /* 0x01052400000e0000 */
.L_x_333:
[----:B------:R-:W5:Y:S04]  /*64c0*/  LDL R7, [R1+0x24] ;  /* 0x0000240001077983 */ /* 0x000f680000100800 */
[----:B--2---:R-:W2:Y:S04]  /*64d0*/  LDL R6, [R1+0x4c] ;  /* 0x00004c0001067983 */ /* 0x004ea80000100800 */
[----:B----4-:R-:W4:Y:S04]  /*64e0*/  LDL R21, [R1+0x48] ;  /* 0x0000480001157983 */ /* 0x010f280000100800 */
[----:B---3--:R-:W3:Y:S04]  /*64f0*/  LDL R0, [R1+0x1c] ;  /* 0x00001c0001007983 */ /* 0x008ee80000100800 */
[----:B------:R-:W3:Y:S04]  /*6500*/  LDL R20, [R1+0x54] ;  /* 0x0000540001147983 */ /* 0x000ee80000100800 */
[----:B------:R-:W3:Y:S04]  /*6510*/  LDL R15, [R1+0x50] ;  /* 0x00005000010f7983 */ /* 0x000ee80000100800 */
[----:B------:R-:W3:Y:S04]  /*6520*/  LDL R14, [R1+0x5c] ;  /* 0x00005c00010e7983 */ /* 0x000ee80000100800 */
[----:B------:R-:W3:Y:S01]  /*6530*/  LDL R12, [R1+0x58] ;  /* 0x00005800010c7983 */ /* 0x000ee20000100800 */
[----:B-----5:R-:W-:Y:S02]  /*6540*/  ISETP.GE.AND P1, PT, R7, c[0x0][0x1d4], PT ;  /* 0x0000750007007a0c */ /* 0x020fe40003f26270 */
[----:B--2---:R-:W-:Y:S05]  /*6550*/  IADD3 R6, P0, R13, R6, RZ ;  /* 0x000000060d067210 */ /* 0x004fea0007f1e0ff */
[----:B----4-:R-:W-:Y:S06]  /*6560*/  IMAD.X R7, R5, 0x1, R21, P0 ;  /* 0x0000000105077824 */ /* 0x010fec00000e0615 */
[----:B------:R-:W-:Y:S01]  /*6570*/  @!PT LDS RZ, [RZ] ;  /* 0x00000000fffff984 */ /* 0x000fe20000000800 */
[----:B------:R-:W-:Y:S01]  /*6580*/  @!PT LDS RZ, [RZ] ;  /* 0x00000000fffff984 */ /* 0x000fe20000000800 */
[----:B------:R-:W-:Y:S01]  /*6590*/  @!PT LDS RZ, [RZ] ;  /* 0x00000000fffff984 */ /* 0x000fe20000000800 */
[----:B---3--:R2:W-:Y:S02]  /*65a0*/  LDGSTS.E.BYPASS.LTC128B.128 [R0+0x5080], [R6.64], !P1 ;  /* 0x0508000006007fae */ /* 0x0085e4000c901d52 */
[----:B--2---:R-:W-:Y:S05]  /*65b0*/  IADD3 R6, P0, R13, R20, RZ ;  /* 0x000000140d067210 */ /* 0x004fea0007f1e0ff */
[----:B------:R-:W-:Y:S01]  /*65c0*/  IMAD.X R7, R5, 0x1, R15, P0 ;  /* 0x0000000105077824 */ /* 0x000fe200000e060f */
[C---:B------:R-:W-:Y:S04]  /*65d0*/  IADD3 R4, P0, R13.reuse, R4, RZ ;  /* 0x000000040d047210 */ /* 0x040fe80007f1e0ff */
[----:B------:R2:W-:Y:S02]  /*65e0*/  LDGSTS.E.BYPASS.LTC128B.128 [R0+0x6880], [R6.64], !P6 ;  /* 0x0688000006007fae */ /* 0x0005e4000f101d52 */
[----:B--2---:R-:W-:Y:S05]  /*65f0*/  IADD3 R6, P1, R13, R14, RZ ;  /* 0x0000000e0d067210 */ /* 0x004fea0007f3e0ff */
[C---:B------:R-:W-:Y:S02]  /*6600*/  IMAD.X R7, R5.reuse, 0x1, R12, P1 ;  /* 0x0000000105077824 */ /* 0x040fe400008e060c */
[----:B------:R-:W-:Y:S03]  /*6610*/  IMAD.X R5, R5, 0x1, R2, P0 ;  /* 0x0000000105057824 */ /* 0x000fe600000e0602 */
[----:B------:R2:W-:Y:S04]  /*6620*/  LDGSTS.E.BYPASS.LTC128B.128 [R0+0x8080], [R6.64], !P5 ;  /* 0x0808000006007fae */ /* 0x0005e8000e901d52 */
[----:B------:R2:W-:Y:S02]  /*6630*/  LDGSTS.E.BYPASS.LTC128B.128 [R0+0x9880], [R4.64], !P4 ;  /* 0x0988000004007fae */ /* 0x0005e4000e101d52 */
.L_x_280:
[----:B------:R-:W-:Y:S05]  /*6640*/  BSYNC B0 ;  /* 0x0000000000007941 */ /* 0x000fea0003800000 */
.L_x_279:
        /* <DEDUP_REMOVED lines=179> */
[----:B------:R1:W1:Y:S01]  /*7180*/  MUFU.TANH R179, R15 ;  /* 0x0000000f00b37308 */ /* 0x0002620000002400 */
        /* <DEDUP_REMOVED lines=22> */
[----:B-1----:R-:W-:Y:S03]  /*72f0*/  IMAD.U32 R15, RZ, RZ, UR20 ;  /* 0x00000014ff0f7e24 */ /* 0x002fe6000f8e00ff */
[----:B------:R-:W4:Y:S04]  /*7300*/  LDL R21, [R1+0x48] ;  /* 0x0000480001157983 */ /* 0x000f280000100800 */
[----:B------:R-:W4:Y:S04]  /*7310*/  LDL R170, [R1+0x54] ;  /* 0x0000540001aa7983 */ /* 0x000f280000100800 */
[----:B------:R-:W4:Y:S04]  /*7320*/  LDL R171, [R1+0x50] ;  /* 0x0000500001ab7983 */ /* 0x000f280000100800 */
[----:B------:R-:W4:Y:S04]  /*7330*/  LDL R168, [R1+0x5c] ;  /* 0x00005c0001a87983 */ /* 0x000f280000100800 */
        /* <DEDUP_REMOVED lines=24> */
[----:B------:R-:W-:Y:S02]  /*74c0*/  IMAD.WIDE.U32 R18, R23, c[0x0][0x1f0], R18 ;  /* 0x00007c0017127a25 */ /* 0x000fe400078e0012 */
[----:B------:R-:W2:Y:S02]  /*74d0*/  LDL R26, [R1+0x10] ;  /* 0x00001000011a7983 */ /* 0x000ea40000100800 */
[----:B------:R-:W-:Y:S01]  /*74e0*/  IMAD R15, R15, c[0x0][0x1f0], RZ ;  /* 0x00007c000f0f7a24 */ /* 0x000fe200078e02ff */
[----:B------:R-:W-:Y:S01]  /*74f0*/  IADD3 R18, P0, R18, UR26, RZ ;  /* 0x0000001a12127c10 */ /* 0x000fe2000ff1e0ff */
[----:B------:R-:W4:Y:S02]  /*7500*/  LDL R27, [R1+0x28] ;  /* 0x00002800011b7983 */ /* 0x000f240000100800 */
        /* <DEDUP_REMOVED lines=8> */
[----:B------:R-:W1:Y:S01]  /*7590*/  SHFL.IDX PT, R17, R17, 0x1, 0x181f ;  /* 0x00381f0011117f89 */ /* 0x000e6200000e0000 */
        /* <DEDUP_REMOVED lines=12> */
[--C-:B------:R-:W-:Y:S05]  /*7660*/  @P0 IMAD.X R23, R20, 0x1, R172.reuse, P1 ;  /* 0x0000000114170824 */ /* 0x100fea00008e06ac */
[----:B------:R1:W-:Y:S01]  /*7670*/  @P0 LDGSTS.E.BYPASS.LTC128B.128 [R177+0x17080], [R22.64], !P5 ;  /* 0x1708000016b10fae */ /* 0x0003e2000e901d52 */
[C---:B--2---:R-:W-:Y:S04]  /*7680*/  @P0 LEA R24, P1, R26.reuse, R19, 0x1 ;  /* 0x000000131a180211 */ /* 0x044fe800078208ff */
[----:B----4-:R-:W-:Y:S05]  /*7690*/  @P0 LEA.HI.X R25, R26, R20, R27, 0x1, P1 ;  /* 0x000000141a190211 */ /* 0x010fea00008f0c1b */
[----:B------:R1:W-:Y:S01]  /*76a0*/  @P0 LDGSTS.E.BYPASS.LTC128B.128 [R177+0x18880], [R24.64], !P4 ;  /* 0x1888000018b10fae */ /* 0x0003e2000e101d52 */
[----:B------:R-:W-:Y:S11]  /*76b0*/  ISETP.GE.AND P0, PT, R18, 0x21, PT ;  /* 0x000000211200780c */ /* 0x000ff60003f06270 */
[----:B------:R-:W-:Y:S02]  /*76c0*/  @!UPT UIADD3 URZ, URZ, URZ, URZ ;  /* 0x0000003f3f3ff290 */ /* 0x000fe4000fffe03f */
[----:B------:R-:W-:Y:S02]  /*76d0*/  @P0 IADD3 R18, P1, R17, R0, RZ ;  /* 0x0000000011120210 */ /* 0x000fe40007f3e0ff */
[----:B------:R1:W5:Y:S03]  /*76e0*/  LDL.LU R0, [R1+0x60] ;  /* 0x0000600001007983 */ /* 0x0003660000300800 */
[----:B------:R-:W-:Y:S05]  /*76f0*/  @P0 IMAD.X R19, R15, 0x1, R21, P1 ;  /* 0x000000010f130824 */ /* 0x000fea00008e0615 */
[----:B------:R2:W-:Y:S02]  /*7700*/  @P0 LDGSTS.E.BYPASS.LTC128B.128 [R177+0x15080], [R18.64], !P2 ;  /* 0x1508000012b10fae */ /* 0x0005e4000d101d52 */
[----:B--2---:R-:W-:Y:S05]  /*7710*/  @P0 IADD3 R18, P1, R17, R170, RZ ;  /* 0x000000aa11120210 */ /* 0x004fea0007f3e0ff */
[----:B------:R-:W-:Y:S05]  /*7720*/  @P0 IMAD.X R19, R15, 0x1, R171, P1 ;  /* 0x000000010f130824 */ /* 0x000fea00008e06ab */
[----:B------:R2:W-:Y:S02]  /*7730*/  @P0 LDGSTS.E.BYPASS.LTC128B.128 [R177+0x16880], [R18.64], !P6 ;  /* 0x1688000012b10fae */ /* 0x0005e4000f101d52 */
[----:B--2---:R-:W-:Y:S05]  /*7740*/  @P0 IADD3 R18, P1, R17, R168, RZ ;  /* 0x000000a811120210 */ /* 0x004fea0007f3e0ff */
[----:B------:R-:W-:Y:S01]  /*7750*/  @P0 IMAD.X R19, R15, 0x1, R172, P1 ;  /* 0x000000010f130824 */ /* 0x000fe200008e06ac */
[C---:B------:R-:W-:Y:S04]  /*7760*/  @P0 LEA R20, P1, R26.reuse, R17, 0x1 ;  /* 0x000000111a140211 */ /* 0x040fe800078208ff */
[----:B------:R1:W-:Y:S01]  /*7770*/  @P0 LDGSTS.E.BYPASS.LTC128B.128 [R177+0x18080], [R18.64], !P5 ;  /* 0x1808000012b10fae */ /* 0x0003e2000e901d52 */
[----:B------:R-:W-:Y:S05]  /*7780*/  @P0 LEA.HI.X R21, R26, R15, R27, 0x1, P1 ;  /* 0x0000000f1a150211 */ /* 0x000fea00008f0c1b */
[----:B------:R1:W-:Y:S03]  /*7790*/  @P0 LDGSTS.E.BYPASS.LTC128B.128 [R177+0x19880], [R20.64], !P4 ;  /* 0x1988000014b10fae */ /* 0x0003e6000e101d52 */
.L_x_282:
        /* <DEDUP_REMOVED lines=8> */
[----:B-12---:R-:W-:Y:S01]  /*7820*/  @P0 IMAD.HI.U32 R15, R17, c[0x0][0x2c8], RZ ;  /* 0x0000b200110f0a27 */ /* 0x006fe200078e00ff */
[----:B------:R-:W-:Y:S03]  /*7830*/  PLOP3.LUT P0, PT, PT, PT, UP1, 0x80, 0x0 ;  /* 0x000000000000781c */ /* 0x000fe60003f0f018 */
[----:B------:R-:W-:Y:S02]  /*7840*/  IMAD.MOV.U32 R23, RZ, RZ, R17 ;  /* 0x000000ffff177224 */ /* 0x000fe400078e0011 */
[----:B------:R-:W-:Y:S05]  /*7850*/  IMAD.U32 R17, RZ, RZ, UR20 ;  /* 0x00000014ff117e24 */ /* 0x000fea000f8e00ff */
[----:B---3--:R-:W-:Y:S03]  /*7860*/  IADD3 R17, -R26, 0x1, R17 ;  /* 0x000000011a117810 */ /* 0x008fe60007ffe111 */
[----:B------:R-:W-:Y:S01]  /*7870*/  @P0 SHF.R.U32.HI R23, RZ, c[0x0][0x2cc], R15 ;  /* 0x0000b300ff170a19 */ /* 0x000fe2000001160f */
[----:B------:R-:W-:Y:S01]  /*7880*/  IMAD.U32 R15, RZ, RZ, UR12 ;  /* 0x0000000cff0f7e24 */ /* 0x000fe2000f8e00ff */
[----:B------:R-:W-:Y:S04]  /*7890*/  PLOP3.LUT P0, PT, PT, PT, UP0, 0x40, 0x0 ;  /* 0x000000000000781c */ /* 0x000fe80003f0e808 */
[----:B------:R-:W-:Y:S02]  /*78a0*/  IADD3 R15, -R15, UR8, R17 ;  /* 0x000000080f0f7c10 */ /* 0x000fe4000fffe111 */
[----:B------:R-:W1:Y:S02]  /*78b0*/  SHFL.IDX PT, R17, R23, RZ, 0x1c1f ;  /* 0x001c1fff17117589 */ /* 0x000e6400000e0000 */
[C---:B------:R-:W-:Y:S02]  /*78c0*/  IADD3 R22, R15.reuse, c[0x0][0x328], RZ ;  /* 0x0000ca000f167a10 */ /* 0x040fe40007ffe0ff */
[----:B------:R-:W-:Y:S03]  /*78d0*/  IADD3 R15, R15, UR24, RZ ;  /* 0x000000180f0f7c10 */ /* 0x000fe6000fffe0ff */
[--C-:B-1----:R-:W-:Y:S02]  /*78e0*/  IMAD.IADD R25, R22, 0x1, R17.reuse ;  /* 0x0000000116197824 */ /* 0x102fe400078e0211 */
[----:B------:R-:W-:Y:S01]  /*78f0*/  IMAD.IADD R24, R15, 0x1, R17 ;  /* 0x000000010f187824 */ /* 0x000fe200078e0211 */
[----:B------:R-:W-:-:S05]  /*7900*/  @P0 BRA `(.L_x_283) ;  /* 0x0000019000000947 */ /* 0x000fca0003800000 */
[----:B------:R-:W-:Y:S01]  /*7910*/  IMAD.U32 R18, RZ, RZ, UR12 ;  /* 0x0000000cff127e24 */ /* 0x000fe2000f8e00ff */
[----:B------:R-:W-:Y:S04]  /*7920*/  BSSY B0, `(.L_x_284) ;  /* 0x0000012000007945 */ /* 0x000fe80003800000 */
[----:B------:R-:W-:Y:S04]  /*7930*/  IADD3 R18, -R18, UR8, R17 ;  /* 0x0000000812127c10 */ /* 0x000fe8000fffe111 */
        /* <DEDUP_REMOVED lines=11> */
.L_x_285:
[----:B------:R-:W-:Y:S04]  /*79f0*/  MOV R17, 0x1 ;  /* 0x0000000100117802 */ /* 0x000fe80000000f00 */
[----:B------:R-:W-:Y:S11]  /*7a00*/  ISETP.NE.AND P0, PT, R17, c[0x0][0x32c], PT ;  /* 0x0000cb0011007a0c */ /* 0x000ff60003f05270 */
[----:B------:R-:W-:Y:S02]  /*7a10*/  @!UPT UIADD3 URZ, URZ, URZ, URZ ;  /* 0x0000003f3f3ff290 */ /* 0x000fe4000fffe03f */
[----:B------:R-:W-:Y:S05]  /*7a20*/  @P0 IMAD.HI.U32 R17, R18, c[0x0][0x330], RZ ;  /* 0x0000cc0012110a27 */ /* 0x000fea00078e00ff */
[----:B------:R-:W-:Y:S02]  /*7a30*/  @P0 SHF.R.U32.HI R18, RZ, c[0x0][0x334], R17 ;  /* 0x0000cd00ff120a19 */ /* 0x000fe40000011611 */
.L_x_286:
[----:B------:R-:W-:Y:S05]  /*7a40*/  BSYNC B0 ;  /* 0x0000000000007941 */ /* 0x000fea0003800000 */
.L_x_284:
[----:B------:R-:W-:Y:S05]  /*7a50*/  IADD3 R17, -R26, UR20, RZ ;  /* 0x000000141a117c10 */ /* 0x000fea000fffe1ff */
[----:B------:R-:W-:Y:S05]  /*7a60*/  IMAD R17, R18, c[0x0][0x32c], R17 ;  /* 0x0000cb0012117a24 */ /* 0x000fea00078e0211 */
[----:B------:R-:W-:Y:S02]  /*7a70*/  IMNMX R24, R24, R17, !PT ;  /* 0x0000001118187217 */ /* 0x000fe40007800200 */
[----:B------:R-:W-:Y:S04]  /*7a80*/  IADD3 R17, R17, c[0x0][0x32c], RZ ;  /* 0x0000cb0011117a10 */ /* 0x000fe80007ffe0ff */
[----:B------:R-:W-:Y:S02]  /*7a90*/  IMNMX R25, R25, R17, PT ;  /* 0x0000001119197217 */ /* 0x000fe40003800200 */
.L_x_283:
        /* <DEDUP_REMOVED lines=12> */
[----:B-----5:R-:W-:Y:S01]  /*7b60*/  FSEL R17, R0, -INF , !P0 ;  /* 0xff80000000117808 */ /* 0x020fe20004000000 */
        /* <DEDUP_REMOVED lines=13> */
[----:B------:R-:W-:Y:S04]  /*7c40*/  ISETP.LT.OR P0, PT, R25, 0x9, P0 ;  /* 0x000000091900780c */ /* 0x000fe80000701670 */
        /* <DEDUP_REMOVED lines=61> */
.L_x_289:
[----:B------:R-:W-:Y:S04]  /*8020*/  MOV R0, 0x1 ;  /* 0x0000000100007802 */ /* 0x000fe80000000f00 */
[----:B------:R-:W-:Y:S11]  /*8030*/  ISETP.NE.AND P0, PT, R0, c[0x0][0x32c], PT ;  /* 0x0000cb0000007a0c */ /* 0x000ff60003f05270 */
[----:B------:R-:W-:Y:S02]  /*8040*/  @!UPT UIADD3 URZ, URZ, URZ, URZ ;  /* 0x0000003f3f3ff290 */ /* 0x000fe4000fffe03f */
[----:B------:R-:W-:Y:S05]  /*8050*/  @P0 IMAD.HI.U32 R0, R2, c[0x0][0x330], RZ ;  /* 0x0000cc0002000a27 */ /* 0x000fea00078e00ff */
[----:B------:R-:W-:Y:S02]  /*8060*/  @P0 SHF.R.U32.HI R2, RZ, c[0x0][0x334], R0 ;  /* 0x0000cd00ff020a19 */ /* 0x000fe40000011600 */
.L_x_290:
[----:B------:R-:W-:Y:S05]  /*8070*/  BSYNC B0 ;  /* 0x0000000000007941 */ /* 0x000fea0003800000 */
.L_x_288:
[----:B------:R-:W-:Y:S05]  /*8080*/  IADD3 R0, -R26, UR20, RZ ;  /* 0x000000141a007c10 */ /* 0x000fea000fffe1ff */
[----:B------:R-:W-:Y:S05]  /*8090*/  IMAD R0, R2, c[0x0][0x32c], R0 ;  /* 0x0000cb0002007a24 */ /* 0x000fea00078e0200 */
[----:B------:R-:W-:Y:S02]  /*80a0*/  IMNMX R15, R15, R0, !PT ;  /* 0x000000000f0f7217 */ /* 0x000fe40007800200 */
[----:B------:R-:W-:Y:S04]  /*80b0*/  IADD3 R0, R0, c[0x0][0x32c], RZ ;  /* 0x0000cb0000007a10 */ /* 0x000fe80007ffe0ff */
[----:B------:R-:W-:Y:S02]  /*80c0*/  IMNMX R16, R16, R0, PT ;  /* 0x0000000010107217 */ /* 0x000fe40003800200 */
.L_x_287:
        /* <DEDUP_REMOVED lines=17> */
[----:B------:R-:W-:Y:S03]  /*81e0*/  UIADD3 UR21, UR5, -0x1, URZ ;  /* 0xffffffff05157890 */ /* 0x000fe6000fffe03f */
        /* <DEDUP_REMOVED lines=16> */
[----:B------:R-:W-:Y:S02]  /*82f0*/  FADD.FTZ R2, -R2, R3 ;  /* 0x0000000302027221 */ /* 0x000fe40000010100 */
        /* <DEDUP_REMOVED lines=25> */
[C---:B------:R-:W-:Y:S04]  /*8490*/  ISETP.GT.AND P0, PT, R15.reuse, 0x8, P0 ;  /* 0x000000080f00780c */ /* 0x040fe80000704270 */
[----:B------:R-:W-:Y:S04]  /*84a0*/  ISETP.LT.OR P0, PT, R16, 0x9, P0 ;  /* 0x000000091000780c */ /* 0x000fe80000701670 */
[----:B------:R-:W-:Y:S01]  /*84b0*/  FSEL R10, R10, -INF , !P0 ;  /* 0xff8000000a0a7808 */ /* 0x000fe20004000000 */
[----:B------:R-:W-:Y:S01]  /*84c0*/  MUFU.EX2 R12, R12 ;  /* 0x0000000c000c7308 */ /* 0x000fe20000000800 */
[----:B------:R-:W-:Y:S01]  /*84d0*/  PLOP3.LUT P0, PT, PT, PT, UP1, 0x40, 0x0 ;  /* 0x000000000000781c */ /* 0x000fe20003f0e818 */
[----:B------:R-:W-:Y:S03]  /*84e0*/  UISETP.NE.AND UP1, UPT, UR28, URZ, UPT ;  /* 0x0000003f1c00728c */ /* 0x000fe6000bf25270 */
[----:B------:R-:W-:Y:S04]  /*84f0*/  ISETP.GT.AND P0, PT, R15, 0x9, P0 ;  /* 0x000000090f00780c */ /* 0x000fe80000704270 */
[C---:B------:R-:W-:Y:S01]  /*8500*/  ISETP.LT.OR P0, PT, R16.reuse, 0xa, P0 ;  /* 0x0000000a1000780c */ /* 0x040fe20000701670 */
[----:B------:R-:W3:Y:S03]  /*8510*/  MUFU.EX2 R8, R8 ;  /* 0x0000000800087308 */ /* 0x000ee60000000800 */
[----:B------:R-:W-:Y:S02]  /*8520*/  FSEL R169, R169, -INF , !P0 ;  /* 0xff800000a9a97808 */ /* 0x000fe40004000000 */
[----:B------:R-:W-:Y:S01]  /*8530*/  PLOP3.LUT P0, PT, PT, PT, UP0, 0x40, 0x0 ;  /* 0x000000000000781c */ /* 0x000fe20003f0e808 */
[----:B------:R-:W-:Y:S01]  /*8540*/  UISETP.NE.AND UP0, UPT, UR23, URZ, UPT ;  /* 0x0000003f1700728c */ /* 0x000fe2000bf05270 */
[----:B-1----:R-:W-:Y:S02]  /*8550*/  F2FP.PACK_AB R168, R13, R17 ;  /* 0x000000110da8723e */ /* 0x002fe400000000ff */
[----:B------:R-:W-:Y:S01]  /*8560*/  ISETP.GT.AND P0, PT, R15, 0x10, P0 ;  /* 0x000000100f00780c */ /* 0x000fe20000704270 */
[----:B------:R-:W-:Y:S03]  /*8570*/  MUFU.EX2 R172, R172 ;  /* 0x000000ac00ac7308 */ /* 0x000fe60000000800 */
[----:B------:R-:W-:Y:S04]  /*8580*/  ISETP.LT.OR P0, PT, R16, 0x11, P0 ;  /* 0x000000111000780c */ /* 0x000fe80000701670 */
[----:B------:R-:W-:Y:S02]  /*8590*/  FSEL R22, R9, -INF , !P0 ;  /* 0xff80000009167808 */ /* 0x000fe40004000000 */
[----:B------:R-:W-:Y:S01]  /*85a0*/  PLOP3.LUT P0, PT, PT, PT, UP6, 0x40, 0x0 ;  /* 0x000000000000781c */ /* 0x000fe20003f0e868 */
[----:B------:R-:W-:Y:S03]  /*85b0*/  MUFU.EX2 R175, R175 ;  /* 0x000000af00af7308 */ /* 0x000fe60000000800 */
[----:B------:R-:W-:Y:S02]  /*85c0*/  ISETP.GT.AND P0, PT, R15, 0x11, P0 ;  /* 0x000000110f00780c */ /* 0x000fe40000704270 */
[----:B---3--:R-:W-:Y:S02]  /*85d0*/  F2FP.PACK_AB R170, R8, R12 ;  /* 0x0000000c08aa723e */ /* 0x008fe400000000ff */
[C---:B------:R-:W-:Y:S03]  /*85e0*/  ISETP.LT.OR P0, PT, R16.reuse, 0x12, P0 ;  /* 0x000000121000780c */ /* 0x040fe60000701670 */
        /* <DEDUP_REMOVED lines=39> */
[----:B------:R-:W-:Y:S02]  /*8860*/  FMUL.FTZ R13, R6, R141 ;  /* 0x0000008d060d7220 */ /* 0x000fe40000410000 */
[----:B------:R-:W-:Y:S01]  /*8870*/  FADD.FTZ R5, R12, R5 ;  /* 0x000000050c057221 */ /* 0x000fe20000010000 */
[----:B------:R-:W-:Y:S01]  /*8880*/  FMNMX.FTZ R2, R169, R2, !PT ;  /* 0x00000002a9027209 */ /* 0x000fe20007810000 */
[----:B------:R-:W-:Y:S01]  /*8890*/  FMUL.FTZ R12, R6, R140 ;  /* 0x0000008c060c7220 */ /* 0x000fe20000410000 */
[----:B------:R-:W-:Y:S01]  /*88a0*/  MOV R140, R24 ;  /* 0x00000018008c7202 */ /* 0x000fe20000000f00 */
[----:B------:R-:W-:Y:S01]  /*88b0*/  FADD.FTZ R177, R8, R5 ;  /* 0x0000000508b17221 */ /* 0x000fe20000010000 */
[----:B------:R-:W-:Y:S01]  /*88c0*/  FMNMX.FTZ R2, R22, R2, !PT ;  /* 0x0000000216027209 */ /* 0x000fe20007810000 */
[C---:B------:R-:W-:Y:S02]  /*88d0*/  FMUL.FTZ R8, R6.reuse, R136 ;  /* 0x0000008806087220 */ /* 0x040fe40000410000 */
[C---:B------:R-:W-:Y:S01]  /*88e0*/  FMUL.FTZ R5, R6.reuse, R133 ;  /* 0x0000008506057220 */ /* 0x040fe20000410000 */
        /* <DEDUP_REMOVED lines=20> */
[C---:B------:R-:W-:Y:S02]  /*8a30*/  FMUL.FTZ R37, R6.reuse, R37 ;  /* 0x0000002506257220 */ /* 0x040fe40000410000 */
        /* <DEDUP_REMOVED lines=54> */
[----:B------:R-:W-:Y:S01]  /*8da0*/  MUFU.EX2 R136, R136 ;  /* 0x0000008800887308 */ /* 0x000fe20000000800 */
        /* <DEDUP_REMOVED lines=21> */
[----:B------:R1:W2:Y:S01]  /*8f00*/  MUFU.EX2 R150, R152 ;  /* 0x0000009800967308 */ /* 0x0002a20000000800 */
        /* <DEDUP_REMOVED lines=12> */
[----:B-1----:R-:W-:Y:S01]  /*8fd0*/  LDSM.16.MT88.4 R152, [R249+0x5080] ;  /* 0x00508000f998783b */ /* 0x002fe20000004200 */
        /* <DEDUP_REMOVED lines=41> */
[----:B------:R-:W-:Y:S02]  /*9270*/  FMUL.FTZ R10, R132, R138 ;  /* 0x0000008a840a7220 */ /* 0x000fe40000410000 */
[--C-:B------:R-:W-:Y:S02]  /*9280*/  FFMA.FTZ R147, R179, c[0x0][0x2d0], -R156.reuse ;  /* 0x0000b400b3937a23 */ /* 0x100fe4000001089c */
[----:B------:R-:W1:Y:S01]  /*9290*/  MUFU.EX2 R141, R141 ;  /* 0x0000008d008d7308 */ /* 0x000e620000000800 */
[----:B------:R-:W-:Y:S02]  /*92a0*/  FFMA.FTZ R149, R178, c[0x0][0x2d0], -R156 ;  /* 0x0000b400b2957a23 */ /* 0x000fe4000001089c */
[----:B--2---:R-:W-:Y:S07]  /*92b0*/  FADD.FTZ R177, R150, R177 ;  /* 0x000000b196b17221 */ /* 0x004fee0000010000 */
[----:B------:R-:W-:Y:S01]  /*92c0*/  MUFU.EX2 R147, R147 ;  /* 0x0000009300937308 */ /* 0x000fe20000000800 */
[----:B---3--:R-:W-:Y:S01]  /*92d0*/  FFMA.FTZ R142, R132, R148, R136 ;  /* 0x00000094848e7223 */ /* 0x008fe20000010088 */
[----:B------:R-:W-:Y:S01]  /*92e0*/  MOV R148, R145 ;  /* 0x0000009100947202 */ /* 0x000fe20000000f00 */
[----:B------:R-:W2:Y:S01]  /*92f0*/  LDSM.16.MT88.4 R132, [R252+0x4080] ;  /* 0x00408000fc84783b */ /* 0x000ea20000004200 */
[----:B------:R-:W-:Y:S01]  /*9300*/  MOV R145, R140 ;  /* 0x0000008c00917202 */ /* 0x000fe20000000f00 */
[----:B------:R-:W-:Y:S01]  /*9310*/  FFMA.FTZ R140, R169, c[0x0][0x2d0], -R156 ;  /* 0x0000b400a98c7a23 */ /* 0x000fe2000001089c */
[C---:B------:R-:W-:Y:S04]  /*9320*/  F2FP.PACK_AB R169, R144.reuse, R136 ;  /* 0x0000008890a9723e */ /* 0x040fe800000000ff */
[----:B------:R3:W-:Y:S01]  /*9330*/  MUFU.EX2 R146, R148 ;  /* 0x0000009400927308 */ /* 0x0007e20000000800 */
[----:B------:R-:W-:Y:S02]  /*9340*/  FADD.FTZ R142, R144, R142 ;  /* 0x0000008e908e7221 */ /* 0x000fe40000010000 */
[----:B------:R-:W-:Y:S02]  /*9350*/  FADD.FTZ R144, R143, R177 ;  /* 0x000000b18f907221 */ /* 0x000fe40000010000 */
[----:B-1----:R-:W-:Y:S05]  /*9360*/  FADD.FTZ R142, R141, R142 ;  /* 0x0000008e8d8e7221 */ /* 0x002fea0000010000 */
[----:B------:R-:W1:Y:S10]  /*9370*/  MUFU.EX2 R140, R140 ;  /* 0x0000008c008c7308 */ /* 0x000e740000000800 */
[----:B------:R-:W4:Y:S01]  /*9380*/  MUFU.EX2 R145, R145 ;  /* 0x0000009100917308 */ /* 0x000f220000000800 */
[----:B---3--:R-:W-:Y:S02]  /*9390*/  FFMA.FTZ R148, R137, c[0x0][0x2d0], -R156 ;  /* 0x0000b40089947a23 */ /* 0x008fe4000001089c */
[----:B------:R-:W-:Y:S07]  /*93a0*/  LDSM.16.MT88.4 R136, [R252+0x4880] ;  /* 0x00488000fc88783b */ /* 0x000fee0000004200 */
[----:B------:R-:W3:Y:S01]  /*93b0*/  MUFU.EX2 R148, R148 ;  /* 0x0000009400947308 */ /* 0x000ee20000000800 */
[C---:B-1----:R-:W-:Y:S09]  /*93c0*/  F2FP.PACK_AB R171, R140.reuse, R141 ;  /* 0x0000008d8cab723e */ /* 0x042ff200000000ff */
[----:B------:R-:W1:Y:S01]  /*93d0*/  MUFU.EX2 R149, R149 ;  /* 0x0000009500957308 */ /* 0x000e620000000800 */
[C---:B--2---:R-:W-:Y:S05]  /*93e0*/  HMMA.16816.F32 R4, R168.reuse, R132, R4 ;  /* 0x00000084a804723c */ /* 0x044fea0000001804 */
[----:B----4-:R-:W-:Y:S03]  /*93f0*/  FADD.FTZ R144, R145, R144 ;  /* 0x0000009091907221 */ /* 0x010fe60000010000 */
        /* <DEDUP_REMOVED lines=47> */
[----:B---3--:R-:W-:Y:S01]  /*96f0*/  F2FP.PACK_AB R133, R147, R148 ;  /* 0x000000949385723e */ /* 0x008fe200000000ff */
[----:B------:R-:W-:Y:S02]  /*9700*/  FADD.FTZ R150, R140, R142 ;  /* 0x0000008e8c967221 */ /* 0x000fe40000010000 */
[----:B------:R-:W-:Y:S01]  /*9710*/  FFMA.FTZ R168, R176, c[0x0][0x2d0], -R156 ;  /* 0x0000b400b0a87a23 */ /* 0x000fe2000001089c */
[C---:B------:R-:W-:Y:S01]  /*9720*/  F2FP.PACK_AB R134, R146.reuse, R145 ;  /* 0x000000919286723e */ /* 0x040fe200000000ff */
[----:B------:R-:W-:Y:S03]  /*9730*/  LDSM.16.MT88.4 R140, [R248+0x9080] ;  /* 0x00908000f88c783b */ /* 0x000fe60000004200 */
[----:B------:R-:W-:Y:S01]  /*9740*/  FADD.FTZ R176, R146, R144 ;  /* 0x0000009092b07221 */ /* 0x000fe20000010000 */
[----:B------:R-:W2:Y:S01]  /*9750*/  MUFU.EX2 R168, R168 ;  /* 0x000000a800a87308 */ /* 0x000ea20000000800 */
[----:B------:R-:W-:Y:S02]  /*9760*/  FADD.FTZ R148, R148, R150 ;  /* 0x0000009694947221 */ /* 0x000fe40000010000 */
[----:B------:R-:W-:Y:S02]  /*9770*/  FFMA.FTZ R169, R159, c[0x0][0x2d0], -R156 ;  /* 0x0000b4009fa97a23 */ /* 0x000fe4000001089c */
[----:B------:R-:W-:Y:S02]  /*9780*/  FADD.FTZ R148, R147, R148 ;  /* 0x0000009493947221 */ /* 0x000fe40000010000 */
[----:B------:R-:W-:Y:S01]  /*9790*/  LDSM.16.MT88.4 R144, [R250+0x5080] ;  /* 0x00508000fa90783b */ /* 0x000fe20000004200 */
[--C-:B------:R-:W-:Y:S01]  /*97a0*/  FFMA.FTZ R170, R158, c[0x0][0x2d0], -R156.reuse ;  /* 0x0000b4009eaa7a23 */ /* 0x100fe2000001089c */
[----:B------:R-:W-:Y:S01]  /*97b0*/  F2FP.PACK_AB R158, R172, R173 ;  /* 0x000000adac9e723e */ /* 0x000fe200000000ff */
[--C-:B------:R-:W-:Y:S01]  /*97c0*/  FFMA.FTZ R171, R157, c[0x0][0x2d0], -R156.reuse ;  /* 0x0000b4009dab7a23 */ /* 0x100fe2000001089c */
[----:B------:R-:W3:Y:S01]  /*97d0*/  MUFU.EX2 R169, R169 ;  /* 0x000000a900a97308 */ /* 0x000ee20000000800 */
[----:B------:R-:W-:Y:S02]  /*97e0*/  FFMA.FTZ R156, R3, c[0x0][0x2d0], -R156 ;  /* 0x0000b400039c7a23 */ /* 0x000fe4000001089c */
[----:B-1----:R-:W-:Y:S02]  /*97f0*/  FADD.FTZ R177, R149, R148 ;  /* 0x0000009495b17221 */ /* 0x002fe40000010000 */
[----:B------:R-:W-:Y:S04]  /*9800*/  FADD.FTZ R176, R175, R176 ;  /* 0x000000b0afb07221 */ /* 0x000fe80000010000 */
[----:B------:R-:W-:Y:S01]  /*9810*/  FADD.FTZ R176, R174, R176 ;  /* 0x000000b0aeb07221 */ /* 0x000fe20000010000 */
[----:B------:R1:W-:Y:S01]  /*9820*/  MUFU.EX2 R3, R156 ;  /* 0x0000009c00037308 */ /* 0x0003e20000000800 */
[C---:B--2---:R-:W-:Y:S02]  /*9830*/  F2FP.PACK_AB R135, R168.reuse, R149 ;  /* 0x00000095a887723e */ /* 0x044fe400000000ff */
[----:B------:R-:W-:Y:S02]  /*9840*/  FADD.FTZ R173, R173, R176 ;  /* 0x000000b0adad7221 */ /* 0x000fe40000010000 */
[----:B------:R-:W-:Y:S03]  /*9850*/  FADD.FTZ R177, R168, R177 ;  /* 0x000000b1a8b17221 */ /* 0x000fe60000010000 */
[C---:B------:R-:W-:Y:S02]  /*9860*/  HMMA.16816.F32 R4, R132.reuse, R136, R4 ;  /* 0x000000888404723c */ /* 0x040fe40000001804 */
[----:B------:R-:W2:Y:S03]  /*9870*/  MUFU.EX2 R170, R170 ;  /* 0x000000aa00aa7308 */ /* 0x000ea60000000800 */
[----:B---3--:R-:W-:Y:S03]  /*9880*/  FADD.FTZ R177, R169, R177 ;  /* 0x000000b1a9b17221 */ /* 0x008fe60000010000 */
[C---:B------:R-:W-:Y:S01]  /*9890*/  HMMA.16816.F32 R8, R132.reuse, R138, R8 ;  /* 0x0000008a8408723c */ /* 0x040fe20000001808 */
[----:B------:R-:W3:Y:S03]  /*98a0*/  LDSM.16.MT88.4 R136, [R250+0x4880] ;  /* 0x00488000fa88783b */ /* 0x000ee60000004200 */
[----:B------:R-:W4:Y:S01]  /*98b0*/  MUFU.EX2 R171, R171 ;  /* 0x000000ab00ab7308 */ /* 0x000f220000000800 */
[----:B-1----:R-:W-:Y:S02]  /*98c0*/  F2FP.PACK_AB R156, R174, R175 ;  /* 0x000000afae9c723e */ /* 0x002fe400000000ff */
[C---:B--2---:R-:W-:Y:S01]  /*98d0*/  F2FP.PACK_AB R157, R170.reuse, R169 ;  /* 0x000000a9aa9d723e */ /* 0x044fe200000000ff */
[----:B------:R-:W-:Y:S01]  /*98e0*/  FADD.FTZ R170, R170, R177 ;  /* 0x000000b1aaaa7221 */ /* 0x000fe20000010000 */
[----:B----4-:R-:W-:Y:S03]  /*98f0*/  F2FP.PACK_AB R159, R3, R171 ;  /* 0x000000ab039f723e */ /* 0x010fe600000000ff */
[----:B------:R-:W-:Y:S01]  /*9900*/  FADD.FTZ R170, R171, R170 ;  /* 0x000000aaabaa7221 */ /* 0x000fe20000010000 */
[C---:B---3--:R-:W-:Y:S08]  /*9910*/  HMMA.16816.F32 R12, R132.reuse, R136, R12 ;  /* 0x00000088840c723c */ /* 0x048ff0000000180c */
        /* <DEDUP_REMOVED lines=95> */
.L_x_278:
[----:B------:R-:W2:Y:S01]  /*9f10*/  S2UR UR20, SR_CTAID.X ;  /* 0x00000000001479c3 */ /* 0x000ea20000002500 */
[----:B------:R-:W-:-:S02]  /*9f20*/  UISETP.NE.AND UP1, UPT, UR15, URZ, UPT ;  /* 0x0000003f0f00728c */ /* 0x000fc4000bf25270 */
[----:B------:R-:W-:Y:S02]  /*9f30*/  ULDC.64 UR4, c[0x0][0x2c8] ;  /* 0x0000b20000047ab9 */ /* 0x000fe40000000a00 */
[----:B------:R-:W-:-:S06]  /*9f40*/  UISETP.NE.AND UP0, UPT, UR14, URZ, UPT ;  /* 0x0000003f0e00728c */ /* 0x000fcc000bf05270 */
[----:B------:R-:W-:Y:S01]  /*9f50*/  PLOP3.LUT P0, PT, PT, PT, UP0, 0x40, 0x0 ;  /* 0x000000000000781c */ /* 0x000fe20003f0e808 */
[----:B--2---:R-:W-:-:S04]  /*9f60*/  ULEA UR20, UR20, 0x7f, 0x7 ;  /* 0x0000007f14147891 */ /* 0x004fc8000f8e383f */
[----:B------:R-:W-:Y:S02]  /*9f70*/  UIMAD.WIDE.U32 UR28, UR20, UR4, URZ ;  /* 0x00000004141c72a5 */ /* 0x000fe4000f8e003f */
[----:B------:R-:W-:-:S05]  /*9f80*/  UIADD3 UR4, UR8, 0x1, -UR12 ;  /* 0x0000000108047890 */ /* 0x000fca000fffe80c */
[----:B------:R-:W-:Y:S02]  /*9f90*/  @UP1 UMOV UR23, UR29 ;  /* 0x0000001d00171c82 */ /* 0x000fe40008000000 */
[----:B------:R-:W-:-:S04]  /*9fa0*/  @UP1 USHF.R.U32.HI UR20, URZ, UR5, UR23 ;  /* 0x000000053f141299 */ /* 0x000fc80008011617 */
[----:B------:R-:W-:-:S03]  /*9fb0*/  UIADD3 UR23, UR4, UR20, URZ ;  /* 0x0000001404177290 */ /* 0x000fc6000fffe03f */
[----:B------:R-:W-:Y:S02]  /*9fc0*/  ULDC UR20, c[0x0][0x324] ;  /* 0x0000c90000147ab9 */ /* 0x000fe40000000800 */
[----:B------:R-:W-:Y:S01]  /*9fd0*/  UIADD3 UR20, UR23, -UR20, URZ ;  /* 0x8000001417147290 */ /* 0x000fe2000fffe03f */
[----:B------:R-:W-:Y:S05]  /*9fe0*/  @P0 BRA `(.L_x_292) ;  /* 0x0000016000000947 */ /* 0x000fea0003800000 */
[----:B------:R-:W-:-:S06]  /*9ff0*/  UISETP.GT.AND UP0, UPT, UR23, -0x1, UPT ;  /* 0xffffffff1700788c */ /* 0x000fcc000bf04270 */
[----:B------:R-:W-:-:S13]  /*a000*/  PLOP3.LUT P0, PT, PT, PT, UP0, 0x80, 0x0 ;  /* 0x000000000000781c */ /* 0x000fda0003f0f008 */
[----:B------:R-:W-:Y:S05]  /*a010*/  @P0 BRA `(.L_x_293) ;  /* 0x0000009000000947 */ /* 0x000fea0003800000 */
[----:B------:R-:W-:Y:S02]  /*a020*/  UMOV UR5, 0x1 ;  /* 0x0000000100057882 */ /* 0x000fe40000000000 */
[----:B------:R-:W-:Y:S02]  /*a030*/  ULDC UR4, c[0x0][0x32c] ;  /* 0x0000cb0000047ab9 */ /* 0x000fe40000000800 */
[----:B------:R-:W-:Y:S02]  /*a040*/  UISETP.NE.AND UP0, UPT, UR5, UR4, UPT ;  /* 0x000000040500728c */ /* 0x000fe4000bf05270 */
[----:B------:R-:W-:Y:S02]  /*a050*/  ULOP3.LUT UR23, URZ, UR23, URZ, 0x33, !UPT ;  /* 0x000000173f177292 */ /* 0x000fe4000f8e333f */
[----:B------:R-:W-:Y:S02]  /*a060*/  ULDC.64 UR4, c[0x0][0x330] ;  /* 0x0000cc0000047ab9 */ /* 0x000fe40000000a00 */
[----:B------:R-:W-:-:S05]  /*a070*/  UIMAD.WIDE.U32 UR28, UR23, UR4, URZ ;  /* 0x00000004171c72a5 */ /* 0x000fca000f8e003f */
[----:B------:R-:W-:-:S04]  /*a080*/  @UP0 USHF.R.U32.HI UR23, URZ, UR5, UR29 ;  /* 0x000000053f170299 */ /* 0x000fc8000801161d */
[----:B------:R-:W-:Y:S01]  /*a090*/  ULOP3.LUT UR23, URZ, UR23, URZ, 0x33, !UPT ;  /* 0x000000173f177292 */ /* 0x000fe2000f8e333f */
[----:B------:R-:W-:Y:S05]  /*a0a0*/  BRA `(.L_x_294) ;  /* 0x0000006000007947 */ /* 0x000fea0003800000 */
.L_x_293:
[----:B------:R-:W-:Y:S02]  /*a0b0*/  UMOV UR5, 0x1 ;  /* 0x0000000100057882 */ /* 0x000fe40000000000 */
[----:B------:R-:W-:Y:S02]  /*a0c0*/  ULDC UR4, c[0x0][0x32c] ;  /* 0x0000cb0000047ab9 */ /* 0x000fe40000000800 */
[----:B------:R-:W-:-:S03]  /*a0d0*/  UISETP.NE.AND UP0, UPT, UR5, UR4, UPT ;  /* 0x000000040500728c */ /* 0x000fc6000bf05270 */
[----:B------:R-:W-:Y:S02]  /*a0e0*/  ULDC.64 UR4, c[0x0][0x330] ;  /* 0x0000cc0000047ab9 */ /* 0x000fe40000000a00 */
[----:B------:R-:W-:-:S06]  /*a0f0*/  UIMAD.WIDE.U32 UR28, UR23, UR4, URZ ;  /* 0x00000004171c72a5 */ /* 0x000fcc000f8e003f */
[----:B------:R-:W-:Y:S02]  /*a100*/  @UP0 USHF.R.U32.HI UR23, URZ, UR5, UR29 ;  /* 0x000000053f170299 */ /* 0x000fe4000801161d */
.L_x_294:
[----:B------:R-:W-:Y:S02]  /*a110*/  ULDC UR4, c[0x0][0x32c] ;  /* 0x0000cb0000047ab9 */ /* 0x000fe40000000800 */
[----:B------:R-:W-:-:S04]  /*a120*/  UIMAD UR4, UR23, UR4, URZ ;  /* 0x00000004170472a4 */ /* 0x000fc8000f8e023f */
[----:B------:R-:W-:-:S04]  /*a130*/  UISETP.LT.AND UP0, UPT, UR20, UR4, UPT ;  /* 0x000000041400728c */ /* 0x000fc8000bf01270 */
[----:B------:R-:W-:-:S04]  /*a140*/  USEL UR20, UR20, UR4, !UP0 ;  /* 0x0000000414147287 */ /* 0x000fc8000c000000 */
.L_x_292:
        /* <DEDUP_REMOVED lines=13> */
[----:B-1----:R-:W4:Y:S04]  /*a220*/  LDL R4, [R1+0x2c] ;  /* 0x00002c0001047983 */ /* 0x002f280000100800 */
        /* <DEDUP_REMOVED lines=9> */
.L_x_300:
        /* <DEDUP_REMOVED lines=59> */
[----:B---3--:R2:W3:Y:S02]  /*a670*/  SHFL.IDX PT, R13, R6, 0x1, 0x181f ;  /* 0x00381f00060d7f89 */ /* 0x0084e400000e0000 */
.L_x_334:
[----:B--2---:R-:W2:Y:S04]  /*a680*/  LDL R15, [R1+0x24] ;  /* 0x00002400010f7983 */ /* 0x004ea80000100800 */
[----:B------:R-:W5:Y:S04]  /*a690*/  LDL R14, [R1+0x48] ;  /* 0x00004800010e7983 */ /* 0x000f680000100800 */
[----:B----4-:R-:W4:Y:S04]  /*a6a0*/  LDL R12, [R1+0x4c] ;  /* 0x00004c00010c7983 */ /* 0x010f280000100800 */
[----:B---3--:R-:W3:Y:S01]  /*a6b0*/  LDL R6, [R1+0x1c] ;  /* 0x00001c0001067983 */ /* 0x008ee20000100800 */
[----:B--2---:R-:W-:Y:S02]  /*a6c0*/  ISETP.GE.AND P1, PT, R15, c[0x0][0x1d4], PT ;  /* 0x000075000f007a0c */ /* 0x004fe40003f26270 */
[----:B-----5:R-:W-:Y:S05]  /*a6d0*/  IADD3 R14, P0, R13, R14, RZ ;  /* 0x0000000e0d0e7210 */ /* 0x020fea0007f1e0ff */
[----:B----4-:R-:W-:Y:S06]  /*a6e0*/  IMAD.X R15, R7, 0x1, R12, P0 ;  /* 0x00000001070f7824 */ /* 0x010fec00000e060c */
[----:B------:R-:W-:Y:S01]  /*a6f0*/  @!PT LDS RZ, [RZ] ;  /* 0x00000000fffff984 */ /* 0x000fe20000000800 */
[----:B------:R-:W-:Y:S01]  /*a700*/  @!PT LDS RZ, [RZ] ;  /* 0x00000000fffff984 */ /* 0x000fe20000000800 */
[----:B------:R-:W-:Y:S01]  /*a710*/  @!PT LDS RZ, [RZ] ;  /* 0x00000000fffff984 */ /* 0x000fe20000000800 */
[----:B---3--:R2:W-:Y:S01]  /*a720*/  LDGSTS.E.BYPASS.LTC128B.128 [R6+0x5080], [R14.64], !P1 ;  /* 0x050800000e067fae */ /* 0x0085e2000c901d52 */
[C---:B------:R-:W-:Y:S02]  /*a730*/  IADD3 R12, P1, R13.reuse, R176, RZ ;  /* 0x000000b00d0c7210 */ /* 0x040fe40007f3e0ff */
[----:B--2---:R-:W-:Y:S05]  /*a740*/  IADD3 R14, P0, R13, R178, RZ ;  /* 0x000000b20d0e7210 */ /* 0x004fea0007f1e0ff */
[----:B------:R-:W-:Y:S01]  /*a750*/  IMAD.X R15, R7, 0x1, R179, P0 ;  /* 0x00000001070f7824 */ /* 0x000fe200000e06b3 */
[----:B------:R-:W-:Y:S01]  /*a760*/  IADD3 R4, P0, R13, R4, RZ ;  /* 0x000000040d047210 */ /* 0x000fe20007f1e0ff */
[C---:B------:R-:W-:Y:S03]  /*a770*/  IMAD.X R13, R7.reuse, 0x1, R177, P1 ;  /* 0x00000001070d7824 */ /* 0x040fe600008e06b1 */
[----:B------:R2:W-:Y:S01]  /*a780*/  LDGSTS.E.BYPASS.LTC128B.128 [R6+0x6880], [R14.64], !P6 ;  /* 0x068800000e067fae */ /* 0x0005e2000f101d52 */
[----:B------:R-:W-:Y:S03]  /*a790*/  IMAD.X R5, R7, 0x1, R5, P0 ;  /* 0x0000000107057824 */ /* 0x000fe600000e0605 */
[----:B------:R2:W-:Y:S04]  /*a7a0*/  LDGSTS.E.BYPASS.LTC128B.128 [R6+0x8080], [R12.64], !P5 ;  /* 0x080800000c067fae */ /* 0x0005e8000e901d52 */
[----:B------:R2:W-:Y:S02]  /*a7b0*/  LDGSTS.E.BYPASS.LTC128B.128 [R6+0x9880], [R4.64], !P4 ;  /* 0x0988000004067fae */ /* 0x0005e4000e101d52 */
.L_x_297:
[----:B------:R-:W-:Y:S05]  /*a7c0*/  BSYNC B0 ;  /* 0x0000000000007941 */ /* 0x000fea0003800000 */
.L_x_296:
        /* <DEDUP_REMOVED lines=273> */
.L_x_299:
        /* <DEDUP_REMOVED lines=424> */
.L_x_295:
[----:B------:R-:W-:-:S06]  /*d360*/  UISETP.GE.AND UP0, UPT, UR21, UR7, UPT ;  /* 0x000000071500728c */ /* 0x000fcc000bf06270 */
[----:B------:R-:W-:-:S13]  /*d370*/  PLOP3.LUT P0, PT, PT, PT, UP0, 0x40, 0x0 ;  /* 0x000000000000781c */ /* 0x000fda0003f0e808 */
[----:B------:R-:W-:Y:S05]  /*d380*/  @P0 BRA `(.L_x_301) ;  /* 0x00003ea000000947 */ /* 0x000fea0003800000 */
[----:B-1----:R-:W1:Y:S04]  /*d390*/  S2R R3, SR_TID.X ;  /* 0x0000000000037919 */ /* 0x002e680000002100 */
        /* <DEDUP_REMOVED lines=12> */
.L_x_314:
        /* <DEDUP_REMOVED lines=66> */
[----:B-1----:R2:W1:Y:S02]  /*d880*/  SHFL.IDX PT, R13, R4, 0x1, 0x181f ;  /* 0x00381f00040d7f89 */ /* 0x00246400000e0000 */
.L_x_335:
[----:B------:R-:W4:Y:S04]  /*d890*/  LDL R7, [R1+0x24] ;  /* 0x0000240001077983 */ /* 0x000f280000100800 */
[----:B------:R-:W5:Y:S04]  /*d8a0*/  LDL R6, [R1+0x3c] ;  /* 0x00003c0001067983 */ /* 0x000f680000100800 */
[----:B--2---:R-:W2:Y:S04]  /*d8b0*/  LDL R14, [R1+0x48] ;  /* 0x00004800010e7983 */ /* 0x004ea80000100800 */
[----:B---3--:R-:W3:Y:S04]  /*d8c0*/  LDL R12, [R1+0x1c] ;  /* 0x00001c00010c7983 */ /* 0x008ee80000100800 */
[----:B------:R-:W3:Y:S01]  /*d8d0*/  LDL R4, [R1+0x4c] ;  /* 0x00004c0001047983 */ /* 0x000ee20000100800 */
[----:B----4-:R-:W-:Y:S02]  /*d8e0*/  ISETP.GE.AND P1, PT, R7, c[0x0][0x1d4], PT ;  /* 0x0000750007007a0c */ /* 0x010fe40003f26270 */
[----:B-1---5:R-:W-:Y:S05]  /*d8f0*/  IADD3 R6, P0, R13, R6, RZ ;  /* 0x000000060d067210 */ /* 0x022fea0007f1e0ff */
[----:B--2---:R-:W-:Y:S06]  /*d900*/  IMAD.X R7, R5, 0x1, R14, P0 ;  /* 0x0000000105077824 */ /* 0x004fec00000e060e */
[----:B------:R-:W-:Y:S01]  /*d910*/  @!PT LDS RZ, [RZ] ;  /* 0x00000000fffff984 */ /* 0x000fe20000000800 */
[----:B------:R-:W-:Y:S01]  /*d920*/  @!PT LDS RZ, [RZ] ;  /* 0x00000000fffff984 */ /* 0x000fe20000000800 */
[----:B------:R-:W-:Y:S01]  /*d930*/  @!PT LDS RZ, [RZ] ;  /* 0x00000000fffff984 */ /* 0x000fe20000000800 */
[----:B---3--:R1:W-:Y:S02]  /*d940*/  LDGSTS.E.BYPASS.LTC128B.128 [R12+0x5080], [R6.64], !P1 ;  /* 0x05080000060c7fae */ /* 0x0083e4000c901d52 */
[----:B-1----:R-:W-:Y:S05]  /*d950*/  IADD3 R6, P0, R13, R159, RZ ;  /* 0x0000009f0d067210 */ /* 0x002fea0007f1e0ff */
[----:B------:R-:W-:Y:S05]  /*d960*/  IMAD.X R7, R5, 0x1, R4, P0 ;  /* 0x0000000105077824 */ /* 0x000fea00000e0604 */
[----:B------:R1:W-:Y:S02]  /*d970*/  LDGSTS.E.BYPASS.LTC128B.128 [R12+0x6880], [R6.64], !P6 ;  /* 0x06880000060c7fae */ /* 0x0003e4000f101d52 */
[----:B-1----:R-:W-:Y:S05]  /*d980*/  IADD3 R6, P0, R13, R157, RZ ;  /* 0x0000009d0d067210 */ /* 0x002fea0007f1e0ff */
[----:B------:R-:W-:Y:S01]  /*d990*/  IMAD.X R7, R5, 0x1, R158, P0 ;  /* 0x0000000105077824 */ /* 0x000fe200000e069e */
[----:B------:R-:W-:Y:S04]  /*d9a0*/  IADD3 R4, P0, R13, R0, RZ ;  /* 0x000000000d047210 */ /* 0x000fe80007f1e0ff */
[----:B------:R1:W-:Y:S01]  /*d9b0*/  LDGSTS.E.BYPASS.LTC128B.128 [R12+0x8080], [R6.64], !P5 ;  /* 0x08080000060c7fae */ /* 0x0003e2000e901d52 */
[----:B------:R-:W-:Y:S05]  /*d9c0*/  IMAD.X R5, R5, 0x1, R2, P0 ;  /* 0x0000000105057824 */ /* 0x000fea00000e0602 */
[----:B------:R1:W-:Y:S03]  /*d9d0*/  LDGSTS.E.BYPASS.LTC128B.128 [R12+0x9880], [R4.64], !P4 ;  /* 0x09880000040c7fae */ /* 0x0003e6000e101d52 */
.L_x_303:
[----:B------:R-:W-:Y:S05]  /*d9e0*/  BSYNC B0 ;  /* 0x0000000000007941 */ /* 0x000fea0003800000 */
.L_x_302:
        /* <DEDUP_REMOVED lines=159> */
[----:B------:R-:W2:Y:S01]  /*e3e0*/  MUFU.TANH R179, R15 ;  /* 0x0000000f00b37308 */ /* 0x000ea20000002400 */
[----:B------:R-:W-:Y:S01]  /*e3f0*/  BAR.SYNC.DEFER_BLOCKING 0x0 ;  /* 0x0000000000007b1d */ /* 0x000fe20000010000 */
[----:B-----5:R-:W-:Y:S02]  /*e400*/  FMUL.FTZ R9, R14, c[0x0][0x320] ;  /* 0x0000c8000e097a20 */ /* 0x020fe40000410000 */
[----:B------:R-:W-:Y:S06]  /*e410*/  FMUL.FTZ R14, R17, c[0x0][0x320] ;  /* 0x0000c800110e7a20 */ /* 0x000fec0000410000 */
[----:B------:R5:W2:Y:S01]  /*e420*/  MUFU.TANH R178, R18 ;  /* 0x0000001200b27308 */ /* 0x000aa20000002400 */
[----:B-1----:R-:W-:Y:S02]  /*e430*/  FMUL.FTZ R11, R12, c[0x0][0x320] ;  /* 0x0000c8000c0b7a20 */ /* 0x002fe40000410000 */
[----:B------:R-:W-:Y:S02]  /*e440*/  FMUL.FTZ R12, R13, c[0x0][0x320] ;  /* 0x0000c8000d0c7a20 */ /* 0x000fe40000410000 */
[----:B------:R-:W-:Y:S05]  /*e450*/  FMUL.FTZ R13, R16, c[0x0][0x320] ;  /* 0x0000c800100d7a20 */ /* 0x000fea0000410000 */
[----:B------:R-:W1:Y:S10]  /*e460*/  MUFU.TANH R8, R8 ;  /* 0x0000000800087308 */ /* 0x000e740000002400 */
        /* <DEDUP_REMOVED lines=8> */
[----:B------:R-:W-:Y:S02]  /*e4f0*/  FMUL.FTZ R17, R21, c[0x0][0x320] ;  /* 0x0000c80015117a20 */ /* 0x000fe40000410000 */
[----:B------:R-:W-:Y:S02]  /*e500*/  FMUL.FTZ R6, R22, c[0x0][0x320] ;  /* 0x0000c80016067a20 */ /* 0x000fe40000410000 */
[----:B------:R-:W-:Y:S03]  /*e510*/  FMUL.FTZ R5, R23, c[0x0][0x320] ;  /* 0x0000c80017057a20 */ /* 0x000fe60000410000 */
[----:B-----5:R-:W-:Y:S02]  /*e520*/  FMUL.FTZ R18, R24, c[0x0][0x320] ;  /* 0x0000c80018127a20 */ /* 0x020fe40000410000 */
[----:B------:R-:W-:Y:S01]  /*e530*/  FMUL.FTZ R19, R25, c[0x0][0x320] ;  /* 0x0000c80019137a20 */ /* 0x000fe20000410000 */
[----:B------:R-:W1:Y:S01]  /*e540*/  MUFU.TANH R13, R13 ;  /* 0x0000000d000d7308 */ /* 0x000e620000002400 */
        /* <DEDUP_REMOVED lines=19> */
[----:B------:R-:W4:Y:S01]  /*e680*/  LDL.LU R26, [R1+0x4c] ;  /* 0x00004c00011a7983 */ /* 0x000f220000300800 */
[----:B------:R-:W-:Y:S03]  /*e690*/  IMAD.U32 R20, RZ, RZ, UR4 ;  /* 0x00000004ff147e24 */ /* 0x000fe6000f8e00ff */
[----:B------:R-:W5:Y:S04]  /*e6a0*/  LDL R170, [R1+0x3c] ;  /* 0x00003c0001aa7983 */ /* 0x000f680000100800 */
        /* <DEDUP_REMOVED lines=18> */
[----:B---3--:R-:W-:Y:S04]  /*e7d0*/  IMAD.WIDE.U32 R22, R27, c[0x0][0x1e0], RZ ;  /* 0x000078001b167a25 */ /* 0x008fe800078e00ff */
[----:B------:R-:W-:Y:S01]  /*e7e0*/  IMAD.IADD R23, R23, 0x1, R20 ;  /* 0x0000000117177824 */ /* 0x000fe200078e0214 */
[----:B--2---:R2:W-:Y:S01]  /*e7f0*/  STL [R1+0x8], R25 ;  /* 0x0000081901007387 */ /* 0x0045e20000100800 */
[----:B------:R-:W-:Y:S02]  /*e800*/  SHF.R.S32.HI R20, RZ, 0x1f, R25 ;  /* 0x0000001fff147819 */ /* 0x000fe40000011419 */
[C---:B------:R-:W-:Y:S04]  /*e810*/  IMAD.WIDE.U32 R22, R25.reuse, c[0x0][0x1f0], R22 ;  /* 0x00007c0019167a25 */ /* 0x040fe800078e0016 */
[----:B------:R-:W-:Y:S01]  /*e820*/  IMAD R20, R20, c[0x0][0x1f0], RZ ;  /* 0x00007c0014147a24 */ /* 0x000fe200078e02ff */
[----:B------:R-:W-:Y:S03]  /*e830*/  IADD3 R22, P0, R22, UR26, RZ ;  /* 0x0000001a16167c10 */ /* 0x000fe6000ff1e0ff */
[----:B------:R-:W-:Y:S05]  /*e840*/  IMAD R20, R25, c[0x0][0x1f4], R20 ;  /* 0x00007d0019147a24 */ /* 0x000fea00078e0214 */
[----:B------:R-:W-:Y:S02]  /*e850*/  IADD3.X R20, R23, UR22, R20, P0, !PT ;  /* 0x0000001617147c10 */ /* 0x000fe400087fe414 */
[C---:B------:R-:W-:Y:S04]  /*e860*/  LEA R21, P0, R22.reuse, c[0x0][0x1c8], 0x1 ;  /* 0x0000720016157a11 */ /* 0x040fe800078008ff */
[----:B------:R-:W-:Y:S02]  /*e870*/  LEA.HI.X R20, R22, c[0x0][0x1cc], R20, 0x1, P0 ;  /* 0x0000730016147a11 */ /* 0x000fe400000f0c14 */
[----:B------:R-:W5:Y:S04]  /*e880*/  SHFL.IDX PT, R22, R21, RZ, 0x181f ;  /* 0x00181fff15167589 */ /* 0x000f6800000e0000 */
[----:B--2---:R-:W2:Y:S04]  /*e890*/  S2R R25, SR_TID.X ;  /* 0x0000000000197919 */ /* 0x004ea80000002100 */
[----:B------:R-:W4:Y:S04]  /*e8a0*/  SHFL.IDX PT, R23, R20, RZ, 0x181f ;  /* 0x00181fff14177589 */ /* 0x000f2800000e0000 */
[----:B------:R-:W3:Y:S04]  /*e8b0*/  SHFL.IDX PT, R21, R21, 0x1, 0x181f ;  /* 0x00381f0015157f89 */ /* 0x000ee800000e0000 */
[----:B------:R-:W1:Y:S01]  /*e8c0*/  SHFL.IDX PT, R20, R20, 0x1, 0x181f ;  /* 0x00381f0014147f89 */ /* 0x000e6200000e0000 */
[----:B--2---:R-:W-:Y:S04]  /*e8d0*/  SHF.R.S32.HI R27, RZ, 0x1f, R25 ;  /* 0x0000001fff1b7819 */ /* 0x004fe80000011419 */
[----:B------:R-:W-:Y:S04]  /*e8e0*/  LEA.HI R27, R27, R25, RZ, 0x3 ;  /* 0x000000191b1b7211 */ /* 0x000fe800078f18ff */
[----:B------:R-:W-:Y:S04]  /*e8f0*/  SHF.R.S32.HI R27, RZ, 0x3, R27 ;  /* 0x00000003ff1b7819 */ /* 0x000fe8000001141b */
[----:B------:R-:W-:Y:S04]  /*e900*/  IADD3 R27, -R27, 0x30, RZ ;  /* 0x000000301b1b7810 */ /* 0x000fe80007ffe1ff */
[----:B------:R-:W-:Y:S11]  /*e910*/  ISETP.GE.AND P1, PT, R27, 0x1, PT ;  /* 0x000000011b00780c */ /* 0x000ff60003f26270 */
[----:B------:R-:W-:Y:S02]  /*e920*/  @!UPT UIADD3 URZ, URZ, URZ, URZ ;  /* 0x0000003f3f3ff290 */ /* 0x000fe4000fffe03f */
[C---:B-----5:R-:W-:Y:S05]  /*e930*/  @P1 IADD3 R24, P0, R22.reuse, R170, RZ ;  /* 0x000000aa16181210 */ /* 0x060fea0007f1e0ff */
[C---:B----4-:R-:W-:Y:S05]  /*e940*/  @P1 IMAD.X R25, R23.reuse, 0x1, R174, P0 ;  /* 0x0000000117191824 */ /* 0x050fea00000e06ae */
[----:B------:R2:W-:Y:S02]  /*e950*/  @P1 LDGSTS.E.BYPASS.LTC128B.128 [R175+0x14080], [R24.64], !P2 ;  /* 0x1408000018af1fae */ /* 0x0005e4000d101d52 */
[C---:B--2---:R-:W-:Y:S05]  /*e960*/  @P1 IADD3 R24, P0, R22.reuse, R159, RZ ;  /* 0x0000009f16181210 */ /* 0x044fea0007f1e0ff */
[C---:B------:R-:W-:Y:S05]  /*e970*/  @P1 IMAD.X R25, R23.reuse, 0x1, R26, P0 ;  /* 0x0000000117191824 */ /* 0x040fea00000e061a */
[----:B------:R2:W-:Y:S02]  /*e980*/  @P1 LDGSTS.E.BYPASS.LTC128B.128 [R175+0x15880], [R24.64], !P6 ;  /* 0x1588000018af1fae */ /* 0x0005e4000f101d52 */
[C---:B--2---:R-:W-:Y:S05]  /*e990*/  @P1 IADD3 R24, P0, R22.reuse, R157, RZ ;  /* 0x0000009d16181210 */ /* 0x044fea0007f1e0ff */
[C---:B------:R-:W-:Y:S01]  /*e9a0*/  @P1 IMAD.X R25, R23.reuse, 0x1, R158, P0 ;  /* 0x0000000117191824 */ /* 0x040fe200000e069e */
[----:B------:R-:W-:Y:S04]  /*e9b0*/  @P1 IADD3 R22, P0, R22, R0, RZ ;  /* 0x0000000016161210 */ /* 0x000fe80007f1e0ff */
[----:B------:R3:W-:Y:S01]  /*e9c0*/  @P1 LDGSTS.E.BYPASS.LTC128B.128 [R175+0x17080], [R24.64], !P5 ;  /* 0x1708000018af1fae */ /* 0x0007e2000e901d52 */
[----:B------:R-:W-:Y:S01]  /*e9d0*/  @P1 IMAD.X R23, R23, 0x1, R2, P0 ;  /* 0x0000000117171824 */ /* 0x000fe200000e0602 */
[----:B------:R-:W-:Y:S04]  /*e9e0*/  ISETP.GE.AND P0, PT, R27, 0x21, PT ;  /* 0x000000211b00780c */ /* 0x000fe80003f06270 */
[----:B------:R2:W-:Y:S09]  /*e9f0*/  @P1 LDGSTS.E.BYPASS.LTC128B.128 [R175+0x18880], [R22.64], !P4 ;  /* 0x1888000016af1fae */ /* 0x0005f2000e101d52 */
[C---:B---3--:R-:W-:Y:S05]  /*ea00*/  @P0 IADD3 R24, P2, R21.reuse, R159, RZ ;  /* 0x0000009f15180210 */ /* 0x048fea0007f5e0ff */
[C---:B-1----:R-:W-:Y:S01]  /*ea10*/  @P0 IMAD.X R25, R20.reuse, 0x1, R26, P2 ;  /* 0x0000000114190824 */ /* 0x042fe200010e061a */
[C---:B------:R-:W-:Y:S02]  /*ea20*/  @P0 IADD3 R26, P2, R21.reuse, R157, RZ ;  /* 0x0000009d151a0210 */ /* 0x040fe40007f5e0ff */
[----:B--2---:R-:W-:Y:S03]  /*ea30*/  @P0 IADD3 R22, P1, R21, R170, RZ ;  /* 0x000000aa15160210 */ /* 0x004fe60007f3e0ff */
[C---:B------:R-:W-:Y:S01]  /*ea40*/  @P0 IMAD.X R27, R20.reuse, 0x1, R158, P2 ;  /* 0x00000001141b0824 */ /* 0x040fe200010e069e */
[----:B------:R-:W-:Y:S01]  /*ea50*/  ISETP.GE.AND P2, PT, R171, c[0x0][0x1d4], PT ;  /* 0x00007500ab007a0c */ /* 0x000fe20003f46270 */
[C---:B------:R-:W-:Y:S01]  /*ea60*/  @P0 IMAD.X R23, R20.reuse, 0x1, R174, P1 ;  /* 0x0000000114170824 */ /* 0x040fe200008e06ae */
[----:B------:R-:W-:Y:S05]  /*ea70*/  @P0 IADD3 R158, P1, R21, R0, RZ ;  /* 0x00000000159e0210 */ /* 0x000fea0007f3e0ff */
[----:B------:R-:W-:Y:S06]  /*ea80*/  @P0 IMAD.X R159, R20, 0x1, R2, P1 ;  /* 0x00000001149f0824 */ /* 0x000fec00008e0602 */
[----:B------:R1:W-:Y:S04]  /*ea90*/  @P0 LDGSTS.E.BYPASS.LTC128B.128 [R175+0x15080], [R22.64], !P2 ;  /* 0x1508000016af0fae */ /* 0x0003e8000d101d52 */
[----:B------:R1:W-:Y:S04]  /*eaa0*/  @P0 LDGSTS.E.BYPASS.LTC128B.128 [R175+0x16880], [R24.64], !P6 ;  /* 0x1688000018af0fae */ /* 0x0003e8000f101d52 */
[----:B------:R1:W-:Y:S04]  /*eab0*/  @P0 LDGSTS.E.BYPASS.LTC128B.128 [R175+0x18080], [R26.64], !P5 ;  /* 0x180800001aaf0fae */ /* 0x0003e8000e901d52 */
[----:B------:R1:W-:Y:S02]  /*eac0*/  @P0 LDGSTS.E.BYPASS.LTC128B.128 [R175+0x19880], [R158.64], !P4 ;  /* 0x198800009eaf0fae */ /* 0x0003e4000e101d52 */
.L_x_305:
        /* <DEDUP_REMOVED lines=17> */
[----:B------:R-:W-:Y:S04]  /*ebe0*/  IADD3 R0, -R0, UR8, R2 ;  /* 0x0000000800007c10 */ /* 0x000fe8000fffe102 */
[C---:B------:R-:W-:Y:S02]  /*ebf0*/  IADD3 R24, R0.reuse, c[0x0][0x328], RZ ;  /* 0x0000ca0000187a10 */ /* 0x040fe40007ffe0ff */
[----:B------:R-:W-:Y:S02]  /*ec00*/  IADD3 R2, R0, UR24, RZ ;  /* 0x0000001800027c10 */ /* 0x000fe4000fffe0ff */
[----:B------:R-:W-:Y:S01]  /*ec10*/  IADD3 R0, -R21, UR4, RZ ;  /* 0x0000000415007c10 */ /* 0x000fe2000fffe1ff */
        /* <DEDUP_REMOVED lines=17> */
.L_x_308:
[----:B------:R-:W-:Y:S04]  /*ed30*/  MOV R20, 0x1 ;  /* 0x0000000100147802 */ /* 0x000fe80000000f00 */
[----:B------:R-:W-:Y:S11]  /*ed40*/  ISETP.NE.AND P0, PT, R20, c[0x0][0x32c], PT ;  /* 0x0000cb0014007a0c */ /* 0x000ff60003f05270 */
[----:B------:R-:W-:Y:S02]  /*ed50*/  @!UPT UIADD3 URZ, URZ, URZ, URZ ;  /* 0x0000003f3f3ff290 */ /* 0x000fe4000fffe03f */
[----:B------:R-:W-:Y:S05]  /*ed60*/  @P0 IMAD.HI.U32 R20, R21, c[0x0][0x330], RZ ;  /* 0x0000cc0015140a27 */ /* 0x000fea00078e00ff */
[----:B------:R-:W-:Y:S02]  /*ed70*/  @P0 SHF.R.U32.HI R21, RZ, c[0x0][0x334], R20 ;  /* 0x0000cd00ff150a19 */ /* 0x000fe40000011614 */
.L_x_309:
[----:B------:R-:W-:Y:S05]  /*ed80*/  BSYNC B0 ;  /* 0x0000000000007941 */ /* 0x000fea0003800000 */
.L_x_307:
[----:B------:R-:W-:Y:S05]  /*ed90*/  IMAD R20, R21, c[0x0][0x32c], R0 ;  /* 0x0000cb0015147a24 */ /* 0x000fea00078e0200 */
[----:B------:R-:W-:Y:S02]  /*eda0*/  IMNMX R26, R26, R20, !PT ;  /* 0x000000141a1a7217 */ /* 0x000fe40007800200 */
[----:B------:R-:W-:Y:S04]  /*edb0*/  IADD3 R20, R20, c[0x0][0x32c], RZ ;  /* 0x0000cb0014147a10 */ /* 0x000fe80007ffe0ff */
[----:B------:R-:W-:Y:S02]  /*edc0*/  IMNMX R27, R27, R20, PT ;  /* 0x000000141b1b7217 */ /* 0x000fe40003800200 */
.L_x_306:
        /* <DEDUP_REMOVED lines=43> */
[----:B------:R-:W-:Y:S01]  /*f080*/  PLOP3.LUT P0, PT, PT, PT, UP5, 0x40, 0x0 ;  /* 0x000000000000781c */ /* 0x000fe20003f0e858 */
[----:B------:R-:W1:Y:S03]  /*f090*/  SHFL.IDX PT, R12, R25, 0x1, 0x1c1f ;  /* 0x003c1f00190c7f89 */ /* 0x000e6600000e0000 */
        /* <DEDUP_REMOVED lines=8> */
[----:B------:R-:W-:Y:S04]  /*f120*/  ISETP.GT.AND P0, PT, R26, 0x20, P0 ;  /* 0x000000201a00780c */ /* 0x000fe80000704270 */
[C---:B------:R-:W-:Y:S04]  /*f130*/  ISETP.LT.OR P0, PT, R27.reuse, 0x21, P0 ;  /* 0x000000211b00780c */ /* 0x040fe80000701670 */
[----:B------:R-:W-:Y:S01]  /*f140*/  FSEL R175, R16, -INF , !P0 ;  /* 0xff80000010af7808 */ /* 0x000fe20004000000 */
[--C-:B-1----:R-:W-:Y:S01]  /*f150*/  IMAD.IADD R16, R2, 0x1, R12.reuse ;  /* 0x0000000102107824 */ /* 0x102fe200078e020c */
[----:B------:R-:W-:Y:S04]  /*f160*/  PLOP3.LUT P0, PT, PT, PT, UP2, 0x40, 0x0 ;  /* 0x000000000000781c */ /* 0x000fe80003f0e828 */
[----:B------:R-:W-:Y:S04]  /*f170*/  ISETP.GT.AND P0, PT, R26, 0x21, P0 ;  /* 0x000000211a00780c */ /* 0x000fe80000704270 */
[----:B------:R-:W-:Y:S04]  /*f180*/  ISETP.LT.OR P0, PT, R27, 0x22, P0 ;  /* 0x000000221b00780c */ /* 0x000fe80000701670 */
[----:B------:R-:W-:Y:S01]  /*f190*/  FSEL R174, R17, -INF , !P0 ;  /* 0xff80000011ae7808 */ /* 0x000fe20004000000 */
[----:B------:R-:W-:Y:S01]  /*f1a0*/  IMAD.IADD R17, R24, 0x1, R12 ;  /* 0x0000000118117824 */ /* 0x000fe200078e020c */
[----:B------:R-:W-:Y:S04]  /*f1b0*/  PLOP3.LUT P0, PT, PT, PT, UP1, 0x40, 0x0 ;  /* 0x000000000000781c */ /* 0x000fe80003f0e818 */
[----:B------:R-:W-:Y:S04]  /*f1c0*/  ISETP.GT.AND P0, PT, R26, 0x28, P0 ;  /* 0x000000281a00780c */ /* 0x000fe80000704270 */
[C---:B------:R-:W-:Y:S04]  /*f1d0*/  ISETP.LT.OR P0, PT, R27.reuse, 0x29, P0 ;  /* 0x000000291b00780c */ /* 0x040fe80000701670 */
        /* <DEDUP_REMOVED lines=23> */
.L_x_312:
[----:B------:R-:W-:Y:S04]  /*f350*/  MOV R2, 0x1 ;  /* 0x0000000100027802 */ /* 0x000fe80000000f00 */
[----:B------:R-:W-:Y:S11]  /*f360*/  ISETP.NE.AND P0, PT, R2, c[0x0][0x32c], PT ;  /* 0x0000cb0002007a0c */ /* 0x000ff60003f05270 */
[----:B------:R-:W-:Y:S02]  /*f370*/  @!UPT UIADD3 URZ, URZ, URZ, URZ ;  /* 0x0000003f3f3ff290 */ /* 0x000fe4000fffe03f */
[----:B------:R-:W-:Y:S05]  /*f380*/  @P0 IMAD.HI.U32 R2, R12, c[0x0][0x330], RZ ;  /* 0x0000cc000c020a27 */ /* 0x000fea00078e00ff */
[----:B------:R-:W-:Y:S02]  /*f390*/  @P0 SHF.R.U32.HI R12, RZ, c[0x0][0x334], R2 ;  /* 0x0000cd00ff0c0a19 */ /* 0x000fe40000011602 */
.L_x_313:
[----:B------:R-:W-:Y:S05]  /*f3a0*/  BSYNC B0 ;  /* 0x0000000000007941 */ /* 0x000fea0003800000 */
.L_x_311:
[----:B------:R-:W-:Y:S05]  /*f3b0*/  IMAD R0, R12, c[0x0][0x32c], R0 ;  /* 0x0000cb000c007a24 */ /* 0x000fea00078e0200 */
[----:B------:R-:W-:Y:S02]  /*f3c0*/  IMNMX R16, R16, R0, !PT ;  /* 0x0000000010107217 */ /* 0x000fe40007800200 */
[----:B------:R-:W-:Y:S04]  /*f3d0*/  IADD3 R0, R0, c[0x0][0x32c], RZ ;  /* 0x0000cb0000007a10 */ /* 0x000fe80007ffe0ff */
[----:B------:R-:W-:Y:S02]  /*f3e0*/  IMNMX R17, R17, R0, PT ;  /* 0x0000000011117217 */ /* 0x000fe40003800200 */
.L_x_310:
        /* <DEDUP_REMOVED lines=45> */
[--C-:B------:R-:W-:Y:S02]  /*f6c0*/  FFMA.FTZ R13, R22, c[0x0][0x2d0], -R172.reuse ;  /* 0x0000b400160d7a23 */ /* 0x100fe400000108ac */
[----:B------:R-:W-:Y:S01]  /*f6d0*/  ISETP.GT.AND P0, PT, R16, 0x1, P0 ;  /* 0x000000011000780c */ /* 0x000fe20000704270 */
[----:B------:R-:W-:Y:S01]  /*f6e0*/  MUFU.EX2 R18, R18 ;  /* 0x0000001200127308 */ /* 0x000fe20000000800 */
[--C-:B------:R-:W-:Y:S02]  /*f6f0*/  FFMA.FTZ R12, R8, c[0x0][0x2d0], -R172.reuse ;  /* 0x0000b400080c7a23 */ /* 0x100fe400000108ac */
[----:B------:R-:W-:Y:S01]  /*f700*/  ISETP.LT.OR P0, PT, R17, 0x2, P0 ;  /* 0x000000021100780c */ /* 0x000fe20000701670 */
[--C-:B------:R-:W-:Y:S02]  /*f710*/  FFMA.FTZ R8, R168, c[0x0][0x2d0], -R172.reuse ;  /* 0x0000b400a8087a23 */ /* 0x100fe400000108ac */
[--C-:B------:R-:W-:Y:S01]  /*f720*/  FFMA.FTZ R171, R21, c[0x0][0x2d0], -R172.reuse ;  /* 0x0000b40015ab7a23 */ /* 0x100fe200000108ac */
[----:B------:R-:W-:Y:S01]  /*f730*/  FSEL R11, R176, -INF , !P0 ;  /* 0xff800000b00b7808 */ /* 0x000fe20004000000 */
[--C-:B------:R-:W-:Y:S01]  /*f740*/  FFMA.FTZ R175, R175, c[0x0][0x2d0], -R172.reuse ;  /* 0x0000b400afaf7a23 */ /* 0x100fe200000108ac */
[----:B------:R-:W-:Y:S01]  /*f750*/  PLOP3.LUT P0, PT, PT, PT, UP2, 0x40, 0x0 ;  /* 0x000000000000781c */ /* 0x000fe20003f0e828 */
[----:B------:R-:W-:Y:S01]  /*f760*/  UISETP.NE.AND UP2, UPT, UR28, URZ, UPT ;  /* 0x0000003f1c00728c */ /* 0x000fe2000bf45270 */
[----:B------:R-:W1:Y:S01]  /*f770*/  MUFU.EX2 R13, R13 ;  /* 0x0000000d000d7308 */ /* 0x000e620000000800 */
[--C-:B------:R-:W-:Y:S01]  /*f780*/  FFMA.FTZ R174, R174, c[0x0][0x2d0], -R172.reuse ;  /* 0x0000b400aeae7a23 */ /* 0x100fe200000108ac */
[----:B------:R-:W-:Y:S01]  /*f790*/  ISETP.GT.AND P0, PT, R16, 0x8, P0 ;  /* 0x000000081000780c */ /* 0x000fe20000704270 */
[--C-:B------:R-:W-:Y:S02]  /*f7a0*/  FFMA.FTZ R173, R173, c[0x0][0x2d0], -R172.reuse ;  /* 0x0000b400adad7a23 */ /* 0x100fe400000108ac */
[----:B------:R-:W-:Y:S01]  /*f7b0*/  FFMA.FTZ R172, R19, c[0x0][0x2d0], -R172 ;  /* 0x0000b40013ac7a23 */ /* 0x000fe200000108ac */
[C---:B------:R-:W-:Y:S04]  /*f7c0*/  ISETP.LT.OR P0, PT, R17.reuse, 0x9, P0 ;  /* 0x000000091100780c */ /* 0x040fe80000701670 */
[----:B------:R-:W-:Y:S01]  /*f7d0*/  FSEL R10, R10, -INF , !P0 ;  /* 0xff8000000a0a7808 */ /* 0x000fe20004000000 */
[----:B------:R-:W-:Y:S01]  /*f7e0*/  MUFU.EX2 R12, R12 ;  /* 0x0000000c000c7308 */ /* 0x000fe20000000800 */
[----:B------:R-:W-:Y:S01]  /*f7f0*/  PLOP3.LUT P0, PT, PT, PT, UP1, 0x40, 0x0 ;  /* 0x000000000000781c */ /* 0x000fe20003f0e818 */
[----:B------:R-:W-:Y:S03]  /*f800*/  UISETP.NE.AND UP1, UPT, UR23, URZ, UPT ;  /* 0x0000003f1700728c */ /* 0x000fe6000bf25270 */
[C---:B------:R-:W-:Y:S04]  /*f810*/  ISETP.GT.AND P0, PT, R16.reuse, 0x9, P0 ;  /* 0x000000091000780c */ /* 0x040fe80000704270 */
[----:B------:R-:W-:Y:S01]  /*f820*/  ISETP.LT.OR P0, PT, R17, 0xa, P0 ;  /* 0x0000000a1100780c */ /* 0x000fe20000701670 */
[----:B------:R-:W-:Y:S03]  /*f830*/  MUFU.EX2 R8, R8 ;  /* 0x0000000800087308 */ /* 0x000fe60000000800 */
[----:B------:R-:W-:Y:S02]  /*f840*/  FSEL R169, R169, -INF , !P0 ;  /* 0xff800000a9a97808 */ /* 0x000fe40004000000 */
[----:B------:R-:W-:Y:S01]  /*f850*/  PLOP3.LUT P0, PT, PT, PT, UP0, 0x40, 0x0 ;  /* 0x000000000000781c */ /* 0x000fe20003f0e808 */
[----:B------:R-:W-:Y:S01]  /*f860*/  UISETP.NE.AND UP0, UPT, UR20, URZ, UPT ;  /* 0x0000003f1400728c */ /* 0x000fe2000bf05270 */
[----:B-1----:R-:W-:Y:S02]  /*f870*/  F2FP.PACK_AB R168, R13, R18 ;  /* 0x000000120da8723e */ /* 0x002fe400000000ff */
[C---:B------:R-:W-:Y:S01]  /*f880*/  ISETP.GT.AND P0, PT, R16.reuse, 0x10, P0 ;  /* 0x000000101000780c */ /* 0x040fe20000704270 */
[----:B------:R-:W-:Y:S03]  /*f890*/  MUFU.EX2 R172, R172 ;  /* 0x000000ac00ac7308 */ /* 0x000fe60000000800 */
[----:B------:R-:W-:Y:S04]  /*f8a0*/  ISETP.LT.OR P0, PT, R17, 0x11, P0 ;  /* 0x000000111100780c */ /* 0x000fe80000701670 */
        /* <DEDUP_REMOVED lines=19> */
[----:B------:R-:W-:Y:S02]  /*f9e0*/  FSEL R159, R6, -INF , !P0 ;  /* 0xff800000069f7808 */ /* 0x000fe40004000000 */
[----:B------:R-:W1:Y:S01]  /*f9f0*/  MUFU.EX2 R6, R2 ;  /* 0x0000000200067308 */ /* 0x000e620000000800 */
[----:B------:R-:W-:Y:S04]  /*fa00*/  PLOP3.LUT P0, PT, PT, PT, UP2, 0x40, 0x0 ;  /* 0x000000000000781c */ /* 0x000fe80003f0e828 */
[C---:B------:R-:W-:Y:S04]  /*fa10*/  ISETP.GT.AND P0, PT, R16.reuse, 0x21, P0 ;  /* 0x000000211000780c */ /* 0x040fe80000704270 */
[----:B------:R-:W-:Y:S04]  /*fa20*/  ISETP.LT.OR P0, PT, R17, 0x22, P0 ;  /* 0x000000221100780c */ /* 0x000fe80000701670 */
        /* <DEDUP_REMOVED lines=14> */
[----:B------:R-:W-:Y:S01]  /*fb10*/  FMUL.FTZ R29, R6, R29 ;  /* 0x0000001d061d7220 */ /* 0x000fe20000410000 */
[----:B------:R-:W-:Y:S01]  /*fb20*/  ISETP.GT.AND P0, PT, R16, 0x29, P0 ;  /* 0x000000291000780c */ /* 0x000fe20000704270 */
[C---:B------:R-:W-:Y:S01]  /*fb30*/  FMUL.FTZ R16, R6.reuse, R144 ;  /* 0x0000009006107220 */ /* 0x040fe20000410000 */
[----:B------:R-:W-:Y:S01]  /*fb40*/  FMNMX.FTZ R2, R169, R2, !PT ;  /* 0x00000002a9027209 */ /* 0x000fe20007810000 */
[C---:B------:R-:W-:Y:S01]  /*fb50*/  FMUL.FTZ R32, R6.reuse, R32 ;  /* 0x0000002006207220 */ /* 0x040fe20000410000 */
[----:B------:R-:W-:Y:S01]  /*fb60*/  ISETP.LT.OR P0, PT, R17, 0x2a, P0 ;  /* 0x0000002a1100780c */ /* 0x000fe20000701670 */
[----:B------:R-:W-:Y:S01]  /*fb70*/  FMUL.FTZ R17, R6, R145 ;  /* 0x0000009106117220 */ /* 0x000fe20000410000 */
[----:B------:R-:W-:Y:S01]  /*fb80*/  FMNMX.FTZ R2, R24, R2, !PT ;  /* 0x0000000218027209 */ /* 0x000fe20007810000 */
[C---:B------:R-:W-:Y:S01]  /*fb90*/  FMUL.FTZ R33, R6.reuse, R33 ;  /* 0x0000002106217220 */ /* 0x040fe20000410000 */
[----:B------:R-:W-:Y:S01]  /*fba0*/  FSEL R3, R7, -INF , !P0 ;  /* 0xff80000007037808 */ /* 0x000fe20004000000 */
        /* <DEDUP_REMOVED lines=15> */
[----:B------:R-:W-:Y:S01]  /*fca0*/  UISETP.GT.AND UP0, UPT, UR21, UR7, UPT ;  /* 0x000000071500728c */ /* 0x000fe2000bf04270 */
[----:B------:R-:W-:Y:S01]  /*fcb0*/  FMUL.FTZ R48, R6, R48 ;  /* 0x0000003006307220 */ /* 0x000fe20000410000 */
[----:B------:R-:W-:Y:S01]  /*fcc0*/  FMNMX.FTZ R2, R158, R2, !PT ;  /* 0x000000029e027209 */ /* 0x000fe20007810000 */
[----:B--2---:R-:W-:Y:S01]  /*fcd0*/  FFMA.FTZ R5, R6, R170, R18 ;  /* 0x000000aa06057223 */ /* 0x004fe20000010012 */
[----:B------:R-:W-:Y:S01]  /*fce0*/  F2FP.PACK_AB R170, R8, R12 ;  /* 0x0000000c08aa723e */ /* 0x000fe200000000ff */
[C---:B------:R-:W-:Y:S01]  /*fcf0*/  FMUL.FTZ R49, R6.reuse, R49 ;  /* 0x0000003106317220 */ /* 0x040fe20000410000 */
[----:B------:R-:W-:Y:S01]  /*fd00*/  FMNMX.FTZ R2, R157, R2, !PT ;  /* 0x000000029d027209 */ /* 0x000fe20007810000 */
[----:B------:R-:W-:Y:S01]  /*fd10*/  FADD.FTZ R5, R13, R5 ;  /* 0x000000050d057221 */ /* 0x000fe20000010000 */
[----:B------:R-:W-:Y:S01]  /*fd20*/  UMOV UR21, UR4 ;  /* 0x0000000400157c82 */ /* 0x000fe20008000000 */
[----:B------:R-:W-:Y:S01]  /*fd30*/  FMUL.FTZ R13, R6, R141 ;  /* 0x0000008d060d7220 */ /* 0x000fe20000410000 */
[----:B------:R-:W-:Y:S01]  /*fd40*/  FMNMX.FTZ R2, R3, R2, !PT ;  /* 0x0000000203027209 */ /* 0x000fe20007810000 */
[----:B------:R-:W-:Y:S02]  /*fd50*/  FADD.FTZ R5, R12, R5 ;  /* 0x000000050c057221 */ /* 0x000fe40000010000 */
[----:B------:R-:W-:Y:S01]  /*fd60*/  FMUL.FTZ R12, R6, R140 ;  /* 0x0000008c060c7220 */ /* 0x000fe20000410000 */
[----:B------:R-:W-:Y:S01]  /*fd70*/  MOV R140, R26 ;  /* 0x0000001a008c7202 */ /* 0x000fe20000000f00 */
[----:B------:R-:W1:Y:S01]  /*fd80*/  SHFL.BFLY PT, R4, R2, 0x2, 0x1f ;  /* 0x0c401f0002047f89 */ /* 0x000e6200000e0000 */
[----:B------:R-:W-:Y:S02]  /*fd90*/  FADD.FTZ R177, R8, R5 ;  /* 0x0000000508b17221 */ /* 0x000fe40000010000 */
        /* <DEDUP_REMOVED lines=329> */
.L_x_301:
[----:B------:R-:W2:Y:S04]  /*11230*/  LDL.LU R5, [R1+0x44] ;  /* 0x0000440001057983 */ /* 0x000ea80000300800 */
[----:B------:R-:W3:Y:S01]  /*11240*/  LDL.LU R7, [R1+0x40] ;  /* 0x0000400001077983 */ /* 0x000ee20000300800 */
[----:B------:R-:W-:-:S02]  /*11250*/  MOV R8, 0xff800000 ;  /* 0xff80000000087802 */ /* 0x000fc40000000f00 */
[----:B------:R-:W-:Y:S01]  /*11260*/  PLOP3.LUT P2, PT, PT, PT, PT, 0x8, 0x0 ;  /* 0x000000000000781c */ /* 0x000fe20003f4e170 */
[----:B--2---:R-:W2:Y:S04]  /*11270*/  SHFL.BFLY PT, R6, R5, 0x2, 0x1f ;  /* 0x0c401f0005067f89 */ /* 0x004ea800000e0000 */
[----:B-1-3--:R-:W1:Y:S01]  /*11280*/  SHFL.BFLY PT, R4, R7, 0x2, 0x1f ;  /* 0x0c401f0007047f89 */ /* 0x00ae6200000e0000 */
[----:B--2---:R-:W-:Y:S02]  /*11290*/  FADD.FTZ R6, R6, R5 ;  /* 0x0000000506067221 */ /* 0x004fe40000010000 */
[----:B-1----:R-:W-:-:S03]  /*112a0*/  FADD.FTZ R4, R4, R7 ;  /* 0x0000000704047221 */ /* 0x002fc60000010000 */
        /* <DEDUP_REMOVED lines=149> */
.L_x_259:
        /* <DEDUP_REMOVED lines=52> */
[C---:B------:R-:W-:Y:S01]  /*11f40*/  IMAD.IADD R13, R11.reuse, 0x1, R9 ;  /* 0x000000010b0d7824 */ /* 0x040fe200078e0209 */
[C---:B------:R-:W-:Y:S02]  /*11f50*/  IADD3 R12, R11.reuse, 0x80, RZ ;  /* 0x000000800b0c7810 */ /* 0x040fe40007ffe0ff */
[----:B------:R-:W-:Y:S02]  /*11f60*/  IADD3 R5, R11, 0x70, RZ ;  /* 0x000000700b057810 */ /* 0x000fe40007ffe0ff */
[----:B------:R-:W-:Y:S01]  /*11f70*/  @P0 IADD3 R5, R12, 0x10, RZ ;  /* 0x000000100c050810 */ /* 0x000fe20007ffe0ff */
[----:B------:R-:W-:Y:S01]  /*11f80*/  IMAD.MOV.U32 R12, RZ, RZ, 0x40 ;  /* 0x00000040ff0c7424 */ /* 0x000fe200078e00ff */
[----:B------:R-:W-:Y:S02]  /*11f90*/  F2FP.PACK_AB R44, R45, R44 ;  /* 0x0000002c2d2c723e */ /* 0x000fe400000000ff */
[----:B------:R-:W-:Y:S01]  /*11fa0*/  F2FP.PACK_AB R46, R47, R46 ;  /* 0x0000002e2f2e723e */ /* 0x000fe200000000ff */
[----:B------:R-:W-:Y:S01]  /*11fb0*/  IMAD.IADD R9, R9, 0x1, R5 ;  /* 0x0000000109097824 */ /* 0x000fe200078e0205 */
[----:B------:R-:W-:-:S02]  /*11fc0*/  SEL R12, R12, 0xffffffc0, !P2 ;  /* 0xffffffc00c0c7807 */ /* 0x000fc40005000000 */
[----:B------:R-:W-:Y:S02]  /*11fd0*/  F2FP.PACK_AB R48, R49, R48 ;  /* 0x000000303130723e */ /* 0x000fe400000000ff */
        /* <DEDUP_REMOVED lines=8> */
[----:B------:R-:W-:-:S02]  /*12060*/  F2FP.PACK_AB R56, R57, R56 ;  /* 0x000000383938723e */ /* 0x000fc400000000ff */
[----:B------:R-:W-:Y:S01]  /*12070*/  STS [R11+0x480], R134 ;  /* 0x000480860b007388 */ /* 0x000fe20000000800 */
[----:B------:R-:W-:Y:S02]  /*12080*/  F2FP.PACK_AB R58, R59, R58 ;  /* 0x0000003a3b3a723e */ /* 0x000fe400000000ff */
        /* <DEDUP_REMOVED lines=95> */
[----:B------:R-:W-:Y:S04]  /*12680*/  STS [R16+0xc480], R126 ;  /* 0x00c4807e10007388 */ /* 0x000fe80000000800 */
[----:B------:R-:W-:Y:S04]  /*12690*/  STS [R12+0xc000], R128 ;  /* 0x00c000800c007388 */ /* 0x000fe80000000800 */
[----:B------:R3:W-:Y:S01]  /*126a0*/  STS [R12+0xc400], R4 ;  /* 0x00c400040c007388 */ /* 0x0007e20000000800 */
[----:B-1----:R-:W-:-:S02]  /*126b0*/  IMAD.U32 R14, RZ, RZ, UR4 ;  /* 0x00000004ff0e7e24 */ /* 0x002fc4000f8e00ff */
[----:B--2---:R-:W-:Y:S01]  /*126c0*/  IMAD.U32 R15, RZ, RZ, UR5 ;  /* 0x00000005ff0f7e24 */ /* 0x004fe2000f8e00ff */
[----:B------:R-:W-:Y:S06]  /*126d0*/  BAR.SYNC.DEFER_BLOCKING 0x1, 0x100 ;  /* 0x0044000000007b1d */ /* 0x000fec0000010000 */
[----:B------:R-:W-:Y:S02]  /*126e0*/  ULDC.64 UR4, c[0x0][0x508] ;  /* 0x0001420000047ab9 */ /* 0x000fe40000000a00 */
[----:B------:R-:W-:Y:S01]  /*126f0*/  UISETP.NE.U32.AND UP0, UPT, URZ, UR4, UPT ;  /* 0x000000043f00728c */ /* 0x000fe2000bf05070 */
[----:B------:R-:W2:Y:S03]  /*12700*/  @P0 LDG.E R5, [R14.64] ;  /* 0x000000120e050981 */ /* 0x000ea6000c1e1900 */
[----:B------:R-:W-:Y:S01]  /*12710*/  UISETP.NE.AND.EX UP0, UPT, URZ, UR5, UPT, UP0 ;  /* 0x000000053f00728c */ /* 0x000fe2000bf05300 */
[----:B---3--:R-:W-:-:S02]  /*12720*/  IMAD.MOV.U32 R4, RZ, RZ, c[0x0][0x388] ;  /* 0x0000e200ff047624 */ /* 0x008fc400078e00ff */
        /* <DEDUP_REMOVED lines=14> */
[----:B-----5:R1:W2:Y:S04]  /*12810*/  LDG.E R4, [R14.64] ;  /* 0x000000120e047981 */ /* 0x0202a8000c1e1900 */
[----:B-1----:R-:W2:Y:S02]  /*12820*/  LDG.E R14, [R14.64+0x4] ;  /* 0x000004120e0e7981 */ /* 0x002ea4000c1e1900 */
[----:B--2---:R-:W-:Y:S02]  /*12830*/  IADD3 R4, -R4, R14, RZ ;  /* 0x0000000e04047210 */ /* 0x004fe40007ffe1ff */
.L_x_316:
[----:B-1----:R-:W-:Y:S01]  /*12840*/  SHF.R.S32.HI R5, RZ, 0x1f, R10 ;  /* 0x0000001fff057819 */ /* 0x002fe2000001140a */
[----:B------:R-:W-:Y:S01]  /*12850*/  IMAD.MOV.U32 R9, RZ, RZ, c[0x0][0x4e8] ;  /* 0x00013a00ff097624 */ /* 0x000fe200078e00ff */
[----:B------:R-:W-:Y:S01]  /*12860*/  LOP3.LUT R11, R6, 0xffffffe0, RZ, 0xc0, !PT ;  /* 0xffffffe0060b7812 */ /* 0x000fe200078ec0ff */
[----:B------:R-:W1:Y:S01]  /*12870*/  S2R R75, SR_CTAID.X ;  /* 0x00000000004b7919 */ /* 0x000e620000002500 */
[----:B------:R-:W-:Y:S01]  /*12880*/  LEA.HI R5, R5, R10, RZ, 0x3 ;  /* 0x0000000a05057211 */ /* 0x000fe200078f18ff */
[----:B------:R-:W-:Y:S01]  /*12890*/  ULDC.64 UR6, c[0x0][0x490] ;  /* 0x0001240000067ab9 */ /* 0x000fe20000000a00 */
[----:B------:R-:W-:Y:S01]  /*128a0*/  ISETP.NE.AND P1, PT, R9, 0x1, PT ;  /* 0x000000010900780c */ /* 0x000fe20003f25270 */
[----:B------:R-:W-:Y:S01]  /*128b0*/  USHF.R.S32.HI UR11, URZ, 0x1f, UR13 ;  /* 0x0000001f3f0b7899 */ /* 0x000fe2000801140d */
[----:B------:R-:W-:Y:S01]  /*128c0*/  LOP3.LUT R6, R5, 0xffffff8, RZ, 0xc0, !PT ;  /* 0x0ffffff805067812 */ /* 0x000fe200078ec0ff */
[----:B------:R-:W-:Y:S01]  /*128d0*/  IMAD.IADD R5, R0, 0x1, -R11 ;  /* 0x0000000100057824 */ /* 0x000fe200078e0a0b */
[----:B------:R-:W-:Y:S01]  /*128e0*/  ULDC.64 UR4, c[0x0][0x3a0] ;  /* 0x0000e80000047ab9 */ /* 0x000fe20000000a00 */
[----:B------:R-:W-:Y:S01]  /*128f0*/  BSSY B0, `(.L_x_317) ;  /* 0x0000093000007945 */ /* 0x000fe20003800000 */
[----:B------:R-:W-:Y:S01]  /*12900*/  UIMAD UR8, UR9, UR6, URZ ;  /* 0x00000006090872a4 */ /* 0x000fe2000f8e023f */
[----:B------:R-:W-:Y:S01]  /*12910*/  IMAD.IADD R6, R10, 0x1, -R6 ;  /* 0x000000010a067824 */ /* 0x000fe200078e0a06 */
[----:B------:R-:W-:Y:S01]  /*12920*/  SHF.R.S32.HI R9, RZ, 0x1f, R5 ;  /* 0x0000001fff097819 */ /* 0x000fe20000011405 */
[----:B------:R-:W-:Y:S01]  /*12930*/  UMOV UR14, UR20 ;  /* 0x00000014000e7c82 */ /* 0x000fe20008000000 */
[----:B------:R-:W-:Y:S01]  /*12940*/  LEA.HI R10, R3, R3, RZ, 0x1 ;  /* 0x00000003030a7211 */ /* 0x000fe200078f08ff */
[----:B------:R-:W-:Y:S01]  /*12950*/  UMOV UR15, UR21 ;  /* 0x00000015000f7c82 */ /* 0x000fe20008000000 */
[----:B------:R-:W-:Y:S01]  /*12960*/  LEA.HI R9, R9, R5, RZ, 0x2 ;  /* 0x0000000509097211 */ /* 0x000fe200078f10ff */
[----:B------:R-:W-:Y:S01]  /*12970*/  UIMAD UR12, UR21, UR4, URZ ;  /* 0x00000004150c72a4 */ /* 0x000fe2000f8e023f */
[----:B------:R-:W-:Y:S01]  /*12980*/  LOP3.LUT R10, R10, 0x1ffffffe, RZ, 0xc0, !PT ;  /* 0x1ffffffe0a0a7812 */ /* 0x000fe200078ec0ff */
[----:B------:R-:W-:Y:S01]  /*12990*/  USEL UR11, UR11, URZ, !UP1 ;  /* 0x0000003f0b0b7287 */ /* 0x000fe2000c800000 */
[----:B------:R-:W-:Y:S01]  /*129a0*/  SHF.R.S32.HI R9, RZ, 0x2, R9 ;  /* 0x00000002ff097819 */ /* 0x000fe20000011409 */
[----:B------:R-:W-:Y:S01]  /*129b0*/  UIMAD.WIDE.U32 UR14, UR10, UR6, UR14 ;  /* 0x000000060a0e72a5 */ /* 0x000fe2000f8e000e */
[----:B------:R-:W-:Y:S01]  /*129c0*/  LOP3.LUT P2, RZ, R5, 0x3, RZ, 0xc0, !PT ;  /* 0x0000000305ff7812 */ /* 0x000fe2000784c0ff */
[----:B------:R-:W-:Y:S01]  /*129d0*/  IMAD.IADD R3, R3, 0x1, -R10 ;  /* 0x0000000103037824 */ /* 0x000fe200078e0a0a */
[----:B------:R-:W-:Y:S01]  /*129e0*/  UIMAD UR8, UR10, UR7, UR8 ;  /* 0x000000070a0872a4 */ /* 0x000fe2000f8e0208 */
[----:B------:R-:W-:Y:S01]  /*129f0*/  IMAD R6, R6, 0x10, R9 ;  /* 0x0000001006067824 */ /* 0x000fe200078e0209 */
[----:B------:R-:W-:-:S02]  /*12a00*/  UIMAD.WIDE.U32 UR16, UR20, UR4, URZ ;  /* 0x00000004141072a5 */ /* 0x000fc4000f8e003f */
[----:B------:R-:W-:Y:S01]  /*12a10*/  ULDC.64 UR6, c[0x0][0x498] ;  /* 0x0001260000067ab9 */ /* 0x000fe20000000a00 */
[--C-:B------:R-:W-:Y:S01]  /*12a20*/  IMAD R3, R3, 0x8, R6.reuse ;  /* 0x0000000803037824 */ /* 0x100fe200078e0206 */
[----:B------:R-:W-:Y:S01]  /*12a30*/  UIMAD UR12, UR20, UR5, UR12 ;  /* 0x00000005140c72a4 */ /* 0x000fe2000f8e020c */
[C---:B-1----:R-:W-:Y:S01]  /*12a40*/  IMAD R6, R75.reuse, 0x80, R6 ;  /* 0x000000804b067824 */ /* 0x042fe200078e0206 */
[----:B------:R-:W-:Y:S01]  /*12a50*/  USEL UR13, UR13, URZ, !UP1 ;  /* 0x0000003f0d0d7287 */ /* 0x000fe2000c800000 */
[----:B------:R-:W-:Y:S01]  /*12a60*/  IMAD R9, R75, 0x80, R3 ;  /* 0x000000804b097824 */ /* 0x000fe200078e0203 */
[CC--:B------:R-:W-:Y:S01]  /*12a70*/  LEA.HI R3, R2.reuse, R0.reuse, RZ, 0x3 ;  /* 0x0000000002037211 */ /* 0x0c0fe200078f18ff */
[----:B------:R-:W-:Y:S02]  /*12a80*/  UIMAD UR20, UR11, UR6, URZ ;  /* 0x000000060b1472a4 */ /* 0x000fe4000f8e023f */
[----:B------:R-:W-:Y:S01]  /*12a90*/  @P1 IMAD.HI.U32 R5, R9, c[0x0][0x4ec], RZ ;  /* 0x00013b0009051a27 */ /* 0x000fe200078e00ff */
[----:B------:R-:W-:Y:S01]  /*12aa0*/  MOV R12, R9 ;  /* 0x00000009000c7202 */ /* 0x000fe20000000f00 */
[----:B------:R-:W-:Y:S01]  /*12ab0*/  UIADD3 UR15, UR15, UR8, URZ ;  /* 0x000000080f0f7290 */ /* 0x000fe2000fffe03f */
[----:B------:R-:W-:Y:S01]  /*12ac0*/  LOP3.LUT R10, R3, 0xfffffff8, RZ, 0xc0, !PT ;  /* 0xfffffff8030a7812 */ /* 0x000fe200078ec0ff */
[----:B------:R-:W-:Y:S01]  /*12ad0*/  UIMAD UR7, UR13, UR7, UR20 ;  /* 0x000000070d0772a4 */ /* 0x000fe2000f8e0214 */
[----:B------:R-:W-:Y:S01]  /*12ae0*/  @P1 SHF.R.U32.HI R12, RZ, c[0x0][0x4f0], R5 ;  /* 0x00013c00ff0c1a19 */ /* 0x000fe20000011605 */
[----:B------:R-:W-:Y:S01]  /*12af0*/  UIMAD.WIDE.U32 UR14, UR13, UR6, UR14 ;  /* 0x000000060d0e72a5 */ /* 0x000fe2000f8e000e */
[----:B------:R-:W-:Y:S01]  /*12b00*/  LEA.HI R5, R2, R0, RZ, 0x6 ;  /* 0x0000000002057211 */ /* 0x000fe200078f30ff */
[----:B------:R-:W-:Y:S01]  /*12b10*/  IMAD.IADD R0, R0, 0x1, -R10 ;  /* 0x0000000100007824 */ /* 0x000fe200078e0a0a */
[----:B------:R-:W-:Y:S01]  /*12b20*/  SHF.R.S32.HI R3, RZ, 0x3, R3 ;  /* 0x00000003ff037819 */ /* 0x000fe20000011403 */
[--C-:B------:R-:W-:Y:S01]  /*12b30*/  IMAD.MOV R2, RZ, RZ, -R12.reuse ;  /* 0x000000ffff027224 */ /* 0x100fe200078e0a0c */
[----:B------:R-:W-:Y:S01]  /*12b40*/  SHF.R.S32.HI R10, RZ, 0x1f, R12 ;  /* 0x0000001fff0a7819 */ /* 0x000fe2000001140c */
[----:B------:R-:W-:Y:S01]  /*12b50*/  ULDC.64 UR4, c[0x0][0x3e8] ;  /* 0x0000fa0000047ab9 */ /* 0x000fe20000000a00 */
[----:B------:R-:W-:Y:S01]  /*12b60*/  IADD3 R12, P0, R12, UR14, RZ ;  /* 0x0000000e0c0c7c10 */ /* 0x000fe2000ff1e0ff */
[----:B------:R-:W-:Y:S01]  /*12b70*/  IMAD R9, R2, c[0x0][0x4e8], R9 ;  /* 0x00013a0002097a24 */ /* 0x000fe200078e0209 */
[----:B------:R-:W-:Y:S01]  /*12b80*/  UIMAD UR9, UR9, UR4, URZ ;  /* 0x00000004090972a4 */ /* 0x000fe2000f8e023f */
[----:B------:R-:W-:Y:S01]  /*12b90*/  IMAD.U32 R2, RZ, RZ, UR7 ;  /* 0x00000007ff027e24 */ /* 0x000fe2000f8e00ff */
[----:B------:R-:W-:Y:S01]  /*12ba0*/  UIADD3 UR17, UR17, UR12, URZ ;  /* 0x0000000c11117290 */ /* 0x000fe2000fffe03f */
[C---:B------:R-:W-:Y:S01]  /*12bb0*/  IMAD R15, R0.reuse, 0x20, R3 ;  /* 0x00000020000f7824 */ /* 0x040fe200078e0203 */
[----:B------:R-:W-:Y:S01]  /*12bc0*/  SHF.R.S32.HI R11, RZ, 0x1f, R9 ;  /* 0x0000001fff0b7819 */ /* 0x000fe20000011409 */
[----:B------:R-:W-:Y:S01]  /*12bd0*/  IMAD.SHL.U32 R0, R0, 0x8, RZ ;  /* 0x0000000800007824 */ /* 0x000fe200078e00ff */
[----:B------:R-:W-:Y:S01]  /*12be0*/  IADD3.X R13, R10, UR15, R2, P0, !PT ;  /* 0x0000000f0a0d7c10 */ /* 0x000fe200087fe402 */
[----:B------:R-:W-:Y:S01]  /*12bf0*/  IMAD.SHL.U32 R2, R3, 0x40, RZ ;  /* 0x0000004003027824 */ /* 0x000fe200078e00ff */
[----:B------:R-:W-:Y:S01]  /*12c00*/  LEA R15, R75, R15, 0x7 ;  /* 0x0000000f4b0f7211 */ /* 0x000fe200078e38ff */
[----:B------:R-:W-:Y:S01]  /*12c10*/  IMAD R11, R11, c[0x0][0x488], RZ ;  /* 0x000122000b0b7a24 */ /* 0x000fe200078e02ff */
[----:B------:R-:W-:Y:S01]  /*12c20*/  UIMAD UR5, UR10, UR5, UR9 ;  /* 0x000000050a0572a4 */ /* 0x000fe2000f8e0209 */
[----:B------:R-:W-:Y:S01]  /*12c30*/  IMAD.WIDE.U32 R12, R9, c[0x0][0x488], R12 ;  /* 0x00012200090c7a25 */ /* 0x000fe200078e000c */
[----:B------:R-:W-:Y:S01]  /*12c40*/  LOP3.LUT R2, R2, 0x1c0, RZ, 0xc0, !PT ;  /* 0x000001c002027812 */ /* 0x000fe200078ec0ff */
[----:B------:R-:W-:-:S02]  /*12c50*/  UIMAD.WIDE.U32 UR16, UR10, UR4, UR16 ;  /* 0x000000040a1072a5 */ /* 0x000fc4000f8e0010 */
[----:B------:R-:W-:Y:S01]  /*12c60*/  IMAD R11, R9, c[0x0][0x48c], R11 ;  /* 0x00012300090b7a24 */ /* 0x000fe200078e020b */
[----:B------:R-:W-:Y:S01]  /*12c70*/  LEA R10, P0, R12, c[0x0][0x450], 0x2 ;  /* 0x000114000c0a7a11 */ /* 0x000fe200078010ff */
[----:B------:R-:W-:Y:S01]  /*12c80*/  @P1 IMAD.HI.U32 R16, R15, c[0x0][0x4ec], RZ ;  /* 0x00013b000f101a27 */ /* 0x000fe200078e00ff */
[----:B------:R-:W-:Y:S01]  /*12c90*/  SHF.R.U32.HI R9, RZ, 0x3, R2 ;  /* 0x00000003ff097819 */ /* 0x000fe20000011602 */
[----:B------:R-:W-:Y:S01]  /*12ca0*/  ULDC.64 UR6, c[0x0][0x3f0] ;  /* 0x0000fc0000067ab9 */ /* 0x000fe20000000a00 */
[----:B------:R-:W-:Y:S01]  /*12cb0*/  LOP3.LUT R2, R2, 0x38, R0, 0xf8, !PT ;  /* 0x0000003802027812 */ /* 0x000fe200078ef800 */
[----:B------:R-:W-:Y:S01]  /*12cc0*/  IMAD.IADD R11, R13, 0x1, R11 ;  /* 0x000000010d0b7824 */ /* 0x000fe200078e020b */
[----:B------:R-:W-:Y:S01]  /*12cd0*/  UIMAD UR11, UR11, UR6, URZ ;  /* 0x000000060b0b72a4 */ /* 0x000fe2000f8e023f */
[----:B------:R-:W-:Y:S01]  /*12ce0*/  IMAD.MOV.U32 R14, RZ, RZ, R15 ;  /* 0x000000ffff0e7224 */ /* 0x000fe200078e000f */
[----:B------:R-:W-:Y:S01]  /*12cf0*/  @P1 SHF.R.U32.HI R14, RZ, c[0x0][0x4f0], R16 ;  /* 0x00013c00ff0e1a19 */ /* 0x000fe20000011610 */
[----:B------:R-:W-:Y:S01]  /*12d00*/  UIADD3 UR17, UR17, UR5, URZ ;  /* 0x0000000511117290 */ /* 0x000fe2000fffe03f */
[----:B------:R-:W-:Y:S01]  /*12d10*/  LEA.HI.X R11, R12, c[0x0][0x454], R11, 0x2, P0 ;  /* 0x000115000c0b7a11 */ /* 0x000fe200000f140b */
[----:B------:R-:W-:Y:S01]  /*12d20*/  UIMAD UR7, UR13, UR7, UR11 ;  /* 0x000000070d0772a4 */ /* 0x000fe2000f8e020b */
[----:B------:R-:W-:Y:S01]  /*12d30*/  LOP3.LUT R9, R2, R9, RZ, 0x3c, !PT ;  /* 0x0000000902097212 */ /* 0x000fe200078e3cff */
[--C-:B------:R-:W-:Y:S01]  /*12d40*/  IMAD.MOV R18, RZ, RZ, -R14.reuse ;  /* 0x000000ffff127224 */ /* 0x100fe200078e0a0e */
[----:B------:R-:W-:Y:S01]  /*12d50*/  SHF.R.S32.HI R2, RZ, 0x1f, R14 ;  /* 0x0000001fff027819 */ /* 0x000fe2000001140e */
[----:B------:R-:W-:Y:S01]  /*12d60*/  SHFL.IDX PT, R12, R10, RZ, 0x1c1f ;  /* 0x001c1fff0a0c7589 */ /* 0x000fe200000e0000 */
[----:B------:R-:W-:Y:S01]  /*12d70*/  UIMAD.WIDE.U32 UR16, UR13, UR6, UR16 ;  /* 0x000000060d1072a5 */ /* 0x000fe2000f8e0010 */
[----:B------:R-:W-:-:S02]  /*12d80*/  IMAD R18, R18, c[0x0][0x4e8], R15 ;  /* 0x00013a0012127a24 */ /* 0x000fc400078e020f */
[----:B------:R-:W1:Y:S01]  /*12d90*/  SHFL.IDX PT, R13, R11, RZ, 0x1c1f ;  /* 0x001c1fff0b0d7589 */ /* 0x000e6200000e0000 */
[----:B------:R-:W-:Y:S01]  /*12da0*/  UIADD3 UR7, UR17, UR7, URZ ;  /* 0x0000000711077290 */ /* 0x000fe2000fffe03f */
[----:B------:R-:W-:Y:S01]  /*12db0*/  IMAD R15, R2, c[0x0][0x3e0], RZ ;  /* 0x0000f800020f7a24 */ /* 0x000fe200078e02ff */
[----:B------:R-:W-:Y:S01]  /*12dc0*/  MOV R17, UR17 ;  /* 0x0000001100117c02 */ /* 0x000fe20008000f00 */
[----:B------:R-:W-:Y:S01]  /*12dd0*/  SHFL.IDX PT, R10, R10, 0x1, 0x1c1f ;  /* 0x003c1f000a0a7f89 */ /* 0x000fe200000e0000 */
[----:B-----5:R-:W-:Y:S01]  /*12de0*/  IMAD R2, R4, c[0x0][0x4e8], RZ ;  /* 0x00013a0004027a24 */ /* 0x020fe200078e02ff */
[C---:B------:R-:W-:Y:S01]  /*12df0*/  IADD3 R4, R6.reuse, 0x8, RZ ;  /* 0x0000000806047810 */ /* 0x040fe20007ffe0ff */
[----:B------:R-:W-:Y:S01]  /*12e00*/  IMAD.U32 R16, RZ, RZ, UR16 ;  /* 0x00000010ff107e24 */ /* 0x000fe2000f8e00ff */
[----:B------:R-:W2:Y:S01]  /*12e10*/  SHFL.IDX PT, R11, R11, 0x1, 0x1c1f ;  /* 0x003c1f000b0b7f89 */ /* 0x000ea200000e0000 */
[----:B------:R-:W-:Y:S01]  /*12e20*/  IMAD.U32 R17, RZ, RZ, UR7 ;  /* 0x00000007ff117e24 */ /* 0x000fe2000f8e00ff */
[-C--:B------:R-:W-:Y:S01]  /*12e30*/  ISETP.GE.OR P1, PT, R6, R2.reuse, P2 ;  /* 0x000000020600720c */ /* 0x080fe20001726670 */
[----:B------:R-:W-:Y:S01]  /*12e40*/  IMAD.SHL.U32 R5, R5, 0x8, RZ ;  /* 0x0000000805057824 */ /* 0x000fe200078e00ff */
[----:B------:R-:W-:Y:S01]  /*12e50*/  ISETP.GE.OR P0, PT, R4, R2, P2 ;  /* 0x000000020400720c */ /* 0x000fe20001706670 */
[----:B------:R-:W-:Y:S01]  /*12e60*/  IMAD.WIDE.U32 R16, R14, c[0x0][0x3e0], R16 ;  /* 0x0000f8000e107a25 */ /* 0x000fe200078e0010 */
[----:B------:R-:W-:-:S02]  /*12e70*/  SHF.R.S32.HI R6, RZ, 0x1f, R18 ;  /* 0x0000001fff067819 */ /* 0x000fc40000011412 */
[----:B------:R-:W-:Y:S01]  /*12e80*/  LOP3.LUT R5, R9, 0x7ffffe00, R5, 0xf8, !PT ;  /* 0x7ffffe0009057812 */ /* 0x000fe200078ef805 */
[----:B------:R-:W-:Y:S01]  /*12e90*/  IMAD R15, R14, c[0x0][0x3e4], R15 ;  /* 0x0000f9000e0f7a24 */ /* 0x000fe200078e020f */
[----:B------:R-:W-:Y:S01]  /*12ea0*/  MOV R14, R16 ;  /* 0x00000010000e7202 */ /* 0x000fe20000000f00 */
[----:B------:R-:W-:Y:S02]  /*12eb0*/  IMAD R6, R6, c[0x0][0x3d8], RZ ;  /* 0x0000f60006067a24 */ /* 0x000fe400078e02ff */
[----:B------:R-:W-:Y:S02]  /*12ec0*/  IMAD.IADD R15, R17, 0x1, R15 ;  /* 0x00000001110f7824 */ /* 0x000fe400078e020f */
[----:B------:R-:W-:Y:S01]  /*12ed0*/  IMAD.SHL.U32 R16, R5, 0x2, RZ ;  /* 0x0000000205107824 */ /* 0x000fe200078e00ff */
[----:B-1----:R1:W-:Y:S01]  /*12ee0*/  @!P1 ST.E [R12.64], R7 ;  /* 0x000000070c009985 */ /* 0x0023e2000c101912 */
[C---:B------:R-:W-:Y:S02]  /*12ef0*/  IMAD R17, R18.reuse, c[0x0][0x3dc], R6 ;  /* 0x0000f70012117a24 */ /* 0x040fe400078e0206 */
[----:B------:R-:W-:-:S04]  /*12f00*/  IMAD.WIDE.U32 R18, R18, c[0x0][0x3d8], R14 ;  /* 0x0000f60012127a25 */ /* 0x000fc800078e000e */
[----:B------:R-:W-:Y:S01]  /*12f10*/  IMAD.IADD R17, R19, 0x1, R17 ;  /* 0x0000000113117824 */ /* 0x000fe200078e0211 */
[----:B--2---:R1:W-:Y:S01]  /*12f20*/  @!P0 ST.E [R10.64], R8 ;  /* 0x000000080a008985 */ /* 0x0043e2000c101912 */
[C---:B------:R-:W-:Y:S01]  /*12f30*/  LEA R74, P0, R18.reuse, c[0x0][0x380], 0x1 ;  /* 0x0000e000124a7a11 */ /* 0x040fe200078008ff */
[----:B------:R-:W-:Y:S02]  /*12f40*/  IMAD R75, R75, 0x80, R3 ;  /* 0x000000804b4b7824 */ /* 0x000fe400078e0203 */
        /* <DEDUP_REMOVED lines=26> */
[----:B-1----:R-:W1:Y:S01]  /*130f0*/  LDS.128 R16, [R16+0xc080] ;  /* 0x00c0800010107984 */ /* 0x002e620000000c00 */
        /* <DEDUP_REMOVED lines=16> */
[----:B----4-:R2:W-:Y:S04]  /*13200*/  @!P1 ST.E.128 [R68.64], R32 ;  /* 0x0000002044009985 */ /* 0x0105e8000c101d12 */
[----:B-1----:R2:W-:Y:S02]  /*13210*/  @!P0 ST.E.128 [R76.64], R16 ;  /* 0x000000104c008985 */ /* 0x0025e4000c101d12 */
.L_x_318:
[----:B--234-:R-:W-:Y:S05]  /*13220*/  BSYNC B0 ;  /* 0x0000000000007941 */ /* 0x01cfea0003800000 */
.L_x_317:
[----:B------:R-:W-:Y:S01]  /*13230*/  IADD3 R3, R75, 0x20, RZ ;  /* 0x000000204b037810 */ /* 0x000fe20007ffe0ff */
[----:B------:R2:W3:Y:S01]  /*13240*/  SHFL.IDX PT, R35, R73, 0x1, 0x181f ;  /* 0x00381f0049237f89 */ /* 0x0004e200000e0000 */
[----:B------:R-:W-:Y:S02]  /*13250*/  BSSY B0, `(.L_x_319) ;  /* 0x000001c000007945 */ /* 0x000fe40003800000 */
[----:B------:R-:W-:Y:S01]  /*13260*/  ISETP.GE.AND P0, PT, R3, R2, PT ;  /* 0x000000020300720c */ /* 0x000fe20003f06270 */
[----:B------:R2:W4:-:S12]  /*13270*/  SHFL.IDX PT, R34, R74, 0x1, 0x181f ;  /* 0x00381f004a227f89 */ /* 0x00051800000e0000 */
[----:B------:R-:W-:Y:S05]  /*13280*/  @P0 BRA `(.L_x_320) ;  /* 0x0000018000000947 */ /* 0x000fea0003800000 */
[C---:B------:R-:W-:Y:S02]  /*13290*/  IADD3 R32, R0.reuse, 0x40, RZ ;  /* 0x0000004000207810 */ /* 0x040fe40007ffe0ff */
[C---:B------:R-:W-:Y:S02]  /*132a0*/  IADD3 R18, R0.reuse, 0x80, RZ ;  /* 0x0000008000127810 */ /* 0x040fe40007ffe0ff */
[----:B-1----:R-:W-:Y:S02]  /*132b0*/  IADD3 R16, R0, 0xc0, RZ ;  /* 0x000000c000107810 */ /* 0x002fe40007ffe0ff */
        /* <DEDUP_REMOVED lines=21> */
.L_x_320:
[----:B------:R-:W-:Y:S05]  /*13410*/  BSYNC B0 ;  /* 0x0000000000007941 */ /* 0x000fea0003800000 */
.L_x_319:
[----:B------:R-:W-:Y:S01]  /*13420*/  IADD3 R3, R75, 0x40, RZ ;  /* 0x000000404b037810 */ /* 0x000fe20007ffe0ff */
[----:B-1----:R1:W2:Y:S01]  /*13430*/  SHFL.IDX PT, R19, R73, 0x2, 0x181f ;  /* 0x00581f0049137f89 */ /* 0x0022a200000e0000 */
[----:B------:R-:W-:Y:S02]  /*13440*/  BSSY B0, `(.L_x_321) ;  /* 0x000001c000007945 */ /* 0x000fe40003800000 */
[----:B------:R-:W-:Y:S01]  /*13450*/  ISETP.GE.AND P0, PT, R3, R2, PT ;  /* 0x000000020300720c */ /* 0x000fe20003f06270 */
[----:B------:R1:W4:-:S12]  /*13460*/  SHFL.IDX PT, R18, R74, 0x2, 0x181f ;  /* 0x00581f004a127f89 */ /* 0x00031800000e0000 */
        /* <DEDUP_REMOVED lines=12> */
[----:B--2-4-:R-:W-:Y:S01]  /*13530*/  @!P3 IMAD.WIDE R16, R0, 0x2, R18 ;  /* 0x000000020010b825 */ /* 0x014fe200078e0212 */
        /* <DEDUP_REMOVED lines=12> */
.L_x_322:
[----:B------:R-:W-:Y:S05]  /*13600*/  BSYNC B0 ;  /* 0x0000000000007941 */ /* 0x000fea0003800000 */
.L_x_321:
[----:B------:R-:W-:Y:S01]  /*13610*/  IADD3 R75, R75, 0x60, RZ ;  /* 0x000000604b4b7810 */ /* 0x000fe20007ffe0ff */
[----:B--2---:R2:W1:Y:S03]  /*13620*/  SHFL.IDX PT, R11, R73, 0x3, 0x181f ;  /* 0x00781f00490b7f89 */ /* 0x00446600000e0000 */
[----:B------:R-:W-:Y:S01]  /*13630*/  ISETP.GE.AND P0, PT, R75, R2, PT ;  /* 0x000000024b00720c */ /* 0x000fe20003f06270 */
[----:B------:R2:W4:-:S12]  /*13640*/  SHFL.IDX PT, R10, R74, 0x3, 0x181f ;  /* 0x00781f004a0a7f89 */ /* 0x00051800000e0000 */
[----:B------:R-:W-:Y:S05]  /*13650*/  @P0 EXIT ;  /* 0x000000000000094d */ /* 0x000fea0003800000 */
[C---:B------:R-:W-:Y:S02]  /*13660*/  IADD3 R9, R0.reuse, 0x40, RZ ;  /* 0x0000004000097810 */ /* 0x040fe40007ffe0ff */
[C---:B------:R-:W-:Y:S02]  /*13670*/  IADD3 R3, R0.reuse, 0x80, RZ ;  /* 0x0000008000037810 */ /* 0x040fe40007ffe0ff */
        /* <DEDUP_REMOVED lines=10> */
[----:B------:R-:W-:Y:S02]  /*13720*/  @!P2 ST.E.128 [R12.64], R52 ;  /* 0x000000340c00a985 */ /* 0x000fe4000c101d12 */
[----:B------:R-:W-:-:S04]  /*13730*/  @!P1 IMAD.WIDE R8, R8, 0x2, R10 ;  /* 0x0000000208089825 */ /* 0x000fc800078e020a */
[----:B------:R-:W-:Y:S01]  /*13740*/  @!P0 IMAD.WIDE R2, R2, 0x2, R10 ;  /* 0x0000000202028825 */ /* 0x000fe200078e020a */
[----:B------:R-:W-:Y:S04]  /*13750*/  @!P1 ST.E.128 [R8.64], R36 ;  /* 0x0000002408009985 */ /* 0x000fe8000c101d12 */
[----:B------:R1:W-:Y:S02]  /*13760*/  @!P0 ST.E.128 [R2.64], R20 ;  /* 0x0000001402008985 */ /* 0x0003e4000c101d12 */
[----:B-1----:R-:W-:-:S04]  /*13770*/  IADD3 R2, R0, 0xc0, RZ ;  /* 0x000000c000027810 */ /* 0x002fc80007ffe0ff */
        /* <DEDUP_REMOVED lines=8> */
.L_x_315:
        /* <DEDUP_REMOVED lines=31> */
.L_x_323:
[----:B-1----:R-:W1:Y:S01]  /*139f0*/  S2R R9, SR_TID.X ;  /* 0x0000000000097919 */ /* 0x002e620000002100 */
[----:B------:R-:W-:Y:S01]  /*13a00*/  USHF.R.S32.HI UR6, URZ, 0x1f, UR13 ;  /* 0x0000001f3f067899 */ /* 0x000fe2000801140d */
[----:B------:R-:W-:Y:S01]  /*13a10*/  BSSY B0, `(.L_x_324) ;  /* 0x0000029000007945 */ /* 0x000fe20003800000 */
[----:B------:R-:W-:-:S02]  /*13a20*/  USEL UR13, UR13, URZ, !UP1 ;  /* 0x0000003f0d0d7287 */ /* 0x000fc4000c800000 */
[----:B------:R-:W-:Y:S01]  /*13a30*/  USEL UR6, UR6, URZ, !UP1 ;  /* 0x0000003f06067287 */ /* 0x000fe2000c800000 */
[----:B-1----:R-:W-:-:S13]  /*13a40*/  ISETP.GT.AND P0, PT, R9, 0x7f, PT ;  /* 0x0000007f0900780c */ /* 0x002fda0003f04270 */
        /* <DEDUP_REMOVED lines=22> */
[C---:B------:R-:W-:Y:S02]  /*13bb0*/  IADD3 R5, -R6.reuse, RZ, RZ ;  /* 0x000000ff06057210 */ /* 0x040fe40007ffe1ff */
[----:B------:R-:W-:Y:S02]  /*13bc0*/  SHF.R.S32.HI R2, RZ, 0x1f, R6 ;  /* 0x0000001fff027819 */ /* 0x000fe40000011406 */
[----:B------:R-:W-:Y:S01]  /*13bd0*/  IADD3 R6, P0, R6, UR16, RZ ;  /* 0x0000001006067c10 */ /* 0x000fe2000ff1e0ff */
[----:B------:R-:W-:Y:S02]  /*13be0*/  IMAD R5, R5, c[0x0][0x4e8], R0 ;  /* 0x00013a0005057a24 */ /* 0x000fe400078e0200 */
[----:B------:R-:W-:-:S03]  /*13bf0*/  IMAD.U32 R0, RZ, RZ, UR5 ;  /* 0x00000005ff007e24 */ /* 0x000fc6000f8e00ff */
[----:B------:R-:W-:Y:S02]  /*13c00*/  SHF.R.S32.HI R3, RZ, 0x1f, R5 ;  /* 0x0000001fff037819 */ /* 0x000fe40000011405 */
[----:B------:R-:W-:-:S03]  /*13c10*/  IADD3.X R7, R2, UR17, R0, P0, !PT ;  /* 0x0000001102077c10 */ /* 0x000fc600087fe400 */
[----:B------:R-:W-:Y:S02]  /*13c20*/  IMAD R0, R3, c[0x0][0x488], RZ ;  /* 0x0001220003007a24 */ /* 0x000fe400078e02ff */
[----:B------:R-:W-:-:S04]  /*13c30*/  IMAD.WIDE.U32 R6, R5, c[0x0][0x488], R6 ;  /* 0x0001220005067a25 */ /* 0x000fc800078e0006 */
[----:B------:R-:W-:Y:S01]  /*13c40*/  IMAD R0, R5, c[0x0][0x48c], R0 ;  /* 0x0001230005007a24 */ /* 0x000fe200078e0200 */
[----:B------:R-:W-:-:S04]  /*13c50*/  LEA R2, P0, R6, c[0x0][0x450], 0x2 ;  /* 0x0001140006027a11 */ /* 0x000fc800078010ff */
[----:B------:R-:W-:-:S04]  /*13c60*/  IADD3 R0, R7, R0, RZ ;  /* 0x0000000007007210 */ /* 0x000fc80007ffe0ff */
[----:B------:R-:W-:Y:S01]  /*13c70*/  LEA.HI.X R3, R6, c[0x0][0x454], R0, 0x2, P0 ;  /* 0x0001150006037a11 */ /* 0x000fe200000f1400 */
[----:B------:R-:W-:-:S05]  /*13c80*/  IMAD.MOV.U32 R0, RZ, RZ, -0x800000 ;  /* 0xff800000ff007424 */ /* 0x000fca00078e00ff */
[----:B------:R1:W-:Y:S02]  /*13c90*/  STG.E [R2.64], R0 ;  /* 0x0000000002007986 */ /* 0x0003e4000c101912 */
.L_x_325:
[----:B------:R-:W-:Y:S05]  /*13ca0*/  BSYNC B0 ;  /* 0x0000000000007941 */ /* 0x000fea0003800000 */
.L_x_324:
[----:B-1----:R-:W1:Y:S01]  /*13cb0*/  S2R R0, SR_CTAID.X ;  /* 0x0000000000007919 */ /* 0x002e620000002500 */
[----:B------:R-:W-:Y:S01]  /*13cc0*/  SHF.R.S32.HI R5, RZ, 0x1f, R9 ;  /* 0x0000001fff057819 */ /* 0x000fe20000011409 */
[----:B------:R-:W-:Y:S01]  /*13cd0*/  ULDC.64 UR4, c[0x0][0x3a0] ;  /* 0x0000e80000047ab9 */ /* 0x000fe20000000a00 */
[----:B------:R-:W-:Y:S01]  /*13ce0*/  IMAD.MOV.U32 R2, RZ, RZ, c[0x0][0x4e8] ;  /* 0x00013a00ff027624 */ /* 0x000fe200078e00ff */
[----:B------:R-:W-:Y:S01]  /*13cf0*/  UIMAD UR7, UR15, UR4, URZ ;  /* 0x000000040f0772a4 */ /* 0x000fe2000f8e023f */
[----:B------:R-:W-:Y:S01]  /*13d00*/  LEA.HI R5, R5, R9, RZ, 0x3 ;  /* 0x0000000905057211 */ /* 0x000fe200078f18ff */
[----:B------:R-:W-:Y:S01]  /*13d10*/  UIMAD.WIDE.U32 UR16, UR14, UR4, URZ ;  /* 0x000000040e1072a5 */ /* 0x000fe2000f8e003f */
[----:B-----5:R-:W-:Y:S01]  /*13d20*/  IMAD R4, R4, c[0x0][0x4e8], RZ ;  /* 0x00013a0004047a24 */ /* 0x020fe200078e02ff */
[----:B------:R-:W-:Y:S01]  /*13d30*/  UIMAD UR7, UR14, UR5, UR7 ;  /* 0x000000050e0772a4 */ /* 0x000fe2000f8e0207 */
[----:B------:R-:W-:Y:S01]  /*13d40*/  LOP3.LUT R3, R5, 0xfffffff8, RZ, 0xc0, !PT ;  /* 0xfffffff805037812 */ /* 0x000fe200078ec0ff */
[----:B------:R-:W-:Y:S01]  /*13d50*/  BSSY B0, `(.L_x_326) ;  /* 0x0000043000007945 */ /* 0x000fe20003800000 */
[----:B------:R-:W-:Y:S01]  /*13d60*/  ISETP.NE.AND P0, PT, R2, 0x1, PT ;  /* 0x000000010200780c */ /* 0x000fe20003f05270 */
[----:B------:R-:W-:Y:S01]  /*13d70*/  ULDC.64 UR4, c[0x0][0x3e8] ;  /* 0x0000fa0000047ab9 */ /* 0x000fe20000000a00 */
[----:B------:R-:W-:Y:S01]  /*13d80*/  SHF.R.S32.HI R5, RZ, 0x3, R5 ;  /* 0x00000003ff057819 */ /* 0x000fe20000011405 */
[----:B------:R-:W-:Y:S01]  /*13d90*/  IMAD.IADD R9, R9, 0x1, -R3 ;  /* 0x0000000109097824 */ /* 0x000fe200078e0a03 */
[----:B------:R-:W-:-:S02]  /*13da0*/  UIADD3 UR17, UR17, UR7, URZ ;  /* 0x0000000711117290 */ /* 0x000fc4000fffe03f */
[----:B------:R-:W-:Y:S02]  /*13db0*/  UIMAD UR7, UR9, UR4, URZ ;  /* 0x00000004090772a4 */ /* 0x000fe4000f8e023f */
[C---:B------:R-:W-:Y:S02]  /*13dc0*/  LEA R3, R9.reuse, R5, 0x5 ;  /* 0x0000000509037211 */ /* 0x040fe400078e28ff */
[----:B------:R-:W-:Y:S01]  /*13dd0*/  UIMAD UR7, UR10, UR5, UR7 ;  /* 0x000000050a0772a4 */ /* 0x000fe2000f8e0207 */
[----:B------:R-:W-:Y:S01]  /*13de0*/  SHF.L.U32 R9, R9, 0x3, RZ ;  /* 0x0000000309097819 */ /* 0x000fe200000006ff */
[----:B------:R-:W-:Y:S01]  /*13df0*/  UIMAD.WIDE.U32 UR10, UR10, UR4, UR16 ;  /* 0x000000040a0a72a5 */ /* 0x000fe2000f8e0010 */
[C---:B-1----:R-:W-:Y:S02]  /*13e00*/  IMAD R3, R0.reuse, 0x80, R3 ;  /* 0x0000008000037824 */ /* 0x042fe400078e0203 */
        /* <DEDUP_REMOVED lines=10> */
[C---:B------:R-:W-:Y:S01]  /*13eb0*/  IADD3 R6, -R7.reuse, RZ, RZ ;  /* 0x000000ff07067210 */ /* 0x040fe20007ffe1ff */
[----:B------:R-:W-:Y:S01]  /*13ec0*/  UIADD3 UR5, UR11, UR5, URZ ;  /* 0x000000050b057290 */ /* 0x000fe2000fffe03f */
[----:B------:R-:W-:Y:S01]  /*13ed0*/  SHF.R.S32.HI R2, RZ, 0x1f, R7 ;  /* 0x0000001fff027819 */ /* 0x000fe20000011407 */
[----:B------:R-:W-:Y:S02]  /*13ee0*/  IMAD.U32 R11, RZ, RZ, UR11 ;  /* 0x0000000bff0b7e24 */ /* 0x000fe4000f8e00ff */
[----:B------:R-:W-:Y:S02]  /*13ef0*/  IMAD R6, R6, c[0x0][0x4e8], R3 ;  /* 0x00013a0006067a24 */ /* 0x000fe400078e0203 */
[----:B------:R-:W-:Y:S01]  /*13f00*/  MOV R11, UR5 ;  /* 0x00000005000b7c02 */ /* 0x000fe20008000f00 */
[----:B------:R-:W-:Y:S02]  /*13f10*/  IMAD R2, R2, c[0x0][0x3e0], RZ ;  /* 0x0000f80002027a24 */ /* 0x000fe400078e02ff */
[----:B------:R-:W-:Y:S01]  /*13f20*/  IMAD.U32 R10, RZ, RZ, UR10 ;  /* 0x0000000aff0a7e24 */ /* 0x000fe2000f8e00ff */
[----:B------:R-:W-:Y:S01]  /*13f30*/  SHF.R.S32.HI R3, RZ, 0x1f, R6 ;  /* 0x0000001fff037819 */ /* 0x000fe20000011406 */
[----:B------:R-:W-:-:S02]  /*13f40*/  IMAD R2, R7, c[0x0][0x3e4], R2 ;  /* 0x0000f90007027a24 */ /* 0x000fc400078e0202 */
[----:B------:R-:W-:Y:S01]  /*13f50*/  IMAD.WIDE.U32 R10, R7, c[0x0][0x3e0], R10 ;  /* 0x0000f800070a7a25 */ /* 0x000fe200078e000a */
[----:B------:R-:W-:-:S03]  /*13f60*/  IADD3 R7, R9, 0x80, RZ ;  /* 0x0000008009077810 */ /* 0x000fc60007ffe0ff */
        /* <DEDUP_REMOVED lines=8> */
[----:B------:R1:W2:Y:S01]  /*13ff0*/  SHFL.IDX PT, R12, R11, RZ, 0x181f ;  /* 0x00181fff0b0c7589 */ /* 0x0002a200000e0000 */
[----:B------:R-:W-:-:S03]  /*14000*/  ISETP.GE.AND P0, PT, R5, R4, PT ;  /* 0x000000040500720c */ /* 0x000fc60003f06270 */
[----:B------:R1:W3:Y:S10]  /*14010*/  SHFL.IDX PT, R13, R10, RZ, 0x181f ;  /* 0x00181fff0a0d7589 */ /* 0x0002f400000e0000 */
        /* <DEDUP_REMOVED lines=22> */
.L_x_327:
[----:B------:R-:W-:Y:S05]  /*14180*/  BSYNC B0 ;  /* 0x0000000000007941 */ /* 0x000fea0003800000 */
.L_x_326:
[----:B------:R-:W-:Y:S01]  /*14190*/  IADD3 R0, R5, 0x20, RZ ;  /* 0x0000002005007810 */ /* 0x000fe20007ffe0ff */
[----:B--23--:R2:W3:Y:S01]  /*141a0*/  SHFL.IDX PT, R13, R10, 0x1, 0x181f ;  /* 0x00381f000a0d7f89 */ /* 0x00c4e200000e0000 */
        /* <DEDUP_REMOVED lines=25> */
.L_x_329:
[----:B------:R-:W-:Y:S05]  /*14340*/  BSYNC B0 ;  /* 0x0000000000007941 */ /* 0x000fea0003800000 */
.L_x_328:
[----:B------:R-:W-:Y:S01]  /*14350*/  IADD3 R0, R5, 0x40, RZ ;  /* 0x0000004005007810 */ /* 0x000fe20007ffe0ff */
[----:B---3--:R3:W1:Y:S01]  /*14360*/  SHFL.IDX PT, R13, R10, 0x2, 0x181f ;  /* 0x00581f000a0d7f89 */ /* 0x00866200000e0000 */
        /* <DEDUP_REMOVED lines=25> */
.L_x_331:
[----:B------:R-:W-:Y:S05]  /*14500*/  BSYNC B0 ;  /* 0x0000000000007941 */ /* 0x000fea0003800000 */
.L_x_330:
[----:B------:R-:W-:Y:S01]  /*14510*/  IADD3 R5, R5, 0x60, RZ ;  /* 0x0000006005057810 */ /* 0x000fe20007ffe0ff */
[----:B-1----:R1:W2:Y:S03]  /*14520*/  SHFL.IDX PT, R3, R10, 0x3, 0x181f ;  /* 0x00781f000a037f89 */ /* 0x0022a600000e0000 */
[----:B------:R-:W-:Y:S01]  /*14530*/  ISETP.GE.AND P0, PT, R5, R4, PT ;  /* 0x000000040500720c */ /* 0x000fe20003f06270 */
[----:B------:R1:W3:-:S12]  /*14540*/  SHFL.IDX PT, R2, R11, 0x3, 0x181f ;  /* 0x00781f000b027f89 */ /* 0x0002d800000e0000 */
[----:B------:R-:W-:Y:S05]  /*14550*/  @P0 EXIT ;  /* 0x000000000000094d */ /* 0x000fea0003800000 */
[----:B------:R-:W-:Y:S02]  /*14560*/  ISETP.GE.AND P1, PT, R8, c[0x0][0x3c8], PT ;  /* 0x0000f20008007a0c */ /* 0x000fe40003f26270 */
[----:B------:R-:W-:Y:S02]  /*14570*/  ISETP.GE.AND P0, PT, R7, c[0x0][0x3c8], PT ;  /* 0x0000f20007007a0c */ /* 0x000fe40003f06270 */
[----:B------:R-:W-:-:S09]  /*14580*/  ISETP.GE.AND P2, PT, R9, c[0x0][0x3c8], PT ;  /* 0x0000f20009007a0c */ /* 0x000fd20003f46270 */
[----:B------:R-:W-:Y:S02]  /*14590*/  @!P1 SHF.R.S32.HI R4, RZ, 0x1f, R8 ;  /* 0x0000001fff049819 */ /* 0x000fe40000011408 */
[----:B------:R-:W-:Y:S02]  /*145a0*/  @!P0 SHF.R.S32.HI R0, RZ, 0x1f, R7 ;  /* 0x0000001fff008819 */ /* 0x000fe40000011407 */
[----:B------:R-:W-:Y:S01]  /*145b0*/  @!P1 LEA.HI R4, R4, R8, RZ, 0x3 ;  /* 0x0000000804049211 */ /* 0x000fe200078f18ff */
[--C-:B--23--:R-:W-:Y:S01]  /*145c0*/  @!P2 IMAD.WIDE R8, R9, 0x2, R2.reuse ;  /* 0x000000020908a825 */ /* 0x10cfe200078e0202 */
[----:B------:R-:W-:Y:S02]  /*145d0*/  @!P0 LEA.HI R0, R0, R7, RZ, 0x3 ;  /* 0x0000000700008211 */ /* 0x000fe400078f18ff */
[----:B------:R-:W-:Y:S02]  /*145e0*/  @!P1 LOP3.LUT R4, R4, 0xfffffff8, RZ, 0xc0, !PT ;  /* 0xfffffff804049812 */ /* 0x000fe400078ec0ff */
[----:B------:R-:W-:Y:S01]  /*145f0*/  @!P0 LOP3.LUT R0, R0, 0xfffffff8, RZ, 0xc0, !PT ;  /* 0xfffffff800008812 */ /* 0x000fe200078ec0ff */
[----:B------:R2:W-:Y:S02]  /*14600*/  @!P2 ST.E.128 [R8.64], RZ ;  /* 0x000000ff0800a985 */ /* 0x0005e4000c101d12 */
[----:B------:R-:W-:-:S04]  /*14610*/  @!P1 IMAD.WIDE R4, R4, 0x2, R2 ;  /* 0x0000000204049825 */ /* 0x000fc800078e0202 */
[----:B-1----:R-:W-:Y:S01]  /*14620*/  @!P0 IMAD.WIDE R10, R0, 0x2, R2 ;  /* 0x00000002000a8825 */ /* 0x002fe200078e0202 */
        /* <DEDUP_REMOVED lines=10> */
.L_x_262:
[----:B------:R-:W-:Y:S01]  /*146d0*/  IMAD.MOV.U32 R14, RZ, RZ, 0x1 ;  /* 0x00000001ff0e7424 */ /* 0x000fe200078e00ff */
[----:B----4-:R-:W-:Y:S02]  /*146e0*/  MOV R13, 0x181f ;  /* 0x0000181f000d7802 */ /* 0x010fe40000000f00 */
[----:B------:R-:W-:Y:S02]  /*146f0*/  MOV R12, 0x14710 ;  /* 0x00014710000c7802 */ /* 0x000fe40000000f00 */
[----:B------:R-:W-:Y:S05]  /*14700*/  CALL.REL.NOINC `($__internal_1_$__cuda_sm70_shflsync_idx_p) ;  /* 0x0000029000007944 */ /* 0x000fea0003c00000 */
[----:B------:R-:W-:Y:S01]  /*14710*/  IMAD.MOV.U32 R11, RZ, RZ, R13 ;  /* 0x000000ffff0b7224 */ /* 0x000fe200078e000d */
[----:B------:R-:W-:Y:S01]  /*14720*/  MOV R14, 0x1 ;  /* 0x00000001000e7802 */ /* 0x000fe20000000f00 */
[----:B------:R-:W-:Y:S01]  /*14730*/  IMAD.MOV.U32 R15, RZ, RZ, R10 ;  /* 0x000000ffff0f7224 */ /* 0x000fe200078e000a */
[----:B------:R-:W-:Y:S02]  /*14740*/  MOV R13, 0x181f ;  /* 0x0000181f000d7802 */ /* 0x000fe40000000f00 */
[----:B------:R-:W-:Y:S02]  /*14750*/  MOV R12, 0x14770 ;  /* 0x00014770000c7802 */ /* 0x000fe40000000f00 */
[----:B-1---5:R-:W-:Y:S05]  /*14760*/  CALL.REL.NOINC `($__internal_1_$__cuda_sm70_shflsync_idx_p) ;  /* 0x0000023000007944 */ /* 0x022fea0003c00000 */
[----:B------:R-:W-:Y:S01]  /*14770*/  MOV R10, R13 ;  /* 0x0000000d000a7202 */ /* 0x000fe20000000f00 */
[----:B-1---5:R-:W-:Y:S05]  /*14780*/  BRA `(.L_x_332) ;  /* 0xfffee0e000007947 */ /* 0x022fea000383ffff */
.L_x_281:
[----:B----4-:R-:W-:Y:S01]  /*14790*/  MOV R13, 0x181f ;  /* 0x0000181f000d7802 */ /* 0x010fe20000000f00 */
[----:B------:R-:W-:Y:S01]  /*147a0*/  IMAD.MOV.U32 R14, RZ, RZ, 0x1 ;  /* 0x00000001ff0e7424 */ /* 0x000fe200078e00ff */
[----:B------:R-:W-:Y:S02]  /*147b0*/  MOV R12, 0x147d0 ;  /* 0x000147d0000c7802 */ /* 0x000fe40000000f00 */
[----:B-1----:R-:W-:Y:S05]  /*147c0*/  CALL.REL.NOINC `($__internal_1_$__cuda_sm70_shflsync_idx_p) ;  /* 0x000001d000007944 */ /* 0x002fea0003c00000 */
[----:B------:R-:W-:Y:S01]  /*147d0*/  MOV R14, 0x1 ;  /* 0x00000001000e7802 */ /* 0x000fe20000000f00 */
[----:B------:R-:W-:Y:S01]  /*147e0*/  IMAD.MOV.U32 R5, RZ, RZ, R13 ;  /* 0x000000ffff057224 */ /* 0x000fe200078e000d */
[----:B------:R-:W-:Y:S01]  /*147f0*/  MOV R13, 0x181f ;  /* 0x0000181f000d7802 */ /* 0x000fe20000000f00 */
[----:B-----5:R-:W-:Y:S01]  /*14800*/  IMAD.MOV.U32 R15, RZ, RZ, R0 ;  /* 0x000000ffff0f7224 */ /* 0x020fe200078e0000 */
[----:B------:R-:W-:Y:S02]  /*14810*/  MOV R12, 0x14830 ;  /* 0x00014830000c7802 */ /* 0x000fe40000000f00 */
[----:B-1----:R-:W-:Y:S05]  /*14820*/  CALL.REL.NOINC `($__internal_1_$__cuda_sm70_shflsync_idx_p) ;  /* 0x0000017000007944 */ /* 0x002fea0003c00000 */
[----:B-1---5:R-:W-:-:S05]  /*14830*/  BRA `(.L_x_333) ;  /* 0xffff1c8000007947 */ /* 0x022fca000383ffff */
.L_x_298:
[----:B---3--:R-:W-:Y:S01]  /*14840*/  MOV R13, 0x181f ;  /* 0x0000181f000d7802 */ /* 0x008fe20000000f00 */
[----:B------:R-:W-:Y:S01]  /*14850*/  IMAD.MOV.U32 R14, RZ, RZ, 0x1 ;  /* 0x00000001ff0e7424 */ /* 0x000fe200078e00ff */
[----:B------:R-:W-:Y:S02]  /*14860*/  MOV R12, 0x14880 ;  /* 0x00014880000c7802 */ /* 0x000fe40000000f00 */
[----:B-1----:R-:W-:Y:S05]  /*14870*/  CALL.REL.NOINC `($__internal_1_$__cuda_sm70_shflsync_idx_p) ;  /* 0x0000012000007944 */ /* 0x002fea0003c00000 */
[----:B------:R-:W-:Y:S01]  /*14880*/  MOV R14, 0x1 ;  /* 0x00000001000e7802 */ /* 0x000fe20000000f00 */
[----:B------:R-:W-:Y:S01]  /*14890*/  IMAD.MOV.U32 R7, RZ, RZ, R13 ;  /* 0x000000ffff077224 */ /* 0x000fe200078e000d */
[----:B------:R-:W-:Y:S01]  /*148a0*/  MOV R13, 0x181f ;  /* 0x0000181f000d7802 */ /* 0x000fe20000000f00 */
[----:B------:R-:W-:Y:S01]  /*148b0*/  IMAD.MOV.U32 R15, RZ, RZ, R6 ;  /* 0x000000ffff0f7224 */ /* 0x000fe200078e0006 */
[----:B------:R-:W-:Y:S02]  /*148c0*/  MOV R12, 0x148e0 ;  /* 0x000148e0000c7802 */ /* 0x000fe40000000f00 */
[----:B-1---5:R-:W-:Y:S05]  /*148d0*/  CALL.REL.NOINC `($__internal_1_$__cuda_sm70_shflsync_idx_p) ;  /* 0x000000c000007944 */ /* 0x022fea0003c00000 */
[----:B-1---5:R-:W-:-:S05]  /*148e0*/  BRA `(.L_x_334) ;  /* 0xffff5d9000007947 */ /* 0x022fca000383ffff */
.L_x_304:
[----:B-1----:R-:W-:Y:S01]  /*148f0*/  MOV R13, 0x181f ;  /* 0x0000181f000d7802 */ /* 0x002fe20000000f00 */
[----:B------:R-:W-:Y:S01]  /*14900*/  IMAD.MOV.U32 R14, RZ, RZ, 0x1 ;  /* 0x00000001ff0e7424 */ /* 0x000fe200078e00ff */
[----:B------:R-:W-:Y:S02]  /*14910*/  MOV R12, 0x14930 ;  /* 0x00014930000c7802 */ /* 0x000fe40000000f00 */
[----:B------:R-:W-:Y:S05]  /*14920*/  CALL.REL.NOINC `($__internal_1_$__cuda_sm70_shflsync_idx_p) ;  /* 0x0000007000007944 */ /* 0x000fea0003c00000 */
[----:B------:R-:W-:Y:S01]  /*14930*/  MOV R14, 0x1 ;  /* 0x00000001000e7802 */ /* 0x000fe20000000f00 */
[----:B------:R-:W-:Y:S01]  /*14940*/  IMAD.MOV.U32 R5, RZ, RZ, R13 ;  /* 0x000000ffff057224 */ /* 0x000fe200078e000d */
[----:B------:R-:W-:Y:S01]  /*14950*/  MOV R13, 0x181f ;  /* 0x0000181f000d7802 */ /* 0x000fe20000000f00 */
[----:B------:R-:W-:Y:S01]  /*14960*/  IMAD.MOV.U32 R15, RZ, RZ, R4 ;  /* 0x000000ffff0f7224 */ /* 0x000fe200078e0004 */
[----:B------:R-:W-:Y:S02]  /*14970*/  MOV R12, 0x14990 ;  /* 0x00014990000c7802 */ /* 0x000fe40000000f00 */
[----:B-1---5:R-:W-:Y:S05]  /*14980*/  CALL.REL.NOINC `($__internal_1_$__cuda_sm70_shflsync_idx_p) ;  /* 0x0000001000007944 */ /* 0x022fea0003c00000 */
[----:B-1---5:R-:W-:-:S05]  /*14990*/  BRA `(.L_x_335) ;  /* 0xffff8ef000007947 */ /* 0x022fca000383ffff */
        .weak           $__internal_1_$__cuda_sm70_shflsync_idx_p
        .type           $__internal_1_$__cuda_sm70_shflsync_idx_p,@function
        .size           $__internal_1_$__cuda_sm70_shflsync_idx_p,(.L_x_1771 - $__internal_1_$__cuda_sm70_shflsync_idx_p)
$__internal_1_$__cuda_sm70_shflsync_idx_p:
[----:B------:R1:W-:Y:S02]  /*149a0*/  STL [R1+0x60], R0 ;  /* 0x0000600001007387 */ /* 0x0003e40000100800 */
[----:B-1----:R-:W-:-:S04]  /*149b0*/  MOV R0, 0xffffffff ;  /* 0xffffffff00007802 */ /* 0x002fc80000000f00 */
[----:B------:R-:W-:Y:S04]  /*149c0*/  WARPSYNC R0 ;  /* 0x0000000000007348 */ /* 0x000fe80003800000 */
[----:B------:R1:W2:Y:S04]  /*149d0*/  SHFL.IDX PT, R13, R15, R14, R13 ;  /* 0x0000000e0f0d7389 */ /* 0x0002a800000e000d */
[----:B-1----:R1:W5:Y:S01]  /*149e0*/  LDL.LU R0, [R1+0x60] ;  /* 0x0000600001007983 */ /* 0x0023620000300800 */
[----:B------:R-:W-:Y:S02]  /*149f0*/  MOV R14, R12 ;  /* 0x0000000c000e7202 */ /* 0x000fe40000000f00 */
[----:B------:R-:W-:-:S04]  /*14a00*/  MOV R15, 0x0 ;  /* 0x00000000000f7802 */ /* 0x000fc80000000f00 */
[----:B--2---:R-:W-:Y:S05]  /*14a10*/  RET.REL.NODEC R14 `(_ZN7cutlass13device_kernelIN5flash19enable_sm80_to_sm89INS1_16FlashAttnFwdSm80INS1_25CollectiveMainloopFwdSm80ILi8ELi1ELb1EN4cute5tupleIJNS5_1CILi128EEENS7_ILi48EEENS7_ILi256EEEEEELi256ENS_6half_tEfNS_4arch4Sm80ELb0ELb1ELb1ELb1ELb1ELb0ELb1ELb0EEENS1_21CollectiveEpilogueFwdINS6_IJS8_SA_S9_EEENS6_IJNS7_ILi1EEESI_SI_EEESC_SE_Li256ELb1ELb1ELb0ELb0EEENS1_19SingleTileSchedulerILb1ELb0ELb1ELi128EEEEEEEEEvNT_6ParamsE) ;  /* 0xfffeb5e00e007950 */ /* 0x004fea0003c3ffff */
.L_x_336:
        /* <DEDUP_REMOVED lines=14> */
.L_x_1771:


//--------------------- .text._ZN7cutlass13device_kernelIN5flash19enable_sm80_to_sm89INS1_16FlashAttnFwdSm80INS1_25CollectiveMainloopFwdSm80ILi8ELi1ELb0EN4cute5tupleIJNS5_1CILi128EEENS7_ILi32EEENS7_ILi256EEEEEELi256ENS_6half_tEfNS_4arch4Sm80ELb0ELb1ELb1ELb1ELb1ELb1ELb1ELb0EEENS1_21CollectiveEpilogueFwdINS6_IJS8_SA_S9_EEENS6_IJNS7_ILi1EEESI_SI_EEESC_SE_Li256ELb1ELb1ELb0ELb0EEENS1_19SingleTileSchedulerILb1ELb0ELb1ELi128EEEEEEEEEvNT_6ParamsE --------------------------
	.section	.text._ZN7cutlass13device_kernelIN5flash19enable_sm80_to_sm89INS1_16FlashAttnFwdSm80INS1_25CollectiveMainloopFwdSm80ILi8ELi1ELb0EN4cute5tupleIJNS5_1CILi128EEENS7_ILi32EEENS7_ILi256EEEEEELi256ENS_6half_tEfNS_4arch4Sm80ELb0ELb1ELb1ELb1ELb1ELb1ELb1ELb0EEENS1_21CollectiveEpilogueFwdINS6_IJS8_SA_S9_EEENS6_IJNS7_ILi1EEESI_SI_EEESC_SE_Li256ELb1ELb1ELb0ELb0EEENS1_19SingleTileSchedulerILb1ELb0ELb1ELi128EEEEEEEEEvNT_6ParamsE,"ax",@progbits
	.sectioninfo	@"SHI_REGISTERS=251"
	.align	128
.text._ZN7cutlass13device_kernelIN5flash19enable_sm80_to_sm89INS1_16FlashAttnFwdSm80INS1_25CollectiveMainloopFwdSm80ILi8ELi1ELb0EN4cute5tupleIJNS5_1CILi128EEENS7_ILi32EEENS7_ILi256EEEEEELi256ENS_6half_tEfNS_4arch4Sm80ELb0ELb1ELb1ELb1ELb1ELb1ELb1ELb0EEENS1_21CollectiveEpilogueFwdINS6_IJS8_SA_S9_EEENS6_IJNS7_ILi1EEESI_SI_EEESC_SE_Li256ELb1ELb1ELb0ELb0EEENS1_19SingleTileSchedulerILb1ELb0ELb1ELi128EEEEEEEEEvNT_6ParamsE:
        .type           _ZN7cutlass13device_kernelIN5flash19enable_sm80_to_sm89INS1_16FlashAttnFwdSm80INS1_25CollectiveMainloopFwdSm80ILi8ELi1ELb0EN4cute5tupleIJNS5_1CILi128EEENS7_ILi32EEENS7_ILi256EEEEEELi256ENS_6half_tEfNS_4arch4Sm80ELb0ELb1ELb1ELb1ELb1ELb1ELb1ELb0EEENS1_21CollectiveEpilogueFwdINS6_IJS8_SA_S9_EEENS6_IJNS7_ILi1EEESI_SI_EEESC_SE_Li256ELb1ELb1ELb0ELb0EEENS1_19SingleTileSchedulerILb1ELb0ELb1ELi128EEEEEEEEEvNT_6ParamsE,@function
        .size           _ZN7cutlass13device_kernelIN5flash19enable_sm80_to_sm89INS1_16FlashAttnFwdSm80INS1_25CollectiveMainloopFwdSm80ILi8ELi1ELb0EN4cute5tupleIJNS5_1CILi128EEENS7_ILi32EEENS7_ILi256EEEEEELi256ENS_6half_tEfNS_4arch4Sm80ELb0ELb1ELb1ELb1ELb1ELb1ELb1ELb0EEENS1_21CollectiveEpilogueFwdINS6_IJS8_SA_S9_EEENS6_IJNS7_ILi1EEESI_SI_EEESC_SE_Li256ELb1ELb1ELb0ELb0EEENS1_19SingleTileSchedulerILb1ELb0ELb1ELi128EEEEEEEEEvNT_6ParamsE,(.L_x_1773 - _ZN7cutlass13device_kernelIN5flash19enable_sm80_to_sm89INS1_16FlashAttnFwdSm80INS1_25CollectiveMainloopFwdSm80ILi8ELi1ELb0EN4cute5tupleIJNS5_1CILi128EEENS7_ILi32EEENS7_ILi256EEEEEELi256ENS_6half_tEfNS_4arch4Sm80ELb0ELb1ELb1ELb1ELb1ELb1ELb1ELb0EEENS1_21CollectiveEpilogueFwdINS6_IJS8_SA_S9_EEENS6_IJNS7_ILi1EEESI_SI_EEESC_SE_Li256ELb1ELb1ELb0ELb0EEENS1_19SingleTileSchedulerILb1ELb0ELb1ELi128EEEEEEEEEvNT_6ParamsE)
        .other          _ZN7cutlass13device_kernelIN5flash19enable_sm80_to_sm89INS1_16FlashAttnFwdSm80INS1_25CollectiveMainloopFwdSm80ILi8ELi1ELb0EN4cute5tupleIJNS5_1CILi128EEENS7_ILi32EEENS7_ILi256EEEEEELi256ENS_6half_tEfNS_4arch4Sm80ELb0ELb1ELb1ELb1ELb1ELb1ELb1ELb0EEENS1_21CollectiveEpilogueFwdINS6_IJS8_SA_S9_EEENS6_IJNS7_ILi1EEESI_SI_EEESC_SE_Li256ELb1ELb1ELb0ELb0EEENS1_19SingleTileSchedulerILb1ELb0ELb1ELi128EEEEEEEEEvNT_6ParamsE,@"STO_CUDA_ENTRY STV_DEFAULT"
_ZN7cutlass13device_kernelIN5flash19enable_sm80_to_sm89INS1_16FlashAttnFwdSm80INS1_25CollectiveMainloopFwdSm80ILi8ELi1ELb0EN4cute5tupleIJNS5_1CILi128EEENS7_ILi32EEENS7_ILi256EEEEEELi256ENS_6half_tEfNS_4arch4Sm80ELb0ELb1ELb1ELb1ELb1ELb1ELb1ELb0EEENS1_21CollectiveEpilogueFwdINS6_IJS8_SA_S9_EEENS6_IJNS7_ILi1EEESI_SI_EEESC_SE_Li256ELb1ELb1ELb0ELb0EEENS1_19SingleTileSchedulerILb1ELb0ELb1ELi128EEEEEEEEEvNT_6ParamsE:
        /* <DEDUP_REMOVED lines=20> */
.L_x_338:
        /* <DEDUP_REMOVED lines=13> */
.L_x_340:
[----:B------:R-:W-:Y:S02]  /*0210*/  ULDC UR5, c[0x0][0x54c] ;  /* 0x0001530000057ab9 */ /* 0x000fe40000000800 */
.L_x_339:
[----:B------:R-:W-:Y:S02]  /*0220*/  ULDC UR4, c[0x0][0x548] ;  /* 0x0001520000047ab9 */ /* 0x000fe40000000800 */
[----:B------:R-:W-:-:S02]  /*0230*/  USHF.L.U32 UR15, UR14, 0x7, URZ ;  /* 0x000000070e0f7899 */ /* 0x000fc4000800063f */
[----:B------:R-:W-:-:S04]  /*0240*/  UIMAD UR4, UR5, UR4, URZ ;  /* 0x00000004050472a4 */ /* 0x000fc8000f8e023f */
[----:B------:R-:W-:-:S04]  /*0250*/  UISETP.GE.AND UP0, UPT, UR15, UR4, UPT ;  /* 0x000000040f00728c */ /* 0x000fc8000bf06270 */
[----:B------:R-:W-:Y:S01]  /*0260*/  USEL UR21, UR21, 0xffffffff, !UP0 ;  /* 0xffffffff15157887 */ /* 0x000fe2000c000000 */
[----:B------:R-:W-:Y:S05]  /*0270*/  BRA `(.L_x_341) ;  /* 0x000001b000007947 */ /* 0x000fea0003800000 */
.L_x_337:
        /* <DEDUP_REMOVED lines=8> */
.L_x_342:
        /* <DEDUP_REMOVED lines=13> */
.L_x_344:
[----:B------:R-:W-:Y:S02]  /*03d0*/  ULDC UR5, c[0x0][0x54c] ;  /* 0x0001530000057ab9 */ /* 0x000fe40000000800 */
.L_x_343:
[----:B------:R-:W-:Y:S02]  /*03e0*/  ULDC UR4, c[0x0][0x548] ;  /* 0x0001520000047ab9 */ /* 0x000fe40000000800 */
[----:B------:R-:W-:-:S02]  /*03f0*/  USHF.L.U32 UR15, UR14, 0x7, URZ ;  /* 0x000000070e0f7899 */ /* 0x000fc4000800063f */
[----:B------:R-:W-:-:S04]  /*0400*/  UIMAD UR4, UR5, UR4, URZ ;  /* 0x00000004050472a4 */ /* 0x000fc8000f8e023f */
[----:B------:R-:W-:-:S04]  /*0410*/  UISETP.GE.AND UP0, UPT, UR15, UR4, UPT ;  /* 0x000000040f00728c */ /* 0x000fc8000bf06270 */
[----:B------:R-:W-:-:S06]  /*0420*/  USEL UR21, UR21, 0xffffffff, !UP0 ;  /* 0xffffffff15157887 */ /* 0x000fcc000c000000 */
.L_x_341:
        /* <DEDUP_REMOVED lines=16> */
[----:B------:R-:W-:-:S03]  /*0530*/  UIMAD.WIDE UR6, UR21, UR22, UR6 ;  /* 0x00000016150672a5 */ /* 0x000fc6000f8e0206 */
[----:B------:R-:W-:Y:S01]  /*0540*/  @UP1 UIMAD.WIDE UR8, UR21, UR22, UR8 ;  /* 0x00000016150812a5 */ /* 0x000fe2000f8e0208 */
[----:B------:R-:W-:Y:S01]  /*0550*/  IMAD.U32 R6, RZ, RZ, UR4 ;  /* 0x00000004ff067e24 */ /* 0x000fe2000f8e00ff */
[----:B------:R-:W-:Y:S01]  /*0560*/  MOV R7, UR5 ;  /* 0x0000000500077c02 */ /* 0x000fe20008000f00 */
[----:B------:R-:W-:Y:S01]  /*0570*/  ULDC.64 UR4, c[0x0][0x358] ;  /* 0x0000d60000047ab9 */ /* 0x000fe20000000a00 */
[----:B------:R-:W-:Y:S01]  /*0580*/  ISETP.NE.U32.AND P4, PT, RZ, c[0x0][0x350], PT ;  /* 0x0000d400ff007a0c */ /* 0x000fe20003f85070 */
[----:B------:R-:W-:Y:S01]  /*0590*/  UISETP.NE.U32.AND UP1, UPT, URZ, UR4, UPT ;  /* 0x000000043f00728c */ /* 0x000fe2000bf25070 */
[----:B------:R-:W-:Y:S01]  /*05a0*/  IMAD.U32 R10, RZ, RZ, UR6 ;  /* 0x00000006ff0a7e24 */ /* 0x000fe2000f8e00ff */
[----:B------:R1:W2:Y:S01]  /*05b0*/  @P1 LDG.E R2, [R6.64] ;  /* 0x0000001806021981 */ /* 0x0002a2000c1e1900 */
[----:B------:R-:W-:Y:S01]  /*05c0*/  IMAD.U32 R11, RZ, RZ, UR7 ;  /* 0x00000007ff0b7e24 */ /* 0x000fe2000f8e00ff */
[----:B------:R-:W-:Y:S01]  /*05d0*/  UISETP.NE.AND.EX UP1, UPT, URZ, UR5, UPT, UP1 ;  /* 0x000000053f00728c */ /* 0x000fe2000bf25310 */
[----:B------:R-:W-:Y:S01]  /*05e0*/  IMAD.U32 R4, RZ, RZ, UR8 ;  /* 0x00000008ff047e24 */ /* 0x000fe2000f8e00ff */
[----:B------:R-:W-:Y:S01]  /*05f0*/  ULDC.64 UR6, c[0x0][0x350] ;  /* 0x0000d40000067ab9 */ /* 0x000fe20000000a00 */
[----:B------:R-:W-:Y:S01]  /*0600*/  ISETP.NE.AND.EX P4, PT, RZ, c[0x0][0x354], PT, P4 ;  /* 0x0000d500ff007a0c */ /* 0x000fe20003f85340 */
[----:B------:R-:W-:Y:S01]  /*0610*/  ULDC.64 UR4, c[0x0][0x358] ;  /* 0x0000d60000047ab9 */ /* 0x000fe20000000a00 */
[----:B------:R-:W-:Y:S01]  /*0620*/  IMAD.U32 R5, RZ, RZ, UR9 ;  /* 0x00000009ff057e24 */ /* 0x000fe2000f8e00ff */
        /* <DEDUP_REMOVED lines=32> */
.L_x_345:
        /* <DEDUP_REMOVED lines=10> */
.L_x_346:
[----:B------:R-:W-:Y:S05]  /*08d0*/  @!P4 BRA `(.L_x_347) ;  /* 0x000000500000c947 */ /* 0x000fea0003800000 */
[----:B-1--4-:R-:W4:Y:S04]  /*08e0*/  LDG.E R2, [R8.64] ;  /* 0x0000001808027981 */ /* 0x012f28000c1e1900 */
[----:B---3--:R-:W3:Y:S01]  /*08f0*/  LDG.E R3, [R8.64+0x4] ;  /* 0x0000041808037981 */ /* 0x008ee2000c1e1900 */
[----:B----4-:R-:W1:Y:S08]  /*0900*/  R2UR UR19, R2 ;  /* 0x00000000021373c2 */ /* 0x010e7000000e0000 */
[----:B---3--:R-:W1:Y:S02]  /*0910*/  R2UR UR4, R3 ;  /* 0x00000000030473c2 */ /* 0x008e6400000e0000 */
[----:B-1----:R-:W-:-:S06]  /*0920*/  UIADD3 UR19, -UR19, UR4, URZ ;  /* 0x0000000413137290 */ /* 0x002fcc000fffe13f */
.L_x_347:
[----:B-1--4-:R-:W4:Y:S01]  /*0930*/  @P0 LDG.E R2, [R6.64] ;  /* 0x0000001806020981 */ /* 0x012f22000c1e1900 */
[----:B------:R-:W-:-:S03]  /*0940*/  ULDC.64 UR4, c[0x0][0x378] ;  /* 0x0000de0000047ab9 */ /* 0x000fc60000000a00 */
[----:B---3--:R-:W3:Y:S01]  /*0950*/  @P0 LDG.E R3, [R6.64+0x4] ;  /* 0x0000041806030981 */ /* 0x008ee2000c1e1900 */
[----:B------:R-:W-:Y:S01]  /*0960*/  UISETP.NE.U32.AND UP0, UPT, URZ, UR4, UPT ;  /* 0x000000043f00728c */ /* 0x000fe2000bf05070 */
[----:B------:R-:W-:-:S03]  /*0970*/  IMAD.U32 R63, RZ, RZ, UR19 ;  /* 0x00000013ff3f7e24 */ /* 0x000fc6000f8e00ff */
[----:B------:R-:W-:-:S03]  /*0980*/  UISETP.NE.AND.EX UP0, UPT, URZ, UR5, UPT, UP0 ;  /* 0x000000053f00728c */ /* 0x000fc6000bf05300 */
[----:B------:R-:W-:Y:S02]  /*0990*/  ULDC.64 UR4, c[0x0][0x378] ;  /* 0x0000de0000047ab9 */ /* 0x000fe40000000a00 */
[----:B------:R-:W-:Y:S01]  /*09a0*/  UIADD3 UR23, -UR16, UR19, URZ ;  /* 0x0000001310177290 */ /* 0x000fe2000fffe13f */
[----:B------:R-:W-:-:S05]  /*09b0*/  PLOP3.LUT P1, PT, PT, PT, UP0, 0x80, 0x0 ;  /* 0x000000000000781c */ /* 0x000fca0003f2f008 */
[----:B------:R-:W-:-:S06]  /*09c0*/  @UP0 UIMAD.WIDE UR4, UR21, UR22, UR4 ;  /* 0x00000016150402a5 */ /* 0x000fcc000f8e0204 */
[----:B------:R-:W-:Y:S01]  /*09d0*/  IMAD.U32 R4, RZ, RZ, UR4 ;  /* 0x00000004ff047e24 */ /* 0x000fe2000f8e00ff */
[----:B------:R-:W-:Y:S01]  /*09e0*/  ULDC UR4, c[0x0][0x2c4] ;  /* 0x0000b10000047ab9 */ /* 0x000fe20000000800 */
[----:B------:R-:W-:Y:S01]  /*09f0*/  MOV R5, UR5 ;  /* 0x0000000500057c02 */ /* 0x000fe20008000f00 */
[----:B------:R-:W-:-:S03]  /*0a00*/  UISETP.NE.AND UP3, UPT, UR4, 0x1, UPT ;  /* 0x000000010400788c */ /* 0x000fc6000bf65270 */
[----:B------:R-:W-:Y:S01]  /*0a10*/  ULDC.64 UR4, c[0x0][0x2c8] ;  /* 0x0000b20000047ab9 */ /* 0x000fe20000000a00 */
[----:B------:R1:W5:Y:S07]  /*0a20*/  @P1 LDG.E R63, [R4.64] ;  /* 0x00000018043f1981 */ /* 0x00036e000c1e1900 */
[----:B------:R-:W-:-:S04]  /*0a30*/  @UP3 UIADD3 UR8, UR15, 0x7f, URZ ;  /* 0x0000007f0f083890 */ /* 0x000fc8000fffe03f */
[----:B------:R-:W-:Y:S01]  /*0a40*/  UIMAD.WIDE.U32 UR8, UR8, UR4, URZ ;  /* 0x00000004080872a5 */ /* 0x000fe2000f8e003f */
[----:B----4-:R-:W4:Y:S08]  /*0a50*/  @P0 R2UR UR6, R2 ;  /* 0x00000000020603c2 */ /* 0x010f3000000e0000 */
[----:B---3--:R-:W4:Y:S02]  /*0a60*/  @P0 R2UR UR7, R3 ;  /* 0x00000000030703c2 */ /* 0x008f2400000e0000 */
[----:B----4-:R-:W-:-:S02]  /*0a70*/  @UP1 UIADD3 UR18, -UR6, UR7, URZ ;  /* 0x0000000706121290 */ /* 0x010fc4000fffe13f */
[----:B------:R-:W-:Y:S02]  /*0a80*/  UIADD3 UR6, UR15, 0x7f, URZ ;  /* 0x0000007f0f067890 */ /* 0x000fe4000fffe03f */
[----:B------:R-:W-:Y:S02]  /*0a90*/  @UP3 USHF.R.U32.HI UR6, URZ, UR5, UR9 ;  /* 0x000000053f063299 */ /* 0x000fe40008011609 */
[----:B------:R-:W-:Y:S02]  /*0aa0*/  UIADD3 UR11, UR23, UR18, URZ ;  /* 0x00000012170b7290 */ /* 0x000fe4000fffe03f */
[----:B------:R-:W-:Y:S02]  /*0ab0*/  ULDC.64 UR4, c[0x0][0x328] ;  /* 0x0000ca0000047ab9 */ /* 0x000fe40000000a00 */
[----:B------:R-:W-:Y:S02]  /*0ac0*/  UISETP.GE.AND UP2, UPT, UR5, 0x1, UPT ;  /* 0x000000010500788c */ /* 0x000fe4000bf46270 */
[----:B--2---:R-:W-:-:S04]  /*0ad0*/  UIADD3 UR10, UR11, 0x1, -UR20 ;  /* 0x000000010b0a7890 */ /* 0x004fc8000fffe814 */
[----:B------:R-:W-:Y:S01]  /*0ae0*/  PLOP3.LUT P0, PT, PT, PT, UP2, 0x40, 0x0 ;  /* 0x000000000000781c */ /* 0x000fe20003f0e828 */
[----:B------:R-:W-:-:S04]  /*0af0*/  UIADD3 UR6, UR10, UR6, URZ ;  /* 0x000000060a067290 */ /* 0x000fc8000fffe03f */
[----:B------:R-:W-:-:S06]  /*0b00*/  UIADD3 UR4, UR6, UR4, URZ ;  /* 0x0000000406047290 */ /* 0x000fcc000fffe03f */
[----:B-1----:R-:W-:Y:S02]  /*0b10*/  IMAD.U32 R4, RZ, RZ, UR4 ;  /* 0x00000004ff047e24 */ /* 0x002fe4000f8e00ff */
        /* <DEDUP_REMOVED lines=11> */
.L_x_349:
[----:B------:R-:W-:Y:S02]  /*0bd0*/  UISETP.NE.AND UP0, UPT, UR5, 0x1, UPT ;  /* 0x000000010500788c */ /* 0x000fe4000bf05270 */
[----:B------:R-:W-:Y:S02]  /*0be0*/  ULDC.64 UR6, c[0x0][0x330] ;  /* 0x0000cc0000067ab9 */ /* 0x000fe40000000a00 */
[----:B------:R-:W-:-:S07]  /*0bf0*/  UIMAD.WIDE.U32 UR8, UR4, UR6, URZ ;  /* 0x00000006040872a5 */ /* 0x000fce000f8e003f */
[----:B------:R-:W-:Y:S02]  /*0c00*/  @UP0 USHF.R.U32.HI UR4, URZ, UR7, UR9 ;  /* 0x000000073f040299 */ /* 0x000fe40008011609 */
.L_x_350:
[----:B------:R-:W-:Y:S02]  /*0c10*/  ULDC UR6, c[0x0][0x32c] ;  /* 0x0000cb0000067ab9 */ /* 0x000fe40000000800 */
[----:B------:R-:W-:-:S06]  /*0c20*/  UIMAD UR6, UR4, UR5, UR6 ;  /* 0x00000005040672a4 */ /* 0x000fcc000f8e0206 */
[----:B------:R-:W-:Y:S02]  /*0c30*/  IMNMX R4, R4, UR6, PT ;  /* 0x0000000604047c17 */ /* 0x000fe4000b800200 */
.L_x_348:
[----:B------:R-:W-:Y:S01]  /*0c40*/  ULDC.64 UR6, c[0x0][0x2c8] ;  /* 0x0000b20000067ab9 */ /* 0x000fe20000000a00 */
[----:B------:R-:W-:Y:S01]  /*0c50*/  PLOP3.LUT P0, PT, PT, PT, UP2, 0x40, 0x0 ;  /* 0x000000000000781c */ /* 0x000fe20003f0e828 */
[----:B------:R-:W-:Y:S02]  /*0c60*/  UIMAD.WIDE.U32 UR26, UR15, UR6, URZ ;  /* 0x000000060f1a72a5 */ /* 0x000fe4000f8e003f */
[----:B------:R-:W-:Y:S02]  /*0c70*/  UIADD3 UR9, UR11, -UR20, URZ ;  /* 0x800000140b097290 */ /* 0x000fe4000fffe03f */
[----:B------:R-:W-:Y:S02]  /*0c80*/  UMOV UR6, UR15 ;  /* 0x0000000f00067c82 */ /* 0x000fe40008000000 */
[----:B------:R-:W-:Y:S02]  /*0c90*/  @UP3 USHF.R.U32.HI UR6, URZ, UR7, UR27 ;  /* 0x000000073f063299 */ /* 0x000fe4000801161b */
[----:B------:R-:W-:-:S02]  /*0ca0*/  UIADD3 UR4, UR11, 0x1f, URZ ;  /* 0x0000001f0b047890 */ /* 0x000fc4000fffe03f */
[----:B------:R-:W-:Y:S02]  /*0cb0*/  UIADD3 UR6, UR9, UR6, URZ ;  /* 0x0000000609067290 */ /* 0x000fe4000fffe03f */
[----:B------:R-:W-:Y:S02]  /*0cc0*/  ULDC UR7, c[0x0][0x324] ;  /* 0x0000c90000077ab9 */ /* 0x000fe40000000800 */
[----:B------:R-:W-:Y:S02]  /*0cd0*/  USHF.R.S32.HI UR8, URZ, 0x1f, UR4 ;  /* 0x0000001f3f087899 */ /* 0x000fe40008011404 */
[----:B------:R-:W-:Y:S02]  /*0ce0*/  UIADD3 UR7, UR6, -UR7, URZ ;  /* 0x8000000706077290 */ /* 0x000fe4000fffe03f */
[----:B------:R-:W-:-:S04]  /*0cf0*/  ULEA.HI UR8, UR8, UR4, URZ, 0x5 ;  /* 0x0000000408087291 */ /* 0x000fc8000f8f283f */
[----:B------:R-:W-:Y:S01]  /*0d00*/  USHF.R.S32.HI UR8, URZ, 0x5, UR8 ;  /* 0x000000053f087899 */ /* 0x000fe20008011408 */
[----:B------:R-:W-:Y:S01]  /*0d10*/  MOV R5, UR7 ;  /* 0x0000000700057c02 */ /* 0x000fe20008000f00 */
[----:B------:R-:W-:Y:S05]  /*0d20*/  @P0 BRA `(.L_x_351) ;  /* 0x0000013000000947 */ /* 0x000fea0003800000 */
        /* <DEDUP_REMOVED lines=11> */
.L_x_352:
[----:B------:R-:W-:-:S03]  /*0de0*/  UISETP.NE.AND UP0, UPT, UR5, 0x1, UPT ;  /* 0x000000010500788c */ /* 0x000fc6000bf05270 */
[----:B------:R-:W-:Y:S02]  /*0df0*/  ULDC.64 UR4, c[0x0][0x330] ;  /* 0x0000cc0000047ab9 */ /* 0x000fe40000000a00 */
[----:B------:R-:W-:-:S07]  /*0e00*/  UIMAD.WIDE.U32 UR26, UR6, UR4, URZ ;  /* 0x00000004061a72a5 */ /* 0x000fce000f8e003f */
[----:B------:R-:W-:Y:S02]  /*0e10*/  @UP0 UMOV UR7, UR27 ;  /* 0x0000001b00070c82 */ /* 0x000fe40008000000 */
[----:B------:R-:W-:Y:S02]  /*0e20*/  @UP0 USHF.R.U32.HI UR6, URZ, UR5, UR7 ;  /* 0x000000053f060299 */ /* 0x000fe40008011607 */
.L_x_353:
[----:B------:R-:W-:Y:S02]  /*0e30*/  ULDC UR4, c[0x0][0x32c] ;  /* 0x0000cb0000047ab9 */ /* 0x000fe40000000800 */
[----:B------:R-:W-:-:S06]  /*0e40*/  UIMAD UR4, UR6, UR4, URZ ;  /* 0x00000004060472a4 */ /* 0x000fcc000f8e023f */
[----:B------:R-:W-:Y:S02]  /*0e50*/  IMNMX R5, R5, UR4, !PT ;  /* 0x0000000405057c17 */ /* 0x000fe4000f800200 */
.L_x_351:
[----:B------:R-:W-:Y:S02]  /*0e60*/  IADD3 R4, R4, 0x1f, RZ ;  /* 0x0000001f04047810 */ /* 0x000fe40007ffe0ff */
[----:B------:R-:W-:Y:S02]  /*0e70*/  SHF.R.S32.HI R2, RZ, 0x1f, R5 ;  /* 0x0000001fff027819 */ /* 0x000fe40000011405 */
[----:B------:R-:W-:Y:S02]  /*0e80*/  SHF.R.S32.HI R3, RZ, 0x1f, R4 ;  /* 0x0000001fff037819 */ /* 0x000fe40000011404 */
[----:B------:R-:W-:Y:S02]  /*0e90*/  LEA.HI R2, R2, R5, RZ, 0x5 ;  /* 0x0000000502027211 */ /* 0x000fe400078f28ff */
[----:B------:R-:W-:Y:S02]  /*0ea0*/  LEA.HI R3, R3, R4, RZ, 0x5 ;  /* 0x0000000403037211 */ /* 0x000fe400078f28ff */
[----:B------:R-:W-:-:S02]  /*0eb0*/  SHF.R.S32.HI R76, RZ, 0x5, R2 ;  /* 0x00000005ff4c7819 */ /* 0x000fc40000011402 */
[----:B------:R-:W-:Y:S02]  /*0ec0*/  SHF.R.S32.HI R2, RZ, 0x5, R3 ;  /* 0x00000005ff027819 */ /* 0x000fe40000011403 */
[----:B------:R-:W-:Y:S02]  /*0ed0*/  IMNMX R76, RZ, R76, !PT ;  /* 0x0000004cff4c7217 */ /* 0x000fe40007800200 */
[----:B------:R-:W-:Y:S02]  /*0ee0*/  IMNMX R2, R2, UR8, PT ;  /* 0x0000000802027c17 */ /* 0x000fe4000b800200 */
[----:B------:R-:W-:Y:S02]  /*0ef0*/  LEA R76, R76, -UR23, 0x5 ;  /* 0x800000174c4c7c11 */ /* 0x000fe4000f8e28ff */
[----:B------:R-:W-:Y:S02]  /*0f00*/  LEA R2, R2, -UR23, 0x5 ;  /* 0x8000001702027c11 */ /* 0x000fe4000f8e28ff */
[----:B------:R-:W-:-:S02]  /*0f10*/  IMNMX R76, RZ, R76, !PT ;  /* 0x0000004cff4c7217 */ /* 0x000fc40007800200 */
[----:B------:R-:W-:-:S04]  /*0f20*/  IMNMX R5, R2, UR18, PT ;  /* 0x0000001202057c17 */ /* 0x000fc8000b800200 */
[----:B------:R-:W-:Y:S02]  /*0f30*/  ISETP.GT.AND P0, PT, R5, R76, PT ;  /* 0x0000004c0500720c */ /* 0x000fe40003f04270 */
[----:B------:R-:W-:-:S05]  /*0f40*/  SHF.R.U32.HI R76, RZ, 0x5, R76 ;  /* 0x00000005ff4c7819 */ /* 0x000fca000001164c */
[----:B------:R-:W-:-:S06]  /*0f50*/  IMAD.MOV.U32 R3, RZ, RZ, R76 ;  /* 0x000000ffff037224 */ /* 0x000fcc00078e004c */
[----:B------:R-:W-:-:S04]  /*0f60*/  @P0 IADD3 R5, R5, 0x1f, RZ ;  /* 0x0000001f05050810 */ /* 0x000fc80007ffe0ff */
[----:B------:R-:W-:-:S04]  /*0f70*/  @P0 SHF.R.S32.HI R2, RZ, 0x1f, R5 ;  /* 0x0000001fff020819 */ /* 0x000fc80000011405 */
[----:B------:R-:W-:-:S04]  /*0f80*/  @P0 LEA.HI R2, R2, R5, RZ, 0x5 ;  /* 0x0000000502020211 */ /* 0x000fc800078f28ff */
[----:B------:R-:W-:-:S04]  /*0f90*/  @P0 SHF.R.S32.HI R3, RZ, 0x5, R2 ;  /* 0x00000005ff030819 */ /* 0x000fc80000011402 */
[----:B------:R-:W-:-:S13]  /*0fa0*/  ISETP.GT.AND P0, PT, R3, R76, PT ;  /* 0x0000004c0300720c */ /* 0x000fda0003f04270 */
[----:B------:R-:W-:Y:S05]  /*0fb0*/  @!P0 BRA `(.L_x_354) ;  /* 0x00003da000008947 */ /* 0x000fea0003800000 */
[----:B------:R-:W-:Y:S02]  /*0fc0*/  ULDC.64 UR4, c[0x0][0x340] ;  /* 0x0000d00000047ab9 */ /* 0x000fe40000000a00 */
[----:B------:R-:W-:Y:S01]  /*0fd0*/  UISETP.NE.U32.AND UP0, UPT, URZ, UR4, UPT ;  /* 0x000000043f00728c */ /* 0x000fe2000bf05070 */
[----:B------:R-:W-:Y:S01]  /*0fe0*/  SHF.R.S32.HI R101, RZ, 0x1f, R62 ;  /* 0x0000001fff657819 */ /* 0x000fe2000001143e */
[----:B------:R-:W-:Y:S02]  /*0ff0*/  UMOV UR26, 0x5 ;  /* 0x00000005001a7882 */ /* 0x000fe40000000000 */
[----:B------:R-:W-:Y:S01]  /*1000*/  UISETP.NE.AND.EX UP0, UPT, URZ, UR5, UPT, UP0 ;  /* 0x000000053f00728c */ /* 0x000fe2000bf05300 */
[----:B------:R-:W-:Y:S01]  /*1010*/  IADD3 R99, R3, -0x1, RZ ;  /* 0xffffffff03637810 */ /* 0x000fe20007ffe0ff */
[----:B------:R-:W-:Y:S02]  /*1020*/  ULDC.64 UR6, c[0x0][0x238] ;  /* 0x00008e0000067ab9 */ /* 0x000fe40000000a00 */
[----:B------:R-:W-:-:S02]  /*1030*/  ULDC.64 UR4, c[0x0][0x340] ;  /* 0x0000d00000047ab9 */ /* 0x000fc40000000a00 */
[----:B------:R-:W-:-:S05]  /*1040*/  PLOP3.LUT P1, PT, PT, PT, UP0, 0x80, 0x0 ;  /* 0x000000000000781c */ /* 0x000fca0003f2f008 */
[----:B------:R-:W-:-:S06]  /*1050*/  @UP0 UIMAD.WIDE UR4, UR21, UR22, UR4 ;  /* 0x00000016150402a5 */ /* 0x000fcc000f8e0204 */
[----:B------:R-:W-:Y:S02]  /*1060*/  IMAD.U32 R8, RZ, RZ, UR4 ;  /* 0x00000004ff087e24 */ /* 0x000fe4000f8e00ff */
[----:B------:R-:W-:Y:S01]  /*1070*/  IMAD.U32 R9, RZ, RZ, UR5 ;  /* 0x00000005ff097e24 */ /* 0x000fe2000f8e00ff */
[----:B------:R-:W-:Y:S01]  /*1080*/  LEA.HI R7, R101, R62, RZ, 0x3 ;  /* 0x0000003e65077211 */ /* 0x000fe200078f18ff */
[----:B------:R-:W-:-:S03]  /*1090*/  ULDC.64 UR4, c[0x0][0x240] ;  /* 0x0000900000047ab9 */ /* 0x000fc60000000a00 */
[----:B------:R-:W2:Y:S01]  /*10a0*/  @P1 LDG.E R5, [R8.64] ;  /* 0x0000001808051981 */ /* 0x000ea2000c1e1900 */
        /* <DEDUP_REMOVED lines=9> */
[----:B------:R-:W-:Y:S01]  /*1140*/  IMAD.U32 R118, RZ, RZ, UR13 ;  /* 0x0000000dff767e24 */ /* 0x000fe2000f8e00ff */
[----:B------:R-:W-:Y:S01]  /*1150*/  LEA.HI.X.SX32 R121, R0, R2, 0x1, P0 ;  /* 0x0000000200797211 */ /* 0x000fe200000f0eff */
[C---:B------:R-:W-:Y:S01]  /*1160*/  IMAD.SHL.U32 R16, R4.reuse, 0x8, RZ ;  /* 0x0000000804107824 */ /* 0x040fe200078e00ff */
[----:B------:R-:W-:Y:S01]  /*1170*/  USHF.R.S32.HI UR6, URZ, 0x1f, UR21 ;  /* 0x0000001f3f067899 */ /* 0x000fe20008011415 */
[----:B------:R-:W-:Y:S01]  /*1180*/  IMAD.SHL.U32 R14, R4, 0x4, RZ ;  /* 0x00000004040e7824 */ /* 0x000fe200078e00ff */
[----:B------:R-:W-:Y:S01]  /*1190*/  UIMAD UR7, UR13, UR5, UR4 ;  /* 0x000000050d0772a4 */ /* 0x000fe2000f8e0204 */
[----:B------:R-:W-:Y:S01]  /*11a0*/  IMAD R7, R121, c[0x0][0x238], RZ ;  /* 0x00008e0079077a24 */ /* 0x000fe200078e02ff */
[--C-:B------:R-:W-:Y:S01]  /*11b0*/  SHF.R.S32.HI R17, RZ, 0x1f, R16.reuse ;  /* 0x0000001fff117819 */ /* 0x100fe20000011410 */
[----:B------:R-:W-:Y:S01]  /*11c0*/  IMAD R3, R99, -0x20, R77 ;  /* 0xffffffe063037824 */ /* 0x000fe200078e024d */
[----:B------:R-:W-:Y:S01]  /*11d0*/  IADD3 R12, R14, 0x40, RZ ;  /* 0x000000400e0c7810 */ /* 0x000fe20007ffe0ff */
[C---:B------:R-:W-:Y:S01]  /*11e0*/  IMAD R0, R120.reuse, c[0x0][0x23c], R7 ;  /* 0x00008f0078007a24 */ /* 0x040fe200078e0207 */
[----:B------:R-:W-:Y:S01]  /*11f0*/  LEA.HI R101, R101, R62, RZ, 0x6 ;  /* 0x0000003e65657211 */ /* 0x000fe200078f30ff */
[----:B------:R-:W-:Y:S01]  /*1200*/  IMAD.WIDE.U32 R6, R120, c[0x0][0x238], R16 ;  /* 0x00008e0078067a25 */ /* 0x000fe200078e0010 */
[----:B------:R-:W-:Y:S01]  /*1210*/  USEL UR32, UR21, URZ, !UP1 ;  /* 0x0000003f15207287 */ /* 0x000fe2000c800000 */
[----:B------:R-:W-:Y:S01]  /*1220*/  ISETP.GT.AND P3, PT, R3, RZ, PT ;  /* 0x000000ff0300720c */ /* 0x000fe20003f64270 */
[----:B------:R-:W-:Y:S01]  /*1230*/  USEL UR31, UR6, URZ, !UP1 ;  /* 0x0000003f061f7287 */ /* 0x000fe2000c800000 */
[----:B------:R-:W-:Y:S01]  /*1240*/  IMAD.IADD R11, R14, 0x1, R12 ;  /* 0x000000010e0b7824 */ /* 0x000fe200078e020c */
[----:B------:R-:W-:Y:S01]  /*1250*/  ULDC.64 UR4, c[0x0][0x248] ;  /* 0x0000920000047ab9 */ /* 0x000fe20000000a00 */
[----:B------:R-:W-:Y:S01]  /*1260*/  IMAD.IADD R7, R7, 0x1, R0 ;  /* 0x0000000107077824 */ /* 0x000fe200078e0200 */
[----:B------:R-:W-:Y:S01]  /*1270*/  ISETP.GE.AND P2, PT, R16, c[0x0][0x1d4], PT ;  /* 0x0000750010007a0c */ /* 0x000fe20003f46270 */
[----:B------:R-:W-:Y:S01]  /*1280*/  IMAD.SHL.U32 R103, R107, 0x40, RZ ;  /* 0x000000406b677824 */ /* 0x000fe200078e00ff */
[----:B------:R-:W-:Y:S01]  /*1290*/  ISETP.GE.AND P0, PT, R11, c[0x0][0x1d4], PT ;  /* 0x000075000b007a0c */ /* 0x000fe20003f06270 */
[----:B------:R-:W-:Y:S01]  /*12a0*/  IMAD.WIDE.U32 R118, R118, c[0x0][0x240], R6 ;  /* 0x0000900076767a25 */ /* 0x000fe200078e0006 */
[----:B------:R-:W-:Y:S01]  /*12b0*/  UIMAD UR4, UR31, UR4, URZ ;  /* 0x000000041f0472a4 */ /* 0x000fe2000f8e023f */
[----:B------:R-:W-:Y:S01]  /*12c0*/  IADD3 R105, R16, 0x80, RZ ;  /* 0x0000008010697810 */ /* 0x000fe20007ffe0ff */
[----:B------:R-:W-:Y:S01]  /*12d0*/  BSSY B0, `(.L_x_355) ;  /* 0x0000034000007945 */ /* 0x000fe20003800000 */
[----:B------:R-:W-:Y:S01]  /*12e0*/  SEL R0, RZ, 0xffffffff, P0 ;  /* 0xffffffffff007807 */ /* 0x000fe20000000000 */
[----:B------:R-:W-:Y:S01]  /*12f0*/  IMAD.SHL.U32 R101, R101, 0x8, RZ ;  /* 0x0000000865657824 */ /* 0x000fe200078e00ff */
[----:B------:R-:W-:Y:S01]  /*1300*/  IADD3 R119, R119, UR7, RZ ;  /* 0x0000000777777c10 */ /* 0x000fe2000fffe0ff */
[----:B------:R-:W-:Y:S01]  /*1310*/  IMAD.U32 R116, RZ, RZ, UR32 ;  /* 0x00000020ff747e24 */ /* 0x000fe2000f8e00ff */
[----:B------:R-:W-:Y:S01]  /*1320*/  LOP3.LUT R103, R103, 0x1c0, RZ, 0xc0, !PT ;  /* 0x000001c067677812 */ /* 0x000fe200078ec0ff */
[----:B------:R-:W-:Y:S01]  /*1330*/  IMAD.SHL.U32 R0, R0, 0x2, RZ ;  /* 0x0000000200007824 */ /* 0x000fe200078e00ff */
[----:B------:R-:W-:Y:S01]  /*1340*/  IADD3 R104, R16, 0xc0, RZ ;  /* 0x000000c010687810 */ /* 0x000fe20007ffe0ff */
[----:B------:R-:W-:Y:S01]  /*1350*/  UIMAD UR5, UR32, UR5, UR4 ;  /* 0x00000005200572a4 */ /* 0x000fe2000f8e0204 */
[----:B------:R-:W-:Y:S01]  /*1360*/  SEL R3, RZ, 0x1, P2 ;  /* 0x00000001ff037807 */ /* 0x000fe20001000000 */
[----:B------:R-:W-:Y:S01]  /*1370*/  IMAD.WIDE.U32 R118, R116, c[0x0][0x248], R118 ;  /* 0x0000920074767a25 */ /* 0x000fe200078e0076 */
[----:B------:R-:W-:-:S02]  /*1380*/  LOP3.LUT R101, R101, 0xfffffe00, RZ, 0xc0, !PT ;  /* 0xfffffe0065657812 */ /* 0x000fc400078ec0ff */
[----:B------:R-:W-:Y:S02]  /*1390*/  LOP3.LUT R100, R103, 0x38, R16, 0xf8, !PT ;  /* 0x0000003867647812 */ /* 0x000fe400078ef810 */
[----:B------:R-:W-:Y:S02]  /*13a0*/  SHF.R.U32.HI R102, RZ, 0x3, R103 ;  /* 0x00000003ff667819 */ /* 0x000fe40000011667 */
[----:B------:R-:W-:Y:S02]  /*13b0*/  ISETP.GE.AND P0, PT, R104, c[0x0][0x1d4], PT ;  /* 0x0000750068007a0c */ /* 0x000fe40003f06270 */
[----:B------:R-:W-:Y:S02]  /*13c0*/  LOP3.LUT R0, R0, 0x2, R3, 0xe2, !PT ;  /* 0x0000000200007812 */ /* 0x000fe400078ee203 */
[----:B------:R-:W-:Y:S02]  /*13d0*/  LOP3.LUT R100, R101, R100, R102, 0xf6, !PT ;  /* 0x0000006465647212 */ /* 0x000fe400078ef666 */
[----:B------:R-:W-:-:S02]  /*13e0*/  SEL R94, RZ, 0x8, P0 ;  /* 0x00000008ff5e7807 */ /* 0x000fc40000000000 */
[----:B------:R-:W-:Y:S01]  /*13f0*/  IADD3 R123, R119, UR5, RZ ;  /* 0x00000005777b7c10 */ /* 0x000fe2000fffe0ff */
[----:B------:R-:W-:Y:S01]  /*1400*/  IMAD.SHL.U32 R100, R100, 0x2, RZ ;  /* 0x0000000264647824 */ /* 0x000fe200078e00ff */
[----:B--2---:R-:W1:Y:S01]  /*1410*/  @P1 R2UR UR28, R5 ;  /* 0x00000000051c13c2 */ /* 0x004e6200000e0000 */
        /* <DEDUP_REMOVED lines=14> */
[----:B------:R-:W-:Y:S01]  /*1500*/  IMAD.SHL.U32 R6, R3, 0x8, RZ ;  /* 0x0000000803067824 */ /* 0x000fe200078e00ff */
        /* <DEDUP_REMOVED lines=16> */
.L_x_356:
[----:B------:R-:W-:Y:S05]  /*1610*/  BSYNC B0 ;  /* 0x0000000000007941 */ /* 0x000fea0003800000 */
.L_x_355:
[----:B------:R-:W-:Y:S01]  /*1620*/  IMAD.U32 R3, RZ, RZ, UR13 ;  /* 0x0000000dff037e24 */ /* 0x000fe2000f8e00ff */
[----:B------:R-:W-:Y:S01]  /*1630*/  ISETP.GE.AND P3, PT, R16, c[0x0][0x27c], PT ;  /* 0x00009f0010007a0c */ /* 0x000fe20003f66270 */
[----:B------:R-:W-:Y:S01]  /*1640*/  ULDC.64 UR4, c[0x0][0x260] ;  /* 0x0000980000047ab9 */ /* 0x000fe20000000a00 */
[----:B------:R-:W-:Y:S01]  /*1650*/  ISETP.GE.AND P4, PT, R11, c[0x0][0x27c], PT ;  /* 0x00009f000b007a0c */ /* 0x000fe20003f86270 */
[----:B------:R-:W-:Y:S01]  /*1660*/  IMAD.WIDE.U32 R8, R3, c[0x0][0x260], R16 ;  /* 0x0000980003087a25 */ /* 0x000fe200078e0010 */
[----:B------:R-:W-:Y:S01]  /*1670*/  SEL R3, RZ, c[0x0][0x27c], !P3 ;  /* 0x00009f00ff037a07 */ /* 0x000fe20005800000 */
[----:B------:R-:W-:Y:S01]  /*1680*/  UIMAD UR4, UR12, UR4, URZ ;  /* 0x000000040c0472a4 */ /* 0x000fe2000f8e023f */
[----:B-1----:R-:W-:Y:S01]  /*1690*/  SEL R6, RZ, c[0x0][0x27c], !P4 ;  /* 0x00009f00ff067a07 */ /* 0x002fe20006000000 */
[----:B------:R-:W-:Y:S01]  /*16a0*/  IMAD R110, R2, c[0x0][0x290], RZ ;  /* 0x0000a400026e7a24 */ /* 0x000fe200078e02ff */
[----:B------:R-:W-:Y:S01]  /*16b0*/  ULDC.64 UR6, c[0x0][0x290] ;  /* 0x0000a40000067ab9 */ /* 0x000fe20000000a00 */
[----:B------:R-:W-:Y:S01]  /*16c0*/  IMAD.IADD R0, R16, 0x1, R3 ;  /* 0x0000000110007824 */ /* 0x000fe200078e0203 */
[----:B------:R-:W-:Y:S01]  /*16d0*/  UIMAD UR33, UR13, UR5, UR4 ;  /* 0x000000050d2172a4 */ /* 0x000fe2000f8e0204 */
[----:B------:R-:W-:Y:S01]  /*16e0*/  IMAD.IADD R6, R11, 0x1, R6 ;  /* 0x000000010b067824 */ /* 0x000fe200078e0206 */
[----:B------:R-:W-:Y:S01]  /*16f0*/  USHF.L.U64.HI UR27, UR6, UR26, UR7 ;  /* 0x0000001a061b7299 */ /* 0x000fe20008010207 */
[----:B------:R-:W-:Y:S01]  /*1700*/  IMAD R108, R2, c[0x0][0x280], RZ ;  /* 0x0000a000026c7a24 */ /* 0x000fe200078e02ff */
[----:B------:R-:W-:Y:S01]  /*1710*/  SHF.R.S32.HI R3, RZ, 0x1f, R0 ;  /* 0x0000001fff037819 */ /* 0x000fe20000011400 */
[----:B------:R-:W-:Y:S01]  /*1720*/  ULDC.64 UR4, c[0x0][0x268] ;  /* 0x00009a0000047ab9 */ /* 0x000fe20000000a00 */
[----:B------:R-:W-:Y:S01]  /*1730*/  SHF.R.S32.HI R85, RZ, 0x1f, R6 ;  /* 0x0000001fff557819 */ /* 0x000fe20000011406 */
[----:B------:R-:W-:Y:S01]  /*1740*/  UIMAD UR4, UR31, UR4, URZ ;  /* 0x000000041f0472a4 */ /* 0x000fe2000f8e023f */
[CC--:B------:R-:W-:Y:S01]  /*1750*/  LEA.HI R2, R3.reuse, R0.reuse, RZ, 0x3 ;  /* 0x0000000003027211 */ /* 0x0c0fe200078f18ff */
[----:B------:R-:W-:Y:S01]  /*1760*/  USHF.L.U32 UR30, UR6, 0x5, URZ ;  /* 0x00000005061e7899 */ /* 0x000fe2000800063f */
[----:B------:R-:W-:Y:S01]  /*1770*/  LEA.HI R3, R3, R0, RZ, 0x6 ;  /* 0x0000000003037211 */ /* 0x000fe200078f30ff */
[----:B------:R-:W-:Y:S01]  /*1780*/  UIMAD UR32, UR32, UR5, UR4 ;  /* 0x00000005202072a4 */ /* 0x000fe2000f8e0204 */
[CC--:B------:R-:W-:Y:S01]  /*1790*/  LEA.HI R0, R85.reuse, R6.reuse, RZ, 0x3 ;  /* 0x0000000655007211 */ /* 0x0c0fe200078f18ff */
[----:B------:R-:W-:Y:S01]  /*17a0*/  ULDC.64 UR6, c[0x0][0x280] ;  /* 0x0000a00000067ab9 */ /* 0x000fe20000000a00 */
[----:B------:R-:W-:Y:S01]  /*17b0*/  LEA.HI R85, R85, R6, RZ, 0x6 ;  /* 0x0000000655557211 */ /* 0x000fe200078f30ff */
[----:B------:R-:W-:Y:S01]  /*17c0*/  ULDC.64 UR4, c[0x0][0x210] ;  /* 0x0000840000047ab9 */ /* 0x000fe20000000a00 */
[----:B------:R-:W-:Y:S01]  /*17d0*/  LOP3.LUT R5, R103, 0x38, R0, 0xf8, !PT ;  /* 0x0000003867057812 */ /* 0x000fe200078ef800 */
[----:B------:R-:W0:Y:S01]  /*17e0*/  LDGDEPBAR ;  /* 0x00000000000079af */ /* 0x000e220000000000 */
[----:B------:R-:W-:Y:S01]  /*17f0*/  USHF.L.U64.HI UR7, UR6, UR26, UR7 ;  /* 0x0000001a06077299 */ /* 0x000fe20008010207 */
[----:B------:R-:W-:Y:S01]  /*1800*/  IMAD.SHL.U32 R85, R85, 0x20, RZ ;  /* 0x0000002055557824 */ /* 0x000fe200078e00ff */
[-C--:B------:R-:W-:Y:S01]  /*1810*/  LOP3.LUT R6, R5, R102.reuse, RZ, 0x3c, !PT ;  /* 0x0000006605067212 */ /* 0x080fe200078e3cff */
[----:B------:R-:W-:Y:S01]  /*1820*/  UIMAD UR26, UR12, UR4, URZ ;  /* 0x000000040c1a72a4 */ /* 0x000fe2000f8e023f */
[----:B------:R-:W-:Y:S01]  /*1830*/  SHF.R.S32.HI R15, RZ, 0x1f, R14 ;  /* 0x0000001fff0f7819 */ /* 0x000fe2000001140e */
[----:B------:R-:W-:Y:S01]  /*1840*/  IMAD R95, R4, 0x20, R107 ;  /* 0x00000020045f7824 */ /* 0x000fe200078e026b */
[----:B------:R-:W-:Y:S01]  /*1850*/  LOP3.LUT R85, R85, 0x7ffff800, RZ, 0xc0, !PT ;  /* 0x7ffff80055557812 */ /* 0x000fe200078ec0ff */
[----:B------:R-:W-:Y:S01]  /*1860*/  UIMAD.WIDE.U32 UR34, UR13, UR4, URZ ;  /* 0x000000040d2272a5 */ /* 0x000fe2000f8e003f */
[----:B------:R-:W-:Y:S01]  /*1870*/  SHF.R.S32.HI R4, RZ, 0x1f, R63 ;  /* 0x0000001fff047819 */ /* 0x000fe2000001143f */
[----:B------:R-:W-:Y:S01]  /*1880*/  UIMAD UR26, UR13, UR5, UR26 ;  /* 0x000000050d1a72a4 */ /* 0x000fe2000f8e021a */
[----:B------:R-:W-:Y:S01]  /*1890*/  IADD3 R85, R6, R85, R101 ;  /* 0x0000005506557210 */ /* 0x000fe20007ffe065 */
[----:B------:R-:W-:Y:S01]  /*18a0*/  IMAD.SHL.U32 R3, R3, 0x20, RZ ;  /* 0x0000002003037824 */ /* 0x000fe200078e00ff */
[----:B------:R-:W-:Y:S01]  /*18b0*/  SHF.R.S32.HI R6, RZ, 0x1f, R11 ;  /* 0x0000001fff067819 */ /* 0x000fe2000001140b */
[----:B------:R-:W-:Y:S01]  /*18c0*/  ULDC.64 UR4, c[0x0][0x1e8] ;  /* 0x00007a0000047ab9 */ /* 0x000fe20000000a00 */
[----:B------:R-:W-:Y:S01]  /*18d0*/  IMAD.WIDE.U32 R114, R107, c[0x0][0x290], R16 ;  /* 0x0000a4006b727a25 */ /* 0x000fe200078e0010 */
[----:B------:R-:W-:Y:S01]  /*18e0*/  LOP3.LUT R7, R103, 0x38, R2, 0xf8, !PT ;  /* 0x0000003867077812 */ /* 0x000fe200078ef802 */
[----:B------:R-:W-:Y:S01]  /*18f0*/  UIMAD UR31, UR12, UR4, URZ ;  /* 0x000000040c1f72a4 */ /* 0x000fe2000f8e023f */
[----:B------:R-:W-:Y:S01]  /*1900*/  SHF.R.S32.HI R92, RZ, 0x1f, R105 ;  /* 0x0000001fff5c7819 */ /* 0x000fe20000011469 */
[C---:B------:R-:W-:Y:S01]  /*1910*/  IMAD R110, R107.reuse, c[0x0][0x294], R110 ;  /* 0x0000a5006b6e7a24 */ /* 0x040fe200078e026e */
[----:B------:R-:W-:Y:S01]  /*1920*/  SHF.R.S32.HI R91, RZ, 0x1f, R104 ;  /* 0x0000001fff5b7819 */ /* 0x000fe20000011468 */
[----:B------:R-:W-:Y:S01]  /*1930*/  IMAD.WIDE.U32 R112, R107, c[0x0][0x280], R16 ;  /* 0x0000a0006b707a25 */ /* 0x000fe200078e0010 */
[----:B------:R-:W-:Y:S01]  /*1940*/  LEA.HI R93, R6, R11, RZ, 0x3 ;  /* 0x0000000b065d7211 */ /* 0x000fe200078f18ff */
[----:B------:R-:W-:Y:S01]  /*1950*/  UIMAD.WIDE.U32 UR36, UR13, UR4, URZ ;  /* 0x000000040d2472a5 */ /* 0x000fe2000f8e003f */
[----:B------:R-:W-:Y:S01]  /*1960*/  IADD3 R9, R9, UR33, RZ ;  /* 0x0000002109097c10 */ /* 0x000fe2000fffe0ff */
[----:B------:R-:W-:Y:S01]  /*1970*/  IMAD R108, R107, c[0x0][0x284], R108 ;  /* 0x0000a1006b6c7a24 */ /* 0x000fe200078e026c */
[----:B------:R-:W-:Y:S01]  /*1980*/  LOP3.LUT R3, R3, 0x7ffff800, RZ, 0xc0, !PT ;  /* 0x7ffff80003037812 */ /* 0x000fe200078ec0ff */
[--C-:B------:R-:W-:Y:S01]  /*1990*/  IMAD.WIDE.U32 R20, R107, c[0x0][0x290], R14.reuse ;  /* 0x0000a4006b147a25 */ /* 0x100fe200078e000e */
[----:B------:R-:W-:Y:S01]  /*19a0*/  LOP3.LUT R86, R7, R102, RZ, 0x3c, !PT ;  /* 0x0000006607567212 */ /* 0x000fe200078e3cff */
[----:B------:R-:W-:Y:S01]  /*19b0*/  UIMAD UR31, UR13, UR5, UR31 ;  /* 0x000000050d1f72a4 */ /* 0x000fe2000f8e021f */
[----:B------:R-:W-:Y:S01]  /*19c0*/  LOP3.LUT R79, R2, 0xfffffff8, RZ, 0xc0, !PT ;  /* 0xfffffff8024f7812 */ /* 0x000fe200078ec0ff */
[----:B------:R-:W-:Y:S01]  /*19d0*/  IMAD.WIDE.U32 R18, R107, c[0x0][0x280], R14 ;  /* 0x0000a0006b127a25 */ /* 0x000fe200078e000e */
[----:B------:R-:W-:Y:S01]  /*19e0*/  LOP3.LUT R81, R0, 0xfffffff8, RZ, 0xc0, !PT ;  /* 0xfffffff800517812 */ /* 0x000fe200078ec0ff */
[----:B------:R-:W-:Y:S01]  /*19f0*/  ULDC.64 UR4, c[0x0][0x2b0] ;  /* 0x0000ac0000047ab9 */ /* 0x000fe20000000a00 */
[----:B------:R-:W-:Y:S01]  /*1a00*/  LEA.HI R92, R92, R105, RZ, 0x3 ;  /* 0x000000695c5c7211 */ /* 0x000fe200078f18ff */
[C---:B------:R-:W-:Y:S01]  /*1a10*/  IMAD.SHL.U32 R98, R94.reuse, 0x10, RZ ;  /* 0x000000105e627824 */ /* 0x040fe200078e00ff */
[----:B------:R-:W-:Y:S01]  /*1a20*/  LOP3.LUT R94, R94, 0xff, RZ, 0xc0, !PT ;  /* 0x000000ff5e5e7812 */ /* 0x000fe200078ec0ff */
[----:B------:R-:W-:Y:S01]  /*1a30*/  IMAD R6, R4, c[0x0][0x290], RZ ;  /* 0x0000a40004067a24 */ /* 0x000fe200078e02ff */
[----:B------:R-:W-:Y:S01]  /*1a40*/  LEA.HI R91, R91, R104, RZ, 0x3 ;  /* 0x000000685b5b7211 */ /* 0x000fe200078f18ff */
[----:B------:R-:W-:Y:S01]  /*1a50*/  IMAD.IADD R115, R115, 0x1, R110 ;  /* 0x0000000173737824 */ /* 0x000fe200078e026e */
[----:B------:R-:W-:Y:S01]  /*1a60*/  SHF.R.S32.HI R90, RZ, 0x3, R2 ;  /* 0x00000003ff5a7819 */ /* 0x000fe20000011402 */
[----:B------:R-:W-:Y:S01]  /*1a70*/  IMAD.IADD R113, R113, 0x1, R108 ;  /* 0x0000000171717824 */ /* 0x000fe200078e026c */
[----:B------:R-:W-:Y:S01]  /*1a80*/  SHF.R.S32.HI R89, RZ, 0x3, R0 ;  /* 0x00000003ff597819 */ /* 0x000fe20000011400 */
[----:B------:R-:W-:Y:S01]  /*1a90*/  IMAD.IADD R111, R110, 0x1, R21 ;  /* 0x000000016e6f7824 */ /* 0x000fe200078e0215 */
[----:B------:R-:W-:Y:S01]  /*1aa0*/  UIMAD UR29, UR29, UR4, URZ ;  /* 0x000000041d1d72a4 */ /* 0x000fe2000f8e023f */
[----:B------:R-:W-:Y:S01]  /*1ab0*/  IMAD.IADD R109, R108, 0x1, R19 ;  /* 0x000000016c6d7824 */ /* 0x000fe200078e0213 */
[----:B------:R-:W-:Y:S01]  /*1ac0*/  IADD3 R86, R86, R3, R101 ;  /* 0x0000000356567210 */ /* 0x000fe20007ffe065 */
[----:B------:R-:W-:Y:S01]  /*1ad0*/  IMAD R4, R4, c[0x0][0x280], RZ ;  /* 0x0000a00004047a24 */ /* 0x000fe200078e02ff */
[----:B------:R-:W-:Y:S01]  /*1ae0*/  SHF.R.S32.HI R78, RZ, 0x1f, R79 ;  /* 0x0000001fff4e7819 */ /* 0x000fe2000001144f */
[----:B------:R-:W-:Y:S01]  /*1af0*/  IMAD.MOV.U32 R110, RZ, RZ, R20 ;  /* 0x000000ffff6e7224 */ /* 0x000fe200078e0014 */
[----:B------:R-:W-:Y:S01]  /*1b00*/  SHF.R.S32.HI R80, RZ, 0x1f, R81 ;  /* 0x0000001fff507819 */ /* 0x000fe20000011451 */
[----:B------:R-:W-:Y:S01]  /*1b10*/  IMAD.MOV.U32 R108, RZ, RZ, R18 ;  /* 0x000000ffff6c7224 */ /* 0x000fe200078e0012 */
[----:B------:R-:W-:Y:S01]  /*1b20*/  LOP3.LUT R93, R93, 0xfffffff8, RZ, 0xc0, !PT ;  /* 0xfffffff85d5d7812 */ /* 0x000fe200078ec0ff */
[----:B------:R-:W-:Y:S01]  /*1b30*/  IMAD.SHL.U32 R97, R94, 0x8, RZ ;  /* 0x000000085e617824 */ /* 0x000fe200078e00ff */
[----:B------:R-:W-:Y:S01]  /*1b40*/  LOP3.LUT R92, R92, 0xfffffff8, RZ, 0xc0, !PT ;  /* 0xfffffff85c5c7812 */ /* 0x000fe200078ec0ff */
[----:B------:R-:W-:Y:S01]  /*1b50*/  IMAD.SHL.U32 R96, R94, 0x4, RZ ;  /* 0x000000045e607824 */ /* 0x000fe200078e00ff */
[----:B------:R-:W-:Y:S01]  /*1b60*/  LOP3.LUT R91, R91, 0xfffffff8, RZ, 0xc0, !PT ;  /* 0xfffffff85b5b7812 */ /* 0x000fe200078ec0ff */
[----:B------:R-:W-:Y:S01]  /*1b70*/  IMAD.WIDE.U32 R116, R116, c[0x0][0x268], R8 ;  /* 0x00009a0074747a25 */ /* 0x000fe200078e0008 */
[----:B------:R-:W-:Y:S01]  /*1b80*/  UIMAD.WIDE.U32 UR38, UR28, UR4, URZ ;  /* 0x000000041c2672a5 */ /* 0x000fe2000f8e003f */
[----:B------:R-:W-:Y:S01]  /*1b90*/  SHF.L.U64.HI R78, R79, 0x1, R78 ;  /* 0x000000014f4e7819 */ /* 0x000fe2000001024e */
[----:B------:R-:W-:Y:S01]  /*1ba0*/  UIMAD UR29, UR28, UR5, UR29 ;  /* 0x000000051c1d72a4 */ /* 0x000fe2000f8e021d */
[----:B------:R-:W-:Y:S01]  /*1bb0*/  IMAD.SHL.U32 R94, R94, 0x2, RZ ;  /* 0x000000025e5e7824 */ /* 0x000fe200078e00ff */
[----:B------:R-:W-:Y:S01]  /*1bc0*/  SHF.L.U64.HI R80, R81, 0x1, R80 ;  /* 0x0000000151507819 */ /* 0x000fe20000010250 */
[----:B------:R-:W-:Y:S01]  /*1bd0*/  IMAD R69, R63, c[0x0][0x284], R4 ;  /* 0x0000a1003f457a24 */ /* 0x000fe200078e0204 */
[----:B------:R-:W-:Y:S01]  /*1be0*/  IADD3 R73, R73, UR19, RZ ;  /* 0x0000001349497c10 */ /* 0x000fe2000fffe0ff */
[----:B------:R-:W-:Y:S01]  /*1bf0*/  IMAD.WIDE.U32 R112, R63, c[0x0][0x280], R112 ;  /* 0x0000a0003f707a25 */ /* 0x000fe200078e0070 */
[C---:B------:R-:W-:Y:S01]  /*1c00*/  IADD3 R10, R14.reuse, 0x20, RZ ;  /* 0x000000200e0a7810 */ /* 0x040fe20007ffe0ff */
[----:B------:R-:W-:Y:S01]  /*1c10*/  USHF.L.U32 UR6, UR6, 0x5, URZ ;  /* 0x0000000506067899 */ /* 0x000fe2000800063f */
[----:B------:R-:W-:Y:S01]  /*1c20*/  IADD3 R9, R14, 0x60, RZ ;  /* 0x000000600e097810 */ /* 0x000fe20007ffe0ff */
[----:B------:R-:W-:Y:S01]  /*1c30*/  IMAD.MOV.U32 R2, RZ, RZ, c[0x0][0x2b8] ;  /* 0x0000ae00ff027624 */ /* 0x000fe200078e00ff */
[----:B------:R-:W-:Y:S01]  /*1c40*/  LOP3.LUT R98, R98, 0x10, RZ, 0xc0, !PT ;  /* 0x0000001062627812 */ /* 0x000fe200078ec0ff */
[----:B------:R-:W-:Y:S01]  /*1c50*/  IMAD.MOV.U32 R0, RZ, RZ, c[0x0][0x27c] ;  /* 0x00009f00ff007624 */ /* 0x000fe200078e00ff */
[----:B------:R-:W-:Y:S01]  /*1c60*/  LOP3.LUT R97, R97, 0x10, RZ, 0xc0, !PT ;  /* 0x0000001061617812 */ /* 0x000fe200078ec0ff */
[----:B------:R-:W-:Y:S01]  /*1c70*/  IMAD.MOV.U32 R87, RZ, RZ, c[0x0][0x27c] ;  /* 0x00009f00ff577624 */ /* 0x000fe200078e00ff */
[----:B------:R-:W-:Y:S01]  /*1c80*/  LOP3.LUT R96, R96, 0x10, RZ, 0xc0, !PT ;  /* 0x0000001060607812 */ /* 0x000fe200078ec0ff */
[C---:B------:R-:W-:Y:S01]  /*1c90*/  IMAD R3, R63.reuse, c[0x0][0x294], R6 ;  /* 0x0000a5003f037a24 */ /* 0x040fe200078e0206 */
[----:B------:R-:W-:Y:S01]  /*1ca0*/  LOP3.LUT R94, R94, 0x10, RZ, 0xc0, !PT ;  /* 0x000000105e5e7812 */ /* 0x000fe200078ec0ff */
[C---:B------:R-:W-:Y:S01]  /*1cb0*/  IMAD.WIDE.U32 R114, R63.reuse, c[0x0][0x290], R114 ;  /* 0x0000a4003f727a25 */ /* 0x040fe200078e0072 */
[----:B------:R-:W-:Y:S01]  /*1cc0*/  SHF.R.S32.HI R84, RZ, 0x1f, R93 ;  /* 0x0000001fff547819 */ /* 0x000fe2000001145d */
[----:B------:R-:W-:Y:S01]  /*1cd0*/  UIADD3 UR26, UR35, UR26, URZ ;  /* 0x0000001a231a7290 */ /* 0x000fe2000fffe03f */
[----:B------:R-:W-:Y:S01]  /*1ce0*/  SHF.R.S32.HI R83, RZ, 0x1f, R92 ;  /* 0x0000001fff537819 */ /* 0x000fe2000001145c */
[----:B------:R-:W-:Y:S01]  /*1cf0*/  IMAD.WIDE.U32 R110, R63, c[0x0][0x290], R110 ;  /* 0x0000a4003f6e7a25 */ /* 0x000fe200078e006e */
[----:B------:R-:W-:Y:S01]  /*1d00*/  SHF.R.S32.HI R82, RZ, 0x1f, R91 ;  /* 0x0000001fff527819 */ /* 0x000fe2000001145b */
[----:B------:R-:W-:Y:S01]  /*1d10*/  UIADD3 UR31, UR37, UR31, URZ ;  /* 0x0000001f251f7290 */ /* 0x000fe2000fffe03f */
[----:B------:R-:W-:Y:S01]  /*1d20*/  IADD3 R75, R117, UR32, RZ ;  /* 0x00000020754b7c10 */ /* 0x000fe2000fffe0ff */
[----:B------:R-:W-:Y:S01]  /*1d30*/  IMAD.WIDE.U32 R108, R63, c[0x0][0x280], R108 ;  /* 0x0000a0003f6c7a25 */ /* 0x000fe200078e006c */
[----:B------:R-:W-:Y:S01]  /*1d40*/  ISETP.NE.AND P5, PT, R2, 0x1, PT ;  /* 0x000000010200780c */ /* 0x000fe20003fa5270 */
[----:B------:R-:W-:Y:S01]  /*1d50*/  UIADD3 UR29, UR39, UR29, URZ ;  /* 0x0000001d271d7290 */ /* 0x000fe2000fffe03f */
[----:B------:R-:W-:Y:S01]  /*1d60*/  ISETP.GE.AND P6, PT, R0, 0x1, PT ;  /* 0x000000010000780c */ /* 0x000fe20003fc6270 */
[----:B------:R-:W-:Y:S01]  /*1d70*/  IMAD.IADD R71, R113, 0x1, R69 ;  /* 0x0000000171477824 */ /* 0x000fe200078e0245 */
[----:B------:R-:W-:Y:S01]  /*1d80*/  ULDC.U8 UR4, c[0x0][0x298] ;  /* 0x0000a60000047ab9 */ /* 0x000fe20000000000 */
[----:B------:R-:W-:-:S02]  /*1d90*/  IMAD.SHL.U32 R87, R87, 0x2, RZ ;  /* 0x0000000257577824 */ /* 0x000fc400078e00ff */
[----:B------:R-:W-:Y:S02]  /*1da0*/  IMAD.IADD R72, R115, 0x1, R3 ;  /* 0x0000000173487824 */ /* 0x000fe400078e0203 */
[----:B------:R-:W-:Y:S02]  /*1db0*/  IMAD.IADD R70, R3, 0x1, R111 ;  /* 0x0000000103467824 */ /* 0x000fe400078e026f */
[----:B------:R-:W-:Y:S02]  /*1dc0*/  IMAD.IADD R69, R69, 0x1, R109 ;  /* 0x0000000145457824 */ /* 0x000fe400078e026d */
[----:B------:R-:W-:Y:S02]  /*1dd0*/  IMAD.SHL.U32 R79, R79, 0x2, RZ ;  /* 0x000000024f4f7824 */ /* 0x000fe400078e00ff */
[----:B------:R-:W-:Y:S02]  /*1de0*/  IMAD.SHL.U32 R81, R81, 0x2, RZ ;  /* 0x0000000251517824 */ /* 0x000fe400078e00ff */
[----:B------:R-:W-:-:S02]  /*1df0*/  IMAD.SHL.U32 R86, R86, 0x2, RZ ;  /* 0x0000000256567824 */ /* 0x000fc400078e00ff */
[----:B------:R-:W-:Y:S01]  /*1e00*/  IMAD.SHL.U32 R85, R85, 0x2, RZ ;  /* 0x0000000255557824 */ /* 0x000fe200078e00ff */
[----:B------:R-:W-:Y:S06]  /*1e10*/  BAR.SYNC.DEFER_BLOCKING 0x0 ;  /* 0x0000000000007b1d */ /* 0x000fec0000010000 */
.L_x_375:
        /* <DEDUP_REMOVED lines=14> */
[C---:B------:R-:W-:Y:S03]  /*1f00*/  @!P0 LEA R4, P1, R3.reuse, c[0x0][0x2a0], 0x2 ;  /* 0x0000a80003048a11 */ /* 0x040fe600078210ff */
[----:B------:R-:W-:Y:S01]  /*1f10*/  IMAD R67, R0, c[0x0][0x2b8], R67 ;  /* 0x0000ae0000437a24 */ /* 0x000fe200078e0243 */
[----:B------:R-:W-:Y:S03]  /*1f20*/  @!P0 LEA.HI.X R5, R3, c[0x0][0x2a4], R2, 0x2, P1 ;  /* 0x0000a90003058a11 */ /* 0x000fe600008f1402 */
[C---:B------:R-:W-:Y:S01]  /*1f30*/  IMAD.WIDE.U32 R2, R67.reuse, c[0x0][0x1e0], RZ ;  /* 0x0000780043027a25 */ /* 0x040fe200078e00ff */
[----:B------:R-:W-:Y:S01]  /*1f40*/  SHF.R.S32.HI R66, RZ, 0x1f, R67 ;  /* 0x0000001fff427819 */ /* 0x000fe20000011443 */
[----:B------:R-:W2:Y:S04]  /*1f50*/  @!P0 LDG.E R88, [R4.64] ;  /* 0x0000001804588981 */ /* 0x000ea8000c1e1900 */
[----:B------:R-:W-:Y:S01]  /*1f60*/  IMAD R0, R66, c[0x0][0x1e0], RZ ;  /* 0x0000780042007a24 */ /* 0x000fe200078e02ff */
[----:B------:R-:W-:Y:S03]  /*1f70*/  BAR.SYNC.DEFER_BLOCKING 0x0 ;  /* 0x0000000000007b1d */ /* 0x000fe60000010000 */
[----:B------:R-:W-:Y:S05]  /*1f80*/  IMAD R0, R67, c[0x0][0x1e4], R0 ;  /* 0x0000790043007a24 */ /* 0x000fea00078e0200 */
[----:B------:R-:W-:Y:S02]  /*1f90*/  IADD3 R3, R3, R0, RZ ;  /* 0x0000000003037210 */ /* 0x000fe40007ffe0ff */
[----:B--2---:R-:W-:Y:S03]  /*1fa0*/  SHF.R.S32.HI R65, RZ, 0x1f, R88 ;  /* 0x0000001fff417819 */ /* 0x004fe60000011458 */
[----:B------:R-:W-:Y:S04]  /*1fb0*/  IMAD.WIDE.U32 R2, R88, c[0x0][0x1f0], R2 ;  /* 0x00007c0058027a25 */ /* 0x000fe800078e0002 */
[----:B------:R-:W-:Y:S01]  /*1fc0*/  IMAD R0, R65, c[0x0][0x1f0], RZ ;  /* 0x00007c0041007a24 */ /* 0x000fe200078e02ff */
[----:B------:R-:W-:Y:S03]  /*1fd0*/  IADD3 R2, P1, R2, UR36, RZ ;  /* 0x0000002402027c10 */ /* 0x000fe6000ff3e0ff */
[----:B------:R-:W-:Y:S01]  /*1fe0*/  IMAD R0, R88, c[0x0][0x1f4], R0 ;  /* 0x00007d0058007a24 */ /* 0x000fe200078e0200 */
[C---:B---3--:R-:W-:Y:S04]  /*1ff0*/  LEA R48, P0, R2.reuse, c[0x0][0x1c8], 0x1 ;  /* 0x0000720002307a11 */ /* 0x048fe800078008ff */
[----:B------:R-:W-:Y:S04]  /*2000*/  IADD3.X R3, R3, UR31, R0, P1, !PT ;  /* 0x0000001f03037c10 */ /* 0x000fe80008ffe400 */
[----:B------:R-:W-:Y:S01]  /*2010*/  LEA.HI.X R2, R2, c[0x0][0x1cc], R3, 0x1, P0 ;  /* 0x0000730002027a11 */ /* 0x000fe200000f0c03 */
[----:B-1----:R-:W-:-:S05]  /*2020*/  @!P6 BRA `(.L_x_358) ;  /* 0x000026000000e947 */ /* 0x002fca0003800000 */
[C---:B------:R-:W-:Y:S01]  /*2030*/  IMAD R13, R99.reuse, UR7, RZ ;  /* 0x00000007630d7c24 */ /* 0x040fe2000f8e02ff */
[----:B------:R-:W-:Y:S01]  /*2040*/  ISETP.NE.AND P0, PT, RZ, UR4, PT ;  /* 0x00000004ff007c0c */ /* 0x000fe2000bf05270 */
[C---:B------:R-:W-:Y:S01]  /*2050*/  IMAD R3, R99.reuse, UR27, RZ ;  /* 0x0000001b63037c24 */ /* 0x040fe2000f8e02ff */
[----:B------:R-:W-:Y:S01]  /*2060*/  SHF.R.S32.HI R0, RZ, 0x1f, R99 ;  /* 0x0000001fff007819 */ /* 0x000fe20000011463 */
[C---:B------:R-:W-:Y:S01]  /*2070*/  IMAD.WIDE.U32 R4, R99.reuse, UR6, RZ ;  /* 0x0000000663047c25 */ /* 0x040fe2000f8e00ff */
        /* <DEDUP_REMOVED lines=47> */
.L_x_361:
[----:B------:R-:W-:Y:S05]  /*2370*/  BSYNC B0 ;  /* 0x0000000000007941 */ /* 0x000fea0003800000 */
.L_x_360:
[----:B------:R2:W3:Y:S04]  /*2380*/  SHFL.IDX PT, R53, R2, RZ, 0x181f ;  /* 0x00181fff02357589 */ /* 0x0004e800000e0000 */
[----:B------:R-:W4:Y:S01]  /*2390*/  SHFL.IDX PT, R48, R48, RZ, 0x181f ;  /* 0x00181fff30307589 */ /* 0x000f2200000e0000 */
[----:B------:R-:W-:-:S05]  /*23a0*/  @P2 BRA `(.L_x_362) ;  /* 0x0000243000002947 */ /* 0x000fca0003800000 */
[----:B------:R-:W-:Y:S01]  /*23b0*/  ISETP.GE.AND P0, PT, R16, c[0x0][0x1d4], PT ;  /* 0x0000750010007a0c */ /* 0x000fe20003f06270 */
[----:B-----5:R-:W-:Y:S01]  /*23c0*/  IMAD.MOV.U32 R13, RZ, RZ, R44 ;  /* 0x000000ffff0d7224 */ /* 0x020fe200078e002c */
[----:B------:R-:W-:Y:S01]  /*23d0*/  MOV R8, R45 ;  /* 0x0000002d00087202 */ /* 0x000fe20000000f00 */
[----:B------:R-:W-:Y:S01]  /*23e0*/  IMAD.MOV.U32 R0, RZ, RZ, R19 ;  /* 0x000000ffff007224 */ /* 0x000fe200078e0013 */
[----:B--2---:R-:W-:Y:S01]  /*23f0*/  MOV R2, R18 ;  /* 0x0000001200027202 */ /* 0x004fe20000000f00 */
[----:B-1----:R-:W-:Y:S01]  /*2400*/  IMAD.MOV.U32 R21, RZ, RZ, R40 ;  /* 0x000000ffff157224 */ /* 0x002fe200078e0028 */
        /* <DEDUP_REMOVED lines=21> */
[C---:B----4-:R-:W-:Y:S04]  /*2560*/  LEA R58, P1, R16.reuse, R48, 0x1 ;  /* 0x00000030103a7211 */ /* 0x050fe800078208ff */
[----:B---3--:R-:W-:Y:S01]  /*2570*/  LEA.HI.X R59, R16, R53, R17, 0x1, P1 ;  /* 0x00000035103b7211 */ /* 0x008fe200008f0c11 */
        /* <DEDUP_REMOVED lines=49> */
.L_x_364:
[----:B------:R-:W-:Y:S05]  /*2890*/  BSYNC B0 ;  /* 0x0000000000007941 */ /* 0x000fea0003800000 */
.L_x_363:
[----:B------:R-:W-:Y:S01]  /*28a0*/  ISETP.GE.AND P0, PT, R11, c[0x0][0x1d4], PT ;  /* 0x000075000b007a0c */ /* 0x000fe20003f06270 */
[----:B------:R-:W-:Y:S01]  /*28b0*/  @!UPT UIADD3 URZ, URZ, URZ, URZ ;  /* 0x0000003f3f3ff290 */ /* 0x000fe2000fffe03f */
[----:B------:R-:W-:Y:S11]  /*28c0*/  BSSY B0, `(.L_x_365) ;  /* 0x0000037000007945 */ /* 0x000ff60003800000 */
[----:B------:R-:W-:-:S05]  /*28d0*/  @P0 BRA `(.L_x_366) ;  /* 0x0000035000000947 */ /* 0x000fca0003800000 */
[----:B------:R-:W-:Y:S01]  /*28e0*/  ISETP.GE.AND P0, PT, R10, c[0x0][0x27c], PT ;  /* 0x00009f000a007a0c */ /* 0x000fe20003f06270 */
[----:B-1----:R-:W1:Y:S01]  /*28f0*/  LDS.128 R20, [R100+0xd080] ;  /* 0x00d0800064147984 */ /* 0x002e620000000c00 */
[C---:B----4-:R-:W-:Y:S04]  /*2900*/  LEA R54, P1, R93.reuse, R48, 0x1 ;  /* 0x000000305d367211 */ /* 0x050fe800078208ff */
[----:B---3--:R-:W-:Y:S07]  /*2910*/  LEA.HI.X R55, R93, R53, R84, 0x1, P1 ;  /* 0x000000355d377211 */ /* 0x008fee00008f0c54 */
        /* <DEDUP_REMOVED lines=49> */
.L_x_366:
[----:B------:R-:W-:Y:S05]  /*2c30*/  BSYNC B0 ;  /* 0x0000000000007941 */ /* 0x000fea0003800000 */
.L_x_365:
        /* <DEDUP_REMOVED lines=57> */
.L_x_368:
[----:B------:R-:W-:Y:S05]  /*2fd0*/  BSYNC B0 ;  /* 0x0000000000007941 */ /* 0x000fea0003800000 */
.L_x_367:
[----:B------:R-:W-:Y:S11]  /*2fe0*/  ISETP.GE.AND P0, PT, R104, c[0x0][0x1d4], PT ;  /* 0x0000750068007a0c */ /* 0x000ff60003f06270 */
[----:B------:R-:W-:Y:S02]  /*2ff0*/  @!UPT UIADD3 URZ, URZ, URZ, URZ ;  /* 0x0000003f3f3ff290 */ /* 0x000fe4000fffe03f */
[----:B------:R-:W-:-:S05]  /*3000*/  @P0 BRA `(.L_x_362) ;  /* 0x000017d000000947 */ /* 0x000fca0003800000 */
[----:B------:R-:W-:Y:S01]  /*3010*/  ISETP.GE.AND P0, PT, R9, c[0x0][0x27c], PT ;  /* 0x00009f0009007a0c */ /* 0x000fe20003f06270 */
[----:B-1----:R-:W1:Y:S01]  /*3020*/  LDS.128 R20, [R100+0xf080] ;  /* 0x00f0800064147984 */ /* 0x002e620000000c00 */
[C---:B----4-:R-:W-:Y:S04]  /*3030*/  LEA R48, P1, R91.reuse, R48, 0x1 ;  /* 0x000000305b307211 */ /* 0x050fe800078208ff */
[----:B---3--:R-:W-:Y:S07]  /*3040*/  LEA.HI.X R49, R91, R53, R82, 0x1, P1 ;  /* 0x000000355b317211 */ /* 0x008fee00008f0c52 */
        /* <DEDUP_REMOVED lines=50> */
.L_x_359:
        /* <DEDUP_REMOVED lines=17> */
[C---:B------:R-:W-:Y:S01]  /*3480*/  LEA R6, P1, R4.reuse, c[0x0][0x270], 0x1 ;  /* 0x00009c0004067a11 */ /* 0x040fe200078208ff */
[----:B------:R-:W-:Y:S01]  /*3490*/  IMAD.X R0, R3, 0x1, R72, P0 ;  /* 0x0000000103007824 */ /* 0x000fe200000e0648 */
[C---:B------:R-:W-:Y:S01]  /*34a0*/  LEA R18, P0, R5.reuse, c[0x0][0x288], 0x1 ;  /* 0x0000a20005127a11 */ /* 0x040fe200078008ff */
        /* <DEDUP_REMOVED lines=9> */
.L_x_370:
[----:B------:R-:W-:Y:S05]  /*3540*/  BSYNC B0 ;  /* 0x0000000000007941 */ /* 0x000fea0003800000 */
.L_x_369:
[----:B------:R2:W3:Y:S04]  /*3550*/  SHFL.IDX PT, R125, R2, RZ, 0x181f ;  /* 0x00181fff027d7589 */ /* 0x0004e800000e0000 */
[----:B------:R2:W4:Y:S01]  /*3560*/  SHFL.IDX PT, R124, R48, RZ, 0x181f ;  /* 0x00181fff307c7589 */ /* 0x00052200000e0000 */
[----:B------:R-:W-:-:S05]  /*3570*/  @P2 BRA `(.L_x_362) ;  /* 0x0000126000002947 */ /* 0x000fca0003800000 */
[----:B------:R-:W-:Y:S01]  /*3580*/  ISETP.GE.AND P0, PT, R16, c[0x0][0x1d4], PT ;  /* 0x0000750010007a0c */ /* 0x000fe20003f06270 */
[----:B-----5:R-:W-:Y:S01]  /*3590*/  IMAD.MOV.U32 R8, RZ, RZ, R54 ;  /* 0x000000ffff087224 */ /* 0x020fe200078e0036 */
[----:B------:R-:W-:Y:S01]  /*35a0*/  MOV R4, R26 ;  /* 0x0000001a00047202 */ /* 0x000fe20000000f00 */
[----:B-1----:R-:W-:Y:S01]  /*35b0*/  IMAD.MOV.U32 R7, RZ, RZ, R55 ;  /* 0x000000ffff077224 */ /* 0x002fe200078e0037 */
[----:B------:R-:W-:Y:S01]  /*35c0*/  MOV R0, R25 ;  /* 0x0000001900007202 */ /* 0x000fe20000000f00 */
[----:B------:R-:W-:Y:S01]  /*35d0*/  IMAD.MOV.U32 R6, RZ, RZ, R52 ;  /* 0x000000ffff067224 */ /* 0x000fe200078e0034 */
[----:B------:R-:W-:Y:S01]  /*35e0*/  IADD3 R74, -R87, c[0x0][0x1d4], RZ ;  /* 0x00007500574a7a10 */ /* 0x000fe20007ffe1ff */
[----:B------:R-:W-:Y:S01]  /*35f0*/  IMAD.MOV.U32 R5, RZ, RZ, R53 ;  /* 0x000000ffff057224 */ /* 0x000fe200078e0035 */
[----:B------:R-:W-:Y:S01]  /*3600*/  PRMT R60, R7, 0x5410, R8 ;  /* 0x00005410073c7816 */ /* 0x000fe20000000008 */
[----:B------:R-:W-:Y:S01]  /*3610*/  IMAD.MOV.U32 R3, RZ, RZ, R27 ;  /* 0x000000ffff037224 */ /* 0x000fe200078e001b */
[----:B------:R-:W-:Y:S01]  /*3620*/  BSSY B0, `(.L_x_371) ;  /* 0x0000084000007945 */ /* 0x000fe20003800000 */
[----:B--2---:R-:W-:Y:S01]  /*3630*/  IMAD.MOV.U32 R2, RZ, RZ, R24 ;  /* 0x000000ffff027224 */ /* 0x004fe200078e0018 */
[----:B------:R-:W-:Y:S02]  /*3640*/  PRMT R61, R6, 0x5410, R5 ;  /* 0x00005410063d7816 */ /* 0x000fe40000000005 */
[----:B------:R-:W-:Y:S02]  /*3650*/  PRMT R13, R3, 0x5410, R4 ;  /* 0x00005410030d7816 */ /* 0x000fe40000000004 */
[----:B------:R-:W-:Y:S01]  /*3660*/  PRMT R18, R2, 0x5410, R0 ;  /* 0x0000541002127816 */ /* 0x000fe20000000000 */
        /* <DEDUP_REMOVED lines=26> */
[----:B------:R-:W-:Y:S02]  /*3810*/  @!P0 SHF.R.U64 R45, R42, 0x10, R43 ;  /* 0x000000102a2d8819 */ /* 0x000fe4000000122b */
[----:B------:R-:W-:Y:S02]  /*3820*/  IADD3 R126, R126, R127, R101 ;  /* 0x0000007f7e7e7210 */ /* 0x000fe40007ffe065 */
[----:B------:R-:W-:Y:S01]  /*3830*/  MOV R47, R43 ;  /* 0x0000002b002f7202 */ /* 0x000fe20000000f00 */
[----:B------:R-:W-:Y:S01]  /*3840*/  @!P0 HADD2.F32 R45, -RZ, R45.H0_H0 ;  /* 0x2000002dff2d8230 */ /* 0x000fe20000004100 */
[----:B------:R-:W-:Y:S02]  /*3850*/  SHF.L.U32 R106, R126, 0x1, RZ ;  /* 0x000000017e6a7819 */ /* 0x000fe400000006ff */
[----:B------:R-:W-:Y:S01]  /*3860*/  @!P0 SHF.R.U32.HI R50, RZ, 0x10, R43 ;  /* 0x00000010ff328819 */ /* 0x000fe2000001162b */
[----:B------:R-:W-:Y:S01]  /*3870*/  @!P0 HADD2.F32 R43, -RZ, R44.H0_H0 ;  /* 0x2000002cff2b8230 */ /* 0x000fe20000004100 */
[--C-:B------:R-:W-:Y:S01]  /*3880*/  @!P0 SHF.R.U64 R34, R28, 0x10, R29.reuse ;  /* 0x000000101c228819 */ /* 0x100fe2000000121d */
[----:B-1----:R-:W-:Y:S01]  /*3890*/  @!P0 IMAD.MOV.U32 R37, RZ, RZ, R20 ;  /* 0x000000ffff258224 */ /* 0x002fe200078e0014 */
[----:B------:R-:W1:Y:S01]  /*38a0*/  LDS.128 R56, [R106+0xc080] ;  /* 0x00c080006a387984 */ /* 0x000e620000000c00 */
[----:B------:R-:W-:Y:S01]  /*38b0*/  IMAD.MOV.U32 R28, RZ, RZ, R30 ;  /* 0x000000ffff1c7224 */ /* 0x000fe200078e001e */
[----:B------:R-:W-:Y:S01]  /*38c0*/  @!P0 SHF.R.U32.HI R35, RZ, 0x10, R29 ;  /* 0x00000010ff238819 */ /* 0x000fe2000001161d */
[----:B------:R-:W-:Y:S01]  /*38d0*/  @!P0 HADD2.F32 R34, -RZ, R34.H0_H0 ;  /* 0x20000022ff228230 */ /* 0x000fe20000004100 */
[--C-:B------:R-:W-:Y:S01]  /*38e0*/  @!P0 SHF.R.U64 R29, R30, 0x10, R31.reuse ;  /* 0x000000101e1d8819 */ /* 0x100fe2000000121f */
[----:B------:R-:W-:Y:S01]  /*38f0*/  @!P0 HADD2.F32 R50, -RZ, R50.H0_H0 ;  /* 0x20000032ff328230 */ /* 0x000fe20000004100 */
[----:B------:R-:W-:Y:S01]  /*3900*/  @!P0 SHF.R.U32.HI R30, RZ, 0x10, R31 ;  /* 0x00000010ff1e8819 */ /* 0x000fe2000001161f */
[--C-:B------:R-:W-:Y:S02]  /*3910*/  @!P0 HADD2.F32 R31, -RZ, R37.reuse.H0_H0 ;  /* 0x20000025ff1f8230 */ /* 0x100fe40000004100 */
[----:B------:R-:W-:Y:S02]  /*3920*/  @!P0 HADD2.F32 R33, -RZ, R37.H1_H1 ;  /* 0x30000025ff218230 */ /* 0x000fe40000004100 */
[----:B------:R-:W-:Y:S01]  /*3930*/  @!P0 HADD2.F32 R29, -RZ, R29.H0_H0 ;  /* 0x2000001dff1d8230 */ /* 0x000fe20000004100 */
[----:B------:R-:W-:Y:S01]  /*3940*/  @!P0 FMUL.FTZ R0, R31, R36 ;  /* 0x000000241f008220 */ /* 0x000fe20000410000 */
[----:B------:R-:W-:Y:S01]  /*3950*/  @!P0 HADD2.F32 R30, -RZ, R30.H0_H0 ;  /* 0x2000001eff1e8230 */ /* 0x000fe20000004100 */
[----:B------:R-:W-:Y:S02]  /*3960*/  @!P0 FMUL.FTZ R2, R33, R34 ;  /* 0x0000002221028220 */ /* 0x000fe40000410000 */
        /* <DEDUP_REMOVED lines=42> */
[----:B------:R-:W-:Y:S01]  /*3c10*/  @!P0 HADD2.F32 R47, -RZ, R49.H1_H1 ;  /* 0x30000031ff2f8230 */ /* 0x000fe20000004100 */
[----:B------:R-:W-:Y:S01]  /*3c20*/  @!P0 FMUL.FTZ R132, R46, R28 ;  /* 0x0000001c2e848220 */ /* 0x000fe20000410000 */
[----:B------:R-:W-:Y:S01]  /*3c30*/  @!P0 HADD2.F32 R32, -RZ, R33.H0_H0 ;  /* 0x20000021ff208230 */ /* 0x000fe20000004100 */
[----:B------:R-:W-:Y:S01]  /*3c40*/  @!P0 F2FP.PACK_AB R126, R129, R126 ;  /* 0x0000007e817e823e */ /* 0x000fe200000000ff */
[--C-:B------:R-:W-:Y:S01]  /*3c50*/  @!P0 HADD2.F32 R29, -RZ, R19.reuse.H0_H0 ;  /* 0x20000013ff1d8230 */ /* 0x100fe20000004100 */
[----:B------:R-:W-:Y:S01]  /*3c60*/  @!P0 FMUL.FTZ R130, R47, R30 ;  /* 0x0000001e2f828220 */ /* 0x000fe20000410000 */
[----:B------:R-:W-:Y:S01]  /*3c70*/  @!P0 HADD2.F32 R19, -RZ, R19.H1_H1 ;  /* 0x30000013ff138230 */ /* 0x000fe20000004100 */
[----:B------:R-:W-:Y:S01]  /*3c80*/  @!P0 FMUL.FTZ R5, R32, R31 ;  /* 0x0000001f20058220 */ /* 0x000fe20000410000 */
[----:B------:R-:W-:Y:S01]  /*3c90*/  @!P0 F2FP.PACK_AB R129, R127, R106 ;  /* 0x0000006a7f81823e */ /* 0x000fe200000000ff */
[----:B------:R-:W-:Y:S01]  /*3ca0*/  @!P0 FFMA.FTZ R132, R29, R48, -R132 ;  /* 0x000000301d848223 */ /* 0x000fe20000010884 */
[----:B------:R-:W-:Y:S01]  /*3cb0*/  @!P0 MOV R21, R126 ;  /* 0x0000007e00158202 */ /* 0x000fe20000000f00 */
[----:B------:R-:W-:Y:S01]  /*3cc0*/  @!P0 FFMA.FTZ R130, R19, R50, -R130 ;  /* 0x0000003213828223 */ /* 0x000fe20000010882 */
[----:B------:R-:W-:Y:S01]  /*3cd0*/  @!P0 F2FP.PACK_AB R106, R2, R0 ;  /* 0x00000000026a823e */ /* 0x000fe200000000ff */
[-C--:B------:R-:W-:Y:S02]  /*3ce0*/  @!P0 FFMA.FTZ R128, R32, R43.reuse, -R128 ;  /* 0x0000002b20808223 */ /* 0x080fe40000010880 */
[----:B------:R-:W-:Y:S01]  /*3cf0*/  @!P0 FFMA.FTZ R5, R42, R43, R5 ;  /* 0x0000002b2a058223 */ /* 0x000fe20000010005 */
[----:B------:R-:W-:Y:S01]  /*3d00*/  @!P0 F2FP.PACK_AB R127, R130, R132 ;  /* 0x00000084827f823e */ /* 0x000fe200000000ff */
[----:B------:R-:W-:Y:S01]  /*3d10*/  @!P0 FMUL.FTZ R7, R29, R28 ;  /* 0x0000001c1d078220 */ /* 0x000fe20000410000 */
[----:B------:R-:W-:Y:S01]  /*3d20*/  @!P0 F2FP.PACK_AB R128, R131, R128 ;  /* 0x000000808380823e */ /* 0x000fe200000000ff */
[----:B------:R-:W-:Y:S01]  /*3d30*/  @!P0 FFMA.FTZ R6, R44, R45, R6 ;  /* 0x0000002d2c068223 */ /* 0x000fe20000010006 */
[----:B----4-:R-:W-:Y:S01]  /*3d40*/  IADD3 R130, P2, R124, R79, RZ ;  /* 0x0000004f7c827210 */ /* 0x010fe20007f5e0ff */
[----:B------:R-:W-:Y:S01]  /*3d50*/  @!P0 FMUL.FTZ R8, R19, R30 ;  /* 0x0000001e13088220 */ /* 0x000fe20000410000 */
[----:B------:R-:W-:Y:S01]  /*3d60*/  @!P0 MOV R22, R128 ;  /* 0x0000008000168202 */ /* 0x000fe20000000f00 */
[----:B------:R-:W-:Y:S01]  /*3d70*/  @!P0 FFMA.FTZ R7, R46, R48, R7 ;  /* 0x000000302e078223 */ /* 0x000fe20000010007 */
[----:B---3--:R-:W-:Y:S01]  /*3d80*/  IADD3.X R131, R125, R78, RZ, P2, !PT ;  /* 0x0000004e7d837210 */ /* 0x008fe200017fe4ff */
[----:B------:R-:W-:Y:S01]  /*3d90*/  @!P0 FFMA.FTZ R8, R47, R50, R8 ;  /* 0x000000322f088223 */ /* 0x000fe20000010008 */
[----:B------:R-:W-:Y:S01]  /*3da0*/  @!P0 F2FP.PACK_AB R126, R6, R5 ;  /* 0x00000005067e823e */ /* 0x000fe200000000ff */
[----:B------:R-:W-:Y:S01]  /*3db0*/  @!P0 IMAD.MOV.U32 R20, RZ, RZ, R129 ;  /* 0x000000ffff148224 */ /* 0x000fe200078e0081 */
[----:B------:R-:W-:Y:S01]  /*3dc0*/  @!P0 MOV R56, R106 ;  /* 0x0000006a00388202 */ /* 0x000fe20000000f00 */
[----:B------:R-:W-:Y:S01]  /*3dd0*/  @!P0 IMAD.MOV.U32 R23, RZ, RZ, R127 ;  /* 0x000000ffff178224 */ /* 0x000fe200078e007f */
[----:B------:R-:W-:Y:S01]  /*3de0*/  @!P0 F2FP.PACK_AB R127, R4, R3 ;  /* 0x00000003047f823e */ /* 0x000fe200000000ff */
[----:B------:R-:W-:Y:S01]  /*3df0*/  @!P1 IMAD.WIDE R132, R51, 0x2, R124 ;  /* 0x0000000233849825 */ /* 0x000fe200078e027c */
[----:B------:R-:W-:Y:S02]  /*3e00*/  @!P0 F2FP.PACK_AB R129, R8, R7 ;  /* 0x000000070881823e */ /* 0x000fe400000000ff */
[----:B------:R1:W-:Y:S01]  /*3e10*/  ST.E.128 [R130.64], R20 ;  /* 0x0000001482007985 */ /* 0x0003e2000c101d18 */
[----:B------:R-:W-:Y:S01]  /*3e20*/  @!P0 IMAD.MOV.U32 R57, RZ, RZ, R127 ;  /* 0x000000ffff398224 */ /* 0x000fe200078e007f */
[----:B------:R-:W-:Y:S02]  /*3e30*/  @!P0 MOV R58, R126 ;  /* 0x0000007e003a8202 */ /* 0x000fe40000000f00 */
[----:B------:R-:W-:Y:S05]  /*3e40*/  @!P0 MOV R59, R129 ;  /* 0x00000081003b8202 */ /* 0x000fea0000000f00 */
[----:B------:R1:W-:Y:S02]  /*3e50*/  @!P1 ST.E.128 [R132.64], R56 ;  /* 0x0000003884009985 */ /* 0x0003e4000c101d18 */
.L_x_372:
[----:B------:R-:W-:Y:S05]  /*3e60*/  BSYNC B0 ;  /* 0x0000000000007941 */ /* 0x000fea0003800000 */
.L_x_371:
[----:B------:R-:W-:Y:S11]  /*3e70*/  ISETP.GE.AND P0, PT, R11, c[0x0][0x1d4], PT ;  /* 0x000075000b007a0c */ /* 0x000ff60003f06270 */
[----:B------:R-:W-:Y:S02]  /*3e80*/  @!UPT UIADD3 URZ, URZ, URZ, URZ ;  /* 0x0000003f3f3ff290 */ /* 0x000fe4000fffe03f */
[----:B------:R-:W-:-:S05]  /*3e90*/  @P0 BRA `(.L_x_362) ;  /* 0x0000094000000947 */ /* 0x000fca0003800000 */
[----:B-1----:R-:W-:Y:S01]  /*3ea0*/  SEL R57, R87, R74, !P4 ;  /* 0x0000004a57397207 */ /* 0x002fe20006000000 */
[----:B------:R-:W1:Y:S01]  /*3eb0*/  LDS.128 R20, [R85+0xc080] ;  /* 0x00c0800055147984 */ /* 0x000e620000000c00 */
[----:B------:R-:W-:Y:S02]  /*3ec0*/  ISETP.GE.AND P0, PT, R11, c[0x0][0x27c], PT ;  /* 0x00009f000b007a0c */ /* 0x000fe40003f06270 */
[----:B------:R-:W-:Y:S02]  /*3ed0*/  SHF.R.S32.HI R46, RZ, 0x1f, R57 ;  /* 0x0000001fff2e7819 */ /* 0x000fe40000011439 */
[----:B----4-:R-:W-:Y:S02]  /*3ee0*/  IADD3 R130, P1, R124, R81, RZ ;  /* 0x000000517c827210 */ /* 0x010fe40007f3e0ff */
[----:B------:R-:W-:Y:S03]  /*3ef0*/  LEA.HI R46, R46, R57, RZ, 0x4 ;  /* 0x000000392e2e7211 */ /* 0x000fe600078f20ff */
[----:B---3--:R-:W-:Y:S01]  /*3f00*/  IMAD.X R131, R125, 0x1, R80, P1 ;  /* 0x000000017d837824 */ /* 0x008fe200008e0650 */
        /* <DEDUP_REMOVED lines=114> */
.L_x_358:
[----:B------:R1:W2:Y:S01]  /*4630*/  SHFL.IDX PT, R3, R2, RZ, 0x181f ;  /* 0x00181fff02037589 */ /* 0x0002a200000e0000 */
[----:B------:R-:W-:Y:S03]  /*4640*/  IADD3 R64, -R68, UR18, RZ ;  /* 0x0000001244407c10 */ /* 0x000fe6000fffe1ff */
[----:B------:R-:W3:Y:S01]  /*4650*/  SHFL.IDX PT, R48, R48, RZ, 0x181f ;  /* 0x00181fff30307589 */ /* 0x000ee200000e0000 */
[----:B------:R-:W-:Y:S04]  /*4660*/  IMNMX R64, R64, 0x20, PT ;  /* 0x0000002040407817 */ /* 0x000fe80003800200 */
[----:B------:R-:W-:Y:S11]  /*4670*/  ISETP.GT.AND P0, PT, R64, R107, PT ;  /* 0x0000006b4000720c */ /* 0x000ff60003f04270 */
[----:B------:R-:W-:Y:S02]  /*4680*/  @!UPT UIADD3 URZ, URZ, URZ, URZ ;  /* 0x0000003f3f3ff290 */ /* 0x000fe4000fffe03f */
[----:B------:R-:W-:-:S05]  /*4690*/  @!P0 BRA `(.L_x_362) ;  /* 0x0000014000008947 */ /* 0x000fca0003800000 */
[C---:B------:R-:W-:Y:S02]  /*46a0*/  ISETP.GE.AND P0, PT, R16.reuse, c[0x0][0x1d4], PT ;  /* 0x0000750010007a0c */ /* 0x040fe40003f06270 */
[----:B------:R-:W-:Y:S11]  /*46b0*/  ISETP.GE.AND P2, PT, R11, c[0x0][0x1d4], PT ;  /* 0x000075000b007a0c */ /* 0x000ff60003f46270 */
[----:B------:R-:W4:Y:S01]  /*46c0*/  @!P0 LDS.128 R4, [R100+0xc080] ;  /* 0x00c0800064048984 */ /* 0x000f220000000c00 */
[CC--:B---3--:R-:W-:Y:S04]  /*46d0*/  @!P0 LEA R30, P1, R16.reuse, R48.reuse, 0x1 ;  /* 0x00000030101e8211 */ /* 0x0c8fe800078208ff */
[-C--:B--2---:R-:W-:Y:S02]  /*46e0*/  @!P0 LEA.HI.X R31, R16, R3.reuse, R17, 0x1, P1 ;  /* 0x00000003101f8211 */ /* 0x084fe400008f0c11 */
[----:B------:R-:W-:Y:S03]  /*46f0*/  ISETP.GE.AND P1, PT, R105, c[0x0][0x1d4], PT ;  /* 0x0000750069007a0c */ /* 0x000fe60003f26270 */
[----:B----4-:R-:W-:Y:S01]  /*4700*/  @!P0 ST.E.128 [R30.64], R4 ;  /* 0x000000041e008985 */ /* 0x010fe2000c101d18 */
[CC--:B------:R-:W-:Y:S03]  /*4710*/  @!P2 LEA R28, P0, R93.reuse, R48.reuse, 0x1 ;  /* 0x000000305d1ca211 */ /* 0x0c0fe600078008ff */
[----:B------:R-:W2:Y:S01]  /*4720*/  @!P2 LDS.128 R24, [R100+0xd080] ;  /* 0x00d080006418a984 */ /* 0x000ea20000000c00 */
[-C--:B------:R-:W-:Y:S02]  /*4730*/  @!P2 LEA.HI.X R29, R93, R3.reuse, R84, 0x1, P0 ;  /* 0x000000035d1da211 */ /* 0x080fe400000f0c54 */
[----:B------:R-:W-:Y:S03]  /*4740*/  ISETP.GE.AND P0, PT, R104, c[0x0][0x1d4], PT ;  /* 0x0000750068007a0c */ /* 0x000fe60003f06270 */
[----:B--2---:R-:W-:Y:S01]  /*4750*/  @!P2 ST.E.128 [R28.64], R24 ;  /* 0x000000181c00a985 */ /* 0x004fe2000c101d18 */
[CC--:B------:R-:W-:Y:S03]  /*4760*/  @!P1 LEA R18, P2, R92.reuse, R48.reuse, 0x1 ;  /* 0x000000305c129211 */ /* 0x0c0fe600078408ff */
[----:B------:R-:W2:Y:S01]  /*4770*/  @!P1 LDS.128 R20, [R100+0xe080] ;  /* 0x00e0800064149984 */ /* 0x000ea20000000c00 */
[-C--:B------:R-:W-:Y:S05]  /*4780*/  @!P1 LEA.HI.X R19, R92, R3.reuse, R83, 0x1, P2 ;  /* 0x000000035c139211 */ /* 0x080fea00010f0c53 */
[----:B--2---:R-:W-:Y:S01]  /*4790*/  @!P1 ST.E.128 [R18.64], R20 ;  /* 0x0000001412009985 */ /* 0x004fe2000c101d18 */
[C---:B------:R-:W-:Y:S03]  /*47a0*/  @!P0 LEA R48, P1, R91.reuse, R48, 0x1 ;  /* 0x000000305b308211 */ /* 0x040fe600078208ff */
[----:B------:R-:W2:Y:S01]  /*47b0*/  @!P0 LDS.128 R4, [R100+0xf080] ;  /* 0x00f0800064048984 */ /* 0x000ea20000000c00 */
[----:B------:R-:W-:Y:S05]  /*47c0*/  @!P0 LEA.HI.X R49, R91, R3, R82, 0x1, P1 ;  /* 0x000000035b318211 */ /* 0x000fea00008f0c52 */
[----:B--2---:R2:W-:Y:S04]  /*47d0*/  @!P0 ST.E.128 [R48.64], R4 ;  /* 0x0000000430008985 */ /* 0x0045e8000c101d18 */
.L_x_362:
[----:B------:R-:W-:Y:S05]  /*47e0*/  BSYNC B1 ;  /* 0x0000000000017941 */ /* 0x000fea0003800000 */
.L_x_357:
[----:B------:R-:W-:Y:S01]  /*47f0*/  IMAD.IADD R68, R77, 0x1, -R68 ;  /* 0x000000014d447824 */ /* 0x000fe200078e0a44 */
[----:B------:R-:W-:Y:S04]  /*4800*/  BSSY B0, `(.L_x_373) ;  /* 0x000003c000007945 */ /* 0x000fe80003800000 */
[----:B------:R-:W-:Y:S11]  /*4810*/  ISETP.GE.AND P0, PT, R68, 0x1, PT ;  /* 0x000000014400780c */ /* 0x000ff60003f06270 */
[----:B------:R-:W-:Y:S02]  /*4820*/  @!UPT UIADD3 URZ, URZ, URZ, URZ ;  /* 0x0000003f3f3ff290 */ /* 0x000fe4000fffe03f */
[----:B--2---:R-:W-:Y:S01]  /*4830*/  @P0 IMAD.WIDE R4, R99, 0x20, R120 ;  /* 0x0000002063040825 */ /* 0x004fe200078e0278 */
[----:B------:R-:W-:Y:S03]  /*4840*/  @P0 ISETP.NE.U32.AND P2, PT, R98, RZ, PT ;  /* 0x000000ff6200020c */ /* 0x000fe60003f45070 */
[----:B------:R-:W-:Y:S02]  /*4850*/  @P0 IMAD.MOV.U32 R74, RZ, RZ, R116 ;  /* 0x000000ffff4a0224 */ /* 0x000fe400078e0074 */
[----:B------:R-:W-:Y:S02]  /*4860*/  @P0 IMAD R0, R5, c[0x0][0x258], RZ ;  /* 0x0000960005000a24 */ /* 0x000fe400078e02ff */
[C---:B-1----:R-:W-:Y:S04]  /*4870*/  @P0 IMAD.WIDE.U32 R2, R4.reuse, c[0x0][0x258], R74 ;  /* 0x0000960004020a25 */ /* 0x042fe800078e004a */
[----:B------:R-:W-:Y:S01]  /*4880*/  @P0 IMAD R0, R4, c[0x0][0x25c], R0 ;  /* 0x0000970004000a24 */ /* 0x000fe200078e0200 */
[C---:B------:R-:W-:Y:S04]  /*4890*/  @P0 LEA R6, P1, R2.reuse, c[0x0][0x250], 0x1 ;  /* 0x0000940002060a11 */ /* 0x040fe800078208ff */
[----:B------:R-:W-:Y:S04]  /*48a0*/  @P0 IADD3 R0, R3, R0, RZ ;  /* 0x0000000003000210 */ /* 0x000fe80007ffe0ff */
[----:B------:R-:W-:Y:S01]  /*48b0*/  @P0 LEA.HI.X R7, R2, c[0x0][0x254], R0, 0x1, P1 ;  /* 0x0000950002070a11 */ /* 0x000fe200008f0c00 */
[----:B------:R-:W-:Y:S01]  /*48c0*/  IMAD R0, R66, c[0x0][0x208], RZ ;  /* 0x0000820042007a24 */ /* 0x000fe200078e02ff */
[----:B------:R-:W-:Y:S01]  /*48d0*/  @P0 ISETP.NE.U32.AND P1, PT, R97, RZ, PT ;  /* 0x000000ff6100020c */ /* 0x000fe20003f25070 */
[C---:B------:R-:W-:Y:S02]  /*48e0*/  IMAD.WIDE.U32 R2, R67.reuse, c[0x0][0x208], RZ ;  /* 0x0000820043027a25 */ /* 0x040fe400078e00ff */
        /* <DEDUP_REMOVED lines=10> */
[C---:B-----5:R-:W-:Y:S02]  /*4990*/  IMAD.WIDE.U32 R18, R88.reuse, c[0x0][0x218], R2 ;  /* 0x0000860058127a25 */ /* 0x060fe400078e0002 */
[----:B------:R1:W-:Y:S02]  /*49a0*/  @P0 LDGSTS.E.BYPASS.LTC128B.128 [R100+0xa080], [R6.64+0x100], P2 ;  /* 0x0a08010006640fae */ /* 0x0003e40009101d58 */
[----:B------:R-:W-:Y:S08]  /*49b0*/  IMAD R0, R88, c[0x0][0x21c], R0 ;  /* 0x0000870058007a24 */ /* 0x000ff000078e0200 */
[----:B------:R1:W-:Y:S01]  /*49c0*/  @P0 LDGSTS.E.BYPASS.LTC128B.128 [R100+0xb080], [R6.64+0x180], P1 ;  /* 0x0b08018006640fae */ /* 0x0003e20008901d58 */
[----:B------:R-:W-:Y:S03]  /*49d0*/  IADD3 R3, P0, R18, UR34, RZ ;  /* 0x0000002212037c10 */ /* 0x000fe6000ff1e0ff */
[----:B------:R-:W0:Y:S01]  /*49e0*/  LDGDEPBAR ;  /* 0x00000000000079af */ /* 0x000e220000000000 */
[----:B------:R-:W-:Y:S02]  /*49f0*/  IADD3.X R0, R19, UR26, R0, P0, !PT ;  /* 0x0000001a13007c10 */ /* 0x000fe400087fe400 */
[C---:B------:R-:W-:Y:S04]  /*4a00*/  LEA R2, P0, R3.reuse, c[0x0][0x1f8], 0x1 ;  /* 0x00007e0003027a11 */ /* 0x040fe800078008ff */
[----:B------:R-:W-:Y:S02]  /*4a10*/  LEA.HI.X R4, R3, c[0x0][0x1fc], R0, 0x1, P0 ;  /* 0x00007f0003047a11 */ /* 0x000fe400000f0c00 */
[----:B------:R1:W2:Y:S01]  /*4a20*/  SHFL.IDX PT, R0, R2, RZ, 0x181f ;  /* 0x00181fff02007589 */ /* 0x0002a200000e0000 */
[----:B------:R-:W-:Y:S03]  /*4a30*/  ISETP.GT.AND P0, PT, R64, R107, PT ;  /* 0x0000006b4000720c */ /* 0x000fe60003f04270 */
[----:B------:R1:W4:Y:S01]  /*4a40*/  SHFL.IDX PT, R3, R4, RZ, 0x181f ;  /* 0x00181fff04037589 */ /* 0x00032200000e0000 */
[----:B------:R-:W-:Y:S04]  /*4a50*/  DEPBAR.LE SB0, 0x0 ;  /* 0x000080000000791a */ /* 0x000fe80000000000 */
[----:B------:R-:W-:Y:S06]  /*4a60*/  BAR.SYNC.DEFER_BLOCKING 0x0 ;  /* 0x0000000000007b1d */ /* 0x000fec0000010000 */
[----:B------:R-:W-:-:S05]  /*4a70*/  @!P0 BRA `(.L_x_374) ;  /* 0x0000014000008947 */ /* 0x000fca0003800000 */
[C---:B--2---:R-:W-:Y:S02]  /*4a80*/  ISETP.GE.AND P0, PT, R16.reuse, c[0x0][0x1d4], PT ;  /* 0x0000750010007a0c */ /* 0x044fe40003f06270 */
[----:B------:R-:W-:Y:S11]  /*4a90*/  ISETP.GE.AND P2, PT, R11, c[0x0][0x1d4], PT ;  /* 0x000075000b007a0c */ /* 0x000ff60003f46270 */
[----:B-1----:R-:W1:Y:S01]  /*4aa0*/  @!P0 LDS.128 R4, [R100+0x8080] ;  /* 0x0080800064048984 */ /* 0x002e620000000c00 */
[CC--:B------:R-:W-:Y:S04]  /*4ab0*/  @!P0 LEA R30, P1, R16.reuse, R0.reuse, 0x1 ;  /* 0x00000000101e8211 */ /* 0x0c0fe800078208ff */
[-C--:B----4-:R-:W-:Y:S02]  /*4ac0*/  @!P0 LEA.HI.X R31, R16, R3.reuse, R17, 0x1, P1 ;  /* 0x00000003101f8211 */ /* 0x090fe400008f0c11 */
[----:B------:R-:W-:Y:S03]  /*4ad0*/  ISETP.GE.AND P1, PT, R105, c[0x0][0x1d4], PT ;  /* 0x0000750069007a0c */ /* 0x000fe60003f26270 */
[----:B-1----:R-:W-:Y:S01]  /*4ae0*/  @!P0 ST.E.128 [R30.64], R4 ;  /* 0x000000041e008985 */ /* 0x002fe2000c101d18 */
[CC--:B------:R-:W-:Y:S03]  /*4af0*/  @!P2 LEA R28, P0, R93.reuse, R0.reuse, 0x1 ;  /* 0x000000005d1ca211 */ /* 0x0c0fe600078008ff */
[----:B------:R-:W1:Y:S01]  /*4b00*/  @!P2 LDS.128 R24, [R100+0x9080] ;  /* 0x009080006418a984 */ /* 0x000e620000000c00 */
[-C--:B------:R-:W-:Y:S02]  /*4b10*/  @!P2 LEA.HI.X R29, R93, R3.reuse, R84, 0x1, P0 ;  /* 0x000000035d1da211 */ /* 0x080fe400000f0c54 */
[----:B------:R-:W-:Y:S03]  /*4b20*/  ISETP.GE.AND P0, PT, R104, c[0x0][0x1d4], PT ;  /* 0x0000750068007a0c */ /* 0x000fe60003f06270 */
[----:B-1----:R-:W-:Y:S01]  /*4b30*/  @!P2 ST.E.128 [R28.64], R24 ;  /* 0x000000181c00a985 */ /* 0x002fe2000c101d18 */
[CC--:B------:R-:W-:Y:S03]  /*4b40*/  @!P1 LEA R18, P2, R92.reuse, R0.reuse, 0x1 ;  /* 0x000000005c129211 */ /* 0x0c0fe600078408ff */
[----:B------:R-:W1:Y:S01]  /*4b50*/  @!P1 LDS.128 R20, [R100+0xa080] ;  /* 0x00a0800064149984 */ /* 0x000e620000000c00 */
[-C--:B------:R-:W-:Y:S05]  /*4b60*/  @!P1 LEA.HI.X R19, R92, R3.reuse, R83, 0x1, P2 ;  /* 0x000000035c139211 */ /* 0x080fea00010f0c53 */
[----:B-1----:R-:W-:Y:S01]  /*4b70*/  @!P1 ST.E.128 [R18.64], R20 ;  /* 0x0000001412009985 */ /* 0x002fe2000c101d18 */
[C---:B------:R-:W-:Y:S03]  /*4b80*/  @!P0 LEA R2, P1, R91.reuse, R0, 0x1 ;  /* 0x000000005b028211 */ /* 0x040fe600078208ff */
[----:B------:R-:W1:Y:S01]  /*4b90*/  @!P0 LDS.128 R4, [R100+0xb080] ;  /* 0x00b0800064048984 */ /* 0x000e620000000c00 */
[----:B------:R-:W-:Y:S05]  /*4ba0*/  @!P0 LEA.HI.X R3, R91, R3, R82, 0x1, P1 ;  /* 0x000000035b038211 */ /* 0x000fea00008f0c52 */
[----:B-1----:R1:W-:Y:S04]  /*4bb0*/  @!P0 ST.E.128 [R2.64], R4 ;  /* 0x0000000402008985 */ /* 0x0023e8000c101d18 */
.L_x_374:
[----:B--2---:R-:W-:Y:S05]  /*4bc0*/  BSYNC B0 ;  /* 0x0000000000007941 */ /* 0x004fea0003800000 */
.L_x_373:
[C---:B------:R-:W-:Y:S02]  /*4bd0*/  ISETP.GT.AND P0, PT, R99.reuse, R76, PT ;  /* 0x0000004c6300720c */ /* 0x040fe40003f04270 */
[----:B------:R-:W-:Y:S11]  /*4be0*/  IADD3 R99, R99, -0x1, RZ ;  /* 0xffffffff63637810 */ /* 0x000ff60007ffe0ff */
[----:B-1--4-:R-:W-:Y:S01]  /*4bf0*/  @P0 SHF.R.S32.HI R3, RZ, 0x1f, R99 ;  /* 0x0000001fff030819 */ /* 0x012fe20000011463 */
        /* <DEDUP_REMOVED lines=22> */
.L_x_354:
[----:B------:R-:W-:Y:S01]  /*4d60*/  UIADD3 UR6, UR15, 0x7f, URZ ;  /* 0x0000007f0f067890 */ /* 0x000fe2000fffe03f */
[----:B------:R-:W-:Y:S01]  /*4d70*/  PLOP3.LUT P0, PT, PT, PT, UP2, 0x40, 0x0 ;  /* 0x000000000000781c */ /* 0x000fe20003f0e828 */
[----:B------:R-:W-:-:S02]  /*4d80*/  ULDC.64 UR4, c[0x0][0x2c8] ;  /* 0x0000b20000047ab9 */ /* 0x000fc40000000a00 */
[----:B------:R-:W-:Y:S02]  /*4d90*/  UIMAD.WIDE.U32 UR18, UR6, UR4, URZ ;  /* 0x00000004061272a5 */ /* 0x000fe4000f8e003f */
[----:B------:R-:W-:Y:S02]  /*4da0*/  ULDC UR7, c[0x0][0x328] ;  /* 0x0000ca0000077ab9 */ /* 0x000fe40000000800 */
[----:B------:R-:W-:-:S04]  /*4db0*/  @UP3 USHF.R.U32.HI UR6, URZ, UR5, UR19 ;  /* 0x000000053f063299 */ /* 0x000fc80008011613 */
[----:B------:R-:W-:-:S04]  /*4dc0*/  UIADD3 UR4, UR10, UR6, URZ ;  /* 0x000000060a047290 */ /* 0x000fc8000fffe03f */
[----:B------:R-:W-:Y:S01]  /*4dd0*/  UIADD3 UR7, UR4, UR7, URZ ;  /* 0x0000000704077290 */ /* 0x000fe2000fffe03f */
[----:B------:R-:W-:Y:S05]  /*4de0*/  @P0 BRA `(.L_x_376) ;  /* 0x0000013000000947 */ /* 0x000fea0003800000 */
[----:B------:R-:W-:Y:S01]  /*4df0*/  ISETP.LT.AND P0, PT, RZ, UR4, PT ;  /* 0x00000004ff007c0c */ /* 0x000fe2000bf01270 */
[----:B------:R-:W-:Y:S02]  /*4e00*/  UIADD3 UR10, UR4, -0x1, URZ ;  /* 0xffffffff040a7890 */ /* 0x000fe4000fffe03f */
        /* <DEDUP_REMOVED lines=9> */
.L_x_377:
[----:B------:R-:W-:Y:S02]  /*4ea0*/  UISETP.NE.AND UP0, UPT, UR6, 0x1, UPT ;  /* 0x000000010600788c */ /* 0x000fe4000bf05270 */
[----:B------:R-:W-:Y:S02]  /*4eb0*/  ULDC.64 UR4, c[0x0][0x330] ;  /* 0x0000cc0000047ab9 */ /* 0x000fe40000000a00 */
[----:B------:R-:W-:-:S07]  /*4ec0*/  UIMAD.WIDE.U32 UR18, UR10, UR4, URZ ;  /* 0x000000040a1272a5 */ /* 0x000fce000f8e003f */
[----:B------:R-:W-:Y:S02]  /*4ed0*/  @UP0 USHF.R.U32.HI UR10, URZ, UR5, UR19 ;  /* 0x000000053f0a0299 */ /* 0x000fe40008011613 */
.L_x_378:
[----:B------:R-:W-:Y:S02]  /*4ee0*/  ULDC UR4, c[0x0][0x32c] ;  /* 0x0000cb0000047ab9 */ /* 0x000fe40000000800 */
[----:B------:R-:W-:-:S04]  /*4ef0*/  UIMAD UR4, UR10, UR6, UR4 ;  /* 0x000000060a0472a4 */ /* 0x000fc8000f8e0204 */
[----:B------:R-:W-:-:S04]  /*4f00*/  UISETP.LT.AND UP0, UPT, UR7, UR4, UPT ;  /* 0x000000040700728c */ /* 0x000fc8000bf01270 */
[----:B------:R-:W-:-:S04]  /*4f10*/  USEL UR7, UR7, UR4, UP0 ;  /* 0x0000000407077287 */ /* 0x000fc80008000000 */
.L_x_376:
[----:B------:R-:W-:Y:S01]  /*4f20*/  UIADD3 UR6, UR7, 0x1f, URZ ;  /* 0x0000001f07067890 */ /* 0x000fe2000fffe03f */
[----:B------:R-:W-:Y:S01]  /*4f30*/  PLOP3.LUT P0, PT, PT, PT, UP2, 0x40, 0x0 ;  /* 0x000000000000781c */ /* 0x000fe20003f0e828 */
[----:B------:R-:W-:Y:S02]  /*4f40*/  ULDC.64 UR4, c[0x0][0x2c8] ;  /* 0x0000b20000047ab9 */ /* 0x000fe40000000a00 */
[----:B------:R-:W-:Y:S02]  /*4f50*/  USHF.R.S32.HI UR10, URZ, 0x1f, UR6 ;  /* 0x0000001f3f0a7899 */ /* 0x000fe40008011406 */
[----:B------:R-:W-:Y:S02]  /*4f60*/  UIMAD.WIDE.U32 UR18, UR15, UR4, URZ ;  /* 0x000000040f1272a5 */ /* 0x000fe4000f8e003f */
[----:B------:R-:W-:Y:S02]  /*4f70*/  ULEA.HI UR10, UR10, UR6, URZ, 0x5 ;  /* 0x000000060a0a7291 */ /* 0x000fe4000f8f283f */
[----:B------:R-:W-:-:S02]  /*4f80*/  ULDC UR4, c[0x0][0x324] ;  /* 0x0000c90000047ab9 */ /* 0x000fc40000000800 */
[----:B------:R-:W-:Y:S02]  /*4f90*/  UMOV UR6, UR15 ;  /* 0x0000000f00067c82 */ /* 0x000fe40008000000 */
[----:B------:R-:W-:Y:S02]  /*4fa0*/  USHF.R.S32.HI UR10, URZ, 0x5, UR10 ;  /* 0x000000053f0a7899 */ /* 0x000fe4000801140a */
[----:B------:R-:W-:Y:S02]  /*4fb0*/  @UP3 USHF.R.U32.HI UR6, URZ, UR5, UR19 ;  /* 0x000000053f063299 */ /* 0x000fe40008011613 */
[----:B------:R-:W-:Y:S02]  /*4fc0*/  UISETP.LT.AND UP0, UPT, UR10, UR8, UPT ;  /* 0x000000080a00728c */ /* 0x000fe4000bf01270 */
[----:B------:R-:W-:Y:S02]  /*4fd0*/  UIADD3 UR5, UR9, UR6, URZ ;  /* 0x0000000609057290 */ /* 0x000fe4000fffe03f */
[----:B------:R-:W-:-:S02]  /*4fe0*/  USEL UR10, UR10, UR8, UP0 ;  /* 0x000000080a0a7287 */ /* 0x000fc40008000000 */
[----:B------:R-:W-:Y:S01]  /*4ff0*/  UIADD3 UR6, UR5, -UR4, URZ ;  /* 0x8000000405067290 */ /* 0x000fe2000fffe03f */
        /* <DEDUP_REMOVED lines=13> */
.L_x_380:
[----:B------:R-:W-:Y:S02]  /*50d0*/  ULDC UR4, c[0x0][0x32c] ;  /* 0x0000cb0000047ab9 */ /* 0x000fe40000000800 */
[----:B------:R-:W-:-:S03]  /*50e0*/  UISETP.NE.AND UP0, UPT, UR4, 0x1, UPT ;  /* 0x000000010400788c */ /* 0x000fc6000bf05270 */
[----:B------:R-:W-:Y:S02]  /*50f0*/  ULDC.64 UR4, c[0x0][0x330] ;  /* 0x0000cc0000047ab9 */ /* 0x000fe40000000a00 */
[----:B------:R-:W-:-:S06]  /*5100*/  UIMAD.WIDE.U32 UR18, UR7, UR4, URZ ;  /* 0x00000004071272a5 */ /* 0x000fcc000f8e003f */
[----:B------:R-:W-:Y:S02]  /*5110*/  @UP0 USHF.R.U32.HI UR7, URZ, UR5, UR19 ;  /* 0x000000053f070299 */ /* 0x000fe40008011613 */
.L_x_381:
[----:B------:R-:W-:Y:S02]  /*5120*/  ULDC UR4, c[0x0][0x32c] ;  /* 0x0000cb0000047ab9 */ /* 0x000fe40000000800 */
[----:B------:R-:W-:-:S04]  /*5130*/  UIMAD UR4, UR7, UR4, URZ ;  /* 0x00000004070472a4 */ /* 0x000fc8000f8e023f */
[----:B------:R-:W-:-:S04]  /*5140*/  UISETP.LT.AND UP0, UPT, UR6, UR4, UPT ;  /* 0x000000040600728c */ /* 0x000fc8000bf01270 */
[----:B------:R-:W-:-:S04]  /*5150*/  USEL UR6, UR6, UR4, !UP0 ;  /* 0x0000000406067287 */ /* 0x000fc8000c000000 */
.L_x_379:
[----:B------:R-:W-:Y:S01]  /*5160*/  USHF.R.S32.HI UR4, URZ, 0x1f, UR6 ;  /* 0x0000001f3f047899 */ /* 0x000fe20008011406 */
[----:B------:R-:W-:Y:S01]  /*5170*/  PLOP3.LUT P2, PT, PT, PT, PT, 0x80, 0x0 ;  /* 0x000000000000781c */ /* 0x000fe20003f4f070 */
[----:B------:R-:W-:Y:S01]  /*5180*/  IMAD.MOV.U32 R3, RZ, RZ, RZ ;  /* 0x000000ffff037224 */ /* 0x000fe200078e00ff */
[----:B------:R-:W-:Y:S01]  /*5190*/  CS2R R128, SRZ ;  /* 0x0000000000807805 */ /* 0x000fe2000001ff00 */
[----:B------:R-:W-:Y:S01]  /*51a0*/  ULEA.HI UR4, UR4, UR6, URZ, 0x5 ;  /* 0x0000000604047291 */ /* 0x000fe2000f8f283f */
[----:B------:R-:W-:Y:S01]  /*51b0*/  IMAD.MOV.U32 R130, RZ, RZ, RZ ;  /* 0x000000ffff827224 */ /* 0x000fe200078e00ff */
[----:B------:R-:W-:Y:S01]  /*51c0*/  CS2R R126, SRZ ;  /* 0x00000000007e7805 */ /* 0x000fe2000001ff00 */
[----:B---3--:R-:W-:Y:S01]  /*51d0*/  CS2R R124, SRZ ;  /* 0x00000000007c7805 */ /* 0x008fe2000001ff00 */
[----:B------:R-:W-:Y:S01]  /*51e0*/  USHF.R.S32.HI UR8, URZ, 0x5, UR4 ;  /* 0x000000053f087899 */ /* 0x000fe20008011404 */
        /* <DEDUP_REMOVED lines=14> */
[----:B-1----:R-:W-:Y:S01]  /*52d0*/  CS2R R100, SRZ ;  /* 0x0000000000647805 */ /* 0x002fe2000001ff00 */
        /* <DEDUP_REMOVED lines=61> */
[----:B------:R-:W-:Y:S01]  /*56b0*/  SHF.R.S32.HI R61, RZ, 0x1f, R62 ;  /* 0x0000001fff3d7819 */ /* 0x000fe2000001143e */
[----:B------:R-:W-:Y:S02]  /*56c0*/  USHF.R.S32.HI UR6, URZ, 0x1f, UR17 ;  /* 0x0000001f3f067899 */ /* 0x000fe40008011411 */
[----:B------:R-:W-:Y:S01]  /*56d0*/  ULDC.64 UR4, c[0x0][0x178] ;  /* 0x00005e0000047ab9 */ /* 0x000fe20000000a00 */
[----:B------:R1:W2:Y:S01]  /*56e0*/  @P2 LDG.E R2, [R2.64] ;  /* 0x0000001802022981 */ /* 0x0002a2000c1e1900 */
[CC--:B------:R-:W-:Y:S01]  /*56f0*/  LEA.HI R51, R61.reuse, R62.reuse, RZ, 0x3 ;  /* 0x0000003e3d337211 */ /* 0x0c0fe200078f18ff */
[----:B------:R-:W-:Y:S01]  /*5700*/  UIMAD UR6, UR6, UR4, URZ ;  /* 0x00000004060672a4 */ /* 0x000fe2000f8e023f */
[----:B------:R-:W-:Y:S01]  /*5710*/  PLOP3.LUT P1, PT, PT, PT, UP3, 0x80, 0x0 ;  /* 0x000000000000781c */ /* 0x000fe20003f2f038 */
[----:B------:R-:W-:Y:S01]  /*5720*/  UIMAD.WIDE.U32 UR18, UR17, UR4, URZ ;  /* 0x00000004111272a5 */ /* 0x000fe2000f8e003f */
[----:B------:R-:W-:Y:S01]  /*5730*/  PLOP3.LUT P0, PT, PT, PT, UP3, 0x80, 0x0 ;  /* 0x000000000000781c */ /* 0x000fe20003f0f038 */
[----:B------:R-:W-:Y:S01]  /*5740*/  UIMAD UR17, UR17, UR5, UR6 ;  /* 0x00000005111172a4 */ /* 0x000fe2000f8e0206 */
[CC--:B------:R-:W-:Y:S01]  /*5750*/  LEA.HI R64, R61.reuse, R62.reuse, RZ, 0x4 ;  /* 0x0000003e3d407211 */ /* 0x0c0fe200078f20ff */
[----:B------:R-:W-:Y:S01]  /*5760*/  ULDC UR29, c[0x0][0x2c4] ;  /* 0x0000b100001d7ab9 */ /* 0x000fe20000000800 */
[----:B------:R-:W-:Y:S01]  /*5770*/  LEA.HI R117, R61, R62, RZ, 0x6 ;  /* 0x0000003e3d757211 */ /* 0x000fe200078f30ff */
[----:B------:R-:W-:Y:S01]  /*5780*/  ULDC.64 UR6, c[0x0][0x348] ;  /* 0x0000d20000067ab9 */ /* 0x000fe20000000a00 */
[----:B------:R-:W-:Y:S01]  /*5790*/  BSSY B0, `(.L_x_383) ;  /* 0x0000061000007945 */ /* 0x000fe20003800000 */
[----:B------:R-:W-:-:S02]  /*57a0*/  UISETP.NE.U32.AND UP0, UPT, URZ, UR6, UPT ;  /* 0x000000063f00728c */ /* 0x000fc4000bf05070 */
[----:B------:R-:W-:Y:S01]  /*57b0*/  ULDC.64 UR4, c[0x0][0x1b8] ;  /* 0x00006e0000047ab9 */ /* 0x000fe20000000a00 */
[----:B------:R-:W-:Y:S01]  /*57c0*/  IMAD.SHL.U32 R117, R117, 0x8, RZ ;  /* 0x0000000875757824 */ /* 0x000fe200078e00ff */
[----:B------:R-:W-:Y:S02]  /*57d0*/  UISETP.NE.AND.EX UP0, UPT, URZ, UR7, UPT, UP0 ;  /* 0x000000073f00728c */ /* 0x000fe4000bf05300 */
[----:B------:R-:W-:Y:S02]  /*57e0*/  UIADD3 UR19, UR19, UR17, URZ ;  /* 0x0000001113137290 */ /* 0x000fe4000fffe03f */
[----:B------:R-:W-:Y:S01]  /*57f0*/  UIMAD UR6, UR12, UR4, URZ ;  /* 0x000000040c0672a4 */ /* 0x000fe2000f8e023f */
[----:B------:R-:W-:Y:S01]  /*5800*/  LOP3.LUT R117, R117, 0xfffffe00, RZ, 0xc0, !PT ;  /* 0xfffffe0075757812 */ /* 0x000fe200078ec0ff */
[----:B------:R-:W-:Y:S02]  /*5810*/  USHF.R.S32.HI UR7, URZ, 0x1f, UR21 ;  /* 0x0000001f3f077899 */ /* 0x000fe40008011415 */
[----:B------:R-:W-:Y:S01]  /*5820*/  UIMAD UR6, UR13, UR5, UR6 ;  /* 0x000000050d0672a4 */ /* 0x000fe2000f8e0206 */
[----:B-1----:R-:W-:Y:S01]  /*5830*/  LOP3.LUT R3, R51, 0xfffffff8, RZ, 0xc0, !PT ;  /* 0xfffffff833037812 */ /* 0x002fe200078ec0ff */
[----:B------:R-:W-:Y:S01]  /*5840*/  UIMAD.WIDE.U32 UR18, UR13, UR4, UR18 ;  /* 0x000000040d1272a5 */ /* 0x000fe2000f8e0012 */
[----:B------:R-:W-:Y:S01]  /*5850*/  SHF.R.S32.HI R51, RZ, 0x3, R51 ;  /* 0x00000003ff337819 */ /* 0x000fe20000011433 */
[----:B------:R-:W-:-:S02]  /*5860*/  USEL UR7, UR7, URZ, !UP0 ;  /* 0x0000003f07077287 */ /* 0x000fc4000c000000 */
[----:B------:R-:W-:Y:S01]  /*5870*/  IMAD.IADD R0, R62, 0x1, -R3 ;  /* 0x000000013e007824 */ /* 0x000fe200078e0a03 */
[----:B------:R-:W-:Y:S01]  /*5880*/  ULDC.64 UR4, c[0x0][0x1c0] ;  /* 0x0000700000047ab9 */ /* 0x000fe20000000a00 */
[----:B------:R-:W-:Y:S01]  /*5890*/  IMAD.SHL.U32 R120, R51, 0x40, RZ ;  /* 0x0000004033787824 */ /* 0x000fe200078e00ff */
[----:B------:R-:W-:Y:S01]  /*58a0*/  USEL UR17, UR21, URZ, !UP0 ;  /* 0x0000003f15117287 */ /* 0x000fe2000c000000 */
[C---:B------:R-:W-:Y:S01]  /*58b0*/  IMAD R216, R0.reuse, 0x20, R51 ;  /* 0x0000002000d87824 */ /* 0x040fe200078e0233 */
[----:B------:R-:W-:Y:S01]  /*58c0*/  UIMAD UR7, UR7, UR4, URZ ;  /* 0x00000004070772a4 */ /* 0x000fe2000f8e023f */
[----:B------:R-:W-:Y:S01]  /*58d0*/  IMAD.SHL.U32 R225, R0, 0x8, RZ ;  /* 0x0000000800e17824 */ /* 0x000fe200078e00ff */
[----:B------:R-:W-:Y:S01]  /*58e0*/  UIADD3 UR19, UR19, UR6, URZ ;  /* 0x0000000613137290 */ /* 0x000fe2000fffe03f */
[----:B------:R-:W-:Y:S01]  /*58f0*/  LOP3.LUT R120, R120, 0x1c0, RZ, 0xc0, !PT ;  /* 0x000001c078787812 */ /* 0x000fe200078ec0ff */
[----:B------:R-:W-:Y:S01]  /*5900*/  UIMAD UR5, UR17, UR5, UR7 ;  /* 0x00000005110572a4 */ /* 0x000fe2000f8e0207 */
[----:B------:R-:W-:Y:S01]  /*5910*/  IADD3 R3, R216, UR15, RZ ;  /* 0x0000000fd8037c10 */ /* 0x000fe2000fffe0ff */
[----:B------:R-:W-:Y:S01]  /*5920*/  UIMAD.WIDE.U32 UR18, UR17, UR4, UR18 ;  /* 0x00000004111272a5 */ /* 0x000fe2000f8e0012 */
[C---:B------:R-:W-:Y:S01]  /*5930*/  IADD3 R49, R225.reuse, 0x80, RZ ;  /* 0x00000080e1317810 */ /* 0x040fe20007ffe0ff */
[----:B------:R-:W-:Y:S01]  /*5940*/  UIMAD UR29, UR20, UR29, URZ ;  /* 0x0000001d141d72a4 */ /* 0x000fe2000f8e023f */
[----:B------:R-:W-:Y:S01]  /*5950*/  IADD3 R48, R225, 0xc0, RZ ;  /* 0x000000c0e1307810 */ /* 0x000fe20007ffe0ff */
[----:B------:R-:W-:Y:S01]  /*5960*/  @P1 IMAD.HI.U32 R4, R3, c[0x0][0x2c8], RZ ;  /* 0x0000b20003041a27 */ /* 0x000fe200078e00ff */
[----:B------:R-:W-:Y:S01]  /*5970*/  UIADD3 UR5, UR19, UR5, URZ ;  /* 0x0000000513057290 */ /* 0x000fe2000fffe03f */
[----:B------:R-:W-:-:S02]  /*5980*/  IADD3 R219, R225, 0x40, RZ ;  /* 0x00000040e1db7810 */ /* 0x000fc40007ffe0ff */
[--C-:B------:R-:W-:Y:S01]  /*5990*/  IMAD.MOV.U32 R8, RZ, RZ, R3.reuse ;  /* 0x000000ffff087224 */ /* 0x100fe200078e0003 */
[----:B------:R-:W-:Y:S01]  /*59a0*/  @P0 SHF.R.U32.HI R8, RZ, c[0x0][0x2cc], R4 ;  /* 0x0000b300ff080a19 */ /* 0x000fe20000011604 */
[----:B------:R-:W-:Y:S01]  /*59b0*/  IMAD.U32 R7, RZ, RZ, UR19 ;  /* 0x00000013ff077e24 */ /* 0x000fe2000f8e00ff */
[----:B------:R-:W-:Y:S01]  /*59c0*/  SHF.R.U32.HI R118, RZ, 0x3, R120 ;  /* 0x00000003ff767819 */ /* 0x000fe20000011678 */
[----:B------:R-:W-:Y:S01]  /*59d0*/  IMAD.U32 R6, RZ, RZ, UR18 ;  /* 0x00000012ff067e24 */ /* 0x000fe2000f8e00ff */
[--C-:B------:R-:W-:Y:S01]  /*59e0*/  SHF.R.S32.HI R5, RZ, 0x1f, R8.reuse ;  /* 0x0000001fff057819 */ /* 0x100fe20000011408 */
[----:B------:R-:W-:Y:S01]  /*59f0*/  IMAD.MOV R4, RZ, RZ, -R8 ;  /* 0x000000ffff047224 */ /* 0x000fe200078e0a08 */
[----:B------:R-:W-:Y:S01]  /*5a00*/  ISETP.GE.AND P4, PT, R49, c[0x0][0x198], PT ;  /* 0x0000660031007a0c */ /* 0x000fe20003f86270 */
[----:B------:R-:W-:Y:S01]  /*5a10*/  IMAD.U32 R7, RZ, RZ, UR5 ;  /* 0x00000005ff077e24 */ /* 0x000fe2000f8e00ff */
[----:B------:R-:W-:Y:S01]  /*5a20*/  ISETP.GE.AND P5, PT, R48, c[0x0][0x198], PT ;  /* 0x0000660030007a0c */ /* 0x000fe20003fa6270 */
[----:B------:R-:W-:Y:S01]  /*5a30*/  IMAD R5, R5, c[0x0][0x1b0], RZ ;  /* 0x00006c0005057a24 */ /* 0x000fe200078e02ff */
[----:B------:R-:W-:Y:S01]  /*5a40*/  ISETP.GE.AND P3, PT, R219, c[0x0][0x198], PT ;  /* 0x00006600db007a0c */ /* 0x000fe20003f66270 */
[----:B------:R-:W-:Y:S01]  /*5a50*/  IMAD R4, R4, c[0x0][0x2c4], R3 ;  /* 0x0000b10004047a24 */ /* 0x000fe200078e0203 */
[----:B------:R-:W-:Y:S01]  /*5a60*/  LOP3.LUT R3, R64, 0xfffffff0, RZ, 0xc0, !PT ;  /* 0xfffffff040037812 */ /* 0x000fe200078ec0ff */
[----:B------:R-:W-:-:S02]  /*5a70*/  IMAD R5, R8, c[0x0][0x1b4], R5 ;  /* 0x00006d0008057a24 */ /* 0x000fc400078e0205 */
[----:B------:R-:W-:Y:S01]  /*5a80*/  IMAD.WIDE.U32 R8, R8, c[0x0][0x1b0], R6 ;  /* 0x00006c0008087a25 */ /* 0x000fe200078e0006 */
[----:B------:R-:W-:-:S03]  /*5a90*/  SHF.R.S32.HI R7, RZ, 0x1f, R4 ;  /* 0x0000001fff077819 */ /* 0x000fc60000011404 */
[----:B------:R-:W-:Y:S02]  /*5aa0*/  IMAD.IADD R3, R62, 0x1, -R3 ;  /* 0x000000013e037824 */ /* 0x000fe400078e0a03 */
[----:B------:R-:W-:Y:S02]  /*5ab0*/  IMAD R7, R7, c[0x0][0x1a8], RZ ;  /* 0x00006a0007077a24 */ /* 0x000fe400078e02ff */
[----:B------:R-:W-:Y:S01]  /*5ac0*/  IMAD.IADD R9, R9, 0x1, R5 ;  /* 0x0000000109097824 */ /* 0x000fe200078e0205 */
[----:B------:R-:W-:Y:S01]  /*5ad0*/  SHF.R.S32.HI R6, RZ, 0x1f, R3 ;  /* 0x0000001fff067819 */ /* 0x000fe20000011403 */
[C---:B------:R-:W-:Y:S02]  /*5ae0*/  IMAD R7, R4.reuse, c[0x0][0x1ac], R7 ;  /* 0x00006b0004077a24 */ /* 0x040fe400078e0207 */
[----:B------:R-:W-:Y:S01]  /*5af0*/  IMAD.WIDE.U32 R4, R4, c[0x0][0x1a8], R8 ;  /* 0x00006a0004047a25 */ /* 0x000fe200078e0008 */
[----:B------:R-:W-:-:S03]  /*5b00*/  LEA.HI R57, R6, R3, RZ, 0x3 ;  /* 0x0000000306397211 */ /* 0x000fc600078f18ff */
[----:B------:R-:W-:Y:S01]  /*5b10*/  IMAD.IADD R7, R5, 0x1, R7 ;  /* 0x0000000105077824 */ /* 0x000fe200078e0207 */
[----:B------:R-:W-:Y:S02]  /*5b20*/  IADD3 R5, R51, UR15, RZ ;  /* 0x0000000f33057c10 */ /* 0x000fe4000fffe0ff */
[----:B------:R-:W-:Y:S02]  /*5b30*/  LOP3.LUT R56, R57, 0xfffffff8, RZ, 0xc0, !PT ;  /* 0xfffffff839387812 */ /* 0x000fe400078ec0ff */
[----:B------:R-:W-:Y:S02]  /*5b40*/  ISETP.GE.AND P6, PT, R5, UR29, PT ;  /* 0x0000001d05007c0c */ /* 0x000fe4000bfc6270 */
[----:B------:R-:W-:Y:S01]  /*5b50*/  LEA R13, P0, R4, c[0x0][0x160], 0x1 ;  /* 0x00005800040d7a11 */ /* 0x000fe200078008ff */
[----:B------:R-:W-:Y:S01]  /*5b60*/  IMAD.IADD R56, R3, 0x1, -R56 ;  /* 0x0000000103387824 */ /* 0x000fe200078e0a38 */
[----:B------:R-:W-:Y:S02]  /*5b70*/  LOP3.LUT R3, R120, 0x38, R225, 0xf8, !PT ;  /* 0x0000003878037812 */ /* 0x000fe400078ef8e1 */
[----:B------:R-:W-:Y:S01]  /*5b80*/  LEA.HI.X R7, R4, c[0x0][0x164], R7, 0x1, P0 ;  /* 0x0000590004077a11 */ /* 0x000fe200000f0c07 */
[----:B------:R1:W3:Y:S01]  /*5b90*/  SHFL.IDX PT, R14, R13, RZ, 0x181f ;  /* 0x00181fff0d0e7589 */ /* 0x0002e200000e0000 */
[----:B------:R-:W-:-:S02]  /*5ba0*/  ISETP.GE.AND P0, PT, R225, c[0x0][0x198], PT ;  /* 0x00006600e1007a0c */ /* 0x000fc40003f06270 */
[----:B------:R-:W-:Y:S01]  /*5bb0*/  LOP3.LUT R50, R3, R118, RZ, 0x3c, !PT ;  /* 0x0000007603327212 */ /* 0x000fe200078e3cff */
[----:B------:R-:W-:Y:S01]  /*5bc0*/  IMAD.MOV.U32 R3, RZ, RZ, 0x20 ;  /* 0x00000020ff037424 */ /* 0x000fe200078e00ff */
[----:B------:R1:W4:Y:S01]  /*5bd0*/  SHFL.IDX PT, R15, R7, RZ, 0x181f ;  /* 0x00181fff070f7589 */ /* 0x00032200000e0000 */
[----:B------:R-:W-:Y:S02]  /*5be0*/  P2R R6, PR, RZ, 0x40 ;  /* 0x00000040ff067803 */ /* 0x000fe40000000000 */
[----:B------:R-:W-:Y:S01]  /*5bf0*/  IMAD.IADD R50, R50, 0x1, R117 ;  /* 0x0000000132327824 */ /* 0x000fe200078e0275 */
[----:B--2---:R2:W5:Y:S01]  /*5c00*/  @P2 R2UR UR7, R2 ;  /* 0x00000000020723c2 */ /* 0x00456200000e0000 */
[----:B------:R-:W-:Y:S01]  /*5c10*/  R2P PR, R56, 0x6 ;  /* 0x0000000638007804 */ /* 0x000fe20000000000 */
[----:B-----5:R-:W-:-:S04]  /*5c20*/  @!UP1 UMOV UR7, UR21 ;  /* 0x0000001500079c82 */ /* 0x020fc80008000000 */
[----:B------:R-:W-:Y:S01]  /*5c30*/  SEL R3, R3, 0xffffffe0, !P2 ;  /* 0xffffffe003037807 */ /* 0x000fe20005000000 */
[----:B--2---:R-:W-:-:S05]  /*5c40*/  IMAD.MOV.U32 R2, RZ, RZ, 0x10 ;  /* 0x00000010ff027424 */ /* 0x004fca00078e00ff */
[----:B------:R-:W-:Y:S01]  /*5c50*/  SEL R2, R2, 0xfffffff0, !P1 ;  /* 0xfffffff002027807 */ /* 0x000fe20004800000 */
[----:B------:R-:W-:Y:S05]  /*5c60*/  @P6 BRA `(.L_x_384) ;  /* 0x0000013000006947 */ /* 0x000fea0003800000 */
[----:B-1-34-:R-:W-:Y:S01]  /*5c70*/  SHF.R.S32.HI R4, RZ, 0x1f, R219 ;  /* 0x0000001fff047819 */ /* 0x01afe200000114db */
        /* <DEDUP_REMOVED lines=18> */
.L_x_384:
[----:B-1-34-:R-:W-:Y:S05]  /*5da0*/  BSYNC B0 ;  /* 0x0000000000007941 */ /* 0x01afea0003800000 */
.L_x_383:
[----:B------:R-:W-:Y:S01]  /*5db0*/  IADD3 R4, R5, 0x20, RZ ;  /* 0x0000002005047810 */ /* 0x000fe20007ffe0ff */
[----:B------:R1:W2:Y:S01]  /*5dc0*/  SHFL.IDX PT, R15, R7, 0x1, 0x181f ;  /* 0x00381f00070f7f89 */ /* 0x0002a200000e0000 */
[----:B------:R-:W-:Y:S02]  /*5dd0*/  BSSY B0, `(.L_x_385) ;  /* 0x0000018000007945 */ /* 0x000fe40003800000 */
[----:B------:R-:W-:Y:S01]  /*5de0*/  ISETP.GE.AND P1, PT, R4, UR29, PT ;  /* 0x0000001d04007c0c */ /* 0x000fe2000bf26270 */
[----:B------:R1:W3:Y:S03]  /*5df0*/  SHFL.IDX PT, R14, R13, 0x1, 0x181f ;  /* 0x00381f000d0e7f89 */ /* 0x0002e600000e0000 */
[----:B------:R-:W-:-:S09]  /*5e00*/  P2R R9, PR, RZ, 0x2 ;  /* 0x00000002ff097803 */ /* 0x000fd20000000000 */
[----:B------:R-:W-:Y:S05]  /*5e10*/  @P1 BRA `(.L_x_386) ;  /* 0x0000013000001947 */ /* 0x000fea0003800000 */
[----:B------:R-:W-:Y:S01]  /*5e20*/  SHF.R.S32.HI R10, RZ, 0x1f, R219 ;  /* 0x0000001fff0a7819 */ /* 0x000fe200000114db */
[----:B--23--:R-:W-:Y:S01]  /*5e30*/  IMAD.WIDE R16, R225, 0x2, R14 ;  /* 0x00000002e1107825 */ /* 0x00cfe200078e020e */
[----:B------:R-:W-:Y:S02]  /*5e40*/  SHF.R.S32.HI R8, RZ, 0x1f, R49 ;  /* 0x0000001fff087819 */ /* 0x000fe40000011431 */
[----:B------:R-:W-:Y:S02]  /*5e50*/  SHF.R.S32.HI R11, RZ, 0x1f, R48 ;  /* 0x0000001fff0b7819 */ /* 0x000fe40000011430 */
[----:B------:R-:W-:Y:S02]  /*5e60*/  LEA.HI R10, R10, R219, RZ, 0x3 ;  /* 0x000000db0a0a7211 */ /* 0x000fe400078f18ff */
[----:B------:R-:W-:Y:S02]  /*5e70*/  LEA.HI R8, R8, R49, RZ, 0x3 ;  /* 0x0000003108087211 */ /* 0x000fe400078f18ff */
[----:B------:R-:W-:Y:S01]  /*5e80*/  LEA.HI R4, R11, R48, RZ, 0x3 ;  /* 0x000000300b047211 */ /* 0x000fe200078f18ff */
[----:B------:R-:W-:Y:S01]  /*5e90*/  IMAD.SHL.U32 R11, R50, 0x2, RZ ;  /* 0x00000002320b7824 */ /* 0x000fe200078e00ff */
[----:B------:R-:W-:-:S02]  /*5ea0*/  LOP3.LUT R10, R10, 0xfffffff8, RZ, 0xc0, !PT ;  /* 0xfffffff80a0a7812 */ /* 0x000fc400078ec0ff */
[----:B------:R-:W-:Y:S02]  /*5eb0*/  LOP3.LUT R8, R8, 0xfffffff8, RZ, 0xc0, !PT ;  /* 0xfffffff808087812 */ /* 0x000fe400078ec0ff */
[----:B------:R-:W-:Y:S01]  /*5ec0*/  LOP3.LUT R4, R4, 0xfffffff8, RZ, 0xc0, !PT ;  /* 0xfffffff804047812 */ /* 0x000fe200078ec0ff */
[--C-:B------:R-:W-:Y:S01]  /*5ed0*/  IMAD.WIDE R18, R10, 0x2, R14.reuse ;  /* 0x000000020a127825 */ /* 0x100fe200078e020e */
[----:B------:R-:W-:Y:S01]  /*5ee0*/  @!PT LDS RZ, [RZ] ;  /* 0x00000000fffff984 */ /* 0x000fe20000000800 */
[----:B------:R2:W-:Y:S03]  /*5ef0*/  LDGSTS.E.BYPASS.LTC128B.128 [R11+0x11080], [R16.64], !P0 ;  /* 0x11080000100b7fae */ /* 0x0005e6000c101d58 */
[--C-:B------:R-:W-:Y:S01]  /*5f00*/  IMAD.WIDE R20, R8, 0x2, R14.reuse ;  /* 0x0000000208147825 */ /* 0x100fe200078e020e */
[----:B------:R2:W-:Y:S03]  /*5f10*/  LDGSTS.E.BYPASS.LTC128B.128 [R11+0x15080], [R18.64], !P3 ;  /* 0x15080000120b7fae */ /* 0x0005e6000d901d58 */
[----:B------:R-:W-:Y:S01]  /*5f20*/  IMAD.WIDE R14, R4, 0x2, R14 ;  /* 0x00000002040e7825 */ /* 0x000fe200078e020e */
[----:B------:R2:W-:Y:S04]  /*5f30*/  LDGSTS.E.BYPASS.LTC128B.128 [R11+0x19080], [R20.64], !P4 ;  /* 0x19080000140b7fae */ /* 0x0005e8000e101d58 */
[----:B------:R2:W-:Y:S02]  /*5f40*/  LDGSTS.E.BYPASS.LTC128B.128 [R11+0x1d080], [R14.64], !P5 ;  /* 0x1d0800000e0b7fae */ /* 0x0005e4000e901d58 */
.L_x_386:
[----:B------:R-:W-:Y:S05]  /*5f50*/  BSYNC B0 ;  /* 0x0000000000007941 */ /* 0x000fea0003800000 */
.L_x_385:
[----:B------:R-:W-:Y:S01]  /*5f60*/  IADD3 R4, R5, 0x40, RZ ;  /* 0x0000004005047810 */ /* 0x000fe20007ffe0ff */
[----:B--2---:R2:W4:Y:S01]  /*5f70*/  SHFL.IDX PT, R15, R7, 0x2, 0x181f ;  /* 0x00581f00070f7f89 */ /* 0x00452200000e0000 */
[----:B------:R-:W-:Y:S02]  /*5f80*/  BSSY B0, `(.L_x_387) ;  /* 0x0000018000007945 */ /* 0x000fe40003800000 */
[----:B------:R-:W-:Y:S01]  /*5f90*/  ISETP.GE.AND P1, PT, R4, UR29, PT ;  /* 0x0000001d04007c0c */ /* 0x000fe2000bf26270 */
[----:B---3--:R2:W3:Y:S03]  /*5fa0*/  SHFL.IDX PT, R14, R13, 0x2, 0x181f ;  /* 0x00581f000d0e7f89 */ /* 0x0084e600000e0000 */
[----:B------:R-:W-:-:S09]  /*5fb0*/  P2R R4, PR, RZ, 0x2 ;  /* 0x00000002ff047803 */ /* 0x000fd20000000000 */
[----:B------:R-:W-:Y:S05]  /*5fc0*/  @P1 BRA `(.L_x_388) ;  /* 0x0000013000001947 */ /* 0x000fea0003800000 */
[----:B------:R-:W-:Y:S01]  /*5fd0*/  SHF.R.S32.HI R8, RZ, 0x1f, R219 ;  /* 0x0000001fff087819 */ /* 0x000fe200000114db */
[----:B------:R-:W-:Y:S01]  /*5fe0*/  IMAD.SHL.U32 R12, R50, 0x2, RZ ;  /* 0x00000002320c7824 */ /* 0x000fe200078e00ff */
[----:B------:R-:W-:Y:S02]  /*5ff0*/  SHF.R.S32.HI R10, RZ, 0x1f, R49 ;  /* 0x0000001fff0a7819 */ /* 0x000fe40000011431 */
[----:B------:R-:W-:Y:S02]  /*6000*/  SHF.R.S32.HI R17, RZ, 0x1f, R48 ;  /* 0x0000001fff117819 */ /* 0x000fe40000011430 */
[----:B------:R-:W-:Y:S02]  /*6010*/  LEA.HI R11, R8, R219, RZ, 0x3 ;  /* 0x000000db080b7211 */ /* 0x000fe400078f18ff */
[----:B------:R-:W-:Y:S02]  /*6020*/  LEA.HI R10, R10, R49, RZ, 0x3 ;  /* 0x000000310a0a7211 */ /* 0x000fe400078f18ff */
[----:B------:R-:W-:Y:S01]  /*6030*/  LEA.HI R8, R17, R48, RZ, 0x3 ;  /* 0x0000003011087211 */ /* 0x000fe200078f18ff */
[----:B---34-:R-:W-:Y:S01]  /*6040*/  IMAD.WIDE R16, R225, 0x2, R14 ;  /* 0x00000002e1107825 */ /* 0x018fe200078e020e */
        /* <DEDUP_REMOVED lines=11> */
.L_x_388:
[----:B------:R-:W-:Y:S05]  /*6100*/  BSYNC B0 ;  /* 0x0000000000007941 */ /* 0x000fea0003800000 */
.L_x_387:
[----:B------:R-:W-:Y:S01]  /*6110*/  IADD3 R8, R5, 0x60, RZ ;  /* 0x0000006005087810 */ /* 0x000fe20007ffe0ff */
[----:B---3--:R-:W-:Y:S01]  /*6120*/  SHFL.IDX PT, R14, R13, 0x3, 0x181f ;  /* 0x00781f000d0e7f89 */ /* 0x008fe200000e0000 */
[----:B------:R-:W-:Y:S01]  /*6130*/  UIADD3 UR17, UR10, -0x1, URZ ;  /* 0xffffffff0a117890 */ /* 0x000fe2000fffe03f */
[----:B------:R-:W-:Y:S01]  /*6140*/  IMAD.MOV.U32 R215, RZ, RZ, c[0x0][0x2b8] ;  /* 0x0000ae00ffd77624 */ /* 0x000fe200078e00ff */
[----:B------:R-:W-:Y:S01]  /*6150*/  ISETP.GE.AND P6, PT, R8, UR29, PT ;  /* 0x0000001d08007c0c */ /* 0x000fe2000bfc6270 */
[----:B----4-:R3:W4:Y:S01]  /*6160*/  SHFL.IDX PT, R15, R7, 0x3, 0x181f ;  /* 0x00781f00070f7f89 */ /* 0x01072200000e0000 */
[----:B------:R-:W-:Y:S01]  /*6170*/  USHF.L.U32 UR28, UR17, 0x5, URZ ;  /* 0x00000005111c7899 */ /* 0x000fe2000800063f */
[----:B------:R-:W-:Y:S01]  /*6180*/  LOP3.LUT R12, R12, 0xfffffff7, RZ, 0xc0, !PT ;  /* 0xfffffff70c0c7812 */ /* 0x000fe200078ec0ff */
[----:B------:R-:W-:Y:S01]  /*6190*/  USHF.R.S32.HI UR6, URZ, 0x1f, UR7 ;  /* 0x0000001f3f067899 */ /* 0x000fe20008011407 */
[----:B------:R-:W-:Y:S01]  /*61a0*/  ISETP.NE.AND P1, PT, R215, 0x1, PT ;  /* 0x00000001d700780c */ /* 0x000fe20003f25270 */
[----:B------:R-:W-:Y:S01]  /*61b0*/  ULDC.64 UR4, c[0x0][0x2b0] ;  /* 0x0000ac0000047ab9 */ /* 0x000fe20000000a00 */
[----:B------:R-:W-:Y:S01]  /*61c0*/  IMAD.MOV.U32 R217, RZ, RZ, RZ ;  /* 0x000000ffffd97224 */ /* 0x000fe200078e00ff */
[----:B------:R-:W-:Y:S01]  /*61d0*/  IADD3 R218, R216, UR28, RZ ;  /* 0x0000001cd8da7c10 */ /* 0x000fe2000fffe0ff */
[----:B------:R-:W-:-:S02]  /*61e0*/  UIMAD UR6, UR6, UR4, URZ ;  /* 0x00000004060672a4 */ /* 0x000fc4000f8e023f */
[----:B------:R-:W-:Y:S02]  /*61f0*/  UIMAD.WIDE.U32 UR18, UR7, UR4, URZ ;  /* 0x00000004071272a5 */ /* 0x000fe4000f8e003f */
[----:B------:R-:W-:Y:S01]  /*6200*/  @!P6 SHF.R.S32.HI R8, RZ, 0x1f, R219 ;  /* 0x0000001fff08e819 */ /* 0x000fe200000114db */
[----:B------:R-:W-:Y:S01]  /*6210*/  @!P6 IMAD.SHL.U32 R10, R50, 0x2, RZ ;  /* 0x00000002320ae824 */ /* 0x000fe200078e00ff */
[----:B------:R-:W-:Y:S02]  /*6220*/  UIMAD UR6, UR7, UR5, UR6 ;  /* 0x00000005070672a4 */ /* 0x000fe4000f8e0206 */
[----:B------:R-:W-:Y:S01]  /*6230*/  @!P6 LEA.HI R19, R8, R219, RZ, 0x3 ;  /* 0x000000db0813e211 */ /* 0x000fe200078f18ff */
[----:B------:R-:W-:Y:S01]  /*6240*/  ULDC.64 UR4, c[0x0][0x1e8] ;  /* 0x00007a0000047ab9 */ /* 0x000fe20000000a00 */
[----:B------:R-:W-:Y:S01]  /*6250*/  @!P6 SHF.R.S32.HI R8, RZ, 0x1f, R49 ;  /* 0x0000001fff08e819 */ /* 0x000fe20000011431 */
[----:B------:R-:W-:Y:S01]  /*6260*/  UIADD3 UR6, UR19, UR6, URZ ;  /* 0x0000000613067290 */ /* 0x000fe2000fffe03f */
[----:B------:R-:W-:-:S02]  /*6270*/  @!P6 LOP3.LUT R19, R19, 0xfffffff8, RZ, 0xc0, !PT ;  /* 0xfffffff81313e812 */ /* 0x000fc400078ec0ff */
[----:B------:R-:W-:Y:S02]  /*6280*/  @!P6 LEA.HI R17, R8, R49, RZ, 0x3 ;  /* 0x000000310811e211 */ /* 0x000fe400078f18ff */
[----:B-123--:R-:W-:Y:S01]  /*6290*/  @!P6 SHF.R.S32.HI R7, RZ, 0x1f, R48 ;  /* 0x0000001fff07e819 */ /* 0x00efe20000011430 */
[--C-:B----4-:R-:W-:Y:S01]  /*62a0*/  @!P6 IMAD.WIDE R20, R225, 0x2, R14.reuse ;  /* 0x00000002e114e825 */ /* 0x110fe200078e020e */
[----:B------:R-:W-:Y:S02]  /*62b0*/  @!P6 LOP3.LUT R17, R17, 0xfffffff8, RZ, 0xc0, !PT ;  /* 0xfffffff81111e812 */ /* 0x000fe400078ec0ff */
[----:B------:R-:W-:Y:S01]  /*62c0*/  @!P6 LEA.HI R8, R7, R48, RZ, 0x3 ;  /* 0x000000300708e211 */ /* 0x000fe200078f18ff */
[--C-:B------:R-:W-:Y:S01]  /*62d0*/  @!P6 IMAD.WIDE R18, R19, 0x2, R14.reuse ;  /* 0x000000021312e825 */ /* 0x100fe200078e020e */
[----:B------:R-:W-:Y:S01]  /*62e0*/  @!PT LDS RZ, [RZ] ;  /* 0x00000000fffff984 */ /* 0x000fe20000000800 */
[----:B------:R1:W-:Y:S01]  /*62f0*/  @!P6 LDGSTS.E.BYPASS.LTC128B.128 [R10+0x13080], [R20.64], !P0 ;  /* 0x13080000140aefae */ /* 0x0003e2000c101d58 */
[----:B------:R-:W-:Y:S02]  /*6300*/  ISETP.GE.AND P0, PT, R218, UR11, PT ;  /* 0x0000000bda007c0c */ /* 0x000fe4000bf06270 */
[----:B------:R-:W-:Y:S01]  /*6310*/  @!P6 IMAD.WIDE R16, R17, 0x2, R14 ;  /* 0x000000021110e825 */ /* 0x000fe200078e020e */
[----:B------:R-:W-:Y:S01]  /*6320*/  @!P6 LOP3.LUT R8, R8, 0xfffffff8, RZ, 0xc0, !PT ;  /* 0xfffffff80808e812 */ /* 0x000fe200078ec0ff */
[----:B------:R1:W-:Y:S01]  /*6330*/  @!P6 LDGSTS.E.BYPASS.LTC128B.128 [R10+0x17080], [R18.64], !P3 ;  /* 0x17080000120aefae */ /* 0x0003e2000d901d58 */
[----:B------:R-:W-:-:S02]  /*6340*/  IADD3 R218, R218, UR16, RZ ;  /* 0x00000010dada7c10 */ /* 0x000fc4000fffe0ff */
[----:B------:R-:W-:Y:S01]  /*6350*/  ISETP.GT.OR P0, PT, R216, 0x1f, P0 ;  /* 0x0000001fd800780c */ /* 0x000fe20000704670 */
[----:B------:R2:W-:Y:S01]  /*6360*/  @!P6 LDGSTS.E.BYPASS.LTC128B.128 [R10+0x1b080], [R16.64], !P4 ;  /* 0x1b080000100aefae */ /* 0x0005e2000e101d58 */
[----:B------:R-:W-:Y:S01]  /*6370*/  @P1 LOP3.LUT R12, R12, 0x8, RZ, 0xfc, !PT ;  /* 0x000000080c0c1812 */ /* 0x000fe200078efcff */
[----:B------:R-:W-:-:S04]  /*6380*/  @P1 IMAD.HI.U32 R11, R218, c[0x0][0x2bc], RZ ;  /* 0x0000af00da0b1a27 */ /* 0x000fc800078e00ff */
[----:B------:R-:W-:Y:S01]  /*6390*/  IMAD.MOV.U32 R7, RZ, RZ, R218 ;  /* 0x000000ffff077224 */ /* 0x000fe200078e00da */
[----:B------:R-:W-:-:S05]  /*63a0*/  @P1 SHF.R.U32.HI R7, RZ, c[0x0][0x2c0], R11 ;  /* 0x0000b000ff071a19 */ /* 0x000fca000001160b */
[----:B------:R-:W-:Y:S01]  /*63b0*/  @!P0 IADD3 R11, P1, R7, UR18, RZ ;  /* 0x00000012070b8c10 */ /* 0x000fe2000ff3e0ff */
[----:B--2---:R-:W-:-:S03]  /*63c0*/  @!P6 IMAD.WIDE R16, R8, 0x2, R14 ;  /* 0x000000020810e825 */ /* 0x004fc600078e020e */
[----:B------:R-:W-:Y:S02]  /*63d0*/  @!P0 LEA.HI.X.SX32 R8, R7, UR6, 0x1, P1 ;  /* 0x0000000607088c11 */ /* 0x000fe400088f0eff */
[C---:B------:R-:W-:Y:S01]  /*63e0*/  @!P0 LEA R14, P1, R11.reuse, c[0x0][0x2a0], 0x2 ;  /* 0x0000a8000b0e8a11 */ /* 0x040fe200078210ff */
[----:B------:R1:W-:Y:S03]  /*63f0*/  @!P6 LDGSTS.E.BYPASS.LTC128B.128 [R10+0x1f080], [R16.64], !P5 ;  /* 0x1f080000100aefae */ /* 0x0003e6000e901d58 */
[----:B------:R-:W-:Y:S01]  /*6400*/  @!P0 LEA.HI.X R15, R11, c[0x0][0x2a4], R8, 0x2, P1 ;  /* 0x0000a9000b0f8a11 */ /* 0x000fe200008f1408 */
[----:B------:R-:W0:Y:S04]  /*6410*/  LDGDEPBAR ;  /* 0x00000000000079af */ /* 0x000e280000000000 */
[----:B------:R-:W-:Y:S06]  /*6420*/  BAR.SYNC.DEFER_BLOCKING 0x0 ;  /* 0x0000000000007b1d */ /* 0x000fec0000010000 */
[----:B------:R-:W2:Y:S01]  /*6430*/  @!P0 LDG.E R217, [R14.64] ;  /* 0x000000180ed98981 */ /* 0x000ea2000c1e1900 */
[----:B------:R-:W-:Y:S01]  /*6440*/  IMAD.MOV R7, RZ, RZ, -R7 ;  /* 0x000000ffff077224 */ /* 0x000fe200078e0a07 */
[----:B------:R-:W-:Y:S01]  /*6450*/  UIMAD UR7, UR12, UR4, URZ ;  /* 0x000000040c0772a4 */ /* 0x000fe2000f8e023f */
[----:B------:R-:W-:Y:S01]  /*6460*/  ISETP.GE.AND P5, PT, R225, c[0x0][0x1d4], PT ;  /* 0x00007500e1007a0c */ /* 0x000fe20003fa6270 */
[----:B------:R-:W-:Y:S01]  /*6470*/  UIMAD.WIDE.U32 UR22, UR13, UR4, URZ ;  /* 0x000000040d1672a5 */ /* 0x000fe2000f8e003f */
[----:B------:R-:W-:Y:S01]  /*6480*/  IMAD R218, R7, c[0x0][0x2b8], R218 ;  /* 0x0000ae0007da7a24 */ /* 0x000fe200078e02da */
[----:B------:R-:W-:Y:S01]  /*6490*/  UIMAD UR7, UR13, UR5, UR7 ;  /* 0x000000050d0772a4 */ /* 0x000fe2000f8e0207 */
[----:B------:R-:W-:Y:S01]  /*64a0*/  ISETP.GE.AND P2, PT, R219, c[0x0][0x1d4], PT ;  /* 0x00007500db007a0c */ /* 0x000fe20003f46270 */
[----:B------:R-:W-:Y:S01]  /*64b0*/  UIADD3 UR30, UR11, -UR28, URZ ;  /* 0x8000001c0b1e7290 */ /* 0x000fe2000fffe03f */
[----:B-1----:R-:W-:Y:S01]  /*64c0*/  IMAD.WIDE.U32 R10, R218, c[0x0][0x1e0], RZ ;  /* 0x00007800da0a7a25 */ /* 0x002fe200078e00ff */
[----:B------:R-:W-:Y:S01]  /*64d0*/  SHF.R.S32.HI R59, RZ, 0x1f, R218 ;  /* 0x0000001fff3b7819 */ /* 0x000fe200000114da */
[----:B------:R-:W-:Y:S01]  /*64e0*/  UIADD3 UR7, UR23, UR7, URZ ;  /* 0x0000000717077290 */ /* 0x000fe2000fffe03f */
[----:B------:R-:W-:Y:S01]  /*64f0*/  ISETP.GE.AND P4, PT, R49, c[0x0][0x1d4], PT ;  /* 0x0000750031007a0c */ /* 0x000fe20003f86270 */
[----:B------:R-:W-:Y:S01]  /*6500*/  ULDC.64 UR4, c[0x0][0x210] ;  /* 0x0000840000047ab9 */ /* 0x000fe20000000a00 */
[----:B------:R-:W-:Y:S01]  /*6510*/  ISETP.GE.AND P3, PT, R48, c[0x0][0x1d4], PT ;  /* 0x0000750030007a0c */ /* 0x000fe20003f66270 */
[----:B------:R-:W-:Y:S01]  /*6520*/  IMAD R7, R59, c[0x0][0x1e0], RZ ;  /* 0x000078003b077a24 */ /* 0x000fe200078e02ff */
[----:B------:R-:W-:Y:S01]  /*6530*/  UIMAD UR12, UR12, UR4, URZ ;  /* 0x000000040c0c72a4 */ /* 0x000fe2000f8e023f */
[----:B------:R-:W-:Y:S01]  /*6540*/  LOP3.LUT R12, R12, 0xfffffffe, RZ, 0xc0, !PT ;  /* 0xfffffffe0c0c7812 */ /* 0x000fe200078ec0ff */
[----:B------:R-:W-:Y:S01]  /*6550*/  UIMAD.WIDE.U32 UR26, UR13, UR4, URZ ;  /* 0x000000040d1a72a5 */ /* 0x000fe2000f8e003f */
[----:B------:R-:W-:Y:S01]  /*6560*/  IMAD R7, R218, c[0x0][0x1e4], R7 ;  /* 0x00007900da077a24 */ /* 0x000fe200078e0207 */
[----:B------:R-:W-:Y:S01]  /*6570*/  UIMAD UR12, UR13, UR5, UR12 ;  /* 0x000000050d0c72a4 */ /* 0x000fe2000f8e020c */
[----:B------:R-:W-:-:S02]  /*6580*/  LEA.HI R69, R61, R62, RZ, 0x5 ;  /* 0x0000003e3d457211 */ /* 0x000fc400078f28ff */
[----:B------:R-:W-:Y:S01]  /*6590*/  IMAD.IADD R11, R11, 0x1, R7 ;  /* 0x000000010b0b7824 */ /* 0x000fe200078e0207 */
[----:B------:R-:W-:Y:S01]  /*65a0*/  UIADD3 UR12, UR27, UR12, URZ ;  /* 0x0000000c1b0c7290 */ /* 0x000fe2000fffe03f */
[----:B------:R-:W-:Y:S01]  /*65b0*/  IMAD.U32 R7, RZ, RZ, UR13 ;  /* 0x0000000dff077e24 */ /* 0x000fe2000f8e00ff */
[----:B------:R-:W-:Y:S02]  /*65c0*/  @P2 LOP3.LUT R12, R12, 0x1, RZ, 0xfc, !PT ;  /* 0x000000010c0c2812 */ /* 0x000fe400078efcff */
[----:B------:R-:W-:Y:S02]  /*65d0*/  SHF.R.S32.HI R60, RZ, 0x5, R69 ;  /* 0x00000005ff3c7819 */ /* 0x000fe40000011445 */
[----:B--2---:R-:W-:Y:S01]  /*65e0*/  SHF.R.S32.HI R58, RZ, 0x1f, R217 ;  /* 0x0000001fff3a7819 */ /* 0x004fe200000114d9 */
[----:B------:R-:W-:-:S04]  /*65f0*/  IMAD.WIDE.U32 R14, R217, c[0x0][0x1f0], R10 ;  /* 0x00007c00d90e7a25 */ /* 0x000fc800078e000a */
[----:B------:R-:W-:Y:S01]  /*6600*/  IMAD R8, R58, c[0x0][0x1f0], RZ ;  /* 0x00007c003a087a24 */ /* 0x000fe200078e02ff */
[----:B------:R-:W-:Y:S01]  /*6610*/  IADD3 R10, P0, R14, UR22, RZ ;  /* 0x000000160e0a7c10 */ /* 0x000fe2000ff1e0ff */
[----:B------:R-:W-:Y:S02]  /*6620*/  IMAD R7, R7, c[0x0][0x1e8], R14 ;  /* 0x00007a0007077a24 */ /* 0x000fe400078e020e */
[----:B------:R-:W-:Y:S01]  /*6630*/  IMAD R8, R217, c[0x0][0x1f4], R8 ;  /* 0x00007d00d9087a24 */ /* 0x000fe200078e0208 */
[----:B------:R-:W-:Y:S02]  /*6640*/  LEA RZ, P1, R10, c[0x0][0x1c8], 0x1 ;  /* 0x000072000aff7a11 */ /* 0x000fe400078208ff */
[----:B------:R-:W-:Y:S01]  /*6650*/  LEA R16, R7, c[0x0][0x1c8], 0x1 ;  /* 0x0000720007107a11 */ /* 0x000fe200078e08ff */
[----:B------:R-:W-:-:S04]  /*6660*/  IMAD.IADD R8, R15, 0x1, R8 ;  /* 0x000000010f087824 */ /* 0x000fc800078e0208 */
[----:B------:R-:W-:Y:S01]  /*6670*/  SHFL.IDX PT, R14, R16, RZ, 0x181f ;  /* 0x00181fff100e7589 */ /* 0x000fe200000e0000 */
[----:B------:R-:W-:Y:S02]  /*6680*/  IADD3.X R11, R8, UR7, RZ, P0, !PT ;  /* 0x00000007080b7c10 */ /* 0x000fe400087fe4ff */
[----:B------:R-:W-:Y:S02]  /*6690*/  IADD3 R8, -R51, UR30, RZ ;  /* 0x0000001e33087c10 */ /* 0x000fe4000fffe1ff */
[----:B------:R-:W-:Y:S02]  /*66a0*/  LEA.HI.X R13, R10, c[0x0][0x1cc], R11, 0x1, P1 ;  /* 0x000073000a0d7a11 */ /* 0x000fe400008f0c0b */
[----:B------:R-:W-:-:S03]  /*66b0*/  ISETP.GE.AND P0, PT, R8, 0x1, PT ;  /* 0x000000010800780c */ /* 0x000fc60003f06270 */
[----:B------:R-:W1:Y:S10]  /*66c0*/  SHFL.IDX PT, R15, R13, RZ, 0x181f ;  /* 0x00181fff0d0f7589 */ /* 0x000e7400000e0000 */
[----:B------:R-:W-:Y:S01]  /*66d0*/  @P0 SHF.R.S32.HI R10, RZ, 0x1f, R219 ;  /* 0x0000001fff0a0819 */ /* 0x000fe200000114db */
[----:B------:R-:W-:Y:S01]  /*66e0*/  @P0 IMAD.SHL.U32 R11, R50, 0x2, RZ ;  /* 0x00000002320b0824 */ /* 0x000fe200078e00ff */
[----:B------:R-:W-:-:S02]  /*66f0*/  @P0 SHF.R.S32.HI R8, RZ, 0x1f, R49 ;  /* 0x0000001fff080819 */ /* 0x000fc40000011431 */
[----:B------:R-:W-:Y:S02]  /*6700*/  @P0 SHF.R.S32.HI R7, RZ, 0x1f, R48 ;  /* 0x0000001fff070819 */ /* 0x000fe40000011430 */
[----:B------:R-:W-:Y:S02]  /*6710*/  @P0 LEA.HI R10, R10, R219, RZ, 0x3 ;  /* 0x000000db0a0a0211 */ /* 0x000fe400078f18ff */
[----:B------:R-:W-:Y:S02]  /*6720*/  @P0 LEA.HI R8, R8, R49, RZ, 0x3 ;  /* 0x0000003108080211 */ /* 0x000fe400078f18ff */
[----:B------:R-:W-:Y:S02]  /*6730*/  @P0 LEA.HI R7, R7, R48, RZ, 0x3 ;  /* 0x0000003007070211 */ /* 0x000fe400078f18ff */
[----:B------:R-:W-:Y:S02]  /*6740*/  @P0 LOP3.LUT R10, R10, 0xfffffff8, RZ, 0xc0, !PT ;  /* 0xfffffff80a0a0812 */ /* 0x000fe400078ec0ff */
[----:B------:R-:W-:Y:S01]  /*6750*/  @P0 LOP3.LUT R8, R8, 0xfffffff8, RZ, 0xc0, !PT ;  /* 0xfffffff808080812 */ /* 0x000fe200078ec0ff */
[----:B-1----:R-:W-:Y:S01]  /*6760*/  @P0 IMAD.WIDE R16, R225, 0x2, R14 ;  /* 0x00000002e1100825 */ /* 0x002fe200078e020e */
[----:B------:R-:W-:-:S03]  /*6770*/  @P0 LOP3.LUT R7, R7, 0xfffffff8, RZ, 0xc0, !PT ;  /* 0xfffffff807070812 */ /* 0x000fc600078ec0ff */
[--C-:B------:R-:W-:Y:S01]  /*6780*/  @P0 IMAD.WIDE R18, R10, 0x2, R14.reuse ;  /* 0x000000020a120825 */ /* 0x100fe200078e020e */
[----:B------:R-:W-:Y:S01]  /*6790*/  @!PT LDS RZ, [RZ] ;  /* 0x00000000fffff984 */ /* 0x000fe20000000800 */
[----:B------:R1:W-:Y:S03]  /*67a0*/  @P0 LDGSTS.E.BYPASS.LTC128B.128 [R11+0xc080], [R16.64], !P5 ;  /* 0x0c080000100b0fae */ /* 0x0003e6000e901d58 */
[--C-:B------:R-:W-:Y:S01]  /*67b0*/  @P0 IMAD.WIDE R20, R8, 0x2, R14.reuse ;  /* 0x0000000208140825 */ /* 0x100fe200078e020e */
[----:B------:R1:W-:Y:S01]  /*67c0*/  @P0 LDGSTS.E.BYPASS.LTC128B.128 [R11+0xd080], [R18.64], !P2 ;  /* 0x0d080000120b0fae */ /* 0x0003e2000d101d58 */
[----:B------:R-:W-:Y:S02]  /*67d0*/  ISETP.GT.AND P2, PT, R216, 0x1f, PT ;  /* 0x0000001fd800780c */ /* 0x000fe40003f44270 */
        /* <DEDUP_REMOVED lines=8> */
.L_x_389:
[----:B------:R-:W-:Y:S01]  /*6860*/  ULDC.U8 UR4, c[0x0][0x298] ;  /* 0x0000a60000047ab9 */ /* 0x000fe20000000000 */
[----:B------:R-:W-:Y:S01]  /*6870*/  SHF.R.S32.HI R8, RZ, 0x1f, R63 ;  /* 0x0000001fff087819 */ /* 0x000fe2000001143f */
[C---:B-1----:R-:W-:Y:S01]  /*6880*/  IMAD.WIDE.U32 R10, R63.reuse, c[0x0][0x280], RZ ;  /* 0x0000a0003f0a7a25 */ /* 0x042fe200078e00ff */
[----:B------:R-:W-:Y:S01]  /*6890*/  ISETP.NE.AND P0, PT, RZ, UR4, PT ;  /* 0x00000004ff007c0c */ /* 0x000fe2000bf05270 */
[----:B------:R-:W-:Y:S01]  /*68a0*/  BSSY B2, `(.L_x_390) ;  /* 0x00008cf000027945 */ /* 0x000fe20003800000 */
[----:B------:R-:W-:Y:S01]  /*68b0*/  LEA R5, R0, R5, 0x5 ;  /* 0x0000000500057211 */ /* 0x000fe200078e28ff */
[----:B------:R-:W-:Y:S01]  /*68c0*/  IMAD R12, R8, c[0x0][0x280], RZ ;  /* 0x0000a000080c7a24 */ /* 0x000fe200078e02ff */
[----:B------:R-:W-:Y:S01]  /*68d0*/  SHF.L.U32 R119, R50, 0x1, RZ ;  /* 0x0000000132777819 */ /* 0x000fe200000006ff */
[----:B------:R-:W-:Y:S02]  /*68e0*/  IMAD R8, R8, c[0x0][0x290], RZ ;  /* 0x0000a40008087a24 */ /* 0x000fe400078e02ff */
[----:B------:R-:W-:-:S02]  /*68f0*/  IMAD R7, R63, c[0x0][0x284], R12 ;  /* 0x0000a1003f077a24 */ /* 0x000fc400078e020c */
[C---:B------:R-:W-:Y:S02]  /*6900*/  IMAD R17, R63.reuse, c[0x0][0x294], R8 ;  /* 0x0000a5003f117a24 */ /* 0x040fe400078e0208 */
[----:B------:R-:W-:Y:S01]  /*6910*/  IMAD.WIDE.U32 R12, R63, c[0x0][0x290], RZ ;  /* 0x0000a4003f0c7a25 */ /* 0x000fe200078e00ff */
[----:B------:R-:W-:-:S04]  /*6920*/  IADD3 R7, R7, R11, RZ ;  /* 0x0000000b07077210 */ /* 0x000fc80007ffe0ff */
[----:B------:R-:W-:Y:S01]  /*6930*/  IADD3 R17, R17, R13, RZ ;  /* 0x0000000d11117210 */ /* 0x000fe20007ffe0ff */
[----:B------:R-:W-:Y:S05]  /*6940*/  @!P0 BRA `(.L_x_391) ;  /* 0x0000450000008947 */ /* 0x000fea0003800000 */
[----:B------:R-:W-:Y:S01]  /*6950*/  PLOP3.LUT P0, PT, PT, PT, UP3, 0x80, 0x0 ;  /* 0x000000000000781c */ /* 0x000fe20003f0f038 */
[----:B------:R-:W-:Y:S01]  /*6960*/  IMAD.MOV.U32 R16, RZ, RZ, R12 ;  /* 0x000000ffff107224 */ /* 0x000fe200078e000c */
[----:B------:R-:W-:Y:S01]  /*6970*/  ISETP.NE.AND P1, PT, R6, RZ, PT ;  /* 0x000000ff0600720c */ /* 0x000fe20003f25270 */
[----:B------:R-:W-:Y:S01]  /*6980*/  BSSY B0, `(.L_x_392) ;  /* 0x0000049000007945 */ /* 0x000fe20003800000 */
[----:B------:R-:W-:Y:S01]  /*6990*/  IMAD.SHL.U32 R12, R0, 0x4, RZ ;  /* 0x00000004000c7824 */ /* 0x000fe200078e00ff */
        /* <DEDUP_REMOVED lines=8> */
[----:B------:R-:W-:Y:S01]  /*6a20*/  @P0 IMAD.HI.U32 R6, R5, c[0x0][0x2c8], RZ ;  /* 0x0000b20005060a27 */ /* 0x000fe200078e00ff */
[----:B------:R-:W-:Y:S01]  /*6a30*/  PLOP3.LUT P0, PT, PT, PT, UP3, 0x80, 0x0 ;  /* 0x000000000000781c */ /* 0x000fe20003f0f038 */
[----:B------:R-:W-:-:S12]  /*6a40*/  CS2R R104, SRZ ;  /* 0x0000000000687805 */ /* 0x000fd8000001ff00 */
[----:B------:R-:W-:Y:S01]  /*6a50*/  @P0 SHF.R.U32.HI R5, RZ, c[0x0][0x2cc], R6 ;  /* 0x0000b300ff050a19 */ /* 0x000fe20000011606 */
[----:B------:R-:W-:-:S03]  /*6a60*/  IMAD.MOV.U32 R6, RZ, RZ, R10 ;  /* 0x000000ffff067224 */ /* 0x000fc600078e000a */
[----:B------:R-:W-:Y:S01]  /*6a70*/  SHF.R.S32.HI R8, RZ, 0x1f, R5 ;  /* 0x0000001fff087819 */ /* 0x000fe20000011405 */
[----:B------:R-:W-:-:S04]  /*6a80*/  IMAD.WIDE.U32 R6, R5, c[0x0][0x280], R6 ;  /* 0x0000a00005067a25 */ /* 0x000fc800078e0006 */
[----:B------:R-:W-:Y:S01]  /*6a90*/  IMAD R14, R8, c[0x0][0x280], RZ ;  /* 0x0000a000080e7a24 */ /* 0x000fe200078e02ff */
[----:B------:R-:W-:Y:S01]  /*6aa0*/  LEA R10, P0, R6, c[0x0][0x270], 0x1 ;  /* 0x00009c00060a7a11 */ /* 0x000fe200078008ff */
[----:B------:R-:W-:Y:S02]  /*6ab0*/  IMAD R8, R8, c[0x0][0x290], RZ ;  /* 0x0000a40008087a24 */ /* 0x000fe400078e02ff */
[C---:B------:R-:W-:Y:S02]  /*6ac0*/  IMAD R14, R5.reuse, c[0x0][0x284], R14 ;  /* 0x0000a100050e7a24 */ /* 0x040fe400078e020e */
[----:B------:R-:W-:Y:S01]  /*6ad0*/  IMAD.WIDE.U32 R16, R5, c[0x0][0x290], R16 ;  /* 0x0000a40005107a25 */ /* 0x000fe200078e0010 */
[----:B------:R1:W2:Y:S02]  /*6ae0*/  SHFL.IDX PT, R18, R10, RZ, 0x181f ;  /* 0x00181fff0a127589 */ /* 0x0002a400000e0000 */
[----:B------:R-:W-:Y:S01]  /*6af0*/  IADD3 R14, R7, R14, RZ ;  /* 0x0000000e070e7210 */ /* 0x000fe20007ffe0ff */
[----:B------:R-:W-:-:S03]  /*6b00*/  IMAD R13, R5, c[0x0][0x294], R8 ;  /* 0x0000a500050d7a24 */ /* 0x000fc600078e0208 */
[----:B------:R-:W-:Y:S02]  /*6b10*/  LEA.HI.X R14, R6, c[0x0][0x274], R14, 0x1, P0 ;  /* 0x00009d00060e7a11 */ /* 0x000fe400000f0c0e */
[----:B------:R-:W-:Y:S02]  /*6b20*/  IADD3 R13, R17, R13, RZ ;  /* 0x0000000d110d7210 */ /* 0x000fe40007ffe0ff */
[C---:B------:R-:W-:Y:S01]  /*6b30*/  LEA R8, P0, R16.reuse, c[0x0][0x288], 0x1 ;  /* 0x0000a20010087a11 */ /* 0x040fe200078008ff */
[----:B------:R1:W3:Y:S03]  /*6b40*/  SHFL.IDX PT, R19, R14, RZ, 0x181f ;  /* 0x00181fff0e137589 */ /* 0x0002e600000e0000 */
[----:B------:R-:W-:Y:S02]  /*6b50*/  LEA.HI.X R13, R16, c[0x0][0x28c], R13, 0x1, P0 ;  /* 0x0000a300100d7a11 */ /* 0x000fe400000f0c0d */
[----:B------:R1:W4:Y:S04]  /*6b60*/  SHFL.IDX PT, R16, R8, RZ, 0x181f ;  /* 0x00181fff08107589 */ /* 0x00032800000e0000 */
[----:B------:R1:W1:Y:S01]  /*6b70*/  SHFL.IDX PT, R17, R13, RZ, 0x181f ;  /* 0x00181fff0d117589 */ /* 0x00026200000e0000 */
[----:B------:R-:W-:Y:S05]  /*6b80*/  @P1 BRA `(.L_x_393) ;  /* 0x0000028000001947 */ /* 0x000fea0003800000 */
[C---:B------:R-:W-:Y:S01]  /*6b90*/  ISETP.GE.AND P0, PT, R12.reuse, c[0x0][0x27c], PT ;  /* 0x00009f000c007a0c */ /* 0x040fe20003f06270 */
[----:B------:R-:W-:Y:S01]  /*6ba0*/  CS2R R102, SRZ ;  /* 0x0000000000667805 */ /* 0x000fe2000001ff00 */
[----:B------:R-:W-:Y:S01]  /*6bb0*/  CS2R R104, SRZ ;  /* 0x0000000000687805 */ /* 0x000fe2000001ff00 */
[----:B------:R-:W-:-:S10]  /*6bc0*/  IADD3 R5, R12, 0x20, RZ ;  /* 0x000000200c057810 */ /* 0x000fd40007ffe0ff */
[----:B--23--:R-:W-:-:S04]  /*6bd0*/  @!P0 IMAD.WIDE R22, R12, 0x2, R18 ;  /* 0x000000020c168825 */ /* 0x00cfc800078e0212 */
[----:B-1--4-:R-:W-:Y:S01]  /*6be0*/  @!P0 IMAD.WIDE R20, R12, 0x2, R16 ;  /* 0x000000020c148825 */ /* 0x012fe200078e0210 */
[----:B------:R1:W5:Y:S04]  /*6bf0*/  @!P0 LD.E.64 R102, [R22.64] ;  /* 0x0000001816668980 */ /* 0x000368000c101b00 */
[----:B------:R2:W5:Y:S01]  /*6c00*/  @!P0 LD.E.64 R104, [R20.64] ;  /* 0x0000001814688980 */ /* 0x000562000c101b00 */
[----:B------:R-:W-:Y:S01]  /*6c10*/  ISETP.GE.AND P0, PT, R5, c[0x0][0x27c], PT ;  /* 0x00009f0005007a0c */ /* 0x000fe20003f06270 */
[----:B------:R-:W-:Y:S01]  /*6c20*/  CS2R R126, SRZ ;  /* 0x00000000007e7805 */ /* 0x000fe2000001ff00 */
[----:B------:R-:W-:-:S11]  /*6c30*/  CS2R R124, SRZ ;  /* 0x00000000007c7805 */ /* 0x000fd6000001ff00 */
[----:B------:R-:W-:-:S04]  /*6c40*/  @!P0 SHF.R.S32.HI R6, RZ, 0x1f, R5 ;  /* 0x0000001fff068819 */ /* 0x000fc80000011405 */
[----:B------:R-:W-:-:S04]  /*6c50*/  @!P0 LEA.HI R5, R6, R5, RZ, 0x2 ;  /* 0x0000000506058211 */ /* 0x000fc800078f10ff */
[----:B------:R-:W-:-:S05]  /*6c60*/  @!P0 LOP3.LUT R5, R5, 0xfffffffc, RZ, 0xc0, !PT ;  /* 0xfffffffc05058812 */ /* 0x000fca00078ec0ff */
[----:B------:R-:W-:-:S04]  /*6c70*/  @!P0 IMAD.WIDE R24, R5, 0x2, R18 ;  /* 0x0000000205188825 */ /* 0x000fc800078e0212 */
[----:B------:R-:W-:Y:S01]  /*6c80*/  @!P0 IMAD.WIDE R26, R5, 0x2, R16 ;  /* 0x00000002051a8825 */ /* 0x000fe200078e0210 */
[----:B------:R-:W-:Y:S01]  /*6c90*/  IADD3 R5, R12, 0x40, RZ ;  /* 0x000000400c057810 */ /* 0x000fe20007ffe0ff */
        /* <DEDUP_REMOVED lines=8> */
[----:B--2---:R-:W-:-:S04]  /*6d20*/  @!P0 IMAD.WIDE R20, R5, 0x2, R18 ;  /* 0x0000000205148825 */ /* 0x004fc800078e0212 */
[----:B-1----:R-:W-:Y:S01]  /*6d30*/  @!P0 IMAD.WIDE R22, R5, 0x2, R16 ;  /* 0x0000000205168825 */ /* 0x002fe200078e0210 */
        /* <DEDUP_REMOVED lines=13> */
.L_x_393:
[----:B------:R-:W-:Y:S05]  /*6e10*/  BSYNC B0 ;  /* 0x0000000000007941 */ /* 0x000fea0003800000 */
.L_x_392:
[----:B------:R-:W-:Y:S01]  /*6e20*/  ISETP.NE.AND P0, PT, R9, RZ, PT ;  /* 0x000000ff0900720c */ /* 0x000fe20003f05270 */
[----:B-----5:R-:W-:Y:S01]  /*6e30*/  IMAD.MOV.U32 R9, RZ, RZ, R112 ;  /* 0x000000ffff097224 */ /* 0x020fe200078e0070 */
[----:B------:R-:W-:Y:S01]  /*6e40*/  MOV R5, R123 ;  /* 0x0000007b00057202 */ /* 0x000fe20000000f00 */
[----:B------:R-:W-:Y:S01]  /*6e50*/  IMAD.MOV.U32 R7, RZ, RZ, R113 ;  /* 0x000000ffff077224 */ /* 0x000fe200078e0071 */
[----:B---3--:R3:W4:Y:S01]  /*6e60*/  SHFL.IDX PT, R19, R14, 0x1, 0x181f ;  /* 0x00381f000e137f89 */ /* 0x00872200000e0000 */
[----:B------:R-:W-:Y:S01]  /*6e70*/  IMAD.MOV.U32 R6, RZ, RZ, R122 ;  /* 0x000000ffff067224 */ /* 0x000fe200078e007a */
[----:B------:R-:W-:Y:S01]  /*6e80*/  BSSY B0, `(.L_x_394) ;  /* 0x0000048000007945 */ /* 0x000fe20003800000 */
[----:B------:R-:W-:Y:S01]  /*6e90*/  CS2R R84, SRZ ;  /* 0x0000000000547805 */ /* 0x000fe2000001ff00 */
[----:B------:R-:W-:Y:S01]  /*6ea0*/  PRMT R87, R7, 0x5410, R9 ;  /* 0x0000541007577816 */ /* 0x000fe20000000009 */
[----:B------:R-:W-:Y:S01]  /*6eb0*/  IMAD.MOV.U32 R9, RZ, RZ, R126 ;  /* 0x000000ffff097224 */ /* 0x000fe200078e007e */
[----:B------:R-:W-:Y:S01]  /*6ec0*/  PRMT R93, R5, 0x5410, R6 ;  /* 0x00005410055d7816 */ /* 0x000fe20000000006 */
[----:B------:R-:W-:Y:S01]  /*6ed0*/  IMAD.MOV.U32 R7, RZ, RZ, R127 ;  /* 0x000000ffff077224 */ /* 0x000fe200078e007f */
[----:B------:R-:W-:Y:S01]  /*6ee0*/  MOV R6, R102 ;  /* 0x0000006600067202 */ /* 0x000fe20000000f00 */
[----:B------:R-:W-:Y:S01]  /*6ef0*/  IMAD.MOV.U32 R5, RZ, RZ, R103 ;  /* 0x000000ffff057224 */ /* 0x000fe200078e0067 */
[----:B--2---:R3:W2:Y:S01]  /*6f00*/  SHFL.IDX PT, R18, R10, 0x1, 0x181f ;  /* 0x00381f000a127f89 */ /* 0x0046a200000e0000 */
[----:B------:R-:W-:Y:S01]  /*6f10*/  CS2R R90, SRZ ;  /* 0x00000000005a7805 */ /* 0x000fe2000001ff00 */
[----:B------:R-:W-:Y:S01]  /*6f20*/  PRMT R97, R7, 0x5410, R9 ;  /* 0x0000541007617816 */ /* 0x000fe20000000009 */
[----:B------:R-:W-:Y:S01]  /*6f30*/  IMAD.MOV.U32 R9, RZ, RZ, R108 ;  /* 0x000000ffff097224 */ /* 0x000fe200078e006c */
[----:B------:R-:W-:Y:S01]  /*6f40*/  PRMT R101, R5, 0x5410, R6 ;  /* 0x0000541005657816 */ /* 0x000fe20000000006 */
[----:B------:R-:W-:Y:S01]  /*6f50*/  IMAD.MOV.U32 R6, RZ, RZ, R120 ;  /* 0x000000ffff067224 */ /* 0x000fe200078e0078 */
[----:B------:R-:W-:Y:S01]  /*6f60*/  MOV R7, R109 ;  /* 0x0000006d00077202 */ /* 0x000fe20000000f00 */
[----:B------:R-:W-:Y:S01]  /*6f70*/  IMAD.MOV.U32 R5, RZ, RZ, R121 ;  /* 0x000000ffff057224 */ /* 0x000fe200078e0079 */
[----:B-1----:R3:W1:Y:S01]  /*6f80*/  SHFL.IDX PT, R17, R13, 0x1, 0x181f ;  /* 0x00381f000d117f89 */ /* 0x00266200000e0000 */
[----:B------:R-:W-:Y:S01]  /*6f90*/  CS2R R98, SRZ ;  /* 0x0000000000627805 */ /* 0x000fe2000001ff00 */
[----:B------:R-:W-:Y:S01]  /*6fa0*/  PRMT R86, R7, 0x5410, R9 ;  /* 0x0000541007567816 */ /* 0x000fe20000000009 */
[----:B------:R-:W-:Y:S01]  /*6fb0*/  IMAD.MOV.U32 R7, RZ, RZ, R125 ;  /* 0x000000ffff077224 */ /* 0x000fe200078e007d */
[----:B------:R-:W-:Y:S01]  /*6fc0*/  PRMT R92, R5, 0x5410, R6 ;  /* 0x00005410055c7816 */ /* 0x000fe20000000006 */
[----:B------:R-:W-:Y:S01]  /*6fd0*/  IMAD.MOV.U32 R6, RZ, RZ, R104 ;  /* 0x000000ffff067224 */ /* 0x000fe200078e0068 */
[----:B------:R-:W-:Y:S01]  /*6fe0*/  MOV R9, R124 ;  /* 0x0000007c00097202 */ /* 0x000fe20000000f00 */
[----:B----4-:R3:W4:Y:S01]  /*6ff0*/  SHFL.IDX PT, R16, R8, 0x1, 0x181f ;  /* 0x00381f0008107f89 */ /* 0x01072200000e0000 */
[----:B------:R-:W-:Y:S01]  /*7000*/  MOV R5, R105 ;  /* 0x0000006900057202 */ /* 0x000fe20000000f00 */
[----:B------:R-:W-:Y:S01]  /*7010*/  CS2R R76, SRZ ;  /* 0x00000000004c7805 */ /* 0x000fe2000001ff00 */
[----:B------:R-:W-:Y:S01]  /*7020*/  PRMT R96, R7, 0x5410, R9 ;  /* 0x0000541007607816 */ /* 0x000fe20000000009 */
[----:B------:R-:W-:Y:S01]  /*7030*/  CS2R R82, SRZ ;  /* 0x0000000000527805 */ /* 0x000fe2000001ff00 */
[----:B------:R-:W-:Y:S01]  /*7040*/  PRMT R100, R5, 0x5410, R6 ;  /* 0x0000541005647816 */ /* 0x000fe20000000006 */
[----:B------:R-:W-:Y:S01]  /*7050*/  CS2R R88, SRZ ;  /* 0x0000000000587805 */ /* 0x000fe2000001ff00 */
[----:B------:R-:W-:Y:S01]  /*7060*/  CS2R R94, SRZ ;  /* 0x00000000005e7805 */ /* 0x000fe2000001ff00 */
[----:B------:R-:W-:Y:S05]  /*7070*/  @P0 BRA `(.L_x_395) ;  /* 0x0000028000000947 */ /* 0x000fea0003800000 */
[C---:B------:R-:W-:Y:S01]  /*7080*/  ISETP.GE.AND P0, PT, R12.reuse, c[0x0][0x27c], PT ;  /* 0x00009f000c007a0c */ /* 0x040fe20003f06270 */
[----:B------:R-:W-:Y:S01]  /*7090*/  CS2R R98, SRZ ;  /* 0x0000000000627805 */ /* 0x000fe2000001ff00 */
[----:B------:R-:W-:Y:S01]  /*70a0*/  CS2R R94, SRZ ;  /* 0x00000000005e7805 */ /* 0x000fe2000001ff00 */
[----:B------:R-:W-:-:S10]  /*70b0*/  IADD3 R6, R12, 0x20, RZ ;  /* 0x000000200c067810 */ /* 0x000fd40007ffe0ff */
[----:B--2---:R-:W-:-:S04]  /*70c0*/  @!P0 IMAD.WIDE R22, R12, 0x2, R18 ;  /* 0x000000020c168825 */ /* 0x004fc800078e0212 */
        /* <DEDUP_REMOVED lines=8> */
[----:B------:R-:W-:Y:S02]  /*7150*/  @!P0 LOP3.LUT R5, R5, 0xfffffffc, RZ, 0xc0, !PT ;  /* 0xfffffffc05058812 */ /* 0x000fe400078ec0ff */
[----:B------:R-:W-:-:S03]  /*7160*/  IADD3 R6, R12, 0x40, RZ ;  /* 0x000000400c067810 */ /* 0x000fc60007ffe0ff */
        /* <DEDUP_REMOVED lines=11> */
[----:B--2---:R-:W-:-:S04]  /*7220*/  @!P0 IMAD.WIDE R20, R5, 0x2, R18 ;  /* 0x0000000205148825 */ /* 0x004fc800078e0212 */
[----:B-1----:R-:W-:Y:S01]  /*7230*/  @!P0 IMAD.WIDE R22, R5, 0x2, R16 ;  /* 0x0000000205168825 */ /* 0x002fe200078e0210 */
        /* <DEDUP_REMOVED lines=12> */
.L_x_395:
[----:B------:R-:W-:Y:S05]  /*7300*/  BSYNC B0 ;  /* 0x0000000000007941 */ /* 0x000fea0003800000 */
.L_x_394:
[----:B------:R-:W-:Y:S01]  /*7310*/  ISETP.NE.AND P0, PT, R4, RZ, PT ;  /* 0x000000ff0400720c */ /* 0x000fe20003f05270 */
[----:B-----5:R-:W-:Y:S01]  /*7320*/  IMAD.MOV.U32 R5, RZ, RZ, R84 ;  /* 0x000000ffff057224 */ /* 0x020fe200078e0054 */
[----:B------:R-:W-:Y:S01]  /*7330*/  MOV R4, R85 ;  /* 0x0000005500047202 */ /* 0x000fe20000000f00 */
[----:B------:R-:W-:Y:S01]  /*7340*/  IMAD.MOV.U32 R7, RZ, RZ, R78 ;  /* 0x000000ffff077224 */ /* 0x000fe200078e004e */
[----:B------:R-:W-:Y:S01]  /*7350*/  MOV R9, R77 ;  /* 0x0000004d00097202 */ /* 0x000fe20000000f00 */
[----:B------:R-:W-:Y:S01]  /*7360*/  IMAD.MOV.U32 R6, RZ, RZ, R79 ;  /* 0x000000ffff067224 */ /* 0x000fe200078e004f */
[----:B------:R-:W-:Y:S01]  /*7370*/  PRMT R68, R4, 0x5410, R5 ;  /* 0x0000541004447816 */ /* 0x000fe20000000005 */
[----:B------:R-:W-:Y:S01]  /*7380*/  IMAD.MOV.U32 R4, RZ, RZ, R99 ;  /* 0x000000ffff047224 */ /* 0x000fe200078e0063 */
[----:B------:R-:W-:Y:S01]  /*7390*/  MOV R5, R98 ;  /* 0x0000006200057202 */ /* 0x000fe20000000f00 */
[----:B------:R-:W-:Y:S01]  /*73a0*/  IMAD.MOV.U32 R11, RZ, RZ, R76 ;  /* 0x000000ffff0b7224 */ /* 0x000fe200078e004c */
[----:B------:R-:W-:Y:S01]  /*73b0*/  PRMT R63, R6, 0x5410, R7 ;  /* 0x00005410063f7816 */ /* 0x000fe20000000007 */
[----:B------:R-:W-:Y:S01]  /*73c0*/  IMAD.MOV.U32 R7, RZ, RZ, R90 ;  /* 0x000000ffff077224 */ /* 0x000fe200078e005a */
[----:B------:R-:W-:Y:S01]  /*73d0*/  PRMT R81, R4, 0x5410, R5 ;  /* 0x0000541004517816 */ /* 0x000fe20000000005 */
[----:B------:R-:W-:Y:S01]  /*73e0*/  IMAD.MOV.U32 R5, RZ, RZ, R82 ;  /* 0x000000ffff057224 */ /* 0x000fe200078e0052 */
[----:B------:R-:W-:Y:S01]  /*73f0*/  PRMT R53, R9, 0x5410, R11 ;  /* 0x0000541009357816 */ /* 0x000fe2000000000b */
[----:B------:R-:W-:Y:S01]  /*7400*/  IMAD.MOV.U32 R4, RZ, RZ, R83 ;  /* 0x000000ffff047224 */ /* 0x000fe200078e0053 */
[----:B------:R-:W-:Y:S01]  /*7410*/  MOV R11, R88 ;  /* 0x00000058000b7202 */ /* 0x000fe20000000f00 */
[----:B------:R-:W-:Y:S01]  /*7420*/  IMAD.MOV.U32 R6, RZ, RZ, R91 ;  /* 0x000000ffff067224 */ /* 0x000fe200078e005b */
[----:B-1--4-:R1:W4:Y:S01]  /*7430*/  SHFL.IDX PT, R17, R14, 0x2, 0x181f ;  /* 0x00581f000e117f89 */ /* 0x01232200000e0000 */
[----:B------:R-:W-:Y:S01]  /*7440*/  IMAD.MOV.U32 R9, RZ, RZ, R89 ;  /* 0x000000ffff097224 */ /* 0x000fe200078e0059 */
[----:B------:R-:W-:Y:S01]  /*7450*/  PRMT R65, R4, 0x5410, R5 ;  /* 0x0000541004417816 */ /* 0x000fe20000000005 */
[----:B------:R-:W-:Y:S01]  /*7460*/  IMAD.MOV.U32 R5, RZ, RZ, R94 ;  /* 0x000000ffff057224 */ /* 0x000fe200078e005e */
[----:B------:R-:W-:Y:S01]  /*7470*/  PRMT R75, R6, 0x5410, R7 ;  /* 0x00005410064b7816 */ /* 0x000fe20000000007 */
[----:B------:R1:W3:Y:S01]  /*7480*/  SHFL.IDX PT, R16, R10, 0x2, 0x181f ;  /* 0x00581f000a107f89 */ /* 0x0002e200000e0000 */
[----:B------:R-:W-:Y:S01]  /*7490*/  MOV R4, R95 ;  /* 0x0000005f00047202 */ /* 0x000fe20000000f00 */
[----:B------:R-:W-:Y:S01]  /*74a0*/  BSSY B0, `(.L_x_396) ;  /* 0x0000037000007945 */ /* 0x000fe20003800000 */
[----:B------:R-:W-:Y:S01]  /*74b0*/  PRMT R74, R9, 0x5410, R11 ;  /* 0x00005410094a7816 */ /* 0x000fe2000000000b */
[----:B------:R1:W2:Y:S01]  /*74c0*/  SHFL.IDX PT, R7, R13, 0x2, 0x181f ;  /* 0x00581f000d077f89 */ /* 0x0002a200000e0000 */
[----:B------:R-:W-:Y:S01]  /*74d0*/  PRMT R80, R4, 0x5410, R5 ;  /* 0x0000541004507816 */ /* 0x000fe20000000005 */
[----:B------:R-:W-:Y:S01]  /*74e0*/  CS2R R20, SRZ ;  /* 0x0000000000147805 */ /* 0x000fe2000001ff00 */
[----:B------:R-:W-:Y:S01]  /*74f0*/  CS2R R40, SRZ ;  /* 0x0000000000287805 */ /* 0x000fe2000001ff00 */
[----:B------:R1:W1:Y:S01]  /*7500*/  SHFL.IDX PT, R6, R8, 0x2, 0x181f ;  /* 0x00581f0008067f89 */ /* 0x00026200000e0000 */
[----:B------:R-:W-:Y:S01]  /*7510*/  CS2R R46, SRZ ;  /* 0x00000000002e7805 */ /* 0x000fe2000001ff00 */
[----:B------:R-:W-:Y:S01]  /*7520*/  CS2R R66, SRZ ;  /* 0x0000000000427805 */ /* 0x000fe2000001ff00 */
[----:B------:R-:W-:Y:S01]  /*7530*/  CS2R R72, SRZ ;  /* 0x0000000000487805 */ /* 0x000fe2000001ff00 */
[----:B------:R-:W-:Y:S01]  /*7540*/  CS2R R38, SRZ ;  /* 0x0000000000267805 */ /* 0x000fe2000001ff00 */
[----:B------:R-:W-:Y:S01]  /*7550*/  CS2R R44, SRZ ;  /* 0x00000000002c7805 */ /* 0x000fe2000001ff00 */
[----:B------:R-:W-:Y:S01]  /*7560*/  CS2R R54, SRZ ;  /* 0x0000000000367805 */ /* 0x000fe2000001ff00 */
[----:B------:R-:W-:Y:S01]  /*7570*/  CS2R R70, SRZ ;  /* 0x0000000000467805 */ /* 0x000fe2000001ff00 */
[----:B------:R-:W-:Y:S05]  /*7580*/  @P0 BRA `(.L_x_397) ;  /* 0x0000028000000947 */ /* 0x000fea0003800000 */
[C---:B------:R-:W-:Y:S01]  /*7590*/  ISETP.GE.AND P0, PT, R12.reuse, c[0x0][0x27c], PT ;  /* 0x00009f000c007a0c */ /* 0x040fe20003f06270 */
[----:B------:R-:W-:Y:S01]  /*75a0*/  CS2R R72, SRZ ;  /* 0x0000000000487805 */ /* 0x000fe2000001ff00 */
[----:B------:R-:W-:Y:S01]  /*75b0*/  CS2R R70, SRZ ;  /* 0x0000000000467805 */ /* 0x000fe2000001ff00 */
[----:B------:R-:W-:-:S10]  /*75c0*/  IADD3 R5, R12, 0x20, RZ ;  /* 0x000000200c057810 */ /* 0x000fd40007ffe0ff */
[----:B---34-:R-:W-:-:S04]  /*75d0*/  @!P0 IMAD.WIDE R22, R12, 0x2, R16 ;  /* 0x000000020c168825 */ /* 0x018fc800078e0210 */
[----:B-12---:R-:W-:Y:S01]  /*75e0*/  @!P0 IMAD.WIDE R18, R12, 0x2, R6 ;  /* 0x000000020c128825 */ /* 0x006fe200078e0206 */
        /* <DEDUP_REMOVED lines=34> */
.L_x_397:
[----:B------:R-:W-:Y:S05]  /*7810*/  BSYNC B0 ;  /* 0x0000000000007941 */ /* 0x000fea0003800000 */
.L_x_396:
[----:B--2--5:R-:W-:Y:S01]  /*7820*/  IMAD.MOV.U32 R7, RZ, RZ, R40 ;  /* 0x000000ffff077224 */ /* 0x024fe200078e0028 */
[----:B---3--:R-:W-:Y:S01]  /*7830*/  MOV R4, R47 ;  /* 0x0000002f00047202 */ /* 0x008fe20000000f00 */
[----:B-1----:R-:W-:Y:S01]  /*7840*/  IMAD.MOV.U32 R6, RZ, RZ, R41 ;  /* 0x000000ffff067224 */ /* 0x002fe200078e0029 */
[----:B------:R1:W2:Y:S01]  /*7850*/  SHFL.IDX PT, R11, R14, 0x3, 0x181f ;  /* 0x00781f000e0b7f89 */ /* 0x0002a200000e0000 */
        /* <DEDUP_REMOVED lines=9> */
[----:B------:R-:W3:Y:S01]  /*78f0*/  SHFL.IDX PT, R10, R10, 0x3, 0x181f ;  /* 0x00781f000a0a7f89 */ /* 0x000ee200000e0000 */
[----:B------:R-:W-:Y:S01]  /*7900*/  CS2R R26, SRZ ;  /* 0x00000000001a7805 */ /* 0x000fe2000001ff00 */
[----:B------:R-:W-:Y:S01]  /*7910*/  PRMT R42, R6, 0x5410, R7 ;  /* 0x00005410062a7816 */ /* 0x000fe20000000007 */
[----:B------:R-:W-:Y:S01]  /*7920*/  IMAD.MOV.U32 R7, RZ, RZ, R38 ;  /* 0x000000ffff077224 */ /* 0x000fe200078e0026 */
[----:B------:R-:W-:Y:S01]  /*7930*/  PRMT R52, R4, 0x5410, R5 ;  /* 0x0000541004347816 */ /* 0x000fe20000000005 */
[----:B------:R-:W-:Y:S01]  /*7940*/  IMAD.MOV.U32 R5, RZ, RZ, R44 ;  /* 0x000000ffff057224 */ /* 0x000fe200078e002c */
[----:B------:R-:W-:Y:S01]  /*7950*/  MOV R6, R39 ;  /* 0x0000002700067202 */ /* 0x000fe20000000f00 */
[----:B------:R-:W-:Y:S01]  /*7960*/  IMAD.MOV.U32 R4, RZ, RZ, R45 ;  /* 0x000000ffff047224 */ /* 0x000fe200078e002d */
[----:B------:R4:W2:Y:S01]  /*7970*/  SHFL.IDX PT, R9, R13, 0x3, 0x181f ;  /* 0x00781f000d097f89 */ /* 0x0008a200000e0000 */
[----:B------:R-:W-:Y:S01]  /*7980*/  CS2R R34, SRZ ;  /* 0x0000000000227805 */ /* 0x000fe2000001ff00 */
[----:B------:R-:W-:Y:S01]  /*7990*/  PRMT R29, R6, 0x5410, R7 ;  /* 0x00005410061d7816 */ /* 0x000fe20000000007 */
[----:B------:R-:W-:Y:S01]  /*79a0*/  IMAD.MOV.U32 R6, RZ, RZ, R55 ;  /* 0x000000ffff067224 */ /* 0x000fe200078e0037 */
[----:B------:R-:W-:Y:S01]  /*79b0*/  PRMT R33, R4, 0x5410, R5 ;  /* 0x0000541004217816 */ /* 0x000fe20000000005 */
[----:B------:R-:W-:Y:S01]  /*79c0*/  IMAD.MOV.U32 R5, RZ, RZ, R70 ;  /* 0x000000ffff057224 */ /* 0x000fe200078e0046 */
[----:B------:R-:W-:Y:S01]  /*79d0*/  MOV R7, R54 ;  /* 0x0000003600077202 */ /* 0x000fe20000000f00 */
[----:B------:R-:W2:Y:S01]  /*79e0*/  SHFL.IDX PT, R8, R8, 0x3, 0x181f ;  /* 0x00781f0008087f89 */ /* 0x000ea200000e0000 */
[----:B------:R-:W-:Y:S01]  /*79f0*/  MOV R4, R71 ;  /* 0x0000004700047202 */ /* 0x000fe20000000f00 */
[----:B----4-:R-:W-:Y:S01]  /*7a00*/  CS2R R16, SRZ ;  /* 0x0000000000107805 */ /* 0x010fe2000001ff00 */
[----:B------:R-:W-:Y:S01]  /*7a10*/  PRMT R37, R6, 0x5410, R7 ;  /* 0x0000541006257816 */ /* 0x000fe20000000007 */
[----:B-1----:R-:W-:Y:S01]  /*7a20*/  CS2R R14, SRZ ;  /* 0x00000000000e7805 */ /* 0x002fe2000001ff00 */
        /* <DEDUP_REMOVED lines=8> */
[----:B--23--:R-:W-:-:S04]  /*7ab0*/  @!P0 IMAD.WIDE R14, R12, 0x2, R10 ;  /* 0x000000020c0e8825 */ /* 0x00cfc800078e020a */
        /* <DEDUP_REMOVED lines=15> */
[----:B------:R-:W-:Y:S01]  /*7bb0*/  CS2R R18, SRZ ;  /* 0x0000000000127805 */ /* 0x000fe2000001ff00 */
[----:B-1----:R-:W-:-:S11]  /*7bc0*/  CS2R R14, SRZ ;  /* 0x00000000000e7805 */ /* 0x002fd6000001ff00 */
[----:B------:R-:W-:-:S04]  /*7bd0*/  @!P0 SHF.R.S32.HI R4, RZ, 0x1f, R5 ;  /* 0x0000001fff048819 */ /* 0x000fc80000011405 */
[----:B------:R-:W-:Y:S02]  /*7be0*/  @!P0 LEA.HI R4, R4, R5, RZ, 0x2 ;  /* 0x0000000504048211 */ /* 0x000fe400078f10ff */
[----:B------:R-:W-:Y:S02]  /*7bf0*/  IADD3 R5, R12, 0x60, RZ ;  /* 0x000000600c057810 */ /* 0x000fe40007ffe0ff */
[----:B------:R-:W-:-:S05]  /*7c00*/  @!P0 LOP3.LUT R4, R4, 0xfffffffc, RZ, 0xc0, !PT ;  /* 0xfffffffc04048812 */ /* 0x000fca00078ec0ff */
[----:B--2---:R-:W-:-:S04]  /*7c10*/  @!P0 IMAD.WIDE R6, R4, 0x2, R10 ;  /* 0x0000000204068825 */ /* 0x004fc800078e020a */
[----:B------:R-:W-:Y:S01]  /*7c20*/  @!P0 IMAD.WIDE R22, R4, 0x2, R8 ;  /* 0x0000000204168825 */ /* 0x000fe200078e0208 */
[----:B------:R1:W5:Y:S04]  /*7c30*/  @!P0 LD.E.64 R18, [R6.64] ;  /* 0x0000001806128980 */ /* 0x000368000c101b00 */
[----:B------:R1:W5:Y:S01]  /*7c40*/  @!P0 LD.E.64 R14, [R22.64] ;  /* 0x00000018160e8980 */ /* 0x000362000c101b00 */
[----:B------:R-:W-:Y:S01]  /*7c50*/  ISETP.GE.AND P0, PT, R5, c[0x0][0x27c], PT ;  /* 0x00009f0005007a0c */ /* 0x000fe20003f06270 */
[----:B----4-:R-:W-:Y:S01]  /*7c60*/  CS2R R20, SRZ ;  /* 0x0000000000147805 */ /* 0x010fe2000001ff00 */
[----:B---3--:R-:W-:-:S11]  /*7c70*/  CS2R R16, SRZ ;  /* 0x0000000000107805 */ /* 0x008fd6000001ff00 */
[----:B------:R-:W-:-:S04]  /*7c80*/  @!P0 SHF.R.S32.HI R4, RZ, 0x1f, R5 ;  /* 0x0000001fff048819 */ /* 0x000fc80000011405 */
[----:B------:R-:W-:-:S04]  /*7c90*/  @!P0 LEA.HI R4, R4, R5, RZ, 0x2 ;  /* 0x0000000504048211 */ /* 0x000fc800078f10ff */
[----:B------:R-:W-:-:S05]  /*7ca0*/  @!P0 LOP3.LUT R4, R4, 0xfffffffc, RZ, 0xc0, !PT ;  /* 0xfffffffc04048812 */ /* 0x000fca00078ec0ff */
[----:B------:R-:W-:-:S04]  /*7cb0*/  @!P0 IMAD.WIDE R10, R4, 0x2, R10 ;  /* 0x00000002040a8825 */ /* 0x000fc800078e020a */
[----:B------:R-:W-:Y:S01]  /*7cc0*/  @!P0 IMAD.WIDE R4, R4, 0x2, R8 ;  /* 0x0000000204048825 */ /* 0x000fe200078e0208 */
[----:B------:R1:W5:Y:S04]  /*7cd0*/  @!P0 LD.E.64 R20, [R10.64] ;  /* 0x000000180a148980 */ /* 0x000368000c101b00 */
[----:B------:R1:W5:Y:S02]  /*7ce0*/  @!P0 LD.E.64 R16, [R4.64] ;  /* 0x0000001804108980 */ /* 0x000364000c101b00 */
.L_x_399:
[----:B------:R-:W-:Y:S05]  /*7cf0*/  BSYNC B0 ;  /* 0x0000000000007941 */ /* 0x000fea0003800000 */
.L_x_398:
[----:B------:R-:W-:Y:S01]  /*7d00*/  UIADD3 UR4, -UR15, UR29, URZ ;  /* 0x0000001d0f047290 */ /* 0x000fe2000fffe13f */
[----:B-1---5:R-:W-:Y:S01]  /*7d10*/  IMAD.MOV.U32 R4, RZ, RZ, R20 ;  /* 0x000000ffff047224 */ /* 0x022fe200078e0014 */
[----:B------:R-:W-:-:S04]  /*7d20*/  DEPBAR.LE SB0, 0x1 ;  /* 0x000080400000791a */ /* 0x000fc80000000000 */
[----:B------:R-:W-:Y:S01]  /*7d30*/  IMAD.MOV.U32 R7, RZ, RZ, R21 ;  /* 0x000000ffff077224 */ /* 0x000fe200078e0015 */
[----:B------:R-:W-:Y:S01]  /*7d40*/  UISETP.LT.AND UP0, UPT, UR4, 0x80, UPT ;  /* 0x000000800400788c */ /* 0x000fe2000bf01270 */
[----:B------:R-:W-:Y:S01]  /*7d50*/  IMAD.MOV.U32 R6, RZ, RZ, R18 ;  /* 0x000000ffff067224 */ /* 0x000fe200078e0012 */
[----:B------:R-:W-:Y:S01]  /*7d60*/  BSSY B1, `(.L_x_400) ;  /* 0x00000d5000017945 */ /* 0x000fe20003800000 */
[----:B------:R-:W-:Y:S01]  /*7d70*/  IMAD.MOV.U32 R5, RZ, RZ, R19 ;  /* 0x000000ffff057224 */ /* 0x000fe200078e0013 */
[----:B--2---:R-:W-:Y:S01]  /*7d80*/  PRMT R11, R7, 0x5410, R4 ;  /* 0x00005410070b7816 */ /* 0x004fe20000000004 */
[----:B------:R-:W-:Y:S01]  /*7d90*/  USEL UR4, UR4, 0x80, UP0 ;  /* 0x0000008004047887 */ /* 0x000fe20008000000 */
[----:B------:R-:W-:Y:S01]  /*7da0*/  MOV R4, R26 ;  /* 0x0000001a00047202 */ /* 0x000fe20000000f00 */
[----:B------:R-:W-:Y:S01]  /*7db0*/  IMAD.MOV.U32 R7, RZ, RZ, R27 ;  /* 0x000000ffff077224 */ /* 0x000fe200078e001b */
[----:B---3--:R-:W-:Y:S01]  /*7dc0*/  PRMT R10, R5, 0x5410, R6 ;  /* 0x00005410050a7816 */ /* 0x008fe20000000006 */
[----:B------:R-:W-:Y:S01]  /*7dd0*/  IMAD.MOV.U32 R6, RZ, RZ, R34 ;  /* 0x000000ffff067224 */ /* 0x000fe200078e0022 */
[----:B------:R-:W-:Y:S01]  /*7de0*/  PRMT R22, R22, 0x5410, R4 ;  /* 0x0000541016167816 */ /* 0x000fe20000000004 */
[----:B------:R-:W-:Y:S01]  /*7df0*/  IMAD.MOV.U32 R5, RZ, RZ, R35 ;  /* 0x000000ffff057224 */ /* 0x000fe200078e0023 */
[----:B------:R-:W-:Y:S01]  /*7e00*/  MOV R4, R16 ;  /* 0x0000001000047202 */ /* 0x000fe20000000f00 */
[----:B------:R-:W-:Y:S01]  /*7e10*/  BAR.SYNC.DEFER_BLOCKING 0x0 ;  /* 0x0000000000007b1d */ /* 0x000fe20000010000 */
[----:B------:R-:W-:-:S02]  /*7e20*/  ISETP.GE.AND P0, PT, R51, UR4, PT ;  /* 0x0000000433007c0c */ /* 0x000fc4000bf06270 */
[----:B------:R-:W-:Y:S01]  /*7e30*/  PRMT R28, R5, 0x5410, R6 ;  /* 0x00005410051c7816 */ /* 0x000fe20000000006 */
[----:B------:R-:W-:Y:S01]  /*7e40*/  IMAD.MOV.U32 R6, RZ, RZ, R17 ;  /* 0x000000ffff067224 */ /* 0x000fe200078e0011 */
[----:B------:R-:W-:Y:S01]  /*7e50*/  PRMT R9, R9, 0x5410, R4 ;  /* 0x0000541009097816 */ /* 0x000fe20000000004 */
[----:B------:R-:W-:Y:S01]  /*7e60*/  IMAD.MOV.U32 R5, RZ, RZ, R14 ;  /* 0x000000ffff057224 */ /* 0x000fe200078e000e */
[----:B------:R-:W-:Y:S02]  /*7e70*/  MOV R4, R15 ;  /* 0x0000000f00047202 */ /* 0x000fe40000000f00 */
[----:B------:R-:W-:Y:S01]  /*7e80*/  PRMT R22, R7, 0x7610, R22 ;  /* 0x0000761007167816 */ /* 0x000fe20000000016 */
[----:B------:R-:W-:Y:S01]  /*7e90*/  IMAD.MOV.U32 R7, RZ, RZ, R24 ;  /* 0x000000ffff077224 */ /* 0x000fe200078e0018 */
[----:B------:R-:W-:Y:S01]  /*7ea0*/  PRMT R9, R6, 0x7610, R9 ;  /* 0x0000761006097816 */ /* 0x000fe20000000009 */
[----:B------:R-:W-:Y:S01]  /*7eb0*/  IMAD.MOV.U32 R6, RZ, RZ, R25 ;  /* 0x000000ffff067224 */ /* 0x000fe200078e0019 */
[----:B------:R-:W-:Y:S01]  /*7ec0*/  PRMT R8, R4, 0x5410, R5 ;  /* 0x0000541004087816 */ /* 0x000fe20000000005 */
[----:B------:R-:W-:Y:S01]  /*7ed0*/  IMAD.MOV.U32 R4, RZ, RZ, R31 ;  /* 0x000000ffff047224 */ /* 0x000fe200078e001f */
[----:B------:R-:W-:-:S02]  /*7ee0*/  MOV R5, R30 ;  /* 0x0000001e00057202 */ /* 0x000fc40000000f00 */
[----:B------:R-:W-:Y:S02]  /*7ef0*/  PRMT R13, R6, 0x5410, R7 ;  /* 0x00005410060d7816 */ /* 0x000fe40000000007 */
[----:B------:R-:W-:Y:S01]  /*7f00*/  PRMT R23, R4, 0x5410, R5 ;  /* 0x0000541004177816 */ /* 0x000fe20000000005 */
[----:B------:R-:W-:Y:S05]  /*7f10*/  @P0 BRA `(.L_x_401) ;  /* 0x00000b9000000947 */ /* 0x000fea0003800000 */
[----:B------:R-:W-:Y:S01]  /*7f20*/  ISETP.GE.AND P0, PT, R12, c[0x0][0x27c], PT ;  /* 0x00009f000c007a0c */ /* 0x000fe20003f06270 */
[----:B------:R-:W-:-:S12]  /*7f30*/  BSSY B0, `(.L_x_402) ;  /* 0x000002c000007945 */ /* 0x000fd80003800000 */
[----:B------:R-:W-:Y:S05]  /*7f40*/  @P0 BRA `(.L_x_403) ;  /* 0x000002a000000947 */ /* 0x000fea0003800000 */
[----:B------:R-:W1:Y:S01]  /*7f50*/  LDS.128 R4, [R119+0x10080] ;  /* 0x0100800077047984 */ /* 0x000e620000000c00 */
[--C-:B------:R-:W-:Y:S01]  /*7f60*/  SHF.R.U64 R104, R104, 0x10, R105.reuse ;  /* 0x0000001068687819 */ /* 0x100fe20000001269 */
[----:B------:R-:W-:Y:S01]  /*7f70*/  HADD2.F32 R114, -RZ, R100.H1_H1 ;  /* 0x30000064ff727230 */ /* 0x000fe20000004100 */
[----:B------:R-:W-:Y:S01]  /*7f80*/  SHF.R.U32.HI R105, RZ, 0x10, R105 ;  /* 0x00000010ff697819 */ /* 0x000fe20000011669 */
[----:B------:R-:W-:Y:S01]  /*7f90*/  HADD2.F32 R115, -RZ, R101.H1_H1 ;  /* 0x30000065ff737230 */ /* 0x000fe20000004100 */
[--C-:B------:R-:W-:Y:S01]  /*7fa0*/  SHF.R.U64 R102, R102, 0x10, R103.reuse ;  /* 0x0000001066667819 */ /* 0x100fe20000001267 */
[----:B------:R-:W-:Y:S01]  /*7fb0*/  HADD2.F32 R104, -RZ, R104.H0_H0 ;  /* 0x20000068ff687230 */ /* 0x000fe20000004100 */
[----:B------:R-:W-:Y:S01]  /*7fc0*/  SHF.R.U32.HI R103, RZ, 0x10, R103 ;  /* 0x00000010ff677819 */ /* 0x000fe20000011667 */
[----:B------:R-:W-:Y:S02]  /*7fd0*/  HADD2.F32 R105, -RZ, R105.H0_H0 ;  /* 0x20000069ff697230 */ /* 0x000fe40000004100 */
[----:B------:R-:W-:-:S02]  /*7fe0*/  HADD2.F32 R101, -RZ, R101.H0_H0 ;  /* 0x20000065ff657230 */ /* 0x000fc40000004100 */
[----:B------:R-:W-:Y:S02]  /*7ff0*/  HADD2.F32 R116, -RZ, R103.H0_H0 ;  /* 0x20000067ff747230 */ /* 0x000fe40000004100 */
[----:B------:R-:W-:Y:S02]  /*8000*/  HADD2.F32 R102, -RZ, R102.H0_H0 ;  /* 0x20000066ff667230 */ /* 0x000fe40000004100 */
[--C-:B-1----:R-:W-:Y:S02]  /*8010*/  HADD2.F32 R106, -RZ, R7.reuse.H0_H0 ;  /* 0x20000007ff6a7230 */ /* 0x102fe40000004100 */
[----:B------:R-:W-:Y:S02]  /*8020*/  HADD2.F32 R7, -RZ, R7.H1_H1 ;  /* 0x30000007ff077230 */ /* 0x000fe40000004100 */
[--C-:B------:R-:W-:Y:S02]  /*8030*/  HADD2.F32 R107, -RZ, R4.reuse.H0_H0 ;  /* 0x20000004ff6b7230 */ /* 0x100fe40000004100 */
[----:B------:R-:W-:Y:S01]  /*8040*/  HADD2.F32 R110, -RZ, R4.H1_H1 ;  /* 0x30000004ff6e7230 */ /* 0x000fe20000004100 */
[CC--:B------:R-:W-:Y:S01]  /*8050*/  FMUL.FTZ R103, R7.reuse, R105.reuse ;  /* 0x0000006907677220 */ /* 0x0c0fe20000410000 */
[--C-:B------:R-:W-:Y:S01]  /*8060*/  HADD2.F32 R4, -RZ, R6.reuse.H0_H0 ;  /* 0x20000006ff047230 */ /* 0x100fe20000004100 */
[C---:B------:R-:W-:Y:S01]  /*8070*/  FMUL.FTZ R105, R106.reuse, R105 ;  /* 0x000000696a697220 */ /* 0x040fe20000410000 */
[--C-:B------:R-:W-:Y:S01]  /*8080*/  HADD2.F32 R111, -RZ, R5.reuse.H0_H0 ;  /* 0x20000005ff6f7230 */ /* 0x100fe20000004100 */
[-C--:B------:R-:W-:Y:S01]  /*8090*/  FFMA.FTZ R103, R106, R116.reuse, -R103 ;  /* 0x000000746a677223 */ /* 0x080fe20000010867 */
[----:B------:R-:W-:Y:S01]  /*80a0*/  HADD2.F32 R6, -RZ, R6.H1_H1 ;  /* 0x30000006ff067230 */ /* 0x000fe20000004100 */
[----:B------:R-:W-:Y:S01]  /*80b0*/  FFMA.FTZ R116, R7, R116, R105 ;  /* 0x0000007407747223 */ /* 0x000fe20000010069 */
[----:B------:R-:W-:Y:S01]  /*80c0*/  HADD2.F32 R5, -RZ, R5.H1_H1 ;  /* 0x30000005ff057230 */ /* 0x000fe20000004100 */
[-C--:B------:R-:W-:Y:S01]  /*80d0*/  FMUL.FTZ R118, R110, R114.reuse ;  /* 0x000000726e767220 */ /* 0x080fe20000410000 */
[----:B------:R-:W-:Y:S01]  /*80e0*/  HADD2.F32 R7, -RZ, R100.H0_H0 ;  /* 0x20000064ff077230 */ /* 0x000fe20000004100 */
[----:B------:R-:W-:-:S02]  /*80f0*/  FMUL.FTZ R114, R107, R114 ;  /* 0x000000726b727220 */ /* 0x000fc40000410000 */
[-C--:B------:R-:W-:Y:S02]  /*8100*/  FMUL.FTZ R105, R5, R104.reuse ;  /* 0x0000006805697220 */ /* 0x080fe40000410000 */
[-C--:B------:R-:W-:Y:S02]  /*8110*/  FMUL.FTZ R100, R6, R7.reuse ;  /* 0x0000000706647220 */ /* 0x080fe40000410000 */
[C---:B------:R-:W-:Y:S02]  /*8120*/  FMUL.FTZ R7, R4.reuse, R7 ;  /* 0x0000000704077220 */ /* 0x040fe40000410000 */
[----:B------:R-:W-:Y:S02]  /*8130*/  FMUL.FTZ R104, R111, R104 ;  /* 0x000000686f687220 */ /* 0x000fe40000410000 */
[----:B------:R-:W-:Y:S02]  /*8140*/  FFMA.FTZ R118, R107, R115, -R118 ;  /* 0x000000736b767223 */ /* 0x000fe40000010876 */
[----:B------:R-:W-:-:S02]  /*8150*/  FFMA.FTZ R100, R4, R101, -R100 ;  /* 0x0000006504647223 */ /* 0x000fc40000010864 */
[----:B------:R-:W-:Y:S02]  /*8160*/  FFMA.FTZ R115, R110, R115, R114 ;  /* 0x000000736e737223 */ /* 0x000fe40000010072 */
[----:B------:R-:W-:Y:S01]  /*8170*/  FFMA.FTZ R101, R6, R101, R7 ;  /* 0x0000006506657223 */ /* 0x000fe20000010007 */
[----:B------:R-:W-:Y:S01]  /*8180*/  F2FP.PACK_AB R7, R116, R103 ;  /* 0x000000677407723e */ /* 0x000fe200000000ff */
[----:B------:R-:W-:Y:S01]  /*8190*/  FFMA.FTZ R105, R111, R102, -R105 ;  /* 0x000000666f697223 */ /* 0x000fe20000010869 */
[----:B------:R-:W-:Y:S01]  /*81a0*/  F2FP.PACK_AB R4, R115, R118 ;  /* 0x000000767304723e */ /* 0x000fe200000000ff */
[----:B------:R-:W-:Y:S01]  /*81b0*/  FFMA.FTZ R104, R5, R102, R104 ;  /* 0x0000006605687223 */ /* 0x000fe20000010068 */
[----:B------:R-:W-:-:S04]  /*81c0*/  F2FP.PACK_AB R6, R101, R100 ;  /* 0x000000646506723e */ /* 0x000fc800000000ff */
[----:B------:R-:W-:-:S05]  /*81d0*/  F2FP.PACK_AB R5, R104, R105 ;  /* 0x000000696805723e */ /* 0x000fca00000000ff */
[----:B------:R1:W-:Y:S02]  /*81e0*/  STS.128 [R119+0x10080], R4 ;  /* 0x0100800477007388 */ /* 0x0003e40000000c00 */
.L_x_403:
[----:B------:R-:W-:Y:S05]  /*81f0*/  BSYNC B0 ;  /* 0x0000000000007941 */ /* 0x000fea0003800000 */
.L_x_402:
[----:B-1----:R-:W-:Y:S01]  /*8200*/  IADD3 R4, R12, 0x20, RZ ;  /* 0x000000200c047810 */ /* 0x002fe20007ffe0ff */
[----:B------:R-:W-:Y:S03]  /*8210*/  BSSY B0, `(.L_x_404) ;  /* 0x000002d000007945 */ /* 0x000fe60003800000 */
[----:B------:R-:W-:-:S13]  /*8220*/  ISETP.GE.AND P0, PT, R4, c[0x0][0x27c], PT ;  /* 0x00009f0004007a0c */ /* 0x000fda0003f06270 */
[----:B------:R-:W-:Y:S05]  /*8230*/  @P0 BRA `(.L_x_405) ;  /* 0x000002a000000947 */ /* 0x000fea0003800000 */
[----:B------:R-:W1:Y:S01]  /*8240*/  LDS.128 R4, [R119+0x14080] ;  /* 0x0140800077047984 */ /* 0x000e620000000c00 */
[--C-:B------:R-:W-:Y:S01]  /*8250*/  SHF.R.U64 R101, R124, 0x10, R125.reuse ;  /* 0x000000107c657819 */ /* 0x100fe2000000127d */
[----:B------:R-:W-:Y:S01]  /*8260*/  HADD2.F32 R106, -RZ, R96.H1_H1 ;  /* 0x30000060ff6a7230 */ /* 0x000fe20000004100 */
[----:B------:R-:W-:Y:S01]  /*8270*/  SHF.R.U32.HI R124, RZ, 0x10, R125 ;  /* 0x00000010ff7c7819 */ /* 0x000fe2000001167d */
[--C-:B------:R-:W-:Y:S01]  /*8280*/  HADD2.F32 R110, -RZ, R97.reuse.H1_H1 ;  /* 0x30000061ff6e7230 */ /* 0x100fe20000004100 */
[--C-:B------:R-:W-:Y:S01]  /*8290*/  SHF.R.U64 R100, R126, 0x10, R127.reuse ;  /* 0x000000107e647819 */ /* 0x100fe2000000127f */
[----:B------:R-:W-:Y:S01]  /*82a0*/  HADD2.F32 R97, -RZ, R97.H0_H0 ;  /* 0x20000061ff617230 */ /* 0x000fe20000004100 */
[----:B------:R-:W-:Y:S01]  /*82b0*/  SHF.R.U32.HI R126, RZ, 0x10, R127 ;  /* 0x00000010ff7e7819 */ /* 0x000fe2000001167f */
[----:B------:R-:W-:-:S04]  /*82c0*/  HADD2.F32 R124, -RZ, R124.H0_H0 ;  /* 0x2000007cff7c7230 */ /* 0x000fc80000004100 */
        /* <DEDUP_REMOVED lines=12> */
[----:B------:R-:W-:Y:S01]  /*8390*/  HADD2.F32 R7, -RZ, R96.H0_H0 ;  /* 0x20000060ff077230 */ /* 0x000fe20000004100 */
[-C--:B------:R-:W-:Y:S01]  /*83a0*/  FMUL.FTZ R111, R104, R106.reuse ;  /* 0x0000006a686f7220 */ /* 0x080fe20000410000 */
[----:B------:R-:W-:Y:S01]  /*83b0*/  HADD2.F32 R5, -RZ, R5.H1_H1 ;  /* 0x30000005ff057230 */ /* 0x000fe20000004100 */
[C---:B------:R-:W-:Y:S01]  /*83c0*/  FMUL.FTZ R115, R103.reuse, R106 ;  /* 0x0000006a67737220 */ /* 0x040fe20000410000 */
[----:B------:R-:W-:Y:S01]  /*83d0*/  HADD2.F32 R96, -RZ, R101.H0_H0 ;  /* 0x20000065ff607230 */ /* 0x000fe20000004100 */
[----:B------:R-:W-:Y:S01]  /*83e0*/  FFMA.FTZ R111, R103, R110, -R111 ;  /* 0x0000006e676f7223 */ /* 0x000fe2000001086f */
[----:B------:R-:W-:Y:S01]  /*83f0*/  HADD2.F32 R102, -RZ, R100.H0_H0 ;  /* 0x20000064ff667230 */ /* 0x000fe20000004100 */
[----:B------:R-:W-:-:S02]  /*8400*/  FMUL.FTZ R100, R6, R7 ;  /* 0x0000000706647220 */ /* 0x000fc40000410000 */
[-C--:B------:R-:W-:Y:S02]  /*8410*/  FMUL.FTZ R101, R5, R96.reuse ;  /* 0x0000006005657220 */ /* 0x080fe40000410000 */
[C---:B------:R-:W-:Y:S02]  /*8420*/  FMUL.FTZ R7, R4.reuse, R7 ;  /* 0x0000000704077220 */ /* 0x040fe40000410000 */
[C---:B------:R-:W-:Y:S02]  /*8430*/  FMUL.FTZ R96, R105.reuse, R96 ;  /* 0x0000006069607220 */ /* 0x040fe40000410000 */
[-C--:B------:R-:W-:Y:S02]  /*8440*/  FFMA.FTZ R100, R4, R97.reuse, -R100 ;  /* 0x0000006104647223 */ /* 0x080fe40000010864 */
[----:B------:R-:W-:Y:S02]  /*8450*/  FFMA.FTZ R104, R104, R110, R115 ;  /* 0x0000006e68687223 */ /* 0x000fe40000010073 */
[----:B------:R-:W-:Y:S01]  /*8460*/  FFMA.FTZ R97, R6, R97, R7 ;  /* 0x0000006106617223 */ /* 0x000fe20000010007 */
[----:B------:R-:W-:Y:S01]  /*8470*/  F2FP.PACK_AB R7, R124, R107 ;  /* 0x0000006b7c07723e */ /* 0x000fe200000000ff */
[-C--:B------:R-:W-:Y:S01]  /*8480*/  FFMA.FTZ R101, R105, R102.reuse, -R101 ;  /* 0x0000006669657223 */ /* 0x080fe20000010865 */
[----:B------:R-:W-:Y:S01]  /*8490*/  F2FP.PACK_AB R4, R104, R111 ;  /* 0x0000006f6804723e */ /* 0x000fe200000000ff */
[----:B------:R-:W-:Y:S01]  /*84a0*/  FFMA.FTZ R96, R5, R102, R96 ;  /* 0x0000006605607223 */ /* 0x000fe20000010060 */
[----:B------:R-:W-:-:S04]  /*84b0*/  F2FP.PACK_AB R6, R97, R100 ;  /* 0x000000646106723e */ /* 0x000fc800000000ff */
[----:B------:R-:W-:-:S05]  /*84c0*/  F2FP.PACK_AB R5, R96, R101 ;  /* 0x000000656005723e */ /* 0x000fca00000000ff */
[----:B------:R1:W-:Y:S02]  /*84d0*/  STS.128 [R119+0x14080], R4 ;  /* 0x0140800477007388 */ /* 0x0003e40000000c00 */
.L_x_405:
[----:B------:R-:W-:Y:S05]  /*84e0*/  BSYNC B0 ;  /* 0x0000000000007941 */ /* 0x000fea0003800000 */
.L_x_404:
        /* <DEDUP_REMOVED lines=46> */
.L_x_407:
[----:B------:R-:W-:Y:S05]  /*87d0*/  BSYNC B0 ;  /* 0x0000000000007941 */ /* 0x000fea0003800000 */
.L_x_406:
[----:B-1----:R-:W-:-:S04]  /*87e0*/  IADD3 R4, R12, 0x60, RZ ;  /* 0x000000600c047810 */ /* 0x002fc80007ffe0ff */
        /* <DEDUP_REMOVED lines=44> */
.L_x_401:
[----:B------:R-:W-:Y:S05]  /*8ab0*/  BSYNC B1 ;  /* 0x0000000000017941 */ /* 0x000fea0003800000 */
.L_x_400:
        /* <DEDUP_REMOVED lines=21> */
[--C-:B------:R-:W-:Y:S02]  /*8c10*/  HADD2.F32 R95, -RZ, R4.reuse.H1_H1 ;  /* 0x30000004ff5f7230 */ /* 0x100fe40000004100 */
[----:B------:R-:W-:Y:S01]  /*8c20*/  HADD2.F32 R93, -RZ, R4.H0_H0 ;  /* 0x20000004ff5d7230 */ /* 0x000fe20000004100 */
[-C--:B------:R-:W-:Y:S01]  /*8c30*/  FMUL.FTZ R97, R7, R94.reuse ;  /* 0x0000005e07617220 */ /* 0x080fe20000410000 */
[--C-:B------:R-:W-:Y:S01]  /*8c40*/  HADD2.F32 R4, -RZ, R6.reuse.H0_H0 ;  /* 0x20000006ff047230 */ /* 0x100fe20000004100 */
[----:B------:R-:W-:Y:S01]  /*8c50*/  FMUL.FTZ R94, R92, R94 ;  /* 0x0000005e5c5e7220 */ /* 0x000fe20000410000 */
[--C-:B------:R-:W-:Y:S01]  /*8c60*/  HADD2.F32 R96, -RZ, R5.reuse.H0_H0 ;  /* 0x20000005ff607230 */ /* 0x100fe20000004100 */
[----:B------:R-:W-:Y:S01]  /*8c70*/  FMUL.FTZ R99, R95, R100 ;  /* 0x000000645f637220 */ /* 0x000fe20000410000 */
[----:B------:R-:W-:Y:S01]  /*8c80*/  HADD2.F32 R6, -RZ, R6.H1_H1 ;  /* 0x30000006ff067230 */ /* 0x000fe20000004100 */
[----:B------:R-:W-:Y:S01]  /*8c90*/  FFMA.FTZ R94, R7, R98, R94 ;  /* 0x00000062075e7223 */ /* 0x000fe2000001005e */
[----:B------:R-:W-:Y:S01]  /*8ca0*/  HADD2.F32 R5, -RZ, R5.H1_H1 ;  /* 0x30000005ff057230 */ /* 0x000fe20000004100 */
[C---:B------:R-:W-:Y:S01]  /*8cb0*/  FMUL.FTZ R100, R93.reuse, R100 ;  /* 0x000000645d647220 */ /* 0x040fe20000410000 */
[----:B------:R-:W-:Y:S01]  /*8cc0*/  HADD2.F32 R7, -RZ, R80.H0_H0 ;  /* 0x20000050ff077230 */ /* 0x000fe20000004100 */
[----:B------:R-:W-:-:S02]  /*8cd0*/  FFMA.FTZ R99, R93, R102, -R99 ;  /* 0x000000665d637223 */ /* 0x000fc40000010863 */
[----:B------:R-:W-:Y:S02]  /*8ce0*/  FMUL.FTZ R93, R5, R87 ;  /* 0x00000057055d7220 */ /* 0x000fe40000410000 */
[-C--:B------:R-:W-:Y:S02]  /*8cf0*/  FMUL.FTZ R80, R6, R7.reuse ;  /* 0x0000000706507220 */ /* 0x080fe40000410000 */
[----:B------:R-:W-:Y:S02]  /*8d00*/  FMUL.FTZ R7, R4, R7 ;  /* 0x0000000704077220 */ /* 0x000fe40000410000 */
[----:B------:R-:W-:Y:S02]  /*8d10*/  FMUL.FTZ R87, R96, R87 ;  /* 0x0000005760577220 */ /* 0x000fe40000410000 */
[----:B------:R-:W-:Y:S02]  /*8d20*/  FFMA.FTZ R80, R4, R81, -R80 ;  /* 0x0000005104507223 */ /* 0x000fe40000010850 */
[----:B------:R-:W-:-:S02]  /*8d30*/  FFMA.FTZ R93, R96, R86, -R93 ;  /* 0x00000056605d7223 */ /* 0x000fc4000001085d */
[----:B------:R-:W-:Y:S02]  /*8d40*/  FFMA.FTZ R97, R92, R98, -R97 ;  /* 0x000000625c617223 */ /* 0x000fe40000010861 */
[----:B------:R-:W-:Y:S02]  /*8d50*/  FFMA.FTZ R100, R95, R102, R100 ;  /* 0x000000665f647223 */ /* 0x000fe40000010064 */
[----:B------:R-:W-:Y:S01]  /*8d60*/  FFMA.FTZ R81, R6, R81, R7 ;  /* 0x0000005106517223 */ /* 0x000fe20000010007 */
[----:B------:R-:W-:Y:S01]  /*8d70*/  F2FP.PACK_AB R7, R94, R97 ;  /* 0x000000615e07723e */ /* 0x000fe200000000ff */
[----:B------:R-:W-:Y:S01]  /*8d80*/  FFMA.FTZ R86, R5, R86, R87 ;  /* 0x0000005605567223 */ /* 0x000fe20000010057 */
[----:B------:R-:W-:Y:S02]  /*8d90*/  F2FP.PACK_AB R4, R100, R99 ;  /* 0x000000636404723e */ /* 0x000fe400000000ff */
[----:B------:R-:W-:Y:S02]  /*8da0*/  F2FP.PACK_AB R6, R81, R80 ;  /* 0x000000505106723e */ /* 0x000fe400000000ff */
[----:B------:R-:W-:-:S05]  /*8db0*/  F2FP.PACK_AB R5, R86, R93 ;  /* 0x0000005d5605723e */ /* 0x000fca00000000ff */
[----:B------:R1:W-:Y:S02]  /*8dc0*/  STS.128 [R119+0x11080], R4 ;  /* 0x0110800477007388 */ /* 0x0003e40000000c00 */
.L_x_411:
[----:B------:R-:W-:Y:S05]  /*8dd0*/  BSYNC B0 ;  /* 0x0000000000007941 */ /* 0x000fea0003800000 */
.L_x_410:
        /* <DEDUP_REMOVED lines=35> */
[----:B------:R-:W-:Y:S02]  /*9010*/  FMUL.FTZ R74, R91, R74 ;  /* 0x0000004a5b4a7220 */ /* 0x000fe40000410000 */
        /* <DEDUP_REMOVED lines=10> */
.L_x_413:
[----:B------:R-:W-:Y:S05]  /*90c0*/  BSYNC B0 ;  /* 0x0000000000007941 */ /* 0x000fea0003800000 */
.L_x_412:
[----:B-1----:R-:W-:Y:S01]  /*90d0*/  IADD3 R4, R12, 0x40, RZ ;  /* 0x000000400c047810 */ /* 0x002fe20007ffe0ff */
[----:B------:R-:W-:Y:S03]  /*90e0*/  BSSY B0, `(.L_x_414) ;  /* 0x000002d000007945 */ /* 0x000fe60003800000 */
[----:B------:R-:W-:-:S13]  /*90f0*/  ISETP.GE.AND P0, PT, R4, c[0x0][0x27c], PT ;  /* 0x00009f0004007a0c */ /* 0x000fda0003f06270 */
[----:B------:R-:W-:Y:S05]  /*9100*/  @P0 BRA `(.L_x_415) ;  /* 0x000002a000000947 */ /* 0x000fea0003800000 */
[----:B------:R-:W1:Y:S01]  /*9110*/  LDS.128 R4, [R119+0x19080] ;  /* 0x0190800077047984 */ /* 0x000e620000000c00 */
[--C-:B------:R-:W-:Y:S01]  /*9120*/  SHF.R.U64 R75, R82, 0x10, R83.reuse ;  /* 0x00000010524b7819 */ /* 0x100fe20000001253 */
[--C-:B------:R-:W-:Y:S01]  /*9130*/  HADD2.F32 R86, -RZ, R65.reuse.H1_H1 ;  /* 0x30000041ff567230 */ /* 0x100fe20000004100 */
[----:B------:R-:W-:Y:S01]  /*9140*/  SHF.R.U32.HI R82, RZ, 0x10, R83 ;  /* 0x00000010ff527819 */ /* 0x000fe20000011653 */
[----:B------:R-:W-:Y:S01]  /*9150*/  HADD2.F32 R65, -RZ, R65.H0_H0 ;  /* 0x20000041ff417230 */ /* 0x000fe20000004100 */
[--C-:B------:R-:W-:Y:S01]  /*9160*/  SHF.R.U64 R74, R84, 0x10, R85.reuse ;  /* 0x00000010544a7819 */ /* 0x100fe20000001255 */
[----:B------:R-:W-:Y:S01]  /*9170*/  HADD2.F32 R88, -RZ, R68.H1_H1 ;  /* 0x30000044ff587230 */ /* 0x000fe20000004100 */
[----:B------:R-:W-:Y:S01]  /*9180*/  SHF.R.U32.HI R84, RZ, 0x10, R85 ;  /* 0x00000010ff547819 */ /* 0x000fe20000011655 */
[----:B------:R-:W-:Y:S02]  /*9190*/  HADD2.F32 R82, -RZ, R82.H0_H0 ;  /* 0x20000052ff527230 */ /* 0x000fe40000004100 */
[----:B------:R-:W-:-:S02]  /*91a0*/  HADD2.F32 R74, -RZ, R74.H0_H0 ;  /* 0x2000004aff4a7230 */ /* 0x000fc40000004100 */
        /* <DEDUP_REMOVED lines=15> */
[----:B------:R-:W-:Y:S01]  /*92a0*/  FMUL.FTZ R86, R81, R86 ;  /* 0x0000005651567220 */ /* 0x000fe20000410000 */
[----:B------:R-:W-:Y:S01]  /*92b0*/  HADD2.F32 R7, -RZ, R68.H0_H0 ;  /* 0x20000044ff077230 */ /* 0x000fe20000004100 */
[----:B------:R-:W-:-:S02]  /*92c0*/  FMUL.FTZ R68, R6, R65 ;  /* 0x0000004106447220 */ /* 0x000fc40000410000 */
[-C--:B------:R-:W-:Y:S02]  /*92d0*/  FMUL.FTZ R75, R5, R80.reuse ;  /* 0x00000050054b7220 */ /* 0x080fe40000410000 */
[C---:B------:R-:W-:Y:S02]  /*92e0*/  FMUL.FTZ R65, R4.reuse, R65 ;  /* 0x0000004104417220 */ /* 0x040fe40000410000 */
[----:B------:R-:W-:Y:S02]  /*92f0*/  FMUL.FTZ R80, R85, R80 ;  /* 0x0000005055507220 */ /* 0x000fe40000410000 */
[-C--:B------:R-:W-:Y:S02]  /*9300*/  FFMA.FTZ R89, R81, R88.reuse, -R89 ;  /* 0x0000005851597223 */ /* 0x080fe40000010859 */
[----:B------:R-:W-:Y:S02]  /*9310*/  FFMA.FTZ R86, R83, R88, R86 ;  /* 0x0000005853567223 */ /* 0x000fe40000010056 */
[----:B------:R-:W-:-:S02]  /*9320*/  FFMA.FTZ R68, R4, R7, -R68 ;  /* 0x0000000704447223 */ /* 0x000fc40000010844 */
        /* <DEDUP_REMOVED lines=8> */
.L_x_415:
[----:B------:R-:W-:Y:S05]  /*93b0*/  BSYNC B0 ;  /* 0x0000000000007941 */ /* 0x000fea0003800000 */
.L_x_414:
[----:B-1----:R-:W-:-:S04]  /*93c0*/  IADD3 R4, R12, 0x60, RZ ;  /* 0x000000600c047810 */ /* 0x002fc80007ffe0ff */
        /* <DEDUP_REMOVED lines=8> */
[----:B------:R-:W-:Y:S01]  /*9450*/  HADD2.F32 R68, -RZ, R68.H0_H0 ;  /* 0x20000044ff447230 */ /* 0x000fe20000004100 */
[----:B------:R-:W-:Y:S01]  /*9460*/  SHF.R.U32.HI R78, RZ, 0x10, R79 ;  /* 0x00000010ff4e7819 */ /* 0x000fe2000001164f */
[----:B------:R-:W-:Y:S02]  /*9470*/  HADD2.F32 R76, -RZ, R76.H0_H0 ;  /* 0x2000004cff4c7230 */ /* 0x000fe40000004100 */
[----:B------:R-:W-:-:S02]  /*9480*/  HADD2.F32 R82, -RZ, R63.H1_H1 ;  /* 0x3000003fff527230 */ /* 0x000fc40000004100 */
        /* <DEDUP_REMOVED lines=9> */
[----:B------:R-:W-:Y:S01]  /*9520*/  HADD2.F32 R6, -RZ, R6.H1_H1 ;  /* 0x30000006ff067230 */ /* 0x000fe20000004100 */
[-C--:B------:R-:W-:Y:S01]  /*9530*/  FFMA.FTZ R81, R74, R78.reuse, -R81 ;  /* 0x0000004e4a517223 */ /* 0x080fe20000010851 */
[--C-:B------:R-:W-:Y:S01]  /*9540*/  HADD2.F32 R79, -RZ, R5.reuse.H0_H0 ;  /* 0x20000005ff4f7230 */ /* 0x100fe20000004100 */
[----:B------:R-:W-:Y:S01]  /*9550*/  FFMA.FTZ R76, R7, R78, R76 ;  /* 0x0000004e074c7223 */ /* 0x000fe2000001004c */
[----:B------:R-:W-:Y:S01]  /*9560*/  HADD2.F32 R5, -RZ, R5.H1_H1 ;  /* 0x30000005ff057230 */ /* 0x000fe20000004100 */
[----:B------:R-:W-:Y:S01]  /*9570*/  FMUL.FTZ R7, R6, R53 ;  /* 0x0000003506077220 */ /* 0x000fe20000410000 */
[----:B------:R-:W-:Y:S01]  /*9580*/  HADD2.F32 R74, -RZ, R65.H0_H0 ;  /* 0x20000041ff4a7230 */ /* 0x000fe20000004100 */
[----:B------:R-:W-:-:S02]  /*9590*/  FMUL.FTZ R83, R77, R80 ;  /* 0x000000504d537220 */ /* 0x000fc40000410000 */
[C---:B------:R-:W-:Y:S02]  /*95a0*/  FMUL.FTZ R53, R4.reuse, R53 ;  /* 0x0000003504357220 */ /* 0x040fe40000410000 */
[----:B------:R-:W-:Y:S02]  /*95b0*/  FMUL.FTZ R65, R5, R68 ;  /* 0x0000004405417220 */ /* 0x000fe40000410000 */
[----:B------:R-:W-:Y:S02]  /*95c0*/  FMUL.FTZ R80, R75, R80 ;  /* 0x000000504b507220 */ /* 0x000fe40000410000 */
[----:B------:R-:W-:Y:S02]  /*95d0*/  FMUL.FTZ R68, R79, R68 ;  /* 0x000000444f447220 */ /* 0x000fe40000410000 */
[----:B------:R-:W-:Y:S01]  /*95e0*/  FFMA.FTZ R4, R4, R63, -R7 ;  /* 0x0000003f04047223 */ /* 0x000fe20000010807 */
[----:B------:R-:W-:Y:S01]  /*95f0*/  F2FP.PACK_AB R7, R76, R81 ;  /* 0x000000514c07723e */ /* 0x000fe200000000ff */
[----:B------:R-:W-:-:S02]  /*9600*/  FFMA.FTZ R53, R6, R63, R53 ;  /* 0x0000003f06357223 */ /* 0x000fc40000010035 */
[-C--:B------:R-:W-:Y:S02]  /*9610*/  FFMA.FTZ R83, R75, R82.reuse, -R83 ;  /* 0x000000524b537223 */ /* 0x080fe40000010853 */
[----:B------:R-:W-:Y:S01]  /*9620*/  FFMA.FTZ R80, R77, R82, R80 ;  /* 0x000000524d507223 */ /* 0x000fe20000010050 */
[----:B------:R-:W-:Y:S01]  /*9630*/  F2FP.PACK_AB R6, R53, R4 ;  /* 0x000000043506723e */ /* 0x000fe200000000ff */
[-C--:B------:R-:W-:Y:S02]  /*9640*/  FFMA.FTZ R65, R79, R74.reuse, -R65 ;  /* 0x0000004a4f417223 */ /* 0x080fe40000010841 */
[----:B------:R-:W-:Y:S01]  /*9650*/  FFMA.FTZ R68, R5, R74, R68 ;  /* 0x0000004a05447223 */ /* 0x000fe20000010044 */
[----:B------:R-:W-:-:S04]  /*9660*/  F2FP.PACK_AB R4, R80, R83 ;  /* 0x000000535004723e */ /* 0x000fc800000000ff */
[----:B------:R-:W-:-:S05]  /*9670*/  F2FP.PACK_AB R5, R68, R65 ;  /* 0x000000414405723e */ /* 0x000fca00000000ff */
[----:B------:R1:W-:Y:S02]  /*9680*/  STS.128 [R119+0x1d080], R4 ;  /* 0x01d0800477007388 */ /* 0x0003e40000000c00 */
.L_x_409:
[----:B------:R-:W-:Y:S05]  /*9690*/  BSYNC B1 ;  /* 0x0000000000017941 */ /* 0x000fea0003800000 */
.L_x_408:
        /* <DEDUP_REMOVED lines=9> */
[--C-:B------:R-:W-:Y:S01]  /*9730*/  HADD2.F32 R74, -RZ, R43.reuse.H1_H1 ;  /* 0x3000002bff4a7230 */ /* 0x100fe20000004100 */
[----:B------:R-:W-:Y:S01]  /*9740*/  SHF.R.U32.HI R70, RZ, 0x10, R71 ;  /* 0x00000010ff467819 */ /* 0x000fe20000011647 */
[----:B------:R-:W-:Y:S01]  /*9750*/  HADD2.F32 R75, -RZ, R52.H1_H1 ;  /* 0x30000034ff4b7230 */ /* 0x000fe20000004100 */
[--C-:B------:R-:W-:Y:S01]  /*9760*/  SHF.R.U64 R53, R72, 0x10, R73.reuse ;  /* 0x0000001048357819 */ /* 0x100fe20000001249 */
[----:B------:R-:W-:Y:S01]  /*9770*/  HADD2.F32 R43, -RZ, R43.H0_H0 ;  /* 0x2000002bff2b7230 */ /* 0x000fe20000004100 */
[----:B------:R-:W-:Y:S01]  /*9780*/  SHF.R.U32.HI R72, RZ, 0x10, R73 ;  /* 0x00000010ff487819 */ /* 0x000fe20000011649 */
[----:B------:R-:W-:-:S04]  /*9790*/  HADD2.F32 R70, -RZ, R70.H0_H0 ;  /* 0x20000046ff467230 */ /* 0x000fc80000004100 */
[----:B------:R-:W-:Y:S02]  /*97a0*/  HADD2.F32 R76, -RZ, R72.H0_H0 ;  /* 0x20000048ff4c7230 */ /* 0x000fe40000004100 */
[--C-:B-1----:R-:W-:Y:S02]  /*97b0*/  HADD2.F32 R71, -RZ, R4.reuse.H1_H1 ;  /* 0x30000004ff477230 */ /* 0x102fe40000004100 */
[--C-:B------:R-:W-:Y:S02]  /*97c0*/  HADD2.F32 R65, -RZ, R7.reuse.H0_H0 ;  /* 0x20000007ff417230 */ /* 0x100fe40000004100 */
[----:B------:R-:W-:Y:S01]  /*97d0*/  HADD2.F32 R7, -RZ, R7.H1_H1 ;  /* 0x30000007ff077230 */ /* 0x000fe20000004100 */
[----:B------:R-:W-:Y:S01]  /*97e0*/  FMUL.FTZ R77, R71, R74 ;  /* 0x0000004a474d7220 */ /* 0x000fe20000410000 */
[----:B------:R-:W-:Y:S02]  /*97f0*/  HADD2.F32 R68, -RZ, R4.H0_H0 ;  /* 0x20000004ff447230 */ /* 0x000fe40000004100 */
[--C-:B------:R-:W-:Y:S01]  /*9800*/  HADD2.F32 R4, -RZ, R6.reuse.H0_H0 ;  /* 0x20000006ff047230 */ /* 0x100fe20000004100 */
[-C--:B------:R-:W-:Y:S01]  /*9810*/  FMUL.FTZ R72, R7, R70.reuse ;  /* 0x0000004607487220 */ /* 0x080fe20000410000 */
[--C-:B------:R-:W-:Y:S01]  /*9820*/  HADD2.F32 R73, -RZ, R5.reuse.H0_H0 ;  /* 0x20000005ff497230 */ /* 0x100fe20000004100 */
[----:B------:R-:W-:Y:S01]  /*9830*/  FMUL.FTZ R70, R65, R70 ;  /* 0x0000004641467220 */ /* 0x000fe20000410000 */
[----:B------:R-:W-:Y:S01]  /*9840*/  HADD2.F32 R6, -RZ, R6.H1_H1 ;  /* 0x30000006ff067230 */ /* 0x000fe20000004100 */
[C---:B------:R-:W-:Y:S01]  /*9850*/  FMUL.FTZ R74, R68.reuse, R74 ;  /* 0x0000004a444a7220 */ /* 0x040fe20000410000 */
[----:B------:R-:W-:Y:S01]  /*9860*/  HADD2.F32 R5, -RZ, R5.H1_H1 ;  /* 0x30000005ff057230 */ /* 0x000fe20000004100 */
[----:B------:R-:W-:Y:S01]  /*9870*/  FFMA.FTZ R77, R68, R75, -R77 ;  /* 0x0000004b444d7223 */ /* 0x000fe2000001084d */
[----:B------:R-:W-:Y:S01]  /*9880*/  HADD2.F32 R68, -RZ, R63.H0_H0 ;  /* 0x2000003fff447230 */ /* 0x000fe20000004100 */
[----:B------:R-:W-:Y:S01]  /*9890*/  FFMA.FTZ R7, R7, R76, R70 ;  /* 0x0000004c07077223 */ /* 0x000fe20000010046 */
[----:B------:R-:W-:Y:S01]  /*98a0*/  HADD2.F32 R63, -RZ, R52.H0_H0 ;  /* 0x20000034ff3f7230 */ /* 0x000fe20000004100 */
[----:B------:R-:W-:Y:S01]  /*98b0*/  FMUL.FTZ R52, R6, R43 ;  /* 0x0000002b06347220 */ /* 0x000fe20000410000 */
[----:B------:R-:W-:Y:S01]  /*98c0*/  HADD2.F32 R70, -RZ, R53.H0_H0 ;  /* 0x20000035ff467230 */ /* 0x000fe20000004100 */
[----:B------:R-:W-:-:S02]  /*98d0*/  FMUL.FTZ R53, R5, R68 ;  /* 0x0000004405357220 */ /* 0x000fc40000410000 */
[C---:B------:R-:W-:Y:S02]  /*98e0*/  FMUL.FTZ R43, R4.reuse, R43 ;  /* 0x0000002b042b7220 */ /* 0x040fe40000410000 */
[----:B------:R-:W-:Y:S02]  /*98f0*/  FMUL.FTZ R68, R73, R68 ;  /* 0x0000004449447220 */ /* 0x000fe40000410000 */
[----:B------:R-:W-:Y:S02]  /*9900*/  FFMA.FTZ R72, R65, R76, -R72 ;  /* 0x0000004c41487223 */ /* 0x000fe40000010848 */
[----:B------:R-:W-:Y:S02]  /*9910*/  FFMA.FTZ R74, R71, R75, R74 ;  /* 0x0000004b474a7223 */ /* 0x000fe4000001004a */
[-C--:B------:R-:W-:Y:S01]  /*9920*/  FFMA.FTZ R52, R4, R63.reuse, -R52 ;  /* 0x0000003f04347223 */ /* 0x080fe20000010834 */
[----:B------:R-:W-:Y:S01]  /*9930*/  F2FP.PACK_AB R7, R7, R72 ;  /* 0x000000480707723e */ /* 0x000fe200000000ff */
[----:B------:R-:W-:Y:S01]  /*9940*/  FFMA.FTZ R43, R6, R63, R43 ;  /* 0x0000003f062b7223 */ /* 0x000fe2000001002b */
[----:B------:R-:W-:Y:S01]  /*9950*/  F2FP.PACK_AB R4, R74, R77 ;  /* 0x0000004d4a04723e */ /* 0x000fe200000000ff */
[----:B------:R-:W-:-:S02]  /*9960*/  FFMA.FTZ R53, R73, R70, -R53 ;  /* 0x0000004649357223 */ /* 0x000fc40000010835 */
[----:B------:R-:W-:Y:S01]  /*9970*/  FFMA.FTZ R68, R5, R70, R68 ;  /* 0x0000004605447223 */ /* 0x000fe20000010044 */
[----:B------:R-:W-:-:S04]  /*9980*/  F2FP.PACK_AB R6, R43, R52 ;  /* 0x000000342b06723e */ /* 0x000fc800000000ff */
[----:B------:R-:W-:-:S05]  /*9990*/  F2FP.PACK_AB R5, R68, R53 ;  /* 0x000000354405723e */ /* 0x000fca00000000ff */
[----:B------:R1:W-:Y:S02]  /*99a0*/  STS.128 [R119+0x12080], R4 ;  /* 0x0120800477007388 */ /* 0x0003e40000000c00 */
.L_x_419:
[----:B------:R-:W-:Y:S05]  /*99b0*/  BSYNC B0 ;  /* 0x0000000000007941 */ /* 0x000fea0003800000 */
.L_x_418:
        /* <DEDUP_REMOVED lines=15> */
[--C-:B-1----:R-:W-:Y:S02]  /*9ab0*/  HADD2.F32 R53, -RZ, R7.reuse.H0_H0 ;  /* 0x20000007ff357230 */ /* 0x102fe40000004100 */
[----:B------:R-:W-:Y:S02]  /*9ac0*/  HADD2.F32 R7, -RZ, R7.H1_H1 ;  /* 0x30000007ff077230 */ /* 0x000fe40000004100 */
[--C-:B------:R-:W-:Y:S02]  /*9ad0*/  HADD2.F32 R55, -RZ, R4.reuse.H0_H0 ;  /* 0x20000004ff377230 */ /* 0x100fe40000004100 */
[----:B------:R-:W-:Y:S01]  /*9ae0*/  HADD2.F32 R63, -RZ, R4.H1_H1 ;  /* 0x30000004ff3f7230 */ /* 0x000fe20000004100 */
[-C--:B------:R-:W-:Y:S01]  /*9af0*/  FMUL.FTZ R66, R7, R54.reuse ;  /* 0x0000003607427220 */ /* 0x080fe20000410000 */
[--C-:B------:R-:W-:Y:S01]  /*9b00*/  HADD2.F32 R4, -RZ, R6.reuse.H0_H0 ;  /* 0x20000006ff047230 */ /* 0x100fe20000004100 */
[C---:B------:R-:W-:Y:S01]  /*9b10*/  FMUL.FTZ R54, R53.reuse, R54 ;  /* 0x0000003635367220 */ /* 0x040fe20000410000 */
[--C-:B------:R-:W-:Y:S01]  /*9b20*/  HADD2.F32 R65, -RZ, R5.reuse.H0_H0 ;  /* 0x20000005ff417230 */ /* 0x100fe20000004100 */
[-C--:B------:R-:W-:Y:S01]  /*9b30*/  FFMA.FTZ R66, R53, R70.reuse, -R66 ;  /* 0x0000004635427223 */ /* 0x080fe20000010842 */
[----:B------:R-:W-:Y:S01]  /*9b40*/  HADD2.F32 R6, -RZ, R6.H1_H1 ;  /* 0x30000006ff067230 */ /* 0x000fe20000004100 */
[----:B------:R-:W-:Y:S01]  /*9b50*/  FFMA.FTZ R7, R7, R70, R54 ;  /* 0x0000004607077223 */ /* 0x000fe20000010036 */
[----:B------:R-:W-:Y:S01]  /*9b60*/  HADD2.F32 R5, -RZ, R5.H1_H1 ;  /* 0x30000005ff057230 */ /* 0x000fe20000004100 */
[----:B------:R-:W-:Y:S01]  /*9b70*/  FMUL.FTZ R67, R63, R68 ;  /* 0x000000443f437220 */ /* 0x000fe20000410000 */
[----:B------:R-:W-:Y:S01]  /*9b80*/  HADD2.F32 R53, -RZ, R42.H0_H0 ;  /* 0x2000002aff357230 */ /* 0x000fe20000004100 */
[----:B------:R-:W-:Y:S01]  /*9b90*/  FMUL.FTZ R42, R6, R37 ;  /* 0x00000025062a7220 */ /* 0x000fe20000410000 */
[----:B------:R-:W-:Y:S01]  /*9ba0*/  HADD2.F32 R54, -RZ, R43.H0_H0 ;  /* 0x2000002bff367230 */ /* 0x000fe20000004100 */
[----:B------:R-:W-:Y:S01]  /*9bb0*/  FMUL.FTZ R43, R5, R52 ;  /* 0x00000034052b7220 */ /* 0x000fe20000410000 */
[----:B------:R-:W-:Y:S01]  /*9bc0*/  F2FP.PACK_AB R7, R7, R66 ;  /* 0x000000420707723e */ /* 0x000fe200000000ff */
[----:B------:R-:W-:-:S02]  /*9bd0*/  FMUL.FTZ R68, R55, R68 ;  /* 0x0000004437447220 */ /* 0x000fc40000410000 */
[C---:B------:R-:W-:Y:S02]  /*9be0*/  FMUL.FTZ R37, R4.reuse, R37 ;  /* 0x0000002504257220 */ /* 0x040fe40000410000 */
[----:B------:R-:W-:Y:S02]  /*9bf0*/  FMUL.FTZ R52, R65, R52 ;  /* 0x0000003441347220 */ /* 0x000fe40000410000 */
[-C--:B------:R-:W-:Y:S02]  /*9c00*/  FFMA.FTZ R67, R55, R72.reuse, -R67 ;  /* 0x0000004837437223 */ /* 0x080fe40000010843 */
[----:B------:R-:W-:Y:S02]  /*9c10*/  FFMA.FTZ R68, R63, R72, R68 ;  /* 0x000000483f447223 */ /* 0x000fe40000010044 */
[-C--:B------:R-:W-:Y:S02]  /*9c20*/  FFMA.FTZ R42, R4, R53.reuse, -R42 ;  /* 0x00000035042a7223 */ /* 0x080fe4000001082a */
[----:B------:R-:W-:Y:S01]  /*9c30*/  FFMA.FTZ R37, R6, R53, R37 ;  /* 0x0000003506257223 */ /* 0x000fe20000010025 */
[----:B------:R-:W-:Y:S01]  /*9c40*/  F2FP.PACK_AB R4, R68, R67 ;  /* 0x000000434404723e */ /* 0x000fe200000000ff */
[----:B------:R-:W-:-:S02]  /*9c50*/  FFMA.FTZ R43, R65, R54, -R43 ;  /* 0x00000036412b7223 */ /* 0x000fc4000001082b */
[----:B------:R-:W-:Y:S01]  /*9c60*/  FFMA.FTZ R52, R5, R54, R52 ;  /* 0x0000003605347223 */ /* 0x000fe20000010034 */
[----:B------:R-:W-:-:S04]  /*9c70*/  F2FP.PACK_AB R6, R37, R42 ;  /* 0x0000002a2506723e */ /* 0x000fc800000000ff */
[----:B------:R-:W-:-:S05]  /*9c80*/  F2FP.PACK_AB R5, R52, R43 ;  /* 0x0000002b3405723e */ /* 0x000fca00000000ff */
[----:B------:R1:W-:Y:S02]  /*9c90*/  STS.128 [R119+0x16080], R4 ;  /* 0x0160800477007388 */ /* 0x0003e40000000c00 */
.L_x_421:
[----:B------:R-:W-:Y:S05]  /*9ca0*/  BSYNC B0 ;  /* 0x0000000000007941 */ /* 0x000fea0003800000 */
.L_x_420:
        /* <DEDUP_REMOVED lines=31> */
[----:B------:R-:W-:Y:S01]  /*9ea0*/  F2FP.PACK_AB R7, R7, R46 ;  /* 0x0000002e0707723e */ /* 0x000fe200000000ff */
[----:B------:R-:W-:-:S02]  /*9eb0*/  FMUL.FTZ R44, R5, R42 ;  /* 0x0000002a052c7220 */ /* 0x000fc40000410000 */
[C---:B------:R-:W-:Y:S02]  /*9ec0*/  FMUL.FTZ R54, R45.reuse, R54 ;  /* 0x000000362d367220 */ /* 0x040fe40000410000 */
[----:B------:R-:W-:Y:S02]  /*9ed0*/  FMUL.FTZ R33, R4, R33 ;  /* 0x0000002104217220 */ /* 0x000fe40000410000 */
[----:B------:R-:W-:Y:S02]  /*9ee0*/  FMUL.FTZ R42, R52, R42 ;  /* 0x0000002a342a7220 */ /* 0x000fe40000410000 */
[-C--:B------:R-:W-:Y:S02]  /*9ef0*/  FFMA.FTZ R53, R45, R68.reuse, -R53 ;  /* 0x000000442d357223 */ /* 0x080fe40000010835 */
[----:B------:R-:W-:Y:S02]  /*9f00*/  FFMA.FTZ R54, R47, R68, R54 ;  /* 0x000000442f367223 */ /* 0x000fe40000010036 */
[----:B------:R-:W-:-:S02]  /*9f10*/  FFMA.FTZ R36, R4, R43, -R36 ;  /* 0x0000002b04247223 */ /* 0x000fc40000010824 */
[----:B------:R-:W-:Y:S01]  /*9f20*/  FFMA.FTZ R33, R6, R43, R33 ;  /* 0x0000002b06217223 */ /* 0x000fe20000010021 */
[----:B------:R-:W-:Y:S01]  /*9f30*/  F2FP.PACK_AB R4, R54, R53 ;  /* 0x000000353604723e */ /* 0x000fe200000000ff */
[-C--:B------:R-:W-:Y:S02]  /*9f40*/  FFMA.FTZ R44, R52, R37.reuse, -R44 ;  /* 0x00000025342c7223 */ /* 0x080fe4000001082c */
[----:B------:R-:W-:Y:S01]  /*9f50*/  FFMA.FTZ R5, R5, R37, R42 ;  /* 0x0000002505057223 */ /* 0x000fe2000001002a */
[----:B------:R-:W-:-:S04]  /*9f60*/  F2FP.PACK_AB R6, R33, R36 ;  /* 0x000000242106723e */ /* 0x000fc800000000ff */
[----:B------:R-:W-:-:S05]  /*9f70*/  F2FP.PACK_AB R5, R5, R44 ;  /* 0x0000002c0505723e */ /* 0x000fca00000000ff */
[----:B------:R1:W-:Y:S02]  /*9f80*/  STS.128 [R119+0x1a080], R4 ;  /* 0x01a0800477007388 */ /* 0x0003e40000000c00 */
.L_x_423:
[----:B------:R-:W-:Y:S05]  /*9f90*/  BSYNC B0 ;  /* 0x0000000000007941 */ /* 0x000fea0003800000 */
.L_x_422:
        /* <DEDUP_REMOVED lines=45> */
.L_x_417:
[----:B------:R-:W-:Y:S05]  /*a270*/  BSYNC B1 ;  /* 0x0000000000017941 */ /* 0x000fea0003800000 */
.L_x_416:
[----:B-1----:R-:W-:-:S04]  /*a280*/  IADD3 R4, R51, 0x60, RZ ;  /* 0x0000006033047810 */ /* 0x002fc80007ffe0ff */
        /* <DEDUP_REMOVED lines=31> */
[----:B------:R-:W-:-:S02]  /*a480*/  FMUL.FTZ R28, R6, R23 ;  /* 0x00000017061c7220 */ /* 0x000fc40000410000 */
[----:B------:R-:W-:Y:S02]  /*a490*/  FMUL.FTZ R31, R5, R30 ;  /* 0x0000001e051f7220 */ /* 0x000fe40000410000 */
[C---:B------:R-:W-:Y:S02]  /*a4a0*/  FMUL.FTZ R38, R33.reuse, R38 ;  /* 0x0000002621267220 */ /* 0x040fe40000410000 */
[----:B------:R-:W-:Y:S02]  /*a4b0*/  FMUL.FTZ R23, R4, R23 ;  /* 0x0000001704177220 */ /* 0x000fe40000410000 */
[----:B------:R-:W-:Y:S02]  /*a4c0*/  FMUL.FTZ R30, R36, R30 ;  /* 0x0000001e241e7220 */ /* 0x000fe40000410000 */
[-C--:B------:R-:W-:Y:S02]  /*a4d0*/  FFMA.FTZ R39, R33, R40.reuse, -R39 ;  /* 0x0000002821277223 */ /* 0x080fe40000010827 */
[----:B------:R-:W-:-:S02]  /*a4e0*/  FFMA.FTZ R38, R35, R40, R38 ;  /* 0x0000002823267223 */ /* 0x000fc40000010026 */
[-C--:B------:R-:W-:Y:S02]  /*a4f0*/  FFMA.FTZ R28, R4, R7.reuse, -R28 ;  /* 0x00000007041c7223 */ /* 0x080fe4000001081c */
        /* <DEDUP_REMOVED lines=8> */
.L_x_426:
[----:B------:R-:W-:Y:S05]  /*a580*/  BSYNC B0 ;  /* 0x0000000000007941 */ /* 0x000fea0003800000 */
.L_x_425:
        /* <DEDUP_REMOVED lines=15> */
[--C-:B-1----:R-:W-:Y:S02]  /*a680*/  HADD2.F32 R27, -RZ, R7.reuse.H0_H0 ;  /* 0x20000007ff1b7230 */ /* 0x102fe40000004100 */
[----:B------:R-:W-:Y:S02]  /*a690*/  HADD2.F32 R7, -RZ, R7.H1_H1 ;  /* 0x30000007ff077230 */ /* 0x000fe40000004100 */
[--C-:B------:R-:W-:Y:S02]  /*a6a0*/  HADD2.F32 R29, -RZ, R4.reuse.H1_H1 ;  /* 0x30000004ff1d7230 */ /* 0x100fe40000004100 */
[----:B------:R-:W-:Y:S01]  /*a6b0*/  HADD2.F32 R28, -RZ, R4.H0_H0 ;  /* 0x20000004ff1c7230 */ /* 0x000fe20000004100 */
[-C--:B------:R-:W-:Y:S01]  /*a6c0*/  FMUL.FTZ R26, R7, R30.reuse ;  /* 0x0000001e071a7220 */ /* 0x080fe20000410000 */
[--C-:B------:R-:W-:Y:S01]  /*a6d0*/  HADD2.F32 R4, -RZ, R6.reuse.H0_H0 ;  /* 0x20000006ff047230 */ /* 0x100fe20000004100 */
[-C--:B------:R-:W-:Y:S01]  /*a6e0*/  FMUL.FTZ R34, R29, R31.reuse ;  /* 0x0000001f1d227220 */ /* 0x080fe20000410000 */
[--C-:B------:R-:W-:Y:S01]  /*a6f0*/  HADD2.F32 R25, -RZ, R5.reuse.H0_H0 ;  /* 0x20000005ff197230 */ /* 0x100fe20000004100 */
[C---:B------:R-:W-:Y:S01]  /*a700*/  FMUL.FTZ R30, R27.reuse, R30 ;  /* 0x0000001e1b1e7220 */ /* 0x040fe20000410000 */
[----:B------:R-:W-:Y:S01]  /*a710*/  HADD2.F32 R6, -RZ, R6.H1_H1 ;  /* 0x30000006ff067230 */ /* 0x000fe20000004100 */
[----:B------:R-:W-:Y:S01]  /*a720*/  FFMA.FTZ R26, R27, R32, -R26 ;  /* 0x000000201b1a7223 */ /* 0x000fe2000001081a */
        /* <DEDUP_REMOVED lines=9> */
[----:B------:R-:W-:Y:S02]  /*a7c0*/  FFMA.FTZ R7, R7, R32, R30 ;  /* 0x0000002007077223 */ /* 0x000fe4000001001e */
        /* <DEDUP_REMOVED lines=10> */
.L_x_428:
[----:B------:R-:W-:Y:S05]  /*a870*/  BSYNC B0 ;  /* 0x0000000000007941 */ /* 0x000fea0003800000 */
.L_x_427:
        /* <DEDUP_REMOVED lines=24> */
[-C--:B------:R-:W-:Y:S01]  /*aa00*/  FMUL.FTZ R28, R23, R25.reuse ;  /* 0x00000019171c7220 */ /* 0x080fe20000410000 */
[----:B------:R-:W-:Y:S01]  /*aa10*/  HADD2.F32 R5, -RZ, R5.H1_H1 ;  /* 0x30000005ff057230 */ /* 0x000fe20000004100 */
[C---:B------:R-:W-:Y:S01]  /*aa20*/  FMUL.FTZ R30, R22.reuse, R25 ;  /* 0x00000019161e7220 */ /* 0x040fe20000410000 */
[----:B------:R-:W-:Y:S01]  /*aa30*/  HADD2.F32 R19, -RZ, R8.H0_H0 ;  /* 0x20000008ff137230 */ /* 0x000fe20000004100 */
[----:B------:R-:W-:Y:S01]  /*aa40*/  FFMA.FTZ R7, R7, R26, R24 ;  /* 0x0000001a07077223 */ /* 0x000fe20000010018 */
[----:B------:R-:W-:Y:S01]  /*aa50*/  HADD2.F32 R25, -RZ, R10.H0_H0 ;  /* 0x2000000aff197230 */ /* 0x000fe20000004100 */
[----:B------:R-:W-:Y:S01]  /*aa60*/  FFMA.FTZ R28, R22, R27, -R28 ;  /* 0x0000001b161c7223 */ /* 0x000fe2000001081c */
[----:B------:R-:W-:Y:S01]  /*aa70*/  HADD2.F32 R10, -RZ, R13.H0_H0 ;  /* 0x2000000dff0a7230 */ /* 0x000fe20000004100 */
[----:B------:R-:W-:Y:S01]  /*aa80*/  FMUL.FTZ R8, R6, R19 ;  /* 0x0000001306087220 */ /* 0x000fe20000410000 */
[----:B------:R-:W-:Y:S01]  /*aa90*/  F2FP.PACK_AB R7, R7, R18 ;  /* 0x000000120707723e */ /* 0x000fe200000000ff */
[----:B------:R-:W-:-:S02]  /*aaa0*/  FMUL.FTZ R13, R5, R14 ;  /* 0x0000000e050d7220 */ /* 0x000fc40000410000 */
[C---:B------:R-:W-:Y:S02]  /*aab0*/  FMUL.FTZ R19, R4.reuse, R19 ;  /* 0x0000001304137220 */ /* 0x040fe40000410000 */
[----:B------:R-:W-:Y:S02]  /*aac0*/  FMUL.FTZ R14, R15, R14 ;  /* 0x0000000e0f0e7220 */ /* 0x000fe40000410000 */
        /* <DEDUP_REMOVED lines=9> */
.L_x_430:
[----:B------:R-:W-:Y:S05]  /*ab60*/  BSYNC B0 ;  /* 0x0000000000007941 */ /* 0x000fea0003800000 */
.L_x_429:
[----:B------:R-:W-:-:S04]  /*ab70*/  IADD3 R12, R12, 0x60, RZ ;  /* 0x000000600c0c7810 */ /* 0x000fc80007ffe0ff */
[----:B------:R-:W-:-:S13]  /*ab80*/  ISETP.GE.AND P0, PT, R12, c[0x0][0x27c], PT ;  /* 0x00009f000c007a0c */ /* 0x000fda0003f06270 */
[----:B------:R-:W-:Y:S05]  /*ab90*/  @P0 BRA `(.L_x_424) ;  /* 0x000049f000000947 */ /* 0x000fea0003800000 */
[----:B-1----:R-:W1:Y:S01]  /*aba0*/  LDS.128 R4, [R119+0x1f080] ;  /* 0x01f0800077047984 */ /* 0x002e620000000c00 */
[--C-:B------:R-:W-:Y:S01]  /*abb0*/  SHF.R.U64 R10, R16, 0x10, R17.reuse ;  /* 0x00000010100a7819 */ /* 0x100fe20000001211 */
[----:B------:R-:W-:Y:S01]  /*abc0*/  HADD2.F32 R18, -RZ, R11.H1_H1 ;  /* 0x3000000bff127230 */ /* 0x000fe20000004100 */
[----:B------:R-:W-:Y:S01]  /*abd0*/  SHF.R.U32.HI R16, RZ, 0x10, R17 ;  /* 0x00000010ff107819 */ /* 0x000fe20000011611 */
[--C-:B------:R-:W-:Y:S01]  /*abe0*/  HADD2.F32 R17, -RZ, R9.reuse.H1_H1 ;  /* 0x30000009ff117230 */ /* 0x100fe20000004100 */
[--C-:B------:R-:W-:Y:S01]  /*abf0*/  SHF.R.U64 R8, R20, 0x10, R21.reuse ;  /* 0x0000001014087819 */ /* 0x100fe20000001215 */
[----:B------:R-:W-:Y:S01]  /*ac00*/  HADD2.F32 R9, -RZ, R9.H0_H0 ;  /* 0x20000009ff097230 */ /* 0x000fe20000004100 */
[----:B------:R-:W-:Y:S01]  /*ac10*/  SHF.R.U32.HI R20, RZ, 0x10, R21 ;  /* 0x00000010ff147819 */ /* 0x000fe20000011615 */
[----:B------:R-:W-:Y:S02]  /*ac20*/  HADD2.F32 R16, -RZ, R16.H0_H0 ;  /* 0x20000010ff107230 */ /* 0x000fe40000004100 */
[----:B------:R-:W-:-:S02]  /*ac30*/  HADD2.F32 R10, -RZ, R10.H0_H0 ;  /* 0x2000000aff0a7230 */ /* 0x000fc40000004100 */
[----:B------:R-:W-:Y:S02]  /*ac40*/  HADD2.F32 R20, -RZ, R20.H0_H0 ;  /* 0x20000014ff147230 */ /* 0x000fe40000004100 */
[----:B------:R-:W-:Y:S02]  /*ac50*/  HADD2.F32 R11, -RZ, R11.H0_H0 ;  /* 0x2000000bff0b7230 */ /* 0x000fe40000004100 */
[----:B------:R-:W-:Y:S02]  /*ac60*/  HADD2.F32 R8, -RZ, R8.H0_H0 ;  /* 0x20000008ff087230 */ /* 0x000fe40000004100 */
[--C-:B-1----:R-:W-:Y:S02]  /*ac70*/  HADD2.F32 R12, -RZ, R7.reuse.H0_H0 ;  /* 0x20000007ff0c7230 */ /* 0x102fe40000004100 */
[----:B------:R-:W-:Y:S02]  /*ac80*/  HADD2.F32 R7, -RZ, R7.H1_H1 ;  /* 0x30000007ff077230 */ /* 0x000fe40000004100 */
[----:B------:R-:W-:-:S02]  /*ac90*/  HADD2.F32 R13, -RZ, R4.H0_H0 ;  /* 0x20000004ff0d7230 */ /* 0x000fc40000004100 */
        /* <DEDUP_REMOVED lines=9> */
[----:B------:R-:W-:Y:S02]  /*ad30*/  FMUL.FTZ R7, R6, R9 ;  /* 0x0000000906077220 */ /* 0x000fe40000410000 */
[----:B------:R-:W-:-:S02]  /*ad40*/  FMUL.FTZ R21, R14, R17 ;  /* 0x000000110e157220 */ /* 0x000fc40000410000 */
[C---:B------:R-:W-:Y:S02]  /*ad50*/  FMUL.FTZ R9, R4.reuse, R9 ;  /* 0x0000000904097220 */ /* 0x040fe40000410000 */
[-C--:B------:R-:W-:Y:S02]  /*ad60*/  FMUL.FTZ R12, R5, R10.reuse ;  /* 0x0000000a050c7220 */ /* 0x080fe40000410000 */
        /* <DEDUP_REMOVED lines=12> */
[----:B------:R1:W-:Y:S01]  /*ae30*/  STS.128 [R119+0x1f080], R4 ;  /* 0x01f0800477007388 */ /* 0x0003e20000000c00 */
[----:B------:R-:W-:Y:S05]  /*ae40*/  BRA `(.L_x_424) ;  /* 0x0000474000007947 */ /* 0x000fea0003800000 */
.L_x_391:
[----:B------:R-:W-:Y:S01]  /*ae50*/  PLOP3.LUT P0, PT, PT, PT, UP3, 0x80, 0x0 ;  /* 0x000000000000781c */ /* 0x000fe20003f0f038 */
[----:B------:R-:W-:Y:S01]  /*ae60*/  IMAD.MOV.U32 R11, RZ, RZ, R7 ;  /* 0x000000ffff0b7224 */ /* 0x000fe200078e0007 */
        /* <DEDUP_REMOVED lines=12> */
[----:B------:R-:W-:-:S13]  /*af30*/  PLOP3.LUT P0, PT, PT, PT, UP3, 0x80, 0x0 ;  /* 0x000000000000781c */ /* 0x000fda0003f0f038 */
[----:B------:R-:W-:-:S04]  /*af40*/  @P0 SHF.R.U32.HI R5, RZ, c[0x0][0x2cc], R6 ;  /* 0x0000b300ff050a19 */ /* 0x000fc80000011606 */
[----:B------:R-:W-:Y:S01]  /*af50*/  SHF.R.S32.HI R8, RZ, 0x1f, R5 ;  /* 0x0000001fff087819 */ /* 0x000fe20000011405 */
[----:B------:R-:W-:-:S04]  /*af60*/  IMAD.WIDE.U32 R10, R5, c[0x0][0x280], R10 ;  /* 0x0000a000050a7a25 */ /* 0x000fc800078e000a */
[----:B------:R-:W-:Y:S01]  /*af70*/  IMAD R6, R8, c[0x0][0x280], RZ ;  /* 0x0000a00008067a24 */ /* 0x000fe200078e02ff */
[----:B------:R-:W-:Y:S01]  /*af80*/  LEA R7, P0, R10, c[0x0][0x270], 0x1 ;  /* 0x00009c000a077a11 */ /* 0x000fe200078008ff */
[----:B------:R-:W-:Y:S02]  /*af90*/  IMAD R8, R8, c[0x0][0x290], RZ ;  /* 0x0000a40008087a24 */ /* 0x000fe400078e02ff */
[----:B------:R-:W-:Y:S02]  /*afa0*/  IMAD R6, R5, c[0x0][0x284], R6 ;  /* 0x0000a10005067a24 */ /* 0x000fe400078e0206 */
[----:B------:R1:W2:Y:S03]  /*afb0*/  SHFL.IDX PT, R14, R7, RZ, 0x181f ;  /* 0x00181fff070e7589 */ /* 0x0002a600000e0000 */
[----:B------:R-:W-:Y:S02]  /*afc0*/  IADD3 R6, R11, R6, RZ ;  /* 0x000000060b067210 */ /* 0x000fe40007ffe0ff */
[----:B------:R-:W-:-:S02]  /*afd0*/  MOV R11, R17 ;  /* 0x00000011000b7202 */ /* 0x000fc40000000f00 */
[----:B------:R-:W-:Y:S01]  /*afe0*/  LEA.HI.X R6, R10, c[0x0][0x274], R6, 0x1, P0 ;  /* 0x00009d000a067a11 */ /* 0x000fe200000f0c06 */
[----:B------:R-:W-:-:S04]  /*aff0*/  IMAD.MOV.U32 R10, RZ, RZ, R12 ;  /* 0x000000ffff0a7224 */ /* 0x000fc800078e000c */
[C---:B------:R-:W-:Y:S01]  /*b000*/  IMAD.WIDE.U32 R10, R5.reuse, c[0x0][0x290], R10 ;  /* 0x0000a400050a7a25 */ /* 0x040fe200078e000a */
[----:B------:R1:W3:Y:S03]  /*b010*/  SHFL.IDX PT, R15, R6, RZ, 0x181f ;  /* 0x00181fff060f7589 */ /* 0x0002e600000e0000 */
[----:B------:R-:W-:Y:S01]  /*b020*/  IMAD R5, R5, c[0x0][0x294], R8 ;  /* 0x0000a50005057a24 */ /* 0x000fe200078e0208 */
[----:B------:R-:W-:-:S03]  /*b030*/  LEA R8, P0, R10, c[0x0][0x288], 0x1 ;  /* 0x0000a2000a087a11 */ /* 0x000fc600078008ff */
[----:B------:R-:W-:Y:S02]  /*b040*/  IMAD.IADD R5, R11, 0x1, R5 ;  /* 0x000000010b057824 */ /* 0x000fe400078e0205 */
[----:B------:R1:W4:Y:S03]  /*b050*/  SHFL.IDX PT, R12, R8, RZ, 0x181f ;  /* 0x00181fff080c7589 */ /* 0x00032600000e0000 */
[----:B------:R-:W-:-:S05]  /*b060*/  LEA.HI.X R5, R10, c[0x0][0x28c], R5, 0x1, P0 ;  /* 0x0000a3000a057a11 */ /* 0x000fca00000f0c05 */
[----:B------:R1:W1:Y:S01]  /*b070*/  SHFL.IDX PT, R13, R5, RZ, 0x181f ;  /* 0x00181fff050d7589 */ /* 0x00026200000e0000 */
[----:B------:R-:W-:Y:S05]  /*b080*/  @P1 BRA `(.L_x_432) ;  /* 0x0000015000001947 */ /* 0x000fea0003800000 */
[----:B--2---:R-:W-:Y:S01]  /*b090*/  ISETP.GE.AND P0, PT, R225, c[0x0][0x27c], PT ;  /* 0x00009f00e1007a0c */ /* 0x004fe20003f06270 */
[----:B------:R-:W-:Y:S01]  /*b0a0*/  CS2R R106, SRZ ;  /* 0x00000000006a7805 */ /* 0x000fe2000001ff00 */
[----:B------:R-:W-:Y:S01]  /*b0b0*/  CS2R R104, SRZ ;  /* 0x0000000000687805 */ /* 0x000fe2000001ff00 */
[----:B------:R-:W-:Y:S01]  /*b0c0*/  CS2R R102, SRZ ;  /* 0x0000000000667805 */ /* 0x000fe2000001ff00 */
[----:B------:R-:W-:-:S09]  /*b0d0*/  CS2R R100, SRZ ;  /* 0x0000000000647805 */ /* 0x000fd2000001ff00 */
[----:B---3--:R-:W-:-:S04]  /*b0e0*/  @!P0 IMAD.WIDE R18, R225, 0x2, R14 ;  /* 0x00000002e1128825 */ /* 0x008fc800078e020e */
[----:B-1--4-:R-:W-:Y:S01]  /*b0f0*/  @!P0 IMAD.WIDE R16, R225, 0x2, R12 ;  /* 0x00000002e1108825 */ /* 0x012fe200078e020c */
[----:B------:R1:W5:Y:S04]  /*b100*/  @!P0 LD.E.128 R104, [R18.64] ;  /* 0x0000001812688980 */ /* 0x000368000c101d00 */
[----:B------:R1:W5:Y:S01]  /*b110*/  @!P0 LD.E.128 R100, [R16.64] ;  /* 0x0000001810648980 */ /* 0x000362000c101d00 */
[----:B------:R-:W-:Y:S01]  /*b120*/  ISETP.GE.AND P0, PT, R219, c[0x0][0x27c], PT ;  /* 0x00009f00db007a0c */ /* 0x000fe20003f06270 */
[----:B------:R-:W-:Y:S01]  /*b130*/  CS2R R90, SRZ ;  /* 0x00000000005a7805 */ /* 0x000fe2000001ff00 */
[----:B------:R-:W-:Y:S01]  /*b140*/  CS2R R88, SRZ ;  /* 0x0000000000587805 */ /* 0x000fe2000001ff00 */
[----:B------:R-:W-:Y:S01]  /*b150*/  CS2R R86, SRZ ;  /* 0x0000000000567805 */ /* 0x000fe2000001ff00 */
[----:B------:R-:W-:-:S09]  /*b160*/  CS2R R84, SRZ ;  /* 0x0000000000547805 */ /* 0x000fd2000001ff00 */
[----:B------:R-:W-:-:S04]  /*b170*/  @!P0 SHF.R.S32.HI R10, RZ, 0x1f, R219 ;  /* 0x0000001fff0a8819 */ /* 0x000fc800000114db */
[----:B------:R-:W-:-:S04]  /*b180*/  @!P0 LEA.HI R10, R10, R219, RZ, 0x3 ;  /* 0x000000db0a0a8211 */ /* 0x000fc800078f18ff */
[----:B------:R-:W-:-:S05]  /*b190*/  @!P0 LOP3.LUT R10, R10, 0xfffffff8, RZ, 0xc0, !PT ;  /* 0xfffffff80a0a8812 */ /* 0x000fca00078ec0ff */
[----:B------:R-:W-:-:S04]  /*b1a0*/  @!P0 IMAD.WIDE R14, R10, 0x2, R14 ;  /* 0x000000020a0e8825 */ /* 0x000fc800078e020e */
[----:B------:R-:W-:Y:S01]  /*b1b0*/  @!P0 IMAD.WIDE R10, R10, 0x2, R12 ;  /* 0x000000020a0a8825 */ /* 0x000fe200078e020c */
[----:B------:R1:W5:Y:S04]  /*b1c0*/  @!P0 LD.E.128 R88, [R14.64] ;  /* 0x000000180e588980 */ /* 0x000368000c101d00 */
[----:B------:R1:W5:Y:S02]  /*b1d0*/  @!P0 LD.E.128 R84, [R10.64] ;  /* 0x000000180a548980 */ /* 0x000364000c101d00 */
.L_x_432:
[----:B--2---:R-:W-:Y:S05]  /*b1e0*/  BSYNC B0 ;  /* 0x0000000000007941 */ /* 0x004fea0003800000 */
.L_x_431:
[----:B------:R-:W-:Y:S01]  /*b1f0*/  ISETP.NE.AND P0, PT, R9, RZ, PT ;  /* 0x000000ff0900720c */ /* 0x000fe20003f05270 */
[----:B-1---5:R-:W-:Y:S01]  /*b200*/  IMAD.MOV.U32 R10, RZ, RZ, R88 ;  /* 0x000000ffff0a7224 */ /* 0x022fe200078e0058 */
[----:B------:R-:W-:Y:S01]  /*b210*/  MOV R9, R89 ;  /* 0x0000005900097202 */ /* 0x000fe20000000f00 */
[----:B----4-:R-:W-:Y:S01]  /*b220*/  IMAD.MOV.U32 R12, RZ, RZ, R90 ;  /* 0x000000ffff0c7224 */ /* 0x010fe200078e005a */
[----:B---3--:R1:W2:Y:S01]  /*b230*/  SHFL.IDX PT, R15, R6, 0x1, 0x181f ;  /* 0x00381f00060f7f89 */ /* 0x0082a200000e0000 */
        /* <DEDUP_REMOVED lines=9> */
[----:B------:R1:W3:Y:S01]  /*b2d0*/  SHFL.IDX PT, R14, R7, 0x1, 0x181f ;  /* 0x00381f00070e7f89 */ /* 0x0002e200000e0000 */
[----:B------:R-:W-:Y:S01]  /*b2e0*/  IMAD.MOV.U32 R10, RZ, RZ, R84 ;  /* 0x000000ffff0a7224 */ /* 0x000fe200078e0054 */
[----:B------:R-:W-:Y:S01]  /*b2f0*/  BSSY B0, `(.L_x_433) ;  /* 0x000002b000007945 */ /* 0x000fe20003800000 */
[----:B------:R-:W-:Y:S01]  /*b300*/  IMAD.MOV.U32 R9, RZ, RZ, R85 ;  /* 0x000000ffff097224 */ /* 0x000fe200078e0055 */
[----:B------:R-:W-:Y:S01]  /*b310*/  PRMT R126, R11, 0x5410, R12 ;  /* 0x000054100b7e7816 */ /* 0x000fe2000000000c */
[----:B------:R1:W4:Y:S01]  /*b320*/  SHFL.IDX PT, R13, R5, 0x1, 0x181f ;  /* 0x00381f00050d7f89 */ /* 0x00032200000e0000 */
[----:B------:R-:W-:Y:S01]  /*b330*/  MOV R11, R87 ;  /* 0x00000057000b7202 */ /* 0x000fe20000000f00 */
[----:B------:R-:W-:Y:S01]  /*b340*/  CS2R R52, SRZ ;  /* 0x0000000000347805 */ /* 0x000fe2000001ff00 */
[----:B------:R-:W-:Y:S01]  /*b350*/  PRMT R113, R9, 0x5410, R10 ;  /* 0x0000541009717816 */ /* 0x000fe2000000000a */
[----:B------:R-:W-:Y:S01]  /*b360*/  IMAD.MOV.U32 R10, RZ, RZ, R100 ;  /* 0x000000ffff0a7224 */ /* 0x000fe200078e0064 */
[----:B------:R-:W-:Y:S01]  /*b370*/  PRMT R114, R11, 0x5410, R16 ;  /* 0x000054100b727816 */ /* 0x000fe20000000010 */
[----:B------:R-:W-:Y:S01]  /*b380*/  IMAD.MOV.U32 R11, RZ, RZ, R103 ;  /* 0x000000ffff0b7224 */ /* 0x000fe200078e0067 */
[----:B------:R-:W-:Y:S01]  /*b390*/  MOV R16, R102 ;  /* 0x0000006600107202 */ /* 0x000fe20000000f00 */
[----:B------:R1:W1:Y:S01]  /*b3a0*/  SHFL.IDX PT, R12, R8, 0x1, 0x181f ;  /* 0x00381f00080c7f89 */ /* 0x00026200000e0000 */
[----:B------:R-:W-:Y:S01]  /*b3b0*/  MOV R9, R101 ;  /* 0x0000006500097202 */ /* 0x000fe20000000f00 */
[----:B------:R-:W-:Y:S01]  /*b3c0*/  CS2R R78, SRZ ;  /* 0x00000000004e7805 */ /* 0x000fe2000001ff00 */
[----:B------:R-:W-:Y:S01]  /*b3d0*/  PRMT R124, R11, 0x5410, R16 ;  /* 0x000054100b7c7816 */ /* 0x000fe20000000010 */
[----:B------:R-:W-:Y:S01]  /*b3e0*/  CS2R R76, SRZ ;  /* 0x00000000004c7805 */ /* 0x000fe2000001ff00 */
[----:B------:R-:W-:Y:S01]  /*b3f0*/  PRMT R122, R9, 0x5410, R10 ;  /* 0x00005410097a7816 */ /* 0x000fe2000000000a */
[----:B------:R-:W-:Y:S01]  /*b400*/  CS2R R46, SRZ ;  /* 0x00000000002e7805 */ /* 0x000fe2000001ff00 */
[----:B------:R-:W-:Y:S01]  /*b410*/  CS2R R44, SRZ ;  /* 0x00000000002c7805 */ /* 0x000fe2000001ff00 */
[----:B------:R-:W-:Y:S01]  /*b420*/  CS2R R74, SRZ ;  /* 0x00000000004a7805 */ /* 0x000fe2000001ff00 */
[----:B------:R-:W-:Y:S01]  /*b430*/  CS2R R72, SRZ ;  /* 0x0000000000487805 */ /* 0x000fe2000001ff00 */
        /* <DEDUP_REMOVED lines=22> */
.L_x_434:
[----:B--2---:R-:W-:Y:S05]  /*b5a0*/  BSYNC B0 ;  /* 0x0000000000007941 */ /* 0x004fea0003800000 */
.L_x_433:
[----:B------:R-:W-:Y:S01]  /*b5b0*/  ISETP.NE.AND P0, PT, R4, RZ, PT ;  /* 0x000000ff0400720c */ /* 0x000fe20003f05270 */
[----:B-----5:R-:W-:Y:S01]  /*b5c0*/  IMAD.MOV.U32 R11, RZ, RZ, R54 ;  /* 0x000000ffff0b7224 */ /* 0x020fe200078e0036 */
[----:B------:R-:W-:Y:S01]  /*b5d0*/  MOV R4, R53 ;  /* 0x0000003500047202 */ /* 0x000fe20000000f00 */
[----:B------:R-:W-:Y:S01]  /*b5e0*/  IMAD.MOV.U32 R10, RZ, RZ, R55 ;  /* 0x000000ffff0a7224 */ /* 0x000fe200078e0037 */
[----:B-1----:R1:W2:Y:S01]  /*b5f0*/  SHFL.IDX PT, R15, R6, 0x2, 0x181f ;  /* 0x00581f00060f7f89 */ /* 0x0022a200000e0000 */
        /* <DEDUP_REMOVED lines=9> */
[----:B---3--:R1:W3:Y:S01]  /*b690*/  SHFL.IDX PT, R14, R7, 0x2, 0x181f ;  /* 0x00581f00070e7f89 */ /* 0x0082e200000e0000 */
[----:B------:R-:W-:Y:S01]  /*b6a0*/  CS2R R42, SRZ ;  /* 0x00000000002a7805 */ /* 0x000fe2000001ff00 */
[----:B------:R-:W-:Y:S01]  /*b6b0*/  PRMT R112, R10, 0x5410, R11 ;  /* 0x000054100a707816 */ /* 0x000fe2000000000b */
[----:B------:R-:W-:Y:S01]  /*b6c0*/  IMAD.MOV.U32 R11, RZ, RZ, R46 ;  /* 0x000000ffff0b7224 */ /* 0x000fe200078e002e */
[----:B------:R-:W-:Y:S01]  /*b6d0*/  PRMT R111, R4, 0x5410, R9 ;  /* 0x00005410046f7816 */ /* 0x000fe20000000009 */
[----:B------:R-:W-:Y:S01]  /*b6e0*/  IMAD.MOV.U32 R9, RZ, RZ, R44 ;  /* 0x000000ffff097224 */ /* 0x000fe200078e002c */
[----:B------:R-:W-:Y:S01]  /*b6f0*/  MOV R10, R47 ;  /* 0x0000002f000a7202 */ /* 0x000fe20000000f00 */
[----:B------:R-:W-:Y:S01]  /*b700*/  IMAD.MOV.U32 R4, RZ, RZ, R45 ;  /* 0x000000ffff047224 */ /* 0x000fe200078e002d */
[----:B----4-:R1:W4:Y:S01]  /*b710*/  SHFL.IDX PT, R13, R5, 0x2, 0x181f ;  /* 0x00581f00050d7f89 */ /* 0x01032200000e0000 */
        /* <DEDUP_REMOVED lines=17> */
[----:B--23--:R-:W-:Y:S01]  /*b830*/  ISETP.GE.AND P0, PT, R225, c[0x0][0x27c], PT ;  /* 0x00009f00e1007a0c */ /* 0x00cfe20003f06270 */
[----:B------:R-:W-:Y:S01]  /*b840*/  CS2R R38, SRZ ;  /* 0x0000000000267805 */ /* 0x000fe2000001ff00 */
[----:B------:R-:W-:Y:S01]  /*b850*/  CS2R R36, SRZ ;  /* 0x0000000000247805 */ /* 0x000fe2000001ff00 */
[----:B------:R-:W-:Y:S01]  /*b860*/  CS2R R30, SRZ ;  /* 0x00000000001e7805 */ /* 0x000fe2000001ff00 */
[----:B------:R-:W-:-:S09]  /*b870*/  CS2R R28, SRZ ;  /* 0x00000000001c7805 */ /* 0x000fd2000001ff00 */
[----:B------:R-:W-:-:S04]  /*b880*/  @!P0 IMAD.WIDE R16, R225, 0x2, R14 ;  /* 0x00000002e1108825 */ /* 0x000fc800078e020e */
        /* <DEDUP_REMOVED lines=15> */
.L_x_436:
[----:B--23--:R-:W-:Y:S05]  /*b980*/  BSYNC B0 ;  /* 0x0000000000007941 */ /* 0x00cfea0003800000 */
.L_x_435:
[----:B-----5:R-:W-:Y:S01]  /*b990*/  IMAD.MOV.U32 R9, RZ, RZ, R40 ;  /* 0x000000ffff097224 */ /* 0x020fe200078e0028 */
[----:B------:R-:W-:Y:S01]  /*b9a0*/  MOV R4, R41 ;  /* 0x0000002900047202 */ /* 0x000fe20000000f00 */
[----:B-1----:R-:W-:Y:S01]  /*b9b0*/  IMAD.MOV.U32 R11, RZ, RZ, R42 ;  /* 0x000000ffff0b7224 */ /* 0x002fe200078e002a */
[----:B------:R1:W2:Y:S01]  /*b9c0*/  SHFL.IDX PT, R67, R6, 0x3, 0x181f ;  /* 0x00781f0006437f89 */ /* 0x0002a200000e0000 */
[----:B------:R-:W-:Y:S01]  /*b9d0*/  IMAD.MOV.U32 R10, RZ, RZ, R43 ;  /* 0x000000ffff0a7224 */ /* 0x000fe200078e002b */
[----:B------:R-:W-:Y:S01]  /*b9e0*/  PRMT R83, R4, 0x5410, R9 ;  /* 0x0000541004537816 */ /* 0x000fe20000000009 */
[----:B------:R-:W-:Y:S01]  /*b9f0*/  IMAD.MOV.U32 R4, RZ, RZ, R37 ;  /* 0x000000ffff047224 */ /* 0x000fe200078e0025 */
[----:B------:R-:W-:Y:S01]  /*ba00*/  MOV R9, R36 ;  /* 0x0000002400097202 */ /* 0x000fe20000000f00 */
[----:B------:R3:W4:Y:S01]  /*ba10*/  SHFL.IDX PT, R71, R5, 0x3, 0x181f ;  /* 0x00781f0005477f89 */ /* 0x00072200000e0000 */
[----:B------:R-:W-:Y:S01]  /*ba20*/  PRMT R92, R10, 0x5410, R11 ;  /* 0x000054100a5c7816 */ /* 0x000fe2000000000b */
[----:B------:R-:W-:Y:S01]  /*ba30*/  IMAD.MOV.U32 R11, RZ, RZ, R38 ;  /* 0x000000ffff0b7224 */ /* 0x000fe200078e0026 */
[----:B------:R-:W-:Y:S01]  /*ba40*/  PRMT R95, R4, 0x5410, R9 ;  /* 0x00005410045f7816 */ /* 0x000fe20000000009 */
[----:B------:R-:W-:Y:S01]  /*ba50*/  IMAD.MOV.U32 R10, RZ, RZ, R39 ;  /* 0x000000ffff0a7224 */ /* 0x000fe200078e0027 */
[----:B------:R2:W4:Y:S01]  /*ba60*/  SHFL.IDX PT, R66, R7, 0x3, 0x181f ;  /* 0x00781f0007427f89 */ /* 0x00052200000e0000 */
[----:B------:R-:W-:Y:S01]  /*ba70*/  IMAD.MOV.U32 R9, RZ, RZ, R32 ;  /* 0x000000ffff097224 */ /* 0x000fe200078e0020 */
[----:B------:R-:W-:Y:S01]  /*ba80*/  BSSY B0, `(.L_x_437) ;  /* 0x000002b000007945 */ /* 0x000fe20003800000 */
[----:B------:R-:W-:Y:S01]  /*ba90*/  IMAD.MOV.U32 R4, RZ, RZ, R33 ;  /* 0x000000ffff047224 */ /* 0x000fe200078e0021 */
[----:B------:R-:W-:Y:S01]  /*baa0*/  PRMT R96, R10, 0x5410, R11 ;  /* 0x000054100a607816 */ /* 0x000fe2000000000b */
[----:B------:R-:W-:Y:S01]  /*bab0*/  IMAD.MOV.U32 R11, RZ, RZ, R34 ;  /* 0x000000ffff0b7224 */ /* 0x000fe200078e0022 */
[----:B------:R-:W-:Y:S01]  /*bac0*/  MOV R10, R35 ;  /* 0x00000023000a7202 */ /* 0x000fe20000000f00 */
[----:B------:R4:W4:Y:S01]  /*bad0*/  SHFL.IDX PT, R70, R8, 0x3, 0x181f ;  /* 0x00781f0008467f89 */ /* 0x00092200000e0000 */
[----:B------:R-:W-:Y:S01]  /*bae0*/  PRMT R81, R4, 0x5410, R9 ;  /* 0x0000541004517816 */ /* 0x000fe20000000009 */
[----:B------:R-:W-:Y:S01]  /*baf0*/  CS2R R24, SRZ ;  /* 0x0000000000187805 */ /* 0x000fe2000001ff00 */
[----:B------:R-:W-:Y:S01]  /*bb00*/  MOV R4, R29 ;  /* 0x0000001d00047202 */ /* 0x000fe20000000f00 */
[----:B------:R-:W-:Y:S01]  /*bb10*/  CS2R R22, SRZ ;  /* 0x0000000000167805 */ /* 0x000fe2000001ff00 */
[----:B------:R-:W-:Y:S01]  /*bb20*/  PRMT R82, R10, 0x5410, R11 ;  /* 0x000054100a527816 */ /* 0x000fe2000000000b */
[----:B-1----:R-:W-:Y:S01]  /*bb30*/  IMAD.MOV.U32 R6, RZ, RZ, R31 ;  /* 0x000000ffff067224 */ /* 0x002fe200078e001f */
[----:B------:R-:W-:Y:S01]  /*bb40*/  CS2R R20, SRZ ;  /* 0x0000000000147805 */ /* 0x000fe2000001ff00 */
[----:B------:R-:W-:Y:S01]  /*bb50*/  CS2R R18, SRZ ;  /* 0x0000000000127805 */ /* 0x000fe2000001ff00 */
[----:B------:R-:W-:Y:S01]  /*bb60*/  CS2R R16, SRZ ;  /* 0x0000000000107805 */ /* 0x000fe2000001ff00 */
[----:B------:R-:W-:Y:S01]  /*bb70*/  CS2R R14, SRZ ;  /* 0x00000000000e7805 */ /* 0x000fe2000001ff00 */
[----:B---3--:R-:W-:Y:S01]  /*bb80*/  IMAD.MOV.U32 R5, RZ, RZ, R28 ;  /* 0x000000ffff057224 */ /* 0x008fe200078e001c */
[----:B----4-:R-:W-:Y:S01]  /*bb90*/  CS2R R12, SRZ ;  /* 0x00000000000c7805 */ /* 0x010fe2000001ff00 */
[----:B--2---:R-:W-:-:S03]  /*bba0*/  MOV R7, R30 ;  /* 0x0000001e00077202 */ /* 0x004fc60000000f00 */
[----:B------:R-:W-:Y:S02]  /*bbb0*/  PRMT R93, R4, 0x5410, R5 ;  /* 0x00005410045d7816 */ /* 0x000fe40000000005 */
[----:B------:R-:W-:Y:S01]  /*bbc0*/  PRMT R94, R6, 0x5410, R7 ;  /* 0x00005410065e7816 */ /* 0x000fe20000000007 */
[----:B------:R-:W-:Y:S05]  /*bbd0*/  @P6 BRA `(.L_x_438) ;  /* 0x0000015000006947 */ /* 0x000fea0003800000 */
[----:B------:R-:W-:Y:S01]  /*bbe0*/  ISETP.GE.AND P0, PT, R225, c[0x0][0x27c], PT ;  /* 0x00009f00e1007a0c */ /* 0x000fe20003f06270 */
[----:B------:R-:W-:Y:S01]  /*bbf0*/  CS2R R22, SRZ ;  /* 0x0000000000167805 */ /* 0x000fe2000001ff00 */
[----:B------:R-:W-:Y:S01]  /*bc00*/  CS2R R20, SRZ ;  /* 0x0000000000147805 */ /* 0x000fe2000001ff00 */
[----:B------:R-:W-:Y:S01]  /*bc10*/  CS2R R14, SRZ ;  /* 0x00000000000e7805 */ /* 0x000fe2000001ff00 */
[----:B------:R-:W-:-:S09]  /*bc20*/  CS2R R12, SRZ ;  /* 0x00000000000c7805 */ /* 0x000fd2000001ff00 */
[----:B------:R-:W-:-:S04]  /*bc30*/  @!P0 IMAD.WIDE R8, R225, 0x2, R66 ;  /* 0x00000002e1088825 */ /* 0x000fc800078e0242 */
[----:B------:R-:W-:Y:S01]  /*bc40*/  @!P0 IMAD.WIDE R6, R225, 0x2, R70 ;  /* 0x00000002e1068825 */ /* 0x000fe200078e0246 */
        /* <DEDUP_REMOVED lines=14> */
.L_x_438:
[----:B------:R-:W-:Y:S05]  /*bd30*/  BSYNC B0 ;  /* 0x0000000000007941 */ /* 0x000fea0003800000 */
.L_x_437:
        /* <DEDUP_REMOVED lines=8> */
[----:B------:R-:W-:Y:S01]  /*bdc0*/  PRMT R80, R7, 0x5410, R4 ;  /* 0x0000541007507816 */ /* 0x000fe20000000004 */
[----:B------:R-:W-:Y:S01]  /*bdd0*/  USEL UR4, UR4, 0x80, UP0 ;  /* 0x0000008004047887 */ /* 0x000fe20008000000 */
[----:B------:R-:W-:Y:S01]  /*bde0*/  MOV R4, R22 ;  /* 0x0000001600047202 */ /* 0x000fe20000000f00 */
[----:B------:R-:W-:Y:S01]  /*bdf0*/  IMAD.MOV.U32 R7, RZ, RZ, R23 ;  /* 0x000000ffff077224 */ /* 0x000fe200078e0017 */
[----:B------:R-:W-:Y:S01]  /*be00*/  PRMT R71, R5, 0x5410, R6 ;  /* 0x0000541005477816 */ /* 0x000fe20000000006 */
        /* <DEDUP_REMOVED lines=28> */
[----:B------:R-:W-:Y:S01]  /*bfd0*/  SHF.R.U32.HI R127, RZ, 0x10, R101 ;  /* 0x00000010ff7f7819 */ /* 0x000fe20000011665 */
[--C-:B------:R-:W-:Y:S01]  /*bfe0*/  HADD2.F32 R132, -RZ, R122.reuse.H0_H0 ;  /* 0x2000007aff847230 */ /* 0x100fe20000004100 */
[----:B------:R-:W-:Y:S01]  /*bff0*/  SHF.R.S32.HI R5, RZ, 0x1f, R4 ;  /* 0x0000001fff057819 */ /* 0x000fe20000011404 */
[----:B------:R-:W-:Y:S01]  /*c000*/  HADD2.F32 R122, -RZ, R122.H1_H1 ;  /* 0x3000007aff7a7230 */ /* 0x000fe20000004100 */
[----:B------:R-:W-:Y:S01]  /*c010*/  SHF.L.U32 R7, R4, 0x3, RZ ;  /* 0x0000000304077819 */ /* 0x000fe200000006ff */
[----:B------:R-:W-:Y:S01]  /*c020*/  HADD2.F32 R140, -RZ, R127.H0_H0 ;  /* 0x2000007fff8c7230 */ /* 0x000fe20000004100 */
[----:B------:R-:W-:Y:S01]  /*c030*/  LEA.HI R5, R5, R4, RZ, 0x3 ;  /* 0x0000000405057211 */ /* 0x000fe200078f18ff */
[--C-:B------:R-:W-:Y:S01]  /*c040*/  HADD2.F32 R138, -RZ, R125.reuse.H0_H0 ;  /* 0x2000007dff8a7230 */ /* 0x100fe20000004100 */
[----:B------:R-:W-:Y:S01]  /*c050*/  LOP3.LUT R7, R120, 0x38, R7, 0xf8, !PT ;  /* 0x0000003878077812 */ /* 0x000fe200078ef807 */
[----:B------:R-:W-:Y:S01]  /*c060*/  HADD2.F32 R125, -RZ, R125.H1_H1 ;  /* 0x3000007dff7d7230 */ /* 0x000fe20000004100 */
[----:B------:R-:W-:Y:S01]  /*c070*/  SHF.L.U32 R5, R5, 0xa, RZ ;  /* 0x0000000a05057819 */ /* 0x000fe200000006ff */
[----:B------:R-:W-:Y:S01]  /*c080*/  HADD2.F32 R127, -RZ, R124.H0_H0 ;  /* 0x2000007cff7f7230 */ /* 0x000fe20000004100 */
[----:B------:R-:W-:-:S02]  /*c090*/  LOP3.LUT R4, R7, R118, RZ, 0x3c, !PT ;  /* 0x0000007607047212 */ /* 0x000fc400078e3cff */
[----:B------:R-:W-:Y:S02]  /*c0a0*/  LOP3.LUT R5, R5, 0x7fffe000, RZ, 0xc0, !PT ;  /* 0x7fffe00005057812 */ /* 0x000fe400078ec0ff */
[----:B------:R-:W-:Y:S02]  /*c0b0*/  SHF.R.U64 R100, R100, 0x10, R101 ;  /* 0x0000001064647819 */ /* 0x000fe40000001265 */
[----:B------:R-:W-:Y:S02]  /*c0c0*/  IADD3 R4, R4, R5, R117 ;  /* 0x0000000504047210 */ /* 0x000fe40007ffe075 */
[----:B------:R-:W-:Y:S01]  /*c0d0*/  SHF.R.U64 R101, R106, 0x10, R107 ;  /* 0x000000106a657819 */ /* 0x000fe2000000126b */
[----:B------:R-:W-:Y:S01]  /*c0e0*/  HADD2.F32 R100, -RZ, R100.H0_H0 ;  /* 0x20000064ff647230 */ /* 0x000fe20000004100 */
[----:B------:R-:W-:Y:S02]  /*c0f0*/  SHF.L.U32 R121, R4, 0x1, RZ ;  /* 0x0000000104797819 */ /* 0x000fe400000006ff */
[----:B------:R-:W-:-:S02]  /*c100*/  SHF.R.U64 R104, R104, 0x10, R105 ;  /* 0x0000001068687819 */ /* 0x000fc40000001269 */
[----:B------:R-:W-:Y:S01]  /*c110*/  SHF.R.U32.HI R106, RZ, 0x10, R107 ;  /* 0x00000010ff6a7819 */ /* 0x000fe2000001166b */
[----:B------:R-:W2:Y:S01]  /*c120*/  LDS.128 R4, [R121+0x10080] ;  /* 0x0100800079047984 */ /* 0x000ea20000000c00 */
[----:B------:R-:W-:Y:S01]  /*c130*/  SHF.R.U32.HI R105, RZ, 0x10, R105 ;  /* 0x00000010ff697819 */ /* 0x000fe20000011669 */
[----:B------:R-:W-:Y:S01]  /*c140*/  HADD2.F32 R104, -RZ, R104.H0_H0 ;  /* 0x20000068ff687230 */ /* 0x000fe20000004100 */
[--C-:B------:R-:W-:Y:S01]  /*c150*/  SHF.R.U64 R102, R102, 0x10, R103.reuse ;  /* 0x0000001066667819 */ /* 0x100fe20000001267 */
[----:B------:R-:W-:Y:S01]  /*c160*/  HADD2.F32 R106, -RZ, R106.H0_H0 ;  /* 0x2000006aff6a7230 */ /* 0x000fe20000004100 */
[----:B------:R-:W-:Y:S01]  /*c170*/  SHF.R.U32.HI R103, RZ, 0x10, R103 ;  /* 0x00000010ff677819 */ /* 0x000fe20000011667 */
[----:B------:R-:W-:Y:S02]  /*c180*/  HADD2.F32 R144, -RZ, R105.H0_H0 ;  /* 0x20000069ff907230 */ /* 0x000fe40000004100 */
[----:B------:R-:W-:Y:S02]  /*c190*/  HADD2.F32 R105, -RZ, R124.H1_H1 ;  /* 0x3000007cff697230 */ /* 0x000fe40000004100 */
[----:B------:R-:W-:-:S02]  /*c1a0*/  HADD2.F32 R102, -RZ, R102.H0_H0 ;  /* 0x20000066ff667230 */ /* 0x000fc40000004100 */
[--C-:B-1----:R-:W-:Y:S02]  /*c1b0*/  HADD2.F32 R107, -RZ, R9.reuse.H0_H0 ;  /* 0x20000009ff6b7230 */ /* 0x102fe40000004100 */
[--C-:B------:R-:W-:Y:S02]  /*c1c0*/  HADD2.F32 R128, -RZ, R8.reuse.H0_H0 ;  /* 0x20000008ff807230 */ /* 0x100fe40000004100 */
[----:B------:R-:W-:Y:S01]  /*c1d0*/  HADD2.F32 R9, -RZ, R9.H1_H1 ;  /* 0x30000009ff097230 */ /* 0x000fe20000004100 */
[----:B------:R-:W-:Y:S01]  /*c1e0*/  FMUL.FTZ R136, R107, R132 ;  /* 0x000000846b887220 */ /* 0x000fe20000410000 */
[----:B------:R-:W-:Y:S01]  /*c1f0*/  HADD2.F32 R129, -RZ, R8.H1_H1 ;  /* 0x30000008ff817230 */ /* 0x000fe20000004100 */
[----:B------:R-:W-:Y:S01]  /*c200*/  FMUL.FTZ R146, R128, R122 ;  /* 0x0000007a80927220 */ /* 0x000fe20000410000 */
[--C-:B------:R-:W-:Y:S01]  /*c210*/  HADD2.F32 R8, -RZ, R10.reuse.H0_H0 ;  /* 0x2000000aff087230 */ /* 0x100fe20000004100 */
[----:B------:R-:W-:Y:S01]  /*c220*/  FMUL.FTZ R142, R9, R140 ;  /* 0x0000008c098e7220 */ /* 0x000fe20000410000 */
[----:B------:R-:W-:Y:S01]  /*c230*/  HADD2.F32 R130, -RZ, R10.H1_H1 ;  /* 0x3000000aff827230 */ /* 0x000fe20000004100 */
[----:B------:R-:W-:Y:S01]  /*c240*/  FMUL.FTZ R137, R129, R100 ;  /* 0x0000006481897220 */ /* 0x000fe20000410000 */
[----:B------:R-:W-:-:S02]  /*c250*/  HADD2.F32 R10, -RZ, R11.H0_H0 ;  /* 0x2000000bff0a7230 */ /* 0x000fc40000004100 */
[----:B------:R-:W-:-:S03]  /*c260*/  HADD2.F32 R11, -RZ, R11.H1_H1 ;  /* 0x3000000bff0b7230 */ /* 0x000fc60000004100 */
[----:B------:R-:W-:Y:S01]  /*c270*/  FMUL.FTZ R124, R10, R127 ;  /* 0x0000007f0a7c7220 */ /* 0x000fe20000410000 */
[--C-:B--2---:R-:W-:Y:S02]  /*c280*/  HADD2.F32 R131, -RZ, R5.reuse.H0_H0 ;  /* 0x20000005ff837230 */ /* 0x104fe40000004100 */
[----:B------:R-:W-:Y:S02]  /*c290*/  HADD2.F32 R5, -RZ, R5.H1_H1 ;  /* 0x30000005ff057230 */ /* 0x000fe40000004100 */
[--C-:B------:R-:W-:Y:S01]  /*c2a0*/  HADD2.F32 R133, -RZ, R4.reuse.H0_H0 ;  /* 0x20000004ff857230 */ /* 0x100fe20000004100 */
[C---:B------:R-:W-:Y:S01]  /*c2b0*/  FMUL.FTZ R132, R131.reuse, R132 ;  /* 0x0000008483847220 */ /* 0x040fe20000410000 */
[----:B------:R-:W-:Y:S01]  /*c2c0*/  HADD2.F32 R134, -RZ, R4.H1_H1 ;  /* 0x30000004ff867230 */ /* 0x000fe20000004100 */
[----:B------:R-:W-:Y:S01]  /*c2d0*/  FFMA.FTZ R136, R131, R138, R136 ;  /* 0x0000008a83887223 */ /* 0x000fe20000010088 */
[----:B------:R-:W-:Y:S01]  /*c2e0*/  HADD2.F32 R4, -RZ, R6.H0_H0 ;  /* 0x20000006ff047230 */ /* 0x000fe20000004100 */
[----:B------:R-:W-:Y:S01]  /*c2f0*/  FMUL.FTZ R140, R5, R140 ;  /* 0x0000008c058c7220 */ /* 0x000fe20000410000 */
[----:B------:R-:W-:Y:S01]  /*c300*/  HADD2.F32 R131, -RZ, R126.H1_H1 ;  /* 0x3000007eff837230 */ /* 0x000fe20000004100 */
[C---:B------:R-:W-:Y:S01]  /*c310*/  FMUL.FTZ R122, R133.reuse, R122 ;  /* 0x0000007a857a7220 */ /* 0x040fe20000410000 */
[----:B------:R-:W-:Y:S01]  /*c320*/  HADD2.F32 R135, -RZ, R6.H1_H1 ;  /* 0x30000006ff877230 */ /* 0x000fe20000004100 */
[----:B------:R-:W-:Y:S01]  /*c330*/  FFMA.FTZ R146, R133, R125, R146 ;  /* 0x0000007d85927223 */ /* 0x000fe20000010092 */
[----:B------:R-:W-:Y:S01]  /*c340*/  HADD2.F32 R133, -RZ, R126.H0_H0 ;  /* 0x2000007eff857230 */ /* 0x000fe20000004100 */
[----:B------:R-:W-:Y:S01]  /*c350*/  FFMA.FTZ R5, R5, R144, R142 ;  /* 0x0000009005057223 */ /* 0x000fe2000001008e */
[----:B------:R-:W-:Y:S01]  /*c360*/  HADD2.F32 R142, -RZ, R103.H0_H0 ;  /* 0x20000067ff8e7230 */ /* 0x000fe20000004100 */
[-C--:B------:R-:W-:Y:S01]  /*c370*/  FMUL.FTZ R126, R8, R105.reuse ;  /* 0x00000069087e7220 */ /* 0x080fe20000410000 */
[--C-:B------:R-:W-:Y:S01]  /*c380*/  HADD2.F32 R6, -RZ, R7.reuse.H0_H0 ;  /* 0x20000007ff067230 */ /* 0x100fe20000004100 */
[C---:B------:R-:W-:Y:S01]  /*c390*/  FMUL.FTZ R105, R4.reuse, R105 ;  /* 0x0000006904697220 */ /* 0x040fe20000410000 */
[----:B------:R-:W-:Y:S01]  /*c3a0*/  HADD2.F32 R7, -RZ, R7.H1_H1 ;  /* 0x30000007ff077230 */ /* 0x000fe20000004100 */
[----:B------:R-:W-:Y:S01]  /*c3b0*/  FFMA.FTZ R103, R4, R131, R126 ;  /* 0x0000008304677223 */ /* 0x000fe2000001007e */
[----:B------:R-:W-:Y:S01]  /*c3c0*/  F2FP.PACK_AB R5, R5, R136 ;  /* 0x000000880505723e */ /* 0x000fe200000000ff */
[----:B------:R-:W-:-:S02]  /*c3d0*/  FMUL.FTZ R4, R11, R142 ;  /* 0x0000008e0b047220 */ /* 0x000fc40000410000 */
[C---:B------:R-:W-:Y:S02]  /*c3e0*/  FMUL.FTZ R142, R7.reuse, R142 ;  /* 0x0000008e078e7220 */ /* 0x040fe40000410000 */
[----:B------:R-:W-:Y:S01]  /*c3f0*/  FFMA.FTZ R7, R7, R106, R4 ;  /* 0x0000006a07077223 */ /* 0x000fe20000010004 */
[----:B------:R-:W-:Y:S01]  /*c400*/  HADD2.F32 R4, -RZ, R101.H0_H0 ;  /* 0x20000065ff047230 */ /* 0x000fe20000004100 */
[----:B------:R-:W-:Y:S02]  /*c410*/  FMUL.FTZ R127, R6, R127 ;  /* 0x0000007f067f7220 */ /* 0x000fe40000410000 */
[----:B------:R-:W-:Y:S02]  /*c420*/  FFMA.FTZ R101, R134, R104, R137 ;  /* 0x0000006886657223 */ /* 0x000fe40000010089 */
[----:B------:R-:W-:Y:S02]  /*c430*/  FFMA.FTZ R124, R6, R133, R124 ;  /* 0x00000085067c7223 */ /* 0x000fe4000001007c */
[----:B------:R-:W-:-:S02]  /*c440*/  FMUL.FTZ R100, R134, R100 ;  /* 0x0000006486647220 */ /* 0x000fc40000410000 */
[----:B------:R-:W-:Y:S01]  /*c450*/  FMUL.FTZ R137, R135, R102 ;  /* 0x0000006687897220 */ /* 0x000fe20000410000 */
[----:B------:R-:W-:Y:S01]  /*c460*/  F2FP.PACK_AB R7, R7, R124 ;  /* 0x0000007c0707723e */ /* 0x000fe200000000ff */
[----:B------:R-:W-:Y:S02]  /*c470*/  FMUL.FTZ R6, R130, R102 ;  /* 0x0000006682067220 */ /* 0x000fe40000410000 */
[----:B------:R-:W-:Y:S02]  /*c480*/  FFMA.FTZ R127, R10, R133, -R127 ;  /* 0x000000850a7f7223 */ /* 0x000fe4000001087f */
[----:B------:R-:W-:Y:S02]  /*c490*/  FFMA.FTZ R132, R107, R138, -R132 ;  /* 0x0000008a6b847223 */ /* 0x000fe40000010884 */
[----:B------:R-:W-:Y:S02]  /*c4a0*/  FFMA.FTZ R9, R9, R144, -R140 ;  /* 0x0000009009097223 */ /* 0x000fe4000001088c */
[----:B------:R-:W-:-:S02]  /*c4b0*/  FFMA.FTZ R122, R128, R125, -R122 ;  /* 0x0000007d807a7223 */ /* 0x000fc4000001087a */
[----:B------:R-:W-:Y:S01]  /*c4c0*/  FFMA.FTZ R105, R8, R131, -R105 ;  /* 0x0000008308697223 */ /* 0x000fe20000010869 */
[----:B------:R-:W-:Y:S01]  /*c4d0*/  F2FP.PACK_AB R9, R9, R132 ;  /* 0x000000840909723e */ /* 0x000fe200000000ff */
[----:B------:R-:W-:Y:S02]  /*c4e0*/  FFMA.FTZ R142, R11, R106, -R142 ;  /* 0x0000006a0b8e7223 */ /* 0x000fe4000001088e */
[----:B------:R-:W-:Y:S02]  /*c4f0*/  FFMA.FTZ R129, R129, R104, -R100 ;  /* 0x0000006881817223 */ /* 0x000fe40000010864 */
[-C--:B------:R-:W-:Y:S01]  /*c500*/  FFMA.FTZ R10, R130, R4.reuse, -R137 ;  /* 0x00000004820a7223 */ /* 0x080fe20000010889 */
[----:B------:R-:W-:Y:S01]  /*c510*/  F2FP.PACK_AB R11, R142, R127 ;  /* 0x0000007f8e0b723e */ /* 0x000fe200000000ff */
[----:B------:R-:W-:Y:S01]  /*c520*/  FFMA.FTZ R6, R135, R4, R6 ;  /* 0x0000000487067223 */ /* 0x000fe20000010006 */
[----:B------:R-:W-:Y:S02]  /*c530*/  F2FP.PACK_AB R8, R129, R122 ;  /* 0x0000007a8108723e */ /* 0x000fe400000000ff */
[----:B------:R-:W-:-:S02]  /*c540*/  F2FP.PACK_AB R10, R10, R105 ;  /* 0x000000690a0a723e */ /* 0x000fc400000000ff */
[----:B------:R-:W-:Y:S02]  /*c550*/  F2FP.PACK_AB R4, R101, R146 ;  /* 0x000000926504723e */ /* 0x000fe400000000ff */
[----:B------:R-:W-:Y:S01]  /*c560*/  F2FP.PACK_AB R6, R6, R103 ;  /* 0x000000670606723e */ /* 0x000fe200000000ff */
[----:B------:R1:W-:Y:S04]  /*c570*/  STS.128 [R119+0x10080], R8 ;  /* 0x0100800877007388 */ /* 0x0003e80000000c00 */
[----:B------:R1:W-:Y:S02]  /*c580*/  STS.128 [R121+0x10080], R4 ;  /* 0x0100800479007388 */ /* 0x0003e40000000c00 */
.L_x_442:
[----:B------:R-:W-:Y:S05]  /*c590*/  BSYNC B0 ;  /* 0x0000000000007941 */ /* 0x000fea0003800000 */
.L_x_441:
[----:B------:R-:W-:-:S13]  /*c5a0*/  ISETP.GE.AND P0, PT, R219, c[0x0][0x27c], PT ;  /* 0x00009f00db007a0c */ /* 0x000fda0003f06270 */
[----:B------:R-:W-:Y:S05]  /*c5b0*/  @P0 BRA `(.L_x_440) ;  /* 0x0000067000000947 */ /* 0x000fea0003800000 */
[----:B-1----:R-:W-:Y:S01]  /*c5c0*/  SHF.R.S32.HI R4, RZ, 0x1f, R219 ;  /* 0x0000001fff047819 */ /* 0x002fe200000114db */
[----:B------:R-:W-:Y:S01]  /*c5d0*/  HADD2.F32 R124, -RZ, R114.H0_H0 ;  /* 0x20000072ff7c7230 */ /* 0x000fe20000004100 */
[----:B------:R-:W-:Y:S01]  /*c5e0*/  SHF.R.U32.HI R102, RZ, 0x10, R85 ;  /* 0x00000010ff667819 */ /* 0x000fe20000011655 */
[--C-:B------:R-:W-:Y:S01]  /*c5f0*/  HADD2.F32 R106, -RZ, R113.reuse.H0_H0 ;  /* 0x20000071ff6a7230 */ /* 0x100fe20000004100 */
[CC--:B------:R-:W-:Y:S01]  /*c600*/  LEA.HI R5, R4.reuse, R219.reuse, RZ, 0x3 ;  /* 0x000000db04057211 */ /* 0x0c0fe200078f18ff */
[----:B------:R-:W-:Y:S01]  /*c610*/  HADD2.F32 R132, -RZ, R116.H0_H0 ;  /* 0x20000074ff847230 */ /* 0x000fe20000004100 */
[----:B------:R-:W-:Y:S01]  /*c620*/  LEA.HI R7, R4, R219, RZ, 0x6 ;  /* 0x000000db04077211 */ /* 0x000fe200078f30ff */
[----:B------:R-:W-:Y:S01]  /*c630*/  HADD2.F32 R102, -RZ, R102.H0_H0 ;  /* 0x20000066ff667230 */ /* 0x000fe20000004100 */
[----:B------:R-:W-:Y:S01]  /*c640*/  LEA.HI.SX32 R123, R5, R123, 0x1d ;  /* 0x0000007b057b7211 */ /* 0x000fe200078feaff */
[----:B------:R-:W-:Y:S01]  /*c650*/  HADD2.F32 R113, -RZ, R113.H1_H1 ;  /* 0x30000071ff717230 */ /* 0x000fe20000004100 */
[----:B------:R-:W-:Y:S01]  /*c660*/  LOP3.LUT R5, R120, 0x38, R5, 0xf8, !PT ;  /* 0x0000003878057812 */ /* 0x000fe200078ef805 */
[--C-:B------:R-:W-:Y:S01]  /*c670*/  HADD2.F32 R122, -RZ, R115.reuse.H0_H0 ;  /* 0x20000073ff7a7230 */ /* 0x100fe20000004100 */
[----:B------:R-:W-:Y:S01]  /*c680*/  SHF.R.S32.HI R4, RZ, 0x1f, R123 ;  /* 0x0000001fff047819 */ /* 0x000fe2000001147b */
[----:B------:R-:W-:Y:S01]  /*c690*/  HADD2.F32 R115, -RZ, R115.H1_H1 ;  /* 0x30000073ff737230 */ /* 0x000fe20000004100 */
[----:B------:R-:W-:-:S02]  /*c6a0*/  LOP3.LUT R6, R5, R118, RZ, 0x3c, !PT ;  /* 0x0000007605067212 */ /* 0x000fc400078e3cff */
[----:B------:R-:W-:Y:S02]  /*c6b0*/  SHF.L.U32 R5, R123, 0x3, RZ ;  /* 0x000000037b057819 */ /* 0x000fe400000006ff */
[----:B------:R-:W-:Y:S02]  /*c6c0*/  LEA.HI R4, R4, R123, RZ, 0x3 ;  /* 0x0000007b04047211 */ /* 0x000fe400078f18ff */
[----:B------:R-:W-:Y:S02]  /*c6d0*/  SHF.L.U32 R7, R7, 0x7, RZ ;  /* 0x0000000707077819 */ /* 0x000fe400000006ff */
[----:B------:R-:W-:Y:S02]  /*c6e0*/  LOP3.LUT R5, R120, 0x38, R5, 0xf8, !PT ;  /* 0x0000003878057812 */ /* 0x000fe400078ef805 */
[----:B------:R-:W-:Y:S02]  /*c6f0*/  SHF.L.U32 R4, R4, 0xa, RZ ;  /* 0x0000000a04047819 */ /* 0x000fe400000006ff */
[----:B------:R-:W-:-:S02]  /*c700*/  LOP3.LUT R7, R7, 0x7fffe000, RZ, 0xc0, !PT ;  /* 0x7fffe00007077812 */ /* 0x000fc400078ec0ff */
[----:B------:R-:W-:Y:S02]  /*c710*/  LOP3.LUT R118, R5, R118, RZ, 0x3c, !PT ;  /* 0x0000007605767212 */ /* 0x000fe400078e3cff */
[----:B------:R-:W-:Y:S02]  /*c720*/  LOP3.LUT R4, R4, 0x7fffe000, RZ, 0xc0, !PT ;  /* 0x7fffe00004047812 */ /* 0x000fe400078ec0ff */
[--C-:B------:R-:W-:Y:S02]  /*c730*/  IADD3 R6, R6, R7, R117.reuse ;  /* 0x0000000706067210 */ /* 0x100fe40007ffe075 */
[----:B------:R-:W-:Y:S02]  /*c740*/  IADD3 R4, R118, R4, R117 ;  /* 0x0000000476047210 */ /* 0x000fe40007ffe075 */
[----:B------:R-:W-:Y:S02]  /*c750*/  SHF.L.U32 R100, R6, 0x1, RZ ;  /* 0x0000000106647819 */ /* 0x000fe400000006ff */
[----:B------:R-:W-:-:S02]  /*c760*/  SHF.L.U32 R101, R4, 0x1, RZ ;  /* 0x0000000104657819 */ /* 0x000fc400000006ff */
[--C-:B------:R-:W-:Y:S01]  /*c770*/  SHF.R.U64 R88, R88, 0x10, R89.reuse ;  /* 0x0000001058587819 */ /* 0x100fe20000001259 */
[----:B------:R-:W1:Y:S01]  /*c780*/  LDS.128 R8, [R100+0x10080] ;  /* 0x0100800064087984 */ /* 0x000e620000000c00 */
[----:B------:R-:W-:Y:S02]  /*c790*/  SHF.R.U32.HI R89, RZ, 0x10, R89 ;  /* 0x00000010ff597819 */ /* 0x000fe40000011659 */
[----:B------:R-:W-:Y:S01]  /*c7a0*/  SHF.R.U64 R84, R84, 0x10, R85 ;  /* 0x0000001054547819 */ /* 0x000fe20000001255 */
[----:B------:R-:W2:Y:S01]  /*c7b0*/  LDS.128 R4, [R101+0x10080] ;  /* 0x0100800065047984 */ /* 0x000ea20000000c00 */
[--C-:B------:R-:W-:Y:S01]  /*c7c0*/  SHF.R.U64 R85, R90, 0x10, R91.reuse ;  /* 0x000000105a557819 */ /* 0x100fe2000000125b */
[----:B------:R-:W-:Y:S01]  /*c7d0*/  HADD2.F32 R128, -RZ, R89.H0_H0 ;  /* 0x20000059ff807230 */ /* 0x000fe20000004100 */
[----:B------:R-:W-:Y:S01]  /*c7e0*/  SHF.R.U32.HI R90, RZ, 0x10, R91 ;  /* 0x00000010ff5a7819 */ /* 0x000fe2000001165b */
[----:B------:R-:W-:Y:S01]  /*c7f0*/  HADD2.F32 R88, -RZ, R88.H0_H0 ;  /* 0x20000058ff587230 */ /* 0x000fe20000004100 */
[----:B------:R-:W-:-:S02]  /*c800*/  SHF.R.U64 R86, R86, 0x10, R87 ;  /* 0x0000001056567819 */ /* 0x000fc40000001257 */
[----:B------:R-:W-:Y:S01]  /*c810*/  SHF.R.U32.HI R87, RZ, 0x10, R87 ;  /* 0x00000010ff577819 */ /* 0x000fe20000011657 */
[----:B------:R-:W-:Y:S02]  /*c820*/  HADD2.F32 R134, -RZ, R90.H0_H0 ;  /* 0x2000005aff867230 */ /* 0x000fe40000004100 */
[--C-:B-1----:R-:W-:Y:S02]  /*c830*/  HADD2.F32 R103, -RZ, R9.reuse.H1_H1 ;  /* 0x30000009ff677230 */ /* 0x102fe40000004100 */
[----:B------:R-:W-:Y:S02]  /*c840*/  HADD2.F32 R91, -RZ, R9.H0_H0 ;  /* 0x20000009ff5b7230 */ /* 0x000fe40000004100 */
[----:B------:R-:W-:Y:S01]  /*c850*/  HADD2.F32 R9, -RZ, R11.H0_H0 ;  /* 0x2000000bff097230 */ /* 0x000fe20000004100 */
[----:B------:R-:W-:Y:S01]  /*c860*/  FMUL.FTZ R126, R103, R102 ;  /* 0x00000066677e7220 */ /* 0x000fe20000410000 */
[--C-:B--2---:R-:W-:Y:S01]  /*c870*/  HADD2.F32 R117, -RZ, R5.reuse.H1_H1 ;  /* 0x30000005ff757230 */ /* 0x104fe20000004100 */
[----:B------:R-:W-:Y:S01]  /*c880*/  FMUL.FTZ R120, R91, R106 ;  /* 0x0000006a5b787220 */ /* 0x000fe20000410000 */
[----:B------:R-:W-:Y:S01]  /*c890*/  HADD2.F32 R107, -RZ, R5.H0_H0 ;  /* 0x20000005ff6b7230 */ /* 0x000fe20000004100 */
[----:B------:R-:W-:Y:S01]  /*c8a0*/  FMUL.FTZ R130, R9, R124 ;  /* 0x0000007c09827220 */ /* 0x000fe20000410000 */
[----:B------:R-:W-:Y:S01]  /*c8b0*/  HADD2.F32 R5, -RZ, R7.H0_H0 ;  /* 0x20000007ff057230 */ /* 0x000fe20000004100 */
[C---:B------:R-:W-:Y:S01]  /*c8c0*/  FMUL.FTZ R102, R117.reuse, R102 ;  /* 0x0000006675667220 */ /* 0x040fe20000410000 */
[----:B------:R-:W-:Y:S01]  /*c8d0*/  HADD2.F32 R104, -RZ, R8.H0_H0 ;  /* 0x20000008ff687230 */ /* 0x000fe20000004100 */
[----:B------:R-:W-:Y:S01]  /*c8e0*/  FFMA.FTZ R117, R117, R128, R126 ;  /* 0x0000008075757223 */ /* 0x000fe2000001007e */
[----:B------:R-:W-:Y:S01]  /*c8f0*/  HADD2.F32 R11, -RZ, R11.H1_H1 ;  /* 0x3000000bff0b7230 */ /* 0x000fe20000004100 */
[C---:B------:R-:W-:Y:S01]  /*c900*/  FMUL.FTZ R124, R5.reuse, R124 ;  /* 0x0000007c057c7220 */ /* 0x040fe20000410000 */
[----:B------:R-:W-:Y:S01]  /*c910*/  HADD2.F32 R126, -RZ, R87.H0_H0 ;  /* 0x20000057ff7e7230 */ /* 0x000fe20000004100 */
[----:B------:R-:W-:Y:S01]  /*c920*/  FFMA.FTZ R130, R5, R132, R130 ;  /* 0x0000008405827223 */ /* 0x000fe20000010082 */
[----:B------:R-:W-:Y:S01]  /*c930*/  HADD2.F32 R118, -RZ, R4.H0_H0 ;  /* 0x20000004ff767230 */ /* 0x000fe20000004100 */
[-C--:B------:R-:W-:Y:S01]  /*c940*/  FMUL.FTZ R5, R104, R113.reuse ;  /* 0x0000007168057220 */ /* 0x080fe20000410000 */
[----:B------:R-:W-:Y:S01]  /*c950*/  HADD2.F32 R105, -RZ, R8.H1_H1 ;  /* 0x30000008ff697230 */ /* 0x000fe20000004100 */
[-C--:B------:R-:W-:Y:S01]  /*c960*/  FMUL.FTZ R90, R11, R126.reuse ;  /* 0x0000007e0b5a7220 */ /* 0x080fe20000410000 */
[----:B------:R-:W-:Y:S01]  /*c970*/  HADD2.F32 R7, -RZ, R7.H1_H1 ;  /* 0x30000007ff077230 */ /* 0x000fe20000004100 */
[C---:B------:R-:W-:Y:S01]  /*c980*/  FMUL.FTZ R113, R118.reuse, R113 ;  /* 0x0000007176717220 */ /* 0x040fe20000410000 */
[----:B------:R-:W-:Y:S01]  /*c990*/  HADD2.F32 R8, -RZ, R10.H0_H0 ;  /* 0x2000000aff087230 */ /* 0x000fe20000004100 */
[----:B------:R-:W-:Y:S01]  /*c9a0*/  FFMA.FTZ R118, R118, R115, R5 ;  /* 0x0000007376767223 */ /* 0x000fe20000010005 */
[----:B------:R-:W-:Y:S01]  /*c9b0*/  HADD2.F32 R87, -RZ, R114.H1_H1 ;  /* 0x30000072ff577230 */ /* 0x000fe20000004100 */
[----:B------:R-:W-:Y:S01]  /*c9c0*/  FMUL.FTZ R126, R7, R126 ;  /* 0x0000007e077e7220 */ /* 0x000fe20000410000 */
[----:B------:R-:W-:Y:S01]  /*c9d0*/  HADD2.F32 R119, -RZ, R4.H1_H1 ;  /* 0x30000004ff777230 */ /* 0x000fe20000004100 */
[C---:B------:R-:W-:Y:S01]  /*c9e0*/  FMUL.FTZ R106, R107.reuse, R106 ;  /* 0x0000006a6b6a7220 */ /* 0x040fe20000410000 */
[----:B------:R-:W-:Y:S01]  /*c9f0*/  HADD2.F32 R4, -RZ, R6.H0_H0 ;  /* 0x20000006ff047230 */ /* 0x000fe20000004100 */
[----:B------:R-:W-:Y:S01]  /*ca00*/  FFMA.FTZ R120, R107, R122, R120 ;  /* 0x0000007a6b787223 */ /* 0x000fe20000010078 */
[----:B------:R-:W-:Y:S01]  /*ca10*/  HADD2.F32 R5, -RZ, R116.H1_H1 ;  /* 0x30000074ff057230 */ /* 0x000fe20000004100 */
[----:B------:R-:W-:Y:S01]  /*ca20*/  FFMA.FTZ R7, R7, R134, R90 ;  /* 0x0000008607077223 */ /* 0x000fe2000001005a */
[----:B------:R-:W-:Y:S01]  /*ca30*/  HADD2.F32 R10, -RZ, R10.H1_H1 ;  /* 0x3000000aff0a7230 */ /* 0x000fe20000004100 */
[-C--:B------:R-:W-:Y:S01]  /*ca40*/  FMUL.FTZ R89, R8, R87.reuse ;  /* 0x0000005708597220 */ /* 0x080fe20000410000 */
[----:B------:R-:W-:Y:S01]  /*ca50*/  HADD2.F32 R90, -RZ, R84.H0_H0 ;  /* 0x20000054ff5a7230 */ /* 0x000fe20000004100 */
[C---:B------:R-:W-:Y:S01]  /*ca60*/  FMUL.FTZ R87, R4.reuse, R87 ;  /* 0x0000005704577220 */ /* 0x040fe20000410000 */
[----:B------:R-:W-:Y:S01]  /*ca70*/  HADD2.F32 R107, -RZ, R86.H0_H0 ;  /* 0x20000056ff6b7230 */ /* 0x000fe20000004100 */
[----:B------:R-:W-:Y:S01]  /*ca80*/  FFMA.FTZ R84, R4, R5, R89 ;  /* 0x0000000504547223 */ /* 0x000fe20000010059 */
[----:B------:R-:W-:Y:S01]  /*ca90*/  HADD2.F32 R6, -RZ, R6.H1_H1 ;  /* 0x30000006ff067230 */ /* 0x000fe20000004100 */
[----:B------:R-:W-:Y:S01]  /*caa0*/  FMUL.FTZ R4, R105, R90 ;  /* 0x0000005a69047220 */ /* 0x000fe20000410000 */
[----:B------:R-:W-:Y:S01]  /*cab0*/  HADD2.F32 R89, -RZ, R85.H0_H0 ;  /* 0x20000055ff597230 */ /* 0x000fe20000004100 */
[----:B------:R-:W-:Y:S01]  /*cac0*/  FMUL.FTZ R85, R10, R107 ;  /* 0x0000006b0a557220 */ /* 0x000fe20000410000 */
[----:B------:R-:W-:Y:S01]  /*cad0*/  F2FP.PACK_AB R7, R7, R130 ;  /* 0x000000820707723e */ /* 0x000fe200000000ff */
[----:B------:R-:W-:-:S02]  /*cae0*/  FMUL.FTZ R90, R119, R90 ;  /* 0x0000005a775a7220 */ /* 0x000fc40000410000 */
[----:B------:R-:W-:Y:S02]  /*caf0*/  FMUL.FTZ R107, R6, R107 ;  /* 0x0000006b066b7220 */ /* 0x000fe40000410000 */
[----:B------:R-:W-:Y:S01]  /*cb00*/  FFMA.FTZ R87, R8, R5, -R87 ;  /* 0x0000000508577223 */ /* 0x000fe20000010857 */
[----:B------:R-:W-:Y:S01]  /*cb10*/  F2FP.PACK_AB R5, R117, R120 ;  /* 0x000000787505723e */ /* 0x000fe200000000ff */
        /* <DEDUP_REMOVED lines=8> */
[----:B------:R-:W-:Y:S02]  /*cba0*/  FFMA.FTZ R10, R10, R89, -R107 ;  /* 0x000000590a0a7223 */ /* 0x000fe4000001086b */
[----:B------:R-:W-:Y:S01]  /*cbb0*/  FFMA.FTZ R119, R119, R88, R4 ;  /* 0x0000005877777223 */ /* 0x000fe20000010004 */
[----:B------:R-:W-:Y:S01]  /*cbc0*/  F2FP.PACK_AB R8, R8, R113 ;  /* 0x000000710808723e */ /* 0x000fe200000000ff */
[----:B------:R-:W-:Y:S01]  /*cbd0*/  FFMA.FTZ R85, R6, R89, R85 ;  /* 0x0000005906557223 */ /* 0x000fe20000010055 */
[----:B------:R-:W-:Y:S02]  /*cbe0*/  F2FP.PACK_AB R10, R10, R87 ;  /* 0x000000570a0a723e */ /* 0x000fe400000000ff */
[----:B------:R-:W-:Y:S02]  /*cbf0*/  F2FP.PACK_AB R4, R119, R118 ;  /* 0x000000767704723e */ /* 0x000fe400000000ff */
[----:B------:R-:W-:Y:S01]  /*cc00*/  F2FP.PACK_AB R6, R85, R84 ;  /* 0x000000545506723e */ /* 0x000fe200000000ff */
[----:B------:R1:W-:Y:S04]  /*cc10*/  STS.128 [R100+0x10080], R8 ;  /* 0x0100800864007388 */ /* 0x0003e80000000c00 */
[----:B------:R1:W-:Y:S02]  /*cc20*/  STS.128 [R101+0x10080], R4 ;  /* 0x0100800465007388 */ /* 0x0003e40000000c00 */
.L_x_440:
[----:B------:R-:W-:Y:S05]  /*cc30*/  BSYNC B1 ;  /* 0x0000000000017941 */ /* 0x000fea0003800000 */
.L_x_439:
[----:B------:R-:W-:Y:S01]  /*cc40*/  IADD3 R84, R51, 0x20, RZ ;  /* 0x0000002033547810 */ /* 0x000fe20007ffe0ff */
[----:B------:R-:W-:Y:S03]  /*cc50*/  BSSY B1, `(.L_x_443) ;  /* 0x00000db000017945 */ /* 0x000fe60003800000 */
[----:B------:R-:W-:-:S13]  /*cc60*/  ISETP.GE.AND P0, PT, R84, UR4, PT ;  /* 0x0000000454007c0c */ /* 0x000fda000bf06270 */
[----:B------:R-:W-:Y:S05]  /*cc70*/  @P0 BRA `(.L_x_444) ;  /* 0x00000d8000000947 */ /* 0x000fea0003800000 */
[----:B------:R-:W-:Y:S01]  /*cc80*/  ISETP.GE.AND P0, PT, R225, c[0x0][0x27c], PT ;  /* 0x00009f00e1007a0c */ /* 0x000fe20003f06270 */
[----:B------:R-:W-:Y:S01]  /*cc90*/  IMAD.SHL.U32 R90, R84, 0x40, RZ ;  /* 0x00000040545a7824 */ /* 0x000fe200078e00ff */
[----:B-1----:R-:W-:Y:S01]  /*cca0*/  SHF.R.S32.HI R5, RZ, 0x1f, R84 ;  /* 0x0000001fff057819 */ /* 0x002fe20000011454 */
        /* <DEDUP_REMOVED lines=10> */
[----:B------:R-:W-:Y:S01]  /*cd50*/  HADD2.F32 R102, -RZ, R109.H0_H0 ;  /* 0x2000006dff667230 */ /* 0x000fe20000004100 */
[----:B------:R-:W-:Y:S01]  /*cd60*/  LOP3.LUT R87, R90, 0x38, R225, 0xf8, !PT ;  /* 0x000000385a577812 */ /* 0x000fe200078ef8e1 */
[----:B------:R-:W-:Y:S01]  /*cd70*/  HADD2.F32 R116, -RZ, R111.H0_H0 ;  /* 0x2000006fff747230 */ /* 0x000fe20000004100 */
[----:B------:R-:W-:Y:S01]  /*cd80*/  SHF.R.S32.HI R5, RZ, 0x1f, R4 ;  /* 0x0000001fff057819 */ /* 0x000fe20000011404 */
[----:B------:R-:W-:Y:S01]  /*cd90*/  HADD2.F32 R109, -RZ, R109.H1_H1 ;  /* 0x3000006dff6d7230 */ /* 0x000fe20000004100 */
[----:B------:R-:W-:Y:S01]  /*cda0*/  SHF.L.U32 R7, R4, 0x3, RZ ;  /* 0x0000000304077819 */ /* 0x000fe200000006ff */
[----:B------:R-:W-:Y:S01]  /*cdb0*/  HADD2.F32 R124, -RZ, R111.H1_H1 ;  /* 0x3000006fff7c7230 */ /* 0x000fe20000004100 */
[----:B------:R-:W-:Y:S01]  /*cdc0*/  LEA.HI R5, R5, R4, RZ, 0x3 ;  /* 0x0000000405057211 */ /* 0x000fe200078f18ff */
[--C-:B------:R-:W-:Y:S01]  /*cdd0*/  HADD2.F32 R107, -RZ, R112.reuse.H1_H1 ;  /* 0x30000070ff6b7230 */ /* 0x100fe20000004100 */
[----:B------:R-:W-:Y:S01]  /*cde0*/  LOP3.LUT R87, R87, R88, RZ, 0x3c, !PT ;  /* 0x0000005857577212 */ /* 0x000fe200078e3cff */
[----:B------:R-:W-:Y:S01]  /*cdf0*/  HADD2.F32 R111, -RZ, R112.H0_H0 ;  /* 0x20000070ff6f7230 */ /* 0x000fe20000004100 */
[----:B------:R-:W-:-:S02]  /*ce00*/  LOP3.LUT R7, R90, 0x38, R7, 0xf8, !PT ;  /* 0x000000385a077812 */ /* 0x000fc400078ef807 */
[----:B------:R-:W-:Y:S02]  /*ce10*/  SHF.L.U32 R5, R5, 0xa, RZ ;  /* 0x0000000a05057819 */ /* 0x000fe400000006ff */
[----:B------:R-:W-:Y:S02]  /*ce20*/  IADD3 R87, R84, R87, RZ ;  /* 0x0000005754577210 */ /* 0x000fe40007ffe0ff */
[----:B------:R-:W-:Y:S02]  /*ce30*/  LOP3.LUT R4, R7, R88, RZ, 0x3c, !PT ;  /* 0x0000005807047212 */ /* 0x000fe400078e3cff */
[----:B------:R-:W-:Y:S02]  /*ce40*/  LOP3.LUT R5, R5, 0x7fffe000, RZ, 0xc0, !PT ;  /* 0x7fffe00005057812 */ /* 0x000fe400078ec0ff */
[----:B------:R-:W-:Y:S02]  /*ce50*/  SHF.L.U32 R87, R87, 0x1, RZ ;  /* 0x0000000157577819 */ /* 0x000fe400000006ff */
[----:B------:R-:W-:-:S02]  /*ce60*/  IADD3 R4, R4, R5, R84 ;  /* 0x0000000504047210 */ /* 0x000fc40007ffe054 */
[--C-:B------:R-:W-:Y:S01]  /*ce70*/  SHF.R.U64 R72, R72, 0x10, R73.reuse ;  /* 0x0000001048487819 */ /* 0x100fe20000001249 */
[----:B------:R-:W1:Y:S01]  /*ce80*/  LDS.128 R8, [R87+0x10080] ;  /* 0x0100800057087984 */ /* 0x000e620000000c00 */
[----:B------:R-:W-:Y:S02]  /*ce90*/  SHF.L.U32 R86, R4, 0x1, RZ ;  /* 0x0000000104567819 */ /* 0x000fe400000006ff */
[----:B------:R-:W-:Y:S01]  /*cea0*/  SHF.R.U32.HI R89, RZ, 0x10, R73 ;  /* 0x00000010ff597819 */ /* 0x000fe20000011649 */
[----:B------:R-:W-:Y:S01]  /*ceb0*/  HADD2.F32 R72, -RZ, R72.H0_H0 ;  /* 0x20000048ff487230 */ /* 0x000fe20000004100 */
[--C-:B------:R-:W-:Y:S01]  /*cec0*/  SHF.R.U64 R73, R78, 0x10, R79.reuse ;  /* 0x000000104e497819 */ /* 0x100fe2000000124f */
[----:B------:R-:W2:Y:S01]  /*ced0*/  LDS.128 R4, [R86+0x10080] ;  /* 0x0100800056047984 */ /* 0x000ea20000000c00 */
[----:B------:R-:W-:Y:S01]  /*cee0*/  SHF.R.U32.HI R78, RZ, 0x10, R79 ;  /* 0x00000010ff4e7819 */ /* 0x000fe2000001164f */
[----:B------:R-:W-:Y:S01]  /*cef0*/  HADD2.F32 R118, -RZ, R89.H0_H0 ;  /* 0x20000059ff767230 */ /* 0x000fe20000004100 */
[--C-:B------:R-:W-:Y:S01]  /*cf00*/  SHF.R.U64 R76, R76, 0x10, R77.reuse ;  /* 0x000000104c4c7819 */ /* 0x100fe2000000124d */
[----:B------:R-:W-:Y:S01]  /*cf10*/  HADD2.F32 R89, -RZ, R110.H1_H1 ;  /* 0x3000006eff597230 */ /* 0x000fe20000004100 */
[----:B------:R-:W-:Y:S01]  /*cf20*/  SHF.R.U32.HI R77, RZ, 0x10, R77 ;  /* 0x00000010ff4d7819 */ /* 0x000fe2000001164d */
[----:B------:R-:W-:Y:S01]  /*cf30*/  HADD2.F32 R78, -RZ, R78.H0_H0 ;  /* 0x2000004eff4e7230 */ /* 0x000fe20000004100 */
[--C-:B------:R-:W-:Y:S01]  /*cf40*/  SHF.R.U64 R74, R74, 0x10, R75.reuse ;  /* 0x000000104a4a7819 */ /* 0x100fe2000000124b */
[----:B------:R-:W-:Y:S01]  /*cf50*/  HADD2.F32 R76, -RZ, R76.H0_H0 ;  /* 0x2000004cff4c7230 */ /* 0x000fe20000004100 */
[----:B------:R-:W-:Y:S01]  /*cf60*/  SHF.R.U32.HI R75, RZ, 0x10, R75 ;  /* 0x00000010ff4b7819 */ /* 0x000fe2000001164b */
[----:B------:R-:W-:-:S02]  /*cf70*/  HADD2.F32 R122, -RZ, R77.H0_H0 ;  /* 0x2000004dff7a7230 */ /* 0x000fc40000004100 */
[----:B------:R-:W-:Y:S02]  /*cf80*/  HADD2.F32 R74, -RZ, R74.H0_H0 ;  /* 0x2000004aff4a7230 */ /* 0x000fe40000004100 */
[----:B------:R-:W-:Y:S02]  /*cf90*/  HADD2.F32 R112, -RZ, R75.H0_H0 ;  /* 0x2000004bff707230 */ /* 0x000fe40000004100 */
[----:B------:R-:W-:Y:S02]  /*cfa0*/  HADD2.F32 R73, -RZ, R73.H0_H0 ;  /* 0x20000049ff497230 */ /* 0x000fe40000004100 */
[----:B-1----:R-:W-:Y:S02]  /*cfb0*/  HADD2.F32 R79, -RZ, R9.H0_H0 ;  /* 0x20000009ff4f7230 */ /* 0x002fe40000004100 */
[--C-:B------:R-:W-:Y:S02]  /*cfc0*/  HADD2.F32 R91, -RZ, R8.reuse.H0_H0 ;  /* 0x20000008ff5b7230 */ /* 0x100fe40000004100 */
[----:B------:R-:W-:Y:S01]  /*cfd0*/  HADD2.F32 R100, -RZ, R8.H1_H1 ;  /* 0x30000008ff647230 */ /* 0x000fe20000004100 */
[----:B------:R-:W-:Y:S01]  /*cfe0*/  FMUL.FTZ R114, R79, R102 ;  /* 0x000000664f727220 */ /* 0x000fe20000410000 */
[----:B--2---:R-:W-:Y:S01]  /*cff0*/  HADD2.F32 R103, -RZ, R5.H0_H0 ;  /* 0x20000005ff677230 */ /* 0x004fe20000004100 */
[----:B------:R-:W-:Y:S01]  /*d000*/  FMUL.FTZ R77, R91, R109 ;  /* 0x0000006d5b4d7220 */ /* 0x000fe20000410000 */
[----:B------:R-:W-:-:S02]  /*d010*/  HADD2.F32 R8, -RZ, R10.H0_H0 ;  /* 0x2000000aff087230 */ /* 0x000fc40000004100 */
[----:B------:R-:W-:Y:S01]  /*d020*/  HADD2.F32 R101, -RZ, R10.H1_H1 ;  /* 0x3000000aff657230 */ /* 0x000fe20000004100 */
[C---:B------:R-:W-:Y:S01]  /*d030*/  FMUL.FTZ R102, R103.reuse, R102 ;  /* 0x0000006667667220 */ /* 0x040fe20000410000 */
[--C-:B------:R-:W-:Y:S01]  /*d040*/  HADD2.F32 R104, -RZ, R4.reuse.H0_H0 ;  /* 0x20000004ff687230 */ /* 0x100fe20000004100 */
[-C--:B------:R-:W-:Y:S01]  /*d050*/  FFMA.FTZ R114, R103, R116.reuse, R114 ;  /* 0x0000007467727223 */ /* 0x080fe20000010072 */
[--C-:B------:R-:W-:Y:S01]  /*d060*/  HADD2.F32 R10, -RZ, R11.reuse.H0_H0 ;  /* 0x2000000bff0a7230 */ /* 0x100fe20000004100 */
[----:B------:R-:W-:Y:S01]  /*d070*/  FFMA.FTZ R102, R79, R116, -R102 ;  /* 0x000000744f667223 */ /* 0x000fe20000010866 */
[----:B------:R-:W-:Y:S01]  /*d080*/  HADD2.F32 R105, -RZ, R4.H1_H1 ;  /* 0x30000004ff697230 */ /* 0x000fe20000004100 */
[----:B------:R-:W-:Y:S01]  /*d090*/  FMUL.FTZ R109, R104, R109 ;  /* 0x0000006d686d7220 */ /* 0x000fe20000410000 */
[----:B------:R-:W-:Y:S01]  /*d0a0*/  HADD2.F32 R103, -RZ, R110.H0_H0 ;  /* 0x2000006eff677230 */ /* 0x000fe20000004100 */
[----:B------:R-:W-:Y:S01]  /*d0b0*/  FMUL.FTZ R110, R8, R89 ;  /* 0x00000059086e7220 */ /* 0x000fe20000410000 */
[--C-:B------:R-:W-:Y:S01]  /*d0c0*/  HADD2.F32 R4, -RZ, R6.reuse.H0_H0 ;  /* 0x20000006ff047230 */ /* 0x100fe20000004100 */
        /* <DEDUP_REMOVED lines=11> */
[----:B------:R-:W-:Y:S01]  /*d180*/  HADD2.F32 R5, -RZ, R5.H1_H1 ;  /* 0x30000005ff057230 */ /* 0x000fe20000004100 */
[----:B------:R-:W-:-:S02]  /*d190*/  FFMA.FTZ R104, R6, R111, R104 ;  /* 0x0000006f06687223 */ /* 0x000fc40000010068 */
[----:B------:R-:W-:Y:S02]  /*d1a0*/  FMUL.FTZ R120, R9, R118 ;  /* 0x0000007609787220 */ /* 0x000fe40000410000 */
[----:B------:R-:W-:Y:S02]  /*d1b0*/  FMUL.FTZ R112, R7, R112 ;  /* 0x0000007007707220 */ /* 0x000fe40000410000 */
[----:B------:R-:W-:Y:S02]  /*d1c0*/  FMUL.FTZ R6, R101, R74 ;  /* 0x0000004a65067220 */ /* 0x000fe40000410000 */
[----:B------:R-:W-:Y:S02]  /*d1d0*/  FMUL.FTZ R118, R5, R118 ;  /* 0x0000007605767220 */ /* 0x000fe40000410000 */
        /* <DEDUP_REMOVED lines=12> */
[----:B------:R-:W-:Y:S01]  /*d2a0*/  FFMA.FTZ R10, R101, R73, -R74 ;  /* 0x00000049650a7223 */ /* 0x000fe2000001084a */
[----:B------:R-:W-:Y:S01]  /*d2b0*/  F2FP.PACK_AB R11, R112, R103 ;  /* 0x00000067700b723e */ /* 0x000fe200000000ff */
[----:B------:R-:W-:Y:S01]  /*d2c0*/  FFMA.FTZ R5, R5, R122, R120 ;  /* 0x0000007a05057223 */ /* 0x000fe20000010078 */
[----:B------:R-:W-:Y:S01]  /*d2d0*/  F2FP.PACK_AB R8, R8, R109 ;  /* 0x0000006d0808723e */ /* 0x000fe200000000ff */
[----:B------:R-:W-:Y:S01]  /*d2e0*/  FFMA.FTZ R4, R105, R76, R4 ;  /* 0x0000004c69047223 */ /* 0x000fe20000010004 */
[----:B------:R-:W-:Y:S01]  /*d2f0*/  F2FP.PACK_AB R10, R10, R89 ;  /* 0x000000590a0a723e */ /* 0x000fe200000000ff */
[----:B------:R-:W-:Y:S01]  /*d300*/  FFMA.FTZ R6, R106, R73, R6 ;  /* 0x000000496a067223 */ /* 0x000fe20000010006 */
[----:B------:R-:W-:-:S02]  /*d310*/  F2FP.PACK_AB R5, R5, R114 ;  /* 0x000000720505723e */ /* 0x000fc400000000ff */
[----:B------:R-:W-:Y:S01]  /*d320*/  F2FP.PACK_AB R4, R4, R77 ;  /* 0x0000004d0404723e */ /* 0x000fe200000000ff */
[----:B------:R1:W-:Y:S01]  /*d330*/  STS.128 [R87+0x10080], R8 ;  /* 0x0100800857007388 */ /* 0x0003e20000000c00 */
[----:B------:R-:W-:-:S05]  /*d340*/  F2FP.PACK_AB R6, R6, R75 ;  /* 0x0000004b0606723e */ /* 0x000fca00000000ff */
[----:B------:R1:W-:Y:S02]  /*d350*/  STS.128 [R86+0x10080], R4 ;  /* 0x0100800456007388 */ /* 0x0003e40000000c00 */
.L_x_446:
[----:B------:R-:W-:Y:S05]  /*d360*/  BSYNC B0 ;  /* 0x0000000000007941 */ /* 0x000fea0003800000 */
.L_x_445:
[----:B------:R-:W-:-:S13]  /*d370*/  ISETP.GE.AND P0, PT, R219, c[0x0][0x27c], PT ;  /* 0x00009f00db007a0c */ /* 0x000fda0003f06270 */
[----:B------:R-:W-:Y:S05]  /*d380*/  @P0 BRA `(.L_x_444) ;  /* 0x0000067000000947 */ /* 0x000fea0003800000 */
[----:B-1----:R-:W-:Y:S01]  /*d390*/  SHF.R.S32.HI R4, RZ, 0x1f, R219 ;  /* 0x0000001fff047819 */ /* 0x002fe200000114db */
[----:B------:R-:W-:Y:S01]  /*d3a0*/  HADD2.F32 R100, -RZ, R98.H0_H0 ;  /* 0x20000062ff647230 */ /* 0x000fe20000004100 */
[----:B------:R-:W-:Y:S01]  /*d3b0*/  SHF.R.U32.HI R74, RZ, 0x10, R45 ;  /* 0x00000010ff4a7819 */ /* 0x000fe2000001162d */
[----:B------:R-:W-:Y:S01]  /*d3c0*/  HADD2.F32 R106, -RZ, R108.H0_H0 ;  /* 0x2000006cff6a7230 */ /* 0x000fe20000004100 */
[CC--:B------:R-:W-:Y:S01]  /*d3d0*/  LEA.HI R5, R4.reuse, R219.reuse, RZ, 0x3 ;  /* 0x000000db04057211 */ /* 0x0c0fe200078f18ff */
[--C-:B------:R-:W-:Y:S01]  /*d3e0*/  HADD2.F32 R78, -RZ, R97.reuse.H0_H0 ;  /* 0x20000061ff4e7230 */ /* 0x100fe20000004100 */
        /* <DEDUP_REMOVED lines=10> */
[----:B------:R-:W-:Y:S01]  /*d490*/  LOP3.LUT R5, R90, 0x38, R5, 0xf8, !PT ;  /* 0x000000385a057812 */ /* 0x000fe200078ef805 */
[--C-:B------:R-:W-:Y:S01]  /*d4a0*/  HADD2.F32 R90, -RZ, R99.reuse.H0_H0 ;  /* 0x20000063ff5a7230 */ /* 0x100fe20000004100 */
[----:B------:R-:W-:Y:S01]  /*d4b0*/  LOP3.LUT R7, R7, 0x7fffe000, RZ, 0xc0, !PT ;  /* 0x7fffe00007077812 */ /* 0x000fe200078ec0ff */
[----:B------:R-:W-:Y:S01]  /*d4c0*/  HADD2.F32 R99, -RZ, R99.H1_H1 ;  /* 0x30000063ff637230 */ /* 0x000fe20000004100 */
[----:B------:R-:W-:-:S02]  /*d4d0*/  SHF.L.U32 R4, R4, 0xa, RZ ;  /* 0x0000000a04047819 */ /* 0x000fc400000006ff */
[----:B------:R-:W-:Y:S02]  /*d4e0*/  LOP3.LUT R88, R5, R88, RZ, 0x3c, !PT ;  /* 0x0000005805587212 */ /* 0x000fe400078e3cff */
[--C-:B------:R-:W-:Y:S02]  /*d4f0*/  IADD3 R6, R6, R7, R84.reuse ;  /* 0x0000000706067210 */ /* 0x100fe40007ffe054 */
[----:B------:R-:W-:Y:S02]  /*d500*/  LOP3.LUT R5, R4, 0x7fffe000, RZ, 0xc0, !PT ;  /* 0x7fffe00004057812 */ /* 0x000fe400078ec0ff */
[----:B------:R-:W-:Y:S02]  /*d510*/  SHF.L.U32 R72, R6, 0x1, RZ ;  /* 0x0000000106487819 */ /* 0x000fe400000006ff */
[----:B------:R-:W-:Y:S02]  /*d520*/  IADD3 R5, R88, R5, R84 ;  /* 0x0000000558057210 */ /* 0x000fe40007ffe054 */
[----:B------:R-:W-:Y:S01]  /*d530*/  SHF.R.U64 R52, R52, 0x10, R53 ;  /* 0x0000001034347819 */ /* 0x000fe20000001235 */
[----:B------:R-:W1:Y:S01]  /*d540*/  LDS.128 R8, [R72+0x10080] ;  /* 0x0100800048087984 */ /* 0x000e620000000c00 */
[----:B------:R-:W-:-:S02]  /*d550*/  SHF.L.U32 R73, R5, 0x1, RZ ;  /* 0x0000000105497819 */ /* 0x000fc400000006ff */
[----:B------:R-:W-:Y:S01]  /*d560*/  SHF.R.U32.HI R53, RZ, 0x10, R53 ;  /* 0x00000010ff357819 */ /* 0x000fe20000011635 */
[----:B------:R-:W-:Y:S01]  /*d570*/  HADD2.F32 R52, -RZ, R52.H0_H0 ;  /* 0x20000034ff347230 */ /* 0x000fe20000004100 */
[----:B------:R-:W-:Y:S01]  /*d580*/  SHF.R.U64 R44, R44, 0x10, R45 ;  /* 0x000000102c2c7819 */ /* 0x000fe2000000122d */
[----:B------:R-:W2:Y:S01]  /*d590*/  LDS.128 R4, [R73+0x10080] ;  /* 0x0100800049047984 */ /* 0x000ea20000000c00 */
[--C-:B------:R-:W-:Y:S01]  /*d5a0*/  SHF.R.U64 R45, R54, 0x10, R55.reuse ;  /* 0x00000010362d7819 */ /* 0x100fe20000001237 */
[----:B------:R-:W-:Y:S01]  /*d5b0*/  HADD2.F32 R102, -RZ, R53.H0_H0 ;  /* 0x20000035ff667230 */ /* 0x000fe20000004100 */
[----:B------:R-:W-:Y:S02]  /*d5c0*/  SHF.R.U32.HI R54, RZ, 0x10, R55 ;  /* 0x00000010ff367819 */ /* 0x000fe40000011637 */
[--C-:B------:R-:W-:Y:S01]  /*d5d0*/  SHF.R.U64 R46, R46, 0x10, R47.reuse ;  /* 0x000000102e2e7819 */ /* 0x100fe2000000122f */
[----:B------:R-:W-:Y:S01]  /*d5e0*/  HADD2.F32 R87, -RZ, R45.H0_H0 ;  /* 0x2000002dff577230 */ /* 0x000fe20000004100 */
[----:B------:R-:W-:Y:S01]  /*d5f0*/  SHF.R.U32.HI R47, RZ, 0x10, R47 ;  /* 0x00000010ff2f7819 */ /* 0x000fe2000001162f */
[----:B------:R-:W-:-:S02]  /*d600*/  HADD2.F32 R110, -RZ, R54.H0_H0 ;  /* 0x20000036ff6e7230 */ /* 0x000fc40000004100 */
        /* <DEDUP_REMOVED lines=16> */
[----:B------:R-:W-:Y:S01]  /*d710*/  HADD2.F32 R7, -RZ, R7.H1_H1 ;  /* 0x30000007ff077230 */ /* 0x000fe20000004100 */
[----:B------:R-:W-:Y:S01]  /*d720*/  FMUL.FTZ R78, R79, R78 ;  /* 0x0000004e4f4e7220 */ /* 0x000fe20000410000 */
[----:B------:R-:W-:Y:S01]  /*d730*/  HADD2.F32 R85, -RZ, R4.H0_H0 ;  /* 0x20000004ff557230 */ /* 0x000fe20000004100 */
[-C--:B------:R-:W-:Y:S01]  /*d740*/  FMUL.FTZ R54, R11, R84.reuse ;  /* 0x000000540b367220 */ /* 0x080fe20000410000 */
[----:B------:R-:W-:Y:S01]  /*d750*/  HADD2.F32 R5, -RZ, R98.H1_H1 ;  /* 0x30000062ff057230 */ /* 0x000fe20000004100 */
[-C--:B------:R-:W-:Y:S01]  /*d760*/  FMUL.FTZ R98, R76, R97.reuse ;  /* 0x000000614c627220 */ /* 0x080fe20000410000 */
[----:B------:R-:W-:Y:S01]  /*d770*/  HADD2.F32 R77, -RZ, R8.H1_H1 ;  /* 0x30000008ff4d7230 */ /* 0x000fe20000004100 */
[----:B------:R-:W-:Y:S01]  /*d780*/  FMUL.FTZ R84, R7, R84 ;  /* 0x0000005407547220 */ /* 0x000fe20000410000 */
[----:B------:R-:W-:Y:S01]  /*d790*/  HADD2.F32 R8, -RZ, R10.H0_H0 ;  /* 0x2000000aff087230 */ /* 0x000fe20000004100 */
[C---:B------:R-:W-:Y:S01]  /*d7a0*/  FMUL.FTZ R97, R85.reuse, R97 ;  /* 0x0000006155617220 */ /* 0x040fe20000410000 */
[----:B------:R-:W-:Y:S01]  /*d7b0*/  HADD2.F32 R86, -RZ, R4.H1_H1 ;  /* 0x30000004ff567230 */ /* 0x000fe20000004100 */
[----:B------:R-:W-:Y:S01]  /*d7c0*/  FFMA.FTZ R98, R85, R99, R98 ;  /* 0x0000006355627223 */ /* 0x000fe20000010062 */
[----:B------:R-:W-:Y:S01]  /*d7d0*/  HADD2.F32 R10, -RZ, R10.H1_H1 ;  /* 0x3000000aff0a7230 */ /* 0x000fe20000004100 */
[----:B------:R-:W-:Y:S01]  /*d7e0*/  FFMA.FTZ R88, R79, R90, R88 ;  /* 0x0000005a4f587223 */ /* 0x000fe20000010058 */
[----:B------:R-:W-:Y:S01]  /*d7f0*/  HADD2.F32 R4, -RZ, R6.H0_H0 ;  /* 0x20000006ff047230 */ /* 0x000fe20000004100 */
[----:B------:R-:W-:Y:S01]  /*d800*/  FFMA.FTZ R7, R7, R110, R54 ;  /* 0x0000006e07077223 */ /* 0x000fe20000010036 */
[----:B------:R-:W-:Y:S01]  /*d810*/  HADD2.F32 R47, -RZ, R108.H1_H1 ;  /* 0x3000006cff2f7230 */ /* 0x000fe20000004100 */
[-C--:B------:R-:W-:Y:S01]  /*d820*/  FMUL.FTZ R54, R8, R5.reuse ;  /* 0x0000000508367220 */ /* 0x080fe20000410000 */
[----:B------:R-:W-:Y:S01]  /*d830*/  HADD2.F32 R85, -RZ, R46.H0_H0 ;  /* 0x2000002eff557230 */ /* 0x000fe20000004100 */
[C---:B------:R-:W-:Y:S01]  /*d840*/  FMUL.FTZ R5, R4.reuse, R5 ;  /* 0x0000000504057220 */ /* 0x040fe20000410000 */
[----:B------:R-:W-:Y:S01]  /*d850*/  HADD2.F32 R6, -RZ, R6.H1_H1 ;  /* 0x30000006ff067230 */ /* 0x000fe20000004100 */
[----:B------:R-:W-:Y:S01]  /*d860*/  FFMA.FTZ R78, R55, R90, -R78 ;  /* 0x0000005a374e7223 */ /* 0x000fe2000001084e */
[----:B------:R-:W-:Y:S01]  /*d870*/  HADD2.F32 R79, -RZ, R44.H0_H0 ;  /* 0x2000002cff4f7230 */ /* 0x000fe20000004100 */
[----:B------:R-:W-:Y:S01]  /*d880*/  FFMA.FTZ R44, R4, R47, R54 ;  /* 0x0000002f042c7223 */ /* 0x000fe20000010036 */
[----:B------:R-:W-:Y:S01]  /*d890*/  F2FP.PACK_AB R7, R7, R104 ;  /* 0x000000680707723e */ /* 0x000fe200000000ff */
[----:B------:R-:W-:-:S02]  /*d8a0*/  FMUL.FTZ R45, R10, R85 ;  /* 0x000000550a2d7220 */ /* 0x000fc40000410000 */
[----:B------:R-:W-:Y:S02]  /*d8b0*/  FMUL.FTZ R4, R86, R79 ;  /* 0x0000004f56047220 */ /* 0x000fe40000410000 */
[----:B------:R-:W-:Y:S02]  /*d8c0*/  FMUL.FTZ R85, R6, R85 ;  /* 0x0000005506557220 */ /* 0x000fe40000410000 */
[----:B------:R-:W-:Y:S02]  /*d8d0*/  FMUL.FTZ R89, R77, R79 ;  /* 0x0000004f4d597220 */ /* 0x000fe40000410000 */
[----:B------:R-:W-:Y:S01]  /*d8e0*/  FFMA.FTZ R47, R8, R47, -R5 ;  /* 0x0000002f082f7223 */ /* 0x000fe20000010805 */
[----:B------:R-:W-:Y:S01]  /*d8f0*/  F2FP.PACK_AB R5, R53, R88 ;  /* 0x000000583505723e */ /* 0x000fe200000000ff */
[----:B------:R-:W-:Y:S02]  /*d900*/  FFMA.FTZ R75, R75, R102, -R74 ;  /* 0x000000664b4b7223 */ /* 0x000fe4000001084a */
[----:B------:R-:W-:-:S02]  /*d910*/  FFMA.FTZ R100, R9, R106, -R100 ;  /* 0x0000006a09647223 */ /* 0x000fc40000010864 */
[----:B------:R-:W-:Y:S01]  /*d920*/  FFMA.FTZ R11, R11, R110, -R84 ;  /* 0x0000006e0b0b7223 */ /* 0x000fe20000010854 */
[----:B------:R-:W-:Y:S01]  /*d930*/  F2FP.PACK_AB R9, R75, R78 ;  /* 0x0000004e4b09723e */ /* 0x000fe200000000ff */
[----:B------:R-:W-:Y:S02]  /*d940*/  FFMA.FTZ R97, R76, R99, -R97 ;  /* 0x000000634c617223 */ /* 0x000fe40000010861 */
[----:B------:R-:W-:Y:S01]  /*d950*/  FFMA.FTZ R8, R77, R52, -R4 ;  /* 0x000000344d087223 */ /* 0x000fe20000010804 */
[----:B------:R-:W-:Y:S01]  /*d960*/  F2FP.PACK_AB R11, R11, R100 ;  /* 0x000000640b0b723e */ /* 0x000fe200000000ff */
[----:B------:R-:W-:Y:S02]  /*d970*/  FFMA.FTZ R10, R10, R87, -R85 ;  /* 0x000000570a0a7223 */ /* 0x000fe40000010855 */
[----:B------:R-:W-:Y:S01]  /*d980*/  FFMA.FTZ R79, R86, R52, R89 ;  /* 0x00000034564f7223 */ /* 0x000fe20000010059 */
[----:B------:R-:W-:Y:S01]  /*d990*/  F2FP.PACK_AB R8, R8, R97 ;  /* 0x000000610808723e */ /* 0x000fe200000000ff */
[----:B------:R-:W-:Y:S01]  /*d9a0*/  FFMA.FTZ R45, R6, R87, R45 ;  /* 0x00000057062d7223 */ /* 0x000fe2000001002d */
[----:B------:R-:W-:-:S02]  /*d9b0*/  F2FP.PACK_AB R10, R10, R47 ;  /* 0x0000002f0a0a723e */ /* 0x000fc400000000ff */
[----:B------:R-:W-:Y:S02]  /*d9c0*/  F2FP.PACK_AB R4, R79, R98 ;  /* 0x000000624f04723e */ /* 0x000fe400000000ff */
[----:B------:R-:W-:Y:S01]  /*d9d0*/  F2FP.PACK_AB R6, R45, R44 ;  /* 0x0000002c2d06723e */ /* 0x000fe200000000ff */
[----:B------:R1:W-:Y:S04]  /*d9e0*/  STS.128 [R72+0x10080], R8 ;  /* 0x0100800848007388 */ /* 0x0003e80000000c00 */
[----:B------:R1:W-:Y:S02]  /*d9f0*/  STS.128 [R73+0x10080], R4 ;  /* 0x0100800449007388 */ /* 0x0003e40000000c00 */
.L_x_444:
[----:B------:R-:W-:Y:S05]  /*da00*/  BSYNC B1 ;  /* 0x0000000000017941 */ /* 0x000fea0003800000 */
.L_x_443:
        /* <DEDUP_REMOVED lines=54> */
[--C-:B-1----:R-:W-:Y:S02]  /*dd70*/  HADD2.F32 R39, -RZ, R9.reuse.H0_H0 ;  /* 0x20000009ff277230 */ /* 0x102fe40000004100 */
[----:B------:R-:W-:Y:S02]  /*dd80*/  HADD2.F32 R9, -RZ, R9.H1_H1 ;  /* 0x30000009ff097230 */ /* 0x000fe40000004100 */
[--C-:B------:R-:W-:Y:S01]  /*dd90*/  HADD2.F32 R55, -RZ, R8.reuse.H0_H0 ;  /* 0x20000008ff377230 */ /* 0x100fe20000004100 */
[----:B------:R-:W-:Y:S01]  /*dda0*/  FMUL.FTZ R84, R39, R74 ;  /* 0x0000004a27547220 */ /* 0x000fe20000410000 */
[--C-:B--2---:R-:W-:Y:S01]  /*ddb0*/  HADD2.F32 R75, -RZ, R5.reuse.H0_H0 ;  /* 0x20000005ff4b7230 */ /* 0x104fe20000004100 */
[----:B------:R-:W-:Y:S01]  /*ddc0*/  FMUL.FTZ R90, R9, R88 ;  /* 0x00000058095a7220 */ /* 0x000fe20000410000 */
[----:B------:R-:W-:Y:S01]  /*ddd0*/  HADD2.F32 R5, -RZ, R5.H1_H1 ;  /* 0x30000005ff057230 */ /* 0x000fe20000004100 */
[----:B------:R-:W-:Y:S01]  /*dde0*/  FMUL.FTZ R37, R55, R93 ;  /* 0x0000005d37257220 */ /* 0x000fe20000410000 */
[----:B------:R-:W-:Y:S01]  /*ddf0*/  HADD2.F32 R72, -RZ, R8.H1_H1 ;  /* 0x30000008ff487230 */ /* 0x000fe20000004100 */
[C---:B------:R-:W-:Y:S01]  /*de00*/  FMUL.FTZ R74, R75.reuse, R74 ;  /* 0x0000004a4b4a7220 */ /* 0x040fe20000410000 */
[--C-:B------:R-:W-:Y:S01]  /*de10*/  HADD2.F32 R8, -RZ, R10.reuse.H0_H0 ;  /* 0x2000000aff087230 */ /* 0x100fe20000004100 */
[----:B------:R-:W-:Y:S01]  /*de20*/  FFMA.FTZ R84, R75, R86, R84 ;  /* 0x000000564b547223 */ /* 0x000fe20000010054 */
[----:B------:R-:W-:Y:S01]  /*de30*/  HADD2.F32 R73, -RZ, R10.H1_H1 ;  /* 0x3000000aff497230 */ /* 0x000fe20000004100 */
[C---:B------:R-:W-:Y:S01]  /*de40*/  FMUL.FTZ R88, R5.reuse, R88 ;  /* 0x0000005805587220 */ /* 0x040fe20000410000 */
[--C-:B------:R-:W-:Y:S01]  /*de50*/  HADD2.F32 R76, -RZ, R4.reuse.H0_H0 ;  /* 0x20000004ff4c7230 */ /* 0x100fe20000004100 */
[----:B------:R-:W-:Y:S01]  /*de60*/  FFMA.FTZ R5, R5, R98, R90 ;  /* 0x0000006205057223 */ /* 0x000fe2000001005a */
[--C-:B------:R-:W-:Y:S01]  /*de70*/  HADD2.F32 R10, -RZ, R11.reuse.H0_H0 ;  /* 0x2000000bff0a7230 */ /* 0x100fe20000004100 */
[----:B------:R-:W-:Y:S01]  /*de80*/  FMUL.FTZ R87, R8, R53 ;  /* 0x0000003508577220 */ /* 0x000fe20000410000 */
[----:B------:R-:W-:Y:S01]  /*de90*/  HADD2.F32 R77, -RZ, R4.H1_H1 ;  /* 0x30000004ff4d7230 */ /* 0x000fe20000004100 */
[C---:B------:R-:W-:Y:S01]  /*dea0*/  FMUL.FTZ R93, R76.reuse, R93 ;  /* 0x0000005d4c5d7220 */ /* 0x040fe20000410000 */
[----:B------:R-:W-:Y:S01]  /*deb0*/  HADD2.F32 R75, -RZ, R94.H0_H0 ;  /* 0x2000005eff4b7230 */ /* 0x000fe20000004100 */
[----:B------:R-:W-:Y:S01]  /*dec0*/  FFMA.FTZ R37, R76, R100, R37 ;  /* 0x000000644c257223 */ /* 0x000fe20000010025 */
[--C-:B------:R-:W-:Y:S01]  /*ded0*/  HADD2.F32 R4, -RZ, R6.reuse.H0_H0 ;  /* 0x20000006ff047230 */ /* 0x100fe20000004100 */
[----:B------:R-:W-:Y:S01]  /*dee0*/  FFMA.FTZ R74, R39, R86, -R74 ;  /* 0x00000056274a7223 */ /* 0x000fe2000001084a */
[----:B------:R-:W-:Y:S01]  /*def0*/  HADD2.F32 R11, -RZ, R11.H1_H1 ;  /* 0x3000000bff0b7230 */ /* 0x000fe20000004100 */
[----:B------:R-:W-:Y:S01]  /*df00*/  FMUL.FTZ R76, R10, R75 ;  /* 0x0000004b0a4c7220 */ /* 0x000fe20000410000 */
[----:B------:R-:W-:Y:S01]  /*df10*/  HADD2.F32 R90, -RZ, R31.H0_H0 ;  /* 0x2000001fff5a7230 */ /* 0x000fe20000004100 */
[C---:B------:R-:W-:Y:S01]  /*df20*/  FMUL.FTZ R53, R4.reuse, R53 ;  /* 0x0000003504357220 */ /* 0x040fe20000410000 */
[----:B------:R-:W-:Y:S01]  /*df30*/  HADD2.F32 R78, -RZ, R6.H1_H1 ;  /* 0x30000006ff4e7230 */ /* 0x000fe20000004100 */
[----:B------:R-:W-:Y:S01]  /*df40*/  FFMA.FTZ R31, R4, R79, R87 ;  /* 0x0000004f041f7223 */ /* 0x000fe20000010057 */
[--C-:B------:R-:W-:Y:S01]  /*df50*/  HADD2.F32 R6, -RZ, R7.reuse.H0_H0 ;  /* 0x20000007ff067230 */ /* 0x100fe20000004100 */
[----:B------:R-:W-:Y:S01]  /*df60*/  FMUL.FTZ R4, R11, R90 ;  /* 0x0000005a0b047220 */ /* 0x000fe20000410000 */
[----:B------:R-:W-:Y:S01]  /*df70*/  HADD2.F32 R7, -RZ, R7.H1_H1 ;  /* 0x30000007ff077230 */ /* 0x000fe20000004100 */
[----:B------:R-:W-:Y:S01]  /*df80*/  FMUL.FTZ R87, R77, R28 ;  /* 0x0000001c4d577220 */ /* 0x000fe20000410000 */
[----:B------:R-:W-:Y:S01]  /*df90*/  F2FP.PACK_AB R5, R5, R84 ;  /* 0x000000540505723e */ /* 0x000fe200000000ff */
[----:B------:R-:W-:-:S02]  /*dfa0*/  FMUL.FTZ R75, R6, R75 ;  /* 0x0000004b064b7220 */ /* 0x000fc40000410000 */
[----:B------:R-:W-:Y:S02]  /*dfb0*/  FFMA.FTZ R76, R6, R85, R76 ;  /* 0x00000055064c7223 */ /* 0x000fe4000001004c */
[----:B------:R-:W-:Y:S02]  /*dfc0*/  FMUL.FTZ R90, R7, R90 ;  /* 0x0000005a075a7220 */ /* 0x000fe40000410000 */
[----:B------:R-:W-:Y:S02]  /*dfd0*/  FMUL.FTZ R6, R73, R30 ;  /* 0x0000001e49067220 */ /* 0x000fe40000410000 */
[----:B------:R-:W-:Y:S02]  /*dfe0*/  FFMA.FTZ R7, R7, R38, R4 ;  /* 0x0000002607077223 */ /* 0x000fe40000010004 */
[----:B------:R-:W-:Y:S02]  /*dff0*/  FMUL.FTZ R30, R78, R30 ;  /* 0x0000001e4e1e7220 */ /* 0x000fe40000410000 */
[----:B------:R-:W-:Y:S01]  /*e000*/  FMUL.FTZ R4, R72, R28 ;  /* 0x0000001c48047220 */ /* 0x000fe20000410000 */
[----:B------:R-:W-:Y:S01]  /*e010*/  F2FP.PACK_AB R7, R7, R76 ;  /* 0x0000004c0707723e */ /* 0x000fe200000000ff */
[----:B------:R-:W-:-:S02]  /*e020*/  FFMA.FTZ R53, R8, R79, -R53 ;  /* 0x0000004f08357223 */ /* 0x000fc40000010835 */
[----:B------:R-:W-:Y:S02]  /*e030*/  FFMA.FTZ R75, R10, R85, -R75 ;  /* 0x000000550a4b7223 */ /* 0x000fe4000001084b */
[----:B------:R-:W-:Y:S02]  /*e040*/  FFMA.FTZ R9, R9, R98, -R88 ;  /* 0x0000006209097223 */ /* 0x000fe40000010858 */
[----:B------:R-:W-:Y:S02]  /*e050*/  FFMA.FTZ R93, R55, R100, -R93 ;  /* 0x00000064375d7223 */ /* 0x000fe4000001085d */
[----:B------:R-:W-:Y:S01]  /*e060*/  FFMA.FTZ R90, R11, R38, -R90 ;  /* 0x000000260b5a7223 */ /* 0x000fe2000001085a */
[----:B------:R-:W-:Y:S01]  /*e070*/  F2FP.PACK_AB R9, R9, R74 ;  /* 0x0000004a0909723e */ /* 0x000fe200000000ff */
[-C--:B------:R-:W-:Y:S02]  /*e080*/  FFMA.FTZ R8, R72, R36.reuse, -R87 ;  /* 0x0000002448087223 */ /* 0x080fe40000010857 */
[----:B------:R-:W-:Y:S01]  /*e090*/  FFMA.FTZ R10, R73, R29, -R30 ;  /* 0x0000001d490a7223 */ /* 0x000fe2000001081e */
[----:B------:R-:W-:Y:S01]  /*e0a0*/  F2FP.PACK_AB R11, R90, R75 ;  /* 0x0000004b5a0b723e */ /* 0x000fe200000000ff */
        /* <DEDUP_REMOVED lines=8> */
.L_x_450:
[----:B------:R-:W-:Y:S05]  /*e130*/  BSYNC B0 ;  /* 0x0000000000007941 */ /* 0x000fea0003800000 */
.L_x_449:
[----:B------:R-:W-:-:S13]  /*e140*/  ISETP.GE.AND P0, PT, R219, c[0x0][0x27c], PT ;  /* 0x00009f00db007a0c */ /* 0x000fda0003f06270 */
[----:B------:R-:W-:Y:S05]  /*e150*/  @P0 BRA `(.L_x_448) ;  /* 0x0000067000000947 */ /* 0x000fea0003800000 */
[----:B-1----:R-:W-:Y:S01]  /*e160*/  SHF.R.S32.HI R4, RZ, 0x1f, R219 ;  /* 0x0000001fff047819 */ /* 0x002fe200000114db */
[--C-:B------:R-:W-:Y:S01]  /*e170*/  HADD2.F32 R53, -RZ, R83.reuse.H0_H0 ;  /* 0x20000053ff357230 */ /* 0x100fe20000004100 */
[----:B------:R-:W-:Y:S01]  /*e180*/  SHF.R.U64 R30, R40, 0x10, R41 ;  /* 0x00000010281e7819 */ /* 0x000fe20000001229 */
[----:B------:R-:W-:Y:S01]  /*e190*/  HADD2.F32 R74, -RZ, R92.H0_H0 ;  /* 0x2000005cff4a7230 */ /* 0x000fe20000004100 */
[CC--:B------:R-:W-:Y:S01]  /*e1a0*/  LEA.HI R5, R4.reuse, R219.reuse, RZ, 0x3 ;  /* 0x000000db04057211 */ /* 0x0c0fe200078f18ff */
[----:B------:R-:W-:Y:S01]  /*e1b0*/  HADD2.F32 R83, -RZ, R83.H1_H1 ;  /* 0x30000053ff537230 */ /* 0x000fe20000004100 */
[----:B------:R-:W-:Y:S01]  /*e1c0*/  LEA.HI R7, R4, R219, RZ, 0x6 ;  /* 0x000000db04077211 */ /* 0x000fe200078f30ff */
[----:B------:R-:W-:Y:S01]  /*e1d0*/  HADD2.F32 R30, -RZ, R30.H0_H0 ;  /* 0x2000001eff1e7230 */ /* 0x000fe20000004100 */
[----:B------:R-:W-:Y:S02]  /*e1e0*/  LEA.HI.SX32 R45, R5, R45, 0x1d ;  /* 0x0000002d052d7211 */ /* 0x000fe400078feaff */
[----:B------:R-:W-:-:S02]  /*e1f0*/  LOP3.LUT R5, R54, 0x38, R5, 0xf8, !PT ;  /* 0x0000003836057812 */ /* 0x000fc400078ef805 */
[----:B------:R-:W-:Y:S02]  /*e200*/  SHF.R.S32.HI R4, RZ, 0x1f, R45 ;  /* 0x0000001fff047819 */ /* 0x000fe4000001142d */
[----:B------:R-:W-:Y:S02]  /*e210*/  LOP3.LUT R6, R5, R52, RZ, 0x3c, !PT ;  /* 0x0000003405067212 */ /* 0x000fe400078e3cff */
[----:B------:R-:W-:Y:S02]  /*e220*/  SHF.L.U32 R5, R45, 0x3, RZ ;  /* 0x000000032d057819 */ /* 0x000fe400000006ff */
[----:B------:R-:W-:Y:S02]  /*e230*/  SHF.L.U32 R7, R7, 0x7, RZ ;  /* 0x0000000707077819 */ /* 0x000fe400000006ff */
[----:B------:R-:W-:Y:S02]  /*e240*/  LEA.HI R4, R4, R45, RZ, 0x3 ;  /* 0x0000002d04047211 */ /* 0x000fe400078f18ff */
[----:B------:R-:W-:Y:S01]  /*e250*/  LOP3.LUT R5, R54, 0x38, R5, 0xf8, !PT ;  /* 0x0000003836057812 */ /* 0x000fe200078ef805 */
[----:B------:R-:W-:Y:S01]  /*e260*/  HADD2.F32 R54, -RZ, R82.H0_H0 ;  /* 0x20000052ff367230 */ /* 0x000fe20000004100 */
[----:B------:R-:W-:-:S02]  /*e270*/  LOP3.LUT R7, R7, 0x7fffe000, RZ, 0xc0, !PT ;  /* 0x7fffe00007077812 */ /* 0x000fc400078ec0ff */
[----:B------:R-:W-:Y:S02]  /*e280*/  SHF.L.U32 R4, R4, 0xa, RZ ;  /* 0x0000000a04047819 */ /* 0x000fe400000006ff */
[----:B------:R-:W-:Y:S02]  /*e290*/  LOP3.LUT R52, R5, R52, RZ, 0x3c, !PT ;  /* 0x0000003405347212 */ /* 0x000fe400078e3cff */
[--C-:B------:R-:W-:Y:S02]  /*e2a0*/  IADD3 R6, R6, R7, R44.reuse ;  /* 0x0000000706067210 */ /* 0x100fe40007ffe02c */
[----:B------:R-:W-:Y:S02]  /*e2b0*/  LOP3.LUT R5, R4, 0x7fffe000, RZ, 0xc0, !PT ;  /* 0x7fffe00004057812 */ /* 0x000fe400078ec0ff */
[----:B------:R-:W-:Y:S02]  /*e2c0*/  SHF.L.U32 R28, R6, 0x1, RZ ;  /* 0x00000001061c7819 */ /* 0x000fe400000006ff */
[----:B------:R-:W-:-:S02]  /*e2d0*/  IADD3 R5, R52, R5, R44 ;  /* 0x0000000534057210 */ /* 0x000fc40007ffe02c */
[----:B------:R-:W-:Y:S01]  /*e2e0*/  SHF.R.U32.HI R40, RZ, 0x10, R41 ;  /* 0x00000010ff287819 */ /* 0x000fe20000011629 */
[----:B------:R-:W1:Y:S01]  /*e2f0*/  LDS.128 R8, [R28+0x10080] ;  /* 0x010080001c087984 */ /* 0x000e620000000c00 */
[----:B------:R-:W-:Y:S01]  /*e300*/  SHF.L.U32 R29, R5, 0x1, RZ ;  /* 0x00000001051d7819 */ /* 0x000fe200000006ff */
[--C-:B------:R-:W-:Y:S01]  /*e310*/  HADD2.F32 R41, -RZ, R81.reuse.H0_H0 ;  /* 0x20000051ff297230 */ /* 0x100fe20000004100 */
[----:B------:R-:W-:Y:S01]  /*e320*/  SHF.R.U64 R31, R32, 0x10, R33 ;  /* 0x00000010201f7819 */ /* 0x000fe20000001221 */
[----:B------:R-:W-:Y:S01]  /*e330*/  HADD2.F32 R81, -RZ, R81.H1_H1 ;  /* 0x30000051ff517230 */ /* 0x000fe20000004100 */
[----:B------:R-:W-:Y:S01]  /*e340*/  SHF.R.U64 R34, R34, 0x10, R35 ;  /* 0x0000001022227819 */ /* 0x000fe20000001223 */
[----:B------:R-:W2:Y:S01]  /*e350*/  LDS.128 R4, [R29+0x10080] ;  /* 0x010080001d047984 */ /* 0x000ea20000000c00 */
[----:B------:R-:W-:Y:S02]  /*e360*/  SHF.R.U32.HI R33, RZ, 0x10, R33 ;  /* 0x00000010ff217819 */ /* 0x000fe40000011621 */
[----:B------:R-:W-:-:S02]  /*e370*/  SHF.R.U32.HI R35, RZ, 0x10, R35 ;  /* 0x00000010ff237819 */ /* 0x000fc40000011623 */
[--C-:B------:R-:W-:Y:S01]  /*e380*/  SHF.R.U64 R32, R42, 0x10, R43.reuse ;  /* 0x000000102a207819 */ /* 0x100fe2000000122b */
[----:B------:R-:W-:Y:S01]  /*e390*/  HADD2.F32 R52, -RZ, R33.H0_H0 ;  /* 0x20000021ff347230 */ /* 0x000fe20000004100 */
[----:B------:R-:W-:Y:S01]  /*e3a0*/  SHF.R.U32.HI R42, RZ, 0x10, R43 ;  /* 0x00000010ff2a7819 */ /* 0x000fe2000001162b */
[----:B------:R-:W-:Y:S02]  /*e3b0*/  HADD2.F32 R76, -RZ, R35.H0_H0 ;  /* 0x20000023ff4c7230 */ /* 0x000fe40000004100 */
[----:B------:R-:W-:Y:S02]  /*e3c0*/  HADD2.F32 R33, -RZ, R92.H1_H1 ;  /* 0x3000005cff217230 */ /* 0x000fe40000004100 */
[----:B------:R-:W-:Y:S02]  /*e3d0*/  HADD2.F32 R78, -RZ, R42.H0_H0 ;  /* 0x2000002aff4e7230 */ /* 0x000fe40000004100 */
[--C-:B-1----:R-:W-:Y:S02]  /*e3e0*/  HADD2.F32 R36, -RZ, R9.reuse.H0_H0 ;  /* 0x20000009ff247230 */ /* 0x102fe40000004100 */
[----:B------:R-:W-:-:S02]  /*e3f0*/  HADD2.F32 R37, -RZ, R9.H1_H1 ;  /* 0x30000009ff257230 */ /* 0x000fc40000004100 */
[----:B------:R-:W-:Y:S01]  /*e400*/  HADD2.F32 R9, -RZ, R11.H0_H0 ;  /* 0x2000000bff097230 */ /* 0x000fe20000004100 */
[-C--:B------:R-:W-:Y:S01]  /*e410*/  FMUL.FTZ R47, R36, R41.reuse ;  /* 0x00000029242f7220 */ /* 0x080fe20000410000 */
[--C-:B--2---:R-:W-:Y:S02]  /*e420*/  HADD2.F32 R44, -RZ, R5.reuse.H0_H0 ;  /* 0x20000005ff2c7230 */ /* 0x104fe40000004100 */
[----:B------:R-:W-:Y:S01]  /*e430*/  HADD2.F32 R43, -RZ, R5.H1_H1 ;  /* 0x30000005ff2b7230 */ /* 0x000fe20000004100 */
[-C--:B------:R-:W-:Y:S01]  /*e440*/  FMUL.FTZ R72, R9, R54.reuse ;  /* 0x0000003609487220 */ /* 0x080fe20000410000 */
[----:B------:R-:W-:Y:S01]  /*e450*/  HADD2.F32 R5, -RZ, R7.H0_H0 ;  /* 0x20000007ff057230 */ /* 0x000fe20000004100 */
[C---:B------:R-:W-:Y:S01]  /*e460*/  FMUL.FTZ R41, R44.reuse, R41 ;  /* 0x000000292c297220 */ /* 0x040fe20000410000 */
[----:B------:R-:W-:Y:S01]  /*e470*/  HADD2.F32 R11, -RZ, R11.H1_H1 ;  /* 0x3000000bff0b7230 */ /* 0x000fe20000004100 */
[----:B------:R-:W-:Y:S01]  /*e480*/  FFMA.FTZ R47, R44, R53, R47 ;  /* 0x000000352c2f7223 */ /* 0x000fe2000001002f */
[----:B------:R-:W-:Y:S01]  /*e490*/  HADD2.F32 R7, -RZ, R7.H1_H1 ;  /* 0x30000007ff077230 */ /* 0x000fe20000004100 */
[C---:B------:R-:W-:Y:S01]  /*e4a0*/  FMUL.FTZ R54, R5.reuse, R54 ;  /* 0x0000003605367220 */ /* 0x040fe20000410000 */
[--C-:B------:R-:W-:Y:S01]  /*e4b0*/  HADD2.F32 R38, -RZ, R8.reuse.H0_H0 ;  /* 0x20000008ff267230 */ /* 0x100fe20000004100 */
[----:B------:R-:W-:Y:S01]  /*e4c0*/  FFMA.FTZ R72, R5, R74, R72 ;  /* 0x0000004a05487223 */ /* 0x000fe20000010048 */
[----:B------:R-:W-:Y:S01]  /*e4d0*/  HADD2.F32 R39, -RZ, R8.H1_H1 ;  /* 0x30000008ff277230 */ /* 0x000fe20000004100 */
[----:B------:R-:W-:Y:S01]  /*e4e0*/  FMUL.FTZ R42, R11, R76 ;  /* 0x0000004c0b2a7220 */ /* 0x000fe20000410000 */
[----:B------:R-:W-:Y:S01]  /*e4f0*/  HADD2.F32 R44, -RZ, R40.H0_H0 ;  /* 0x20000028ff2c7230 */ /* 0x000fe20000004100 */
[----:B------:R-:W-:Y:S01]  /*e500*/  FMUL.FTZ R40, R37, R52 ;  /* 0x0000003425287220 */ /* 0x000fe20000410000 */
[----:B------:R-:W-:Y:S01]  /*e510*/  HADD2.F32 R8, -RZ, R10.H0_H0 ;  /* 0x2000000aff087230 */ /* 0x000fe20000004100 */
[----:B------:R-:W-:Y:S01]  /*e520*/  FMUL.FTZ R76, R7, R76 ;  /* 0x0000004c074c7220 */ /* 0x000fe20000410000 */
[----:B------:R-:W-:Y:S01]  /*e530*/  HADD2.F32 R5, -RZ, R82.H1_H1 ;  /* 0x30000052ff057230 */ /* 0x000fe20000004100 */
[C---:B------:R-:W-:Y:S01]  /*e540*/  FMUL.FTZ R52, R43.reuse, R52 ;  /* 0x000000342b347220 */ /* 0x040fe20000410000 */
[--C-:B------:R-:W-:Y:S01]  /*e550*/  HADD2.F32 R45, -RZ, R4.reuse.H0_H0 ;  /* 0x20000004ff2d7230 */ /* 0x100fe20000004100 */
[----:B------:R-:W-:Y:S01]  /*e560*/  FFMA.FTZ R40, R43, R44, R40 ;  /* 0x0000002c2b287223 */ /* 0x000fe20000010028 */
[----:B------:R-:W-:Y:S01]  /*e570*/  HADD2.F32 R46, -RZ, R4.H1_H1 ;  /* 0x30000004ff2e7230 */ /* 0x000fe20000004100 */
[----:B------:R-:W-:Y:S01]  /*e580*/  FFMA.FTZ R7, R7, R78, R42 ;  /* 0x0000004e07077223 */ /* 0x000fe2000001002a */
[----:B------:R-:W-:Y:S01]  /*e590*/  HADD2.F32 R4, -RZ, R6.H0_H0 ;  /* 0x20000006ff047230 */ /* 0x000fe20000004100 */
[----:B------:R-:W-:Y:S01]  /*e5a0*/  FMUL.FTZ R82, R38, R81 ;  /* 0x0000005126527220 */ /* 0x000fe20000410000 */
[----:B------:R-:W-:Y:S01]  /*e5b0*/  HADD2.F32 R10, -RZ, R10.H1_H1 ;  /* 0x3000000aff0a7230 */ /* 0x000fe20000004100 */
        /* <DEDUP_REMOVED lines=9> */
[----:B------:R-:W-:Y:S01]  /*e650*/  F2FP.PACK_AB R7, R7, R72 ;  /* 0x000000480707723e */ /* 0x000fe200000000ff */
[----:B------:R-:W-:-:S02]  /*e660*/  FMUL.FTZ R35, R39, R42 ;  /* 0x0000002a27237220 */ /* 0x000fc40000410000 */
[-C--:B------:R-:W-:Y:S02]  /*e670*/  FMUL.FTZ R4, R10, R43.reuse ;  /* 0x0000002b0a047220 */ /* 0x080fe40000410000 */
[----:B------:R-:W-:Y:S02]  /*e680*/  FMUL.FTZ R42, R46, R42 ;  /* 0x0000002a2e2a7220 */ /* 0x000fe40000410000 */
[----:B------:R-:W-:Y:S02]  /*e690*/  FMUL.FTZ R43, R6, R43 ;  /* 0x0000002b062b7220 */ /* 0x000fe40000410000 */
[----:B------:R-:W-:Y:S01]  /*e6a0*/  FFMA.FTZ R33, R8, R33, -R5 ;  /* 0x0000002108217223 */ /* 0x000fe20000010805 */
[----:B------:R-:W-:Y:S01]  /*e6b0*/  F2FP.PACK_AB R5, R40, R47 ;  /* 0x0000002f2805723e */ /* 0x000fe200000000ff */
[----:B------:R-:W-:Y:S02]  /*e6c0*/  FFMA.FTZ R41, R36, R53, -R41 ;  /* 0x0000003524297223 */ /* 0x000fe40000010829 */
[----:B------:R-:W-:-:S02]  /*e6d0*/  FFMA.FTZ R52, R37, R44, -R52 ;  /* 0x0000002c25347223 */ /* 0x000fc40000010834 */
[----:B------:R-:W-:Y:S02]  /*e6e0*/  FFMA.FTZ R54, R9, R74, -R54 ;  /* 0x0000004a09367223 */ /* 0x000fe40000010836 */
        /* <DEDUP_REMOVED lines=14> */
.L_x_448:
[----:B------:R-:W-:Y:S05]  /*e7d0*/  BSYNC B1 ;  /* 0x0000000000017941 */ /* 0x000fea0003800000 */
.L_x_447:
        /* <DEDUP_REMOVED lines=16> */
[--C-:B------:R-:W-:Y:S01]  /*e8e0*/  HADD2.F32 R38, -RZ, R63.reuse.H0_H0 ;  /* 0x2000003fff267230 */ /* 0x100fe20000004100 */
[----:B------:R-:W-:Y:S01]  /*e8f0*/  LOP3.LUT R31, R34, 0x38, R225, 0xf8, !PT ;  /* 0x00000038221f7812 */ /* 0x000fe200078ef8e1 */
[--C-:B------:R-:W-:Y:S01]  /*e900*/  HADD2.F32 R46, -RZ, R68.reuse.H0_H0 ;  /* 0x20000044ff2e7230 */ /* 0x100fe20000004100 */
[----:B------:R-:W-:Y:S01]  /*e910*/  SHF.R.S32.HI R5, RZ, 0x1f, R4 ;  /* 0x0000001fff057819 */ /* 0x000fe20000011404 */
[----:B------:R-:W-:Y:S01]  /*e920*/  HADD2.F32 R63, -RZ, R63.H1_H1 ;  /* 0x3000003fff3f7230 */ /* 0x000fe20000004100 */
[----:B------:R-:W-:Y:S01]  /*e930*/  SHF.L.U32 R7, R4, 0x3, RZ ;  /* 0x0000000304077819 */ /* 0x000fe200000006ff */
[----:B------:R-:W-:Y:S01]  /*e940*/  HADD2.F32 R68, -RZ, R68.H1_H1 ;  /* 0x30000044ff447230 */ /* 0x000fe20000004100 */
[----:B------:R-:W-:Y:S01]  /*e950*/  LEA.HI R5, R5, R4, RZ, 0x3 ;  /* 0x0000000405057211 */ /* 0x000fe200078f18ff */
[----:B------:R-:W-:Y:S01]  /*e960*/  HADD2.F32 R43, -RZ, R70.H0_H0 ;  /* 0x20000046ff2b7230 */ /* 0x000fe20000004100 */
[----:B------:R-:W-:-:S02]  /*e970*/  LOP3.LUT R7, R34, 0x38, R7, 0xf8, !PT ;  /* 0x0000003822077812 */ /* 0x000fc400078ef807 */
[----:B------:R-:W-:Y:S02]  /*e980*/  SHF.L.U32 R5, R5, 0xa, RZ ;  /* 0x0000000a05057819 */ /* 0x000fe400000006ff */
[-C--:B------:R-:W-:Y:S02]  /*e990*/  LOP3.LUT R31, R31, R32.reuse, RZ, 0x3c, !PT ;  /* 0x000000201f1f7212 */ /* 0x080fe400078e3cff */
[----:B------:R-:W-:Y:S02]  /*e9a0*/  LOP3.LUT R4, R7, R32, RZ, 0x3c, !PT ;  /* 0x0000002007047212 */ /* 0x000fe400078e3cff */
[----:B------:R-:W-:Y:S02]  /*e9b0*/  LOP3.LUT R5, R5, 0x7fffe000, RZ, 0xc0, !PT ;  /* 0x7fffe00005057812 */ /* 0x000fe400078ec0ff */
[----:B------:R-:W-:Y:S02]  /*e9c0*/  IADD3 R31, R28, R31, RZ ;  /* 0x0000001f1c1f7210 */ /* 0x000fe40007ffe0ff */
[----:B------:R-:W-:-:S02]  /*e9d0*/  IADD3 R4, R4, R5, R28 ;  /* 0x0000000504047210 */ /* 0x000fc40007ffe01c */
[----:B------:R-:W-:Y:S02]  /*e9e0*/  SHF.L.U32 R31, R31, 0x1, RZ ;  /* 0x000000011f1f7819 */ /* 0x000fe400000006ff */
[----:B------:R-:W-:Y:S02]  /*e9f0*/  SHF.L.U32 R30, R4, 0x1, RZ ;  /* 0x00000001041e7819 */ /* 0x000fe400000006ff */
[--C-:B------:R-:W-:Y:S01]  /*ea00*/  SHF.R.U32.HI R33, RZ, 0x10, R13.reuse ;  /* 0x00000010ff217819 */ /* 0x100fe2000001160d */
[----:B------:R-:W1:Y:S01]  /*ea10*/  LDS.128 R8, [R31+0x10080] ;  /* 0x010080001f087984 */ /* 0x000e620000000c00 */
[----:B------:R-:W-:Y:S02]  /*ea20*/  SHF.R.U64 R12, R12, 0x10, R13 ;  /* 0x000000100c0c7819 */ /* 0x000fe4000000120d */
[----:B------:R-:W-:Y:S01]  /*ea30*/  SHF.R.U64 R13, R22, 0x10, R23 ;  /* 0x00000010160d7819 */ /* 0x000fe20000001217 */
[----:B------:R-:W2:Y:S01]  /*ea40*/  LDS.128 R4, [R30+0x10080] ;  /* 0x010080001e047984 */ /* 0x000ea20000000c00 */
[----:B------:R-:W-:Y:S01]  /*ea50*/  SHF.R.U64 R20, R20, 0x10, R21 ;  /* 0x0000001014147819 */ /* 0x000fe20000001215 */
[----:B------:R-:W-:Y:S01]  /*ea60*/  HADD2.F32 R52, -RZ, R33.H0_H0 ;  /* 0x20000021ff347230 */ /* 0x000fe20000004100 */
[----:B------:R-:W-:Y:S01]  /*ea70*/  SHF.R.U32.HI R22, RZ, 0x10, R23 ;  /* 0x00000010ff167819 */ /* 0x000fe20000011617 */
[--C-:B------:R-:W-:Y:S01]  /*ea80*/  HADD2.F32 R33, -RZ, R65.reuse.H1_H1 ;  /* 0x30000041ff217230 */ /* 0x100fe20000004100 */
        /* <DEDUP_REMOVED lines=9> */
[----:B------:R-:W-:Y:S02]  /*eb20*/  HADD2.F32 R13, -RZ, R13.H0_H0 ;  /* 0x2000000dff0d7230 */ /* 0x000fe40000004100 */
[--C-:B-1----:R-:W-:Y:S02]  /*eb30*/  HADD2.F32 R23, -RZ, R9.reuse.H0_H0 ;  /* 0x20000009ff177230 */ /* 0x102fe40000004100 */
[----:B------:R-:W-:-:S02]  /*eb40*/  HADD2.F32 R9, -RZ, R9.H1_H1 ;  /* 0x30000009ff097230 */ /* 0x000fc40000004100 */
[--C-:B--2---:R-:W-:Y:S01]  /*eb50*/  HADD2.F32 R39, -RZ, R5.reuse.H0_H0 ;  /* 0x20000005ff277230 */ /* 0x104fe20000004100 */
[----:B------:R-:W-:Y:S01]  /*eb60*/  FMUL.FTZ R44, R23, R38 ;  /* 0x00000026172c7220 */ /* 0x000fe20000410000 */
[--C-:B------:R-:W-:Y:S01]  /*eb70*/  HADD2.F32 R35, -RZ, R8.reuse.H0_H0 ;  /* 0x20000008ff237230 */ /* 0x100fe20000004100 */
[----:B------:R-:W-:Y:S01]  /*eb80*/  FMUL.FTZ R54, R9, R52 ;  /* 0x0000003409367220 */ /* 0x000fe20000410000 */
[----:B------:R-:W-:Y:S01]  /*eb90*/  HADD2.F32 R5, -RZ, R5.H1_H1 ;  /* 0x30000005ff057230 */ /* 0x000fe20000004100 */
[C---:B------:R-:W-:Y:S01]  /*eba0*/  FMUL.FTZ R38, R39.reuse, R38 ;  /* 0x0000002627267220 */ /* 0x040fe20000410000 */
[----:B------:R-:W-:Y:S01]  /*ebb0*/  HADD2.F32 R36, -RZ, R8.H1_H1 ;  /* 0x30000008ff247230 */ /* 0x000fe20000004100 */
[----:B------:R-:W-:Y:S01]  /*ebc0*/  FFMA.FTZ R44, R39, R46, R44 ;  /* 0x0000002e272c7223 */ /* 0x000fe2000001002c */
[--C-:B------:R-:W-:Y:S01]  /*ebd0*/  HADD2.F32 R8, -RZ, R10.reuse.H0_H0 ;  /* 0x2000000aff087230 */ /* 0x100fe20000004100 */
[----:B------:R-:W-:Y:S01]  /*ebe0*/  FMUL.FTZ R21, R35, R63 ;  /* 0x0000003f23157220 */ /* 0x000fe20000410000 */
        /* <DEDUP_REMOVED lines=15> */
[-C--:B------:R-:W-:Y:S01]  /*ece0*/  FFMA.FTZ R15, R4, R39.reuse, R45 ;  /* 0x00000027040f7223 */ /* 0x080fe2000001002d */
[----:B------:R-:W-:Y:S01]  /*ecf0*/  HADD2.F32 R42, -RZ, R6.H1_H1 ;  /* 0x30000006ff2a7230 */ /* 0x000fe20000004100 */
[----:B------:R-:W-:Y:S01]  /*ed00*/  FMUL.FTZ R45, R41, R12 ;  /* 0x0000000c292d7220 */ /* 0x000fe20000410000 */
[--C-:B------:R-:W-:Y:S01]  /*ed10*/  HADD2.F32 R6, -RZ, R7.reuse.H0_H0 ;  /* 0x20000007ff067230 */ /* 0x100fe20000004100 */
[----:B------:R-:W-:Y:S01]  /*ed20*/  FMUL.FTZ R4, R11, R54 ;  /* 0x000000360b047220 */ /* 0x000fe20000410000 */
[----:B------:R-:W-:Y:S01]  /*ed30*/  HADD2.F32 R7, -RZ, R7.H1_H1 ;  /* 0x30000007ff077230 */ /* 0x000fe20000004100 */
[----:B------:R-:W-:Y:S01]  /*ed40*/  FFMA.FTZ R33, R8, R39, -R33 ;  /* 0x0000002708217223 */ /* 0x000fe20000010821 */
[----:B------:R-:W-:Y:S01]  /*ed50*/  F2FP.PACK_AB R5, R5, R44 ;  /* 0x0000002c0505723e */ /* 0x000fe200000000ff */
[----:B------:R-:W-:-:S02]  /*ed60*/  FMUL.FTZ R65, R6, R65 ;  /* 0x0000004106417220 */ /* 0x000fc40000410000 */
[-C--:B------:R-:W-:Y:S02]  /*ed70*/  FFMA.FTZ R40, R6, R43.reuse, R40 ;  /* 0x0000002b06287223 */ /* 0x080fe40000010028 */
        /* <DEDUP_REMOVED lines=23> */
.L_x_452:
[----:B------:R-:W-:Y:S05]  /*eef0*/  BSYNC B0 ;  /* 0x0000000000007941 */ /* 0x000fea0003800000 */
.L_x_451:
        /* <DEDUP_REMOVED lines=27> */
[----:B------:R-:W-:Y:S01]  /*f0b0*/  SHF.R.U32.HI R24, RZ, 0x10, R25 ;  /* 0x00000010ff187819 */ /* 0x000fe20000011619 */
[----:B------:R-:W1:Y:S01]  /*f0c0*/  LDS.128 R8, [R12+0x10080] ;  /* 0x010080000c087984 */ /* 0x000e620000000c00 */
[----:B------:R-:W-:Y:S01]  /*f0d0*/  SHF.L.U32 R13, R5, 0x1, RZ ;  /* 0x00000001050d7819 */ /* 0x000fe200000006ff */
[--C-:B------:R-:W-:Y:S01]  /*f0e0*/  HADD2.F32 R25, -RZ, R66.reuse.H0_H0 ;  /* 0x20000042ff197230 */ /* 0x100fe20000004100 */
[--C-:B------:R-:W-:Y:S01]  /*f0f0*/  SHF.R.U64 R15, R16, 0x10, R17.reuse ;  /* 0x00000010100f7819 */ /* 0x100fe20000001211 */
[----:B------:R-:W-:Y:S01]  /*f100*/  HADD2.F32 R66, -RZ, R66.H1_H1 ;  /* 0x30000042ff427230 */ /* 0x000fe20000004100 */
[----:B------:R-:W-:Y:S01]  /*f110*/  SHF.R.U32.HI R17, RZ, 0x10, R17 ;  /* 0x00000010ff117819 */ /* 0x000fe20000011611 */
[----:B------:R-:W2:Y:S01]  /*f120*/  LDS.128 R4, [R13+0x10080] ;  /* 0x010080000d047984 */ /* 0x000ea20000000c00 */
[----:B------:R-:W-:-:S02]  /*f130*/  SHF.R.U64 R16, R26, 0x10, R27 ;  /* 0x000000101a107819 */ /* 0x000fc4000000121b */
[----:B------:R-:W-:Y:S01]  /*f140*/  SHF.R.U32.HI R26, RZ, 0x10, R27 ;  /* 0x00000010ff1a7819 */ /* 0x000fe2000001161b */
[----:B------:R-:W-:Y:S01]  /*f150*/  HADD2.F32 R32, -RZ, R17.H0_H0 ;  /* 0x20000011ff207230 */ /* 0x000fe20000004100 */
[--C-:B------:R-:W-:Y:S02]  /*f160*/  SHF.R.U64 R18, R18, 0x10, R19.reuse ;  /* 0x0000001012127819 */ /* 0x100fe40000001213 */
[----:B------:R-:W-:Y:S01]  /*f170*/  SHF.R.U32.HI R19, RZ, 0x10, R19 ;  /* 0x00000010ff137819 */ /* 0x000fe20000011613 */
[----:B------:R-:W-:-:S04]  /*f180*/  HADD2.F32 R42, -RZ, R26.H0_H0 ;  /* 0x2000001aff2a7230 */ /* 0x000fc80000004100 */
[----:B------:R-:W-:Y:S02]  /*f190*/  HADD2.F32 R40, -RZ, R19.H0_H0 ;  /* 0x20000013ff287230 */ /* 0x000fe40000004100 */
[----:B------:R-:W-:Y:S02]  /*f1a0*/  HADD2.F32 R19, -RZ, R15.H0_H0 ;  /* 0x2000000fff137230 */ /* 0x000fe40000004100 */
[--C-:B-1----:R-:W-:Y:S02]  /*f1b0*/  HADD2.F32 R20, -RZ, R9.reuse.H0_H0 ;  /* 0x20000009ff147230 */ /* 0x102fe40000004100 */
[----:B------:R-:W-:Y:S02]  /*f1c0*/  HADD2.F32 R21, -RZ, R9.H1_H1 ;  /* 0x30000009ff157230 */ /* 0x000fe40000004100 */
[----:B------:R-:W-:Y:S01]  /*f1d0*/  HADD2.F32 R9, -RZ, R11.H0_H0 ;  /* 0x2000000bff097230 */ /* 0x000fe20000004100 */
[----:B------:R-:W-:Y:S01]  /*f1e0*/  FMUL.FTZ R31, R20, R25 ;  /* 0x00000019141f7220 */ /* 0x000fe20000410000 */
[----:B--2---:R-:W-:-:S02]  /*f1f0*/  HADD2.F32 R28, -RZ, R5.H0_H0 ;  /* 0x20000005ff1c7230 */ /* 0x004fc40000004100 */
[----:B------:R-:W-:Y:S01]  /*f200*/  HADD2.F32 R27, -RZ, R5.H1_H1 ;  /* 0x30000005ff1b7230 */ /* 0x000fe20000004100 */
[-C--:B------:R-:W-:Y:S01]  /*f210*/  FMUL.FTZ R36, R9, R34.reuse ;  /* 0x0000002209247220 */ /* 0x080fe20000410000 */
[----:B------:R-:W-:Y:S01]  /*f220*/  HADD2.F32 R5, -RZ, R7.H0_H0 ;  /* 0x20000007ff057230 */ /* 0x000fe20000004100 */
        /* <DEDUP_REMOVED lines=8> */
[----:B------:R-:W-:Y:S01]  /*f2b0*/  FFMA.FTZ R36, R5, R38, R36 ;  /* 0x0000002605247223 */ /* 0x000fe20000010024 */
[--C-:B------:R-:W-:Y:S01]  /*f2c0*/  HADD2.F32 R29, -RZ, R4.reuse.H0_H0 ;  /* 0x20000004ff1d7230 */ /* 0x100fe20000004100 */
[C---:B------:R-:W-:Y:S01]  /*f2d0*/  FMUL.FTZ R32, R27.reuse, R32 ;  /* 0x000000201b207220 */ /* 0x040fe20000410000 */
[----:B------:R-:W-:Y:S01]  /*f2e0*/  HADD2.F32 R30, -RZ, R4.H1_H1 ;  /* 0x30000004ff1e7230 */ /* 0x000fe20000004100 */
[----:B------:R-:W-:Y:S01]  /*f2f0*/  FFMA.FTZ R24, R27, R28, R24 ;  /* 0x0000001c1b187223 */ /* 0x000fe20000010018 */
[----:B------:R-:W-:Y:S01]  /*f300*/  HADD2.F32 R4, -RZ, R6.H0_H0 ;  /* 0x20000006ff047230 */ /* 0x000fe20000004100 */
[-C--:B------:R-:W-:Y:S01]  /*f310*/  FMUL.FTZ R44, R22, R66.reuse ;  /* 0x00000042162c7220 */ /* 0x080fe20000410000 */
[----:B------:R-:W-:Y:S01]  /*f320*/  HADD2.F32 R5, -RZ, R80.H1_H1 ;  /* 0x30000050ff057230 */ /* 0x000fe20000004100 */
[----:B------:R-:W-:Y:S01]  /*f330*/  FMUL.FTZ R17, R8, R67 ;  /* 0x0000004308117220 */ /* 0x000fe20000410000 */
[----:B------:R-:W-:Y:S01]  /*f340*/  HADD2.F32 R11, -RZ, R11.H1_H1 ;  /* 0x3000000bff0b7230 */ /* 0x000fe20000004100 */
[C---:B------:R-:W-:Y:S01]  /*f350*/  FMUL.FTZ R66, R29.reuse, R66 ;  /* 0x000000421d427220 */ /* 0x040fe20000410000 */
[----:B------:R-:W-:Y:S01]  /*f360*/  HADD2.F32 R10, -RZ, R10.H1_H1 ;  /* 0x3000000aff0a7230 */ /* 0x000fe20000004100 */
[----:B------:R-:W-:Y:S01]  /*f370*/  FFMA.FTZ R44, R29, R71, R44 ;  /* 0x000000471d2c7223 */ /* 0x000fe2000001002c */
[----:B------:R-:W-:Y:S01]  /*f380*/  HADD2.F32 R27, -RZ, R18.H0_H0 ;  /* 0x20000012ff1b7230 */ /* 0x000fe20000004100 */
[C---:B------:R-:W-:Y:S01]  /*f390*/  FMUL.FTZ R67, R4.reuse, R67 ;  /* 0x0000004304437220 */ /* 0x040fe20000410000 */
[----:B------:R-:W-:Y:S01]  /*f3a0*/  HADD2.F32 R7, -RZ, R7.H1_H1 ;  /* 0x30000007ff077230 */ /* 0x000fe20000004100 */
[----:B------:R-:W-:Y:S01]  /*f3b0*/  FFMA.FTZ R15, R4, R5, R17 ;  /* 0x00000005040f7223 */ /* 0x000fe20000010011 */
[----:B------:R-:W-:Y:S01]  /*f3c0*/  HADD2.F32 R6, -RZ, R6.H1_H1 ;  /* 0x30000006ff067230 */ /* 0x000fe20000004100 */
[----:B------:R-:W-:Y:S01]  /*f3d0*/  FMUL.FTZ R26, R11, R40 ;  /* 0x000000280b1a7220 */ /* 0x000fe20000410000 */
[----:B------:R-:W-:Y:S01]  /*f3e0*/  HADD2.F32 R29, -RZ, R16.H0_H0 ;  /* 0x20000010ff1d7230 */ /* 0x000fe20000004100 */
[----:B------:R-:W-:-:S02]  /*f3f0*/  FMUL.FTZ R17, R23, R19 ;  /* 0x0000001317117220 */ /* 0x000fc40000410000 */
[----:B------:R-:W-:Y:S02]  /*f400*/  FMUL.FTZ R4, R10, R27 ;  /* 0x0000001b0a047220 */ /* 0x000fe40000410000 */
[----:B------:R-:W-:Y:S02]  /*f410*/  FMUL.FTZ R40, R7, R40 ;  /* 0x0000002807287220 */ /* 0x000fe40000410000 */
[----:B------:R-:W-:Y:S02]  /*f420*/  FMUL.FTZ R19, R30, R19 ;  /* 0x000000131e137220 */ /* 0x000fe40000410000 */
[----:B------:R-:W-:Y:S02]  /*f430*/  FMUL.FTZ R27, R6, R27 ;  /* 0x0000001b061b7220 */ /* 0x000fe40000410000 */
        /* <DEDUP_REMOVED lines=8> */
[----:B------:R-:W-:Y:S01]  /*f4c0*/  FFMA.FTZ R19, R23, R14, -R19 ;  /* 0x0000000e17137223 */ /* 0x000fe20000010813 */
[----:B------:R-:W-:Y:S01]  /*f4d0*/  F2FP.PACK_AB R5, R24, R31 ;  /* 0x0000001f1805723e */ /* 0x000fe200000000ff */
[----:B------:R-:W-:-:S02]  /*f4e0*/  FFMA.FTZ R10, R10, R29, -R27 ;  /* 0x0000001d0a0a7223 */ /* 0x000fc4000001081b */
[----:B------:R-:W-:Y:S01]  /*f4f0*/  FFMA.FTZ R7, R7, R42, R26 ;  /* 0x0000002a07077223 */ /* 0x000fe2000001001a */
[----:B------:R-:W-:Y:S01]  /*f500*/  F2FP.PACK_AB R8, R19, R66 ;  /* 0x000000421308723e */ /* 0x000fe200000000ff */
[----:B------:R-:W-:Y:S01]  /*f510*/  FFMA.FTZ R17, R30, R14, R17 ;  /* 0x0000000e1e117223 */ /* 0x000fe20000010011 */
[----:B------:R-:W-:Y:S01]  /*f520*/  F2FP.PACK_AB R10, R10, R67 ;  /* 0x000000430a0a723e */ /* 0x000fe200000000ff */
[----:B------:R-:W-:Y:S01]  /*f530*/  FFMA.FTZ R6, R6, R29, R4 ;  /* 0x0000001d06067223 */ /* 0x000fe20000010004 */
[----:B------:R-:W-:Y:S02]  /*f540*/  F2FP.PACK_AB R7, R7, R36 ;  /* 0x000000240707723e */ /* 0x000fe400000000ff */
[----:B------:R-:W-:Y:S01]  /*f550*/  F2FP.PACK_AB R4, R17, R44 ;  /* 0x0000002c1104723e */ /* 0x000fe200000000ff */
[----:B------:R1:W-:Y:S01]  /*f560*/  STS.128 [R12+0x10080], R8 ;  /* 0x010080080c007388 */ /* 0x0003e20000000c00 */
[----:B------:R-:W-:-:S05]  /*f570*/  F2FP.PACK_AB R6, R6, R15 ;  /* 0x0000000f0606723e */ /* 0x000fca00000000ff */
[----:B------:R1:W-:Y:S02]  /*f580*/  STS.128 [R13+0x10080], R4 ;  /* 0x010080040d007388 */ /* 0x0003e40000000c00 */
.L_x_424:
[----:B------:R-:W-:Y:S05]  /*f590*/  BSYNC B2 ;  /* 0x0000000000027941 */ /* 0x000fea0003800000 */
.L_x_390:
        /* <DEDUP_REMOVED lines=12> */
[----:B------:R-:W-:Y:S01]  /*f660*/  IMAD R58, R58, c[0x0][0x218], RZ ;  /* 0x000086003a3a7a24 */ /* 0x000fe200078e02ff */
[----:B------:R-:W-:Y:S01]  /*f670*/  LOP3.LUT R8, R8, 0xfffffffe, RZ, 0xc0, !PT ;  /* 0xfffffffe08087812 */ /* 0x000fe200078ec0ff */
[----:B------:R-:W-:Y:S01]  /*f680*/  IMAD.IADD R7, R7, 0x1, R9 ;  /* 0x0000000107077824 */ /* 0x000fe200078e0209 */
[----:B------:R-:W-:Y:S01]  /*f690*/  LOP3.LUT R11, R4, R11, RZ, 0x3c, !PT ;  /* 0x0000000b040b7212 */ /* 0x000fe200078e3cff */
[----:B------:R-:W-:Y:S01]  /*f6a0*/  IMAD R58, R217, c[0x0][0x21c], R58 ;  /* 0x00008700d93a7a24 */ /* 0x000fe200078e023a */
[----:B------:R-:W-:Y:S01]  /*f6b0*/  BAR.SYNC.DEFER_BLOCKING 0x0 ;  /* 0x0000000000007b1d */ /* 0x000fe20000010000 */
[----:B------:R-:W-:Y:S01]  /*f6c0*/  IMAD.IADD R8, R5, 0x1, -R8 ;  /* 0x0000000105087824 */ /* 0x000fe200078e0a08 */
[----:B------:R-:W-:Y:S01]  /*f6d0*/  ISETP.LT.AND P1, PT, R51, UR30, PT ;  /* 0x0000001e33007c0c */ /* 0x000fe2000bf21270 */
[----:B------:R-:W-:Y:S01]  /*f6e0*/  IMAD.WIDE.U32 R6, R217, c[0x0][0x218], R6 ;  /* 0x00008600d9067a25 */ /* 0x000fe200078e0006 */
[----:B------:R-:W-:Y:S01]  /*f6f0*/  SHF.R.S32.HI R228, RZ, 0x1f, R219 ;  /* 0x0000001fffe47819 */ /* 0x000fe200000114db */
[----:B------:R-:W-:-:S02]  /*f700*/  UISETP.GT.AND UP0, UPT, UR17, UR8, UPT ;  /* 0x000000081100728c */ /* 0x000fc4000bf04270 */
[----:B------:R-:W-:Y:S01]  /*f710*/  IMAD R213, R8, 0x200, R11 ;  /* 0x0000020008d57824 */ /* 0x000fe200078e020b */
[----:B------:R-:W-:Y:S01]  /*f720*/  LEA.HI R228, R228, R219, RZ, 0x3 ;  /* 0x000000dbe4e47211 */ /* 0x000fe200078f18ff */
[----:B------:R-:W-:Y:S02]  /*f730*/  IMAD.SHL.U32 R8, R8, 0x8, RZ ;  /* 0x0000000808087824 */ /* 0x000fe400078e00ff */
[----:B------:R-:W-:Y:S01]  /*f740*/  IMAD.SHL.U32 R213, R213, 0x2, RZ ;  /* 0x00000002d5d57824 */ /* 0x000fe200078e00ff */
[----:B------:R-:W-:Y:S01]  /*f750*/  LOP3.LUT R228, R228, 0xfffffff8, RZ, 0xc0, !PT ;  /* 0xfffffff8e4e47812 */ /* 0x000fe200078ec0ff */
[----:B------:R-:W-:Y:S02]  /*f760*/  IMAD.SHL.U32 R68, R57, 0x40, RZ ;  /* 0x0000004039447824 */ /* 0x000fe400078e00ff */
[----:B------:R-:W-:Y:S01]  /*f770*/  IMAD.SHL.U32 R220, R50, 0x2, RZ ;  /* 0x0000000232dc7824 */ /* 0x000fe200078e00ff */
[C---:B------:R-:W-:Y:S02]  /*f780*/  IADD3 R4, R213.reuse, 0xc080, RZ ;  /* 0x0000c080d5047810 */ /* 0x040fe40007ffe0ff */
[----:B------:R-:W-:-:S02]  /*f790*/  IADD3 R212, R213, 0xc0a0, RZ ;  /* 0x0000c0a0d5d47810 */ /* 0x000fc40007ffe0ff */
[----:B------:R-:W-:Y:S02]  /*f7a0*/  @P0 IADD3 R212, R4, -0x20, RZ ;  /* 0xffffffe004d40810 */ /* 0x000fe40007ffe0ff */
[----:B------:R-:W-:Y:S02]  /*f7b0*/  IADD3 R4, P0, R6, UR26, RZ ;  /* 0x0000001a06047c10 */ /* 0x000fe4000ff1e0ff */
[----:B------:R-:W-:Y:S01]  /*f7c0*/  LOP3.LUT R68, R68, 0xfffffe00, RZ, 0xc0, !PT ;  /* 0xfffffe0044447812 */ /* 0x000fe200078ec0ff */
[----:B------:R-:W-:Y:S01]  /*f7d0*/  LDSM.16.M88.4 R24, [R213+0xc080] ;  /* 0x00c08000d518783b */ /* 0x000fe20000000200 */
[----:B------:R-:W-:Y:S01]  /*f7e0*/  IADD3.X R5, R7, UR12, R58, P0, !PT ;  /* 0x0000000c07057c10 */ /* 0x000fe200087fe43a */
[----:B------:R-:W-:Y:S01]  /*f7f0*/  IMAD.SHL.U32 R7, R56, 0x40, RZ ;  /* 0x0000004038077824 */ /* 0x000fe200078e00ff */
[----:B------:R-:W-:Y:S01]  /*f800*/  LEA R6, P0, R4, c[0x0][0x1f8], 0x1 ;  /* 0x00007e0004067a11 */ /* 0x000fe200078008ff */
[----:B------:R-:W-:Y:S01]  /*f810*/  IMAD R214, R60, 0x400, R68 ;  /* 0x000004003cd67824 */ /* 0x000fe200078e0244 */
[----:B------:R-:W-:Y:S01]  /*f820*/  LDSM.16.M88.4 R40, [R213+0xc880] ;  /* 0x00c88000d528783b */ /* 0x000fe20000000200 */
[----:B------:R-:W-:-:S02]  /*f830*/  IADD3 R203, R212, 0x800, RZ ;  /* 0x00000800d4cb7810 */ /* 0x000fc40007ffe0ff */
[----:B------:R-:W-:Y:S01]  /*f840*/  LEA.HI.X R5, R4, c[0x0][0x1fc], R5, 0x1, P0 ;  /* 0x00007f0004057a11 */ /* 0x000fe200000f0c05 */
[----:B------:R-:W-:Y:S01]  /*f850*/  LDSM.16.M88.4 R16, [R212] ;  /* 0x00000000d410783b */ /* 0x000fe20000000200 */
[----:B------:R-:W-:Y:S02]  /*f860*/  LOP3.LUT R7, R7, 0x1c0, RZ, 0xc0, !PT ;  /* 0x000001c007077812 */ /* 0x000fe400078ec0ff */
[----:B------:R-:W-:Y:S01]  /*f870*/  LOP3.LUT P0, RZ, R0, 0x4, RZ, 0xc0, !PT ;  /* 0x0000000400ff7812 */ /* 0x000fe2000780c0ff */
[----:B------:R1:W-:Y:S01]  /*f880*/  SHFL.IDX PT, R4, R6, RZ, 0x181f ;  /* 0x00181fff06047589 */ /* 0x0003e200000e0000 */
[----:B------:R-:W-:Y:S01]  /*f890*/  LOP3.LUT R8, R7, 0x8, R8, 0xf8, !PT ;  /* 0x0000000807087812 */ /* 0x000fe200078ef808 */
[----:B------:R-:W-:Y:S01]  /*f8a0*/  IMAD.MOV.U32 R0, RZ, RZ, 0x40 ;  /* 0x00000040ff007424 */ /* 0x000fe200078e00ff */
[----:B------:R-:W-:Y:S01]  /*f8b0*/  SHF.R.U32.HI R63, RZ, 0x3, R7 ;  /* 0x00000003ff3f7819 */ /* 0x000fe20000011607 */
[----:B------:R-:W2:Y:S01]  /*f8c0*/  SHFL.IDX PT, R5, R5, RZ, 0x181f ;  /* 0x00181fff05057589 */ /* 0x000ea200000e0000 */
[----:B------:R-:W-:-:S02]  /*f8d0*/  SHF.R.S32.HI R7, RZ, 0x1f, R48 ;  /* 0x0000001fff077819 */ /* 0x000fc40000011430 */
[----:B------:R-:W-:Y:S01]  /*f8e0*/  LOP3.LUT R63, R8, R63, RZ, 0x3c, !PT ;  /* 0x0000003f083f7212 */ /* 0x000fe200078e3cff */
[----:B------:R-:W-:Y:S01]  /*f8f0*/  LDSM.16.M88.4 R44, [R212+0x800] ;  /* 0x00080000d42c783b */ /* 0x000fe20000000200 */
[----:B------:R-:W-:Y:S02]  /*f900*/  SEL R0, R0, 0xffffffc0, !P0 ;  /* 0xffffffc000007807 */ /* 0x000fe40004000000 */
[----:B------:R-:W-:Y:S01]  /*f910*/  ISETP.GE.OR P0, PT, R225, c[0x0][0x1d4], !P1 ;  /* 0x00007500e1007a0c */ /* 0x000fe20004f06670 */
[----:B------:R-:W-:Y:S01]  /*f920*/  IMAD.IADD R214, R63, 0x1, R214 ;  /* 0x000000013fd67824 */ /* 0x000fe200078e02d6 */
[----:B------:R-:W-:Y:S01]  /*f930*/  LEA.HI R226, R7, R48, RZ, 0x3 ;  /* 0x0000003007e27211 */ /* 0x000fe200078f18ff */
[----:B------:R-:W-:Y:S01]  /*f940*/  IMAD.IADD R208, R213, 0x1, R0 ;  /* 0x00000001d5d07824 */ /* 0x000fe200078e0200 */
[----:B------:R-:W-:Y:S01]  /*f950*/  IADD3 R201, R212, 0x1000, RZ ;  /* 0x00001000d4c97810 */ /* 0x000fe20007ffe0ff */
[----:B------:R-:W-:Y:S01]  /*f960*/  IMAD.SHL.U32 R214, R214, 0x2, RZ ;  /* 0x00000002d6d67824 */ /* 0x000fe200078e00ff */
[----:B------:R-:W-:Y:S01]  /*f970*/  LOP3.LUT R226, R226, 0xfffffff8, RZ, 0xc0, !PT ;  /* 0xfffffff8e2e27812 */ /* 0x000fe200078ec0ff */
[----:B------:R-:W-:Y:S01]  /*f980*/  IMAD.IADD R202, R0, 0x1, R212 ;  /* 0x0000000100ca7824 */ /* 0x000fe200078e02d4 */
[----:B------:R-:W-:Y:S01]  /*f990*/  IADD3 R200, R212, 0x1800, RZ ;  /* 0x00001800d4c87810 */ /* 0x000fe20007ffe0ff */
[--C-:B------:R-:W-:Y:S01]  /*f9a0*/  IMAD R210, R2, 0x2, R214.reuse ;  /* 0x0000000202d27824 */ /* 0x100fe200078e02d6 */
[----:B------:R-:W3:Y:S01]  /*f9b0*/  LDSM.16.M88.4 R20, [R214+0x10080] ;  /* 0x01008000d614783b */ /* 0x000ee20000000200 */
[C---:B------:R-:W-:Y:S01]  /*f9c0*/  IMAD R209, R3.reuse, 0x2, R214 ;  /* 0x0000000203d17824 */ /* 0x040fe200078e02d6 */
[----:B-1----:R-:W-:Y:S01]  /*f9d0*/  SHF.R.S32.HI R6, RZ, 0x1f, R49 ;  /* 0x0000001fff067819 */ /* 0x002fe20000011431 */
[----:B------:R-:W-:Y:S01]  /*f9e0*/  IMAD R207, R3, 0x2, R210 ;  /* 0x0000000203cf7824 */ /* 0x000fe200078e02d2 */
[----:B------:R-:W1:Y:S01]  /*f9f0*/  LDSM.16.M88.4 R8, [R210+0x10080] ;  /* 0x01008000d208783b */ /* 0x000e620000000200 */
[----:B------:R-:W-:Y:S01]  /*fa00*/  SHF.R.S32.HI R229, RZ, 0x1f, R226 ;  /* 0x0000001fffe57819 */ /* 0x000fe200000114e2 */
[----:B--2---:R-:W-:Y:S01]  /*fa10*/  IMAD.WIDE R14, R225, 0x2, R4 ;  /* 0x00000002e10e7825 */ /* 0x004fe200078e0204 */
[----:B------:R-:W-:-:S02]  /*fa20*/  LEA.HI R227, R6, R49, RZ, 0x3 ;  /* 0x0000003106e37211 */ /* 0x000fc400078f18ff */
[----:B------:R-:W-:Y:S01]  /*fa30*/  IADD3 R199, R212, 0x2000, RZ ;  /* 0x00002000d4c77810 */ /* 0x000fe20007ffe0ff */
[--C-:B------:R-:W-:Y:S01]  /*fa40*/  IMAD.WIDE R12, R228, 0x2, R4.reuse ;  /* 0x00000002e40c7825 */ /* 0x100fe200078e0204 */
[----:B------:R-:W-:Y:S01]  /*fa50*/  @!PT LDS RZ, [RZ] ;  /* 0x00000000fffff984 */ /* 0x000fe20000000800 */
[----:B------:R-:W-:Y:S01]  /*fa60*/  @!PT LDS RZ, [RZ] ;  /* 0x00000000fffff984 */ /* 0x000fe20000000800 */
[----:B------:R-:W-:Y:S01]  /*fa70*/  @!PT LDS RZ, [RZ] ;  /* 0x00000000fffff984 */ /* 0x000fe20000000800 */
[----:B------:R2:W-:Y:S01]  /*fa80*/  LDGSTS.E.BYPASS.LTC128B.128 [R220+0x8080], [R14.64], !P0 ;  /* 0x080800000edc7fae */ /* 0x0005e2000c101d58 */
[----:B------:R-:W-:Y:S02]  /*fa90*/  ISETP.GE.OR P0, PT, R219, c[0x0][0x1d4], !P1 ;  /* 0x00007500db007a0c */ /* 0x000fe40004f06670 */
[----:B------:R-:W-:Y:S01]  /*faa0*/  LOP3.LUT R227, R227, 0xfffffff8, RZ, 0xc0, !PT ;  /* 0xfffffff8e3e37812 */ /* 0x000fe200078ec0ff */
[--C-:B------:R-:W-:Y:S01]  /*fab0*/  IMAD.WIDE R52, R226, 0x2, R4.reuse ;  /* 0x00000002e2347825 */ /* 0x100fe200078e0204 */
[C---:B------:R-:W-:Y:S02]  /*fac0*/  IADD3 R198, R212.reuse, 0x2800, RZ ;  /* 0x00002800d4c67810 */ /* 0x040fe40007ffe0ff */
[C---:B------:R-:W-:Y:S01]  /*fad0*/  IADD3 R197, R212.reuse, 0x3000, RZ ;  /* 0x00003000d4c57810 */ /* 0x040fe20007ffe0ff */
[----:B------:R-:W-:Y:S01]  /*fae0*/  IMAD.WIDE R28, R227, 0x2, R4 ;  /* 0x00000002e31c7825 */ /* 0x000fe200078e0204 */
[----:B------:R-:W-:-:S05]  /*faf0*/  IADD3 R196, R212, 0x3800, RZ ;  /* 0x00003800d4c47810 */ /* 0x000fca0007ffe0ff */
[----:B------:R2:W-:Y:S01]  /*fb00*/  LDGSTS.E.BYPASS.LTC128B.128 [R220+0x9080], [R12.64], !P0 ;  /* 0x090800000cdc7fae */ /* 0x0005e2000c101d58 */
[----:B------:R-:W-:-:S13]  /*fb10*/  ISETP.GE.OR P0, PT, R49, c[0x0][0x1d4], !P1 ;  /* 0x0000750031007a0c */ /* 0x000fda0004f06670 */
[----:B------:R4:W-:Y:S01]  /*fb20*/  LDGSTS.E.BYPASS.LTC128B.128 [R220+0xa080], [R28.64], !P0 ;  /* 0x0a0800001cdc7fae */ /* 0x0009e2000c101d58 */
[----:B------:R-:W-:Y:S01]  /*fb30*/  ISETP.GE.OR P0, PT, R48, c[0x0][0x1d4], !P1 ;  /* 0x0000750030007a0c */ /* 0x000fe20004f06670 */
[C---:B---3--:R-:W-:Y:S08]  /*fb40*/  HMMA.16816.F32 R36, R20.reuse, R40, RZ ;  /* 0x000000281424723c */ /* 0x048ff000000018ff */
[----:B--2---:R-:W-:Y:S04]  /*fb50*/  HMMA.16816.F32 R12, R20, R24, RZ ;  /* 0x00000018140c723c */ /* 0x004fe800000018ff */
[----:B------:R2:W-:Y:S01]  /*fb60*/  LDGSTS.E.BYPASS.LTC128B.128 [R220+0xb080], [R52.64], !P0 ;  /* 0x0b08000034dc7fae */ /* 0x0005e2000c101d58 */
[----:B------:R-:W-:-:S03]  /*fb70*/  PLOP3.LUT P0, PT, PT, PT, UP0, 0x40, 0x0 ;  /* 0x000000000000781c */ /* 0x000fc60003f0e808 */
[----:B------:R-:W-:Y:S01]  /*fb80*/  LDSM.16.M88.4 R48, [R209+0x10080] ;  /* 0x01008000d130783b */ /* 0x000fe20000000200 */
[C---:B------:R-:W-:Y:S03]  /*fb90*/  HMMA.16816.F32 R24, R20.reuse, R26, RZ ;  /* 0x0000001a1418723c */ /* 0x040fe600000018ff */
[----:B------:R-:W3:Y:S04]  /*fba0*/  LDSM.16.M88.4 R4, [R208+0xc080] ;  /* 0x00c08000d004783b */ /* 0x000ee80000000200 */
[----:B------:R-:W5:Y:S01]  /*fbb0*/  LDSM.16.M88.4 R64, [R208+0xc880] ;  /* 0x00c88000d040783b */ /* 0x000f620000000200 */
[----:B------:R-:W-:Y:S03]  /*fbc0*/  HMMA.16816.F32 R20, R20, R42, RZ ;  /* 0x0000002a1414723c */ /* 0x000fe600000018ff */
[----:B------:R-:W-:Y:S04]  /*fbd0*/  LDSM.16.M88.4 R32, [R207+0x10080] ;  /* 0x01008000cf20783b */ /* 0x000fe80000000200 */
[----:B----4-:R-:W4:Y:S01]  /*fbe0*/  LDSM.16.M88.4 R28, [R202] ;  /* 0x00000000ca1c783b */ /* 0x010f220000000200 */
[C---:B-1----:R-:W-:Y:S03]  /*fbf0*/  HMMA.16816.F32 R12, R8.reuse, R16, R12 ;  /* 0x00000010080c723c */ /* 0x042fe6000000180c */
[----:B------:R-:W-:Y:S04]  /*fc00*/  LDSM.16.M88.4 R56, [R213+0xd080] ;  /* 0x00d08000d538783b */ /* 0x000fe80000000200 */
[----:B--2---:R-:W1:Y:S01]  /*fc10*/  LDSM.16.M88.4 R52, [R202+0x800] ;  /* 0x00080000ca34783b */ /* 0x004e620000000200 */
[C---:B------:R-:W-:Y:S03]  /*fc20*/  HMMA.16816.F32 R24, R8.reuse, R18, R24 ;  /* 0x000000120818723c */ /* 0x040fe60000001818 */
[----:B------:R-:W2:Y:S04]  /*fc30*/  LDSM.16.M88.4 R16, [R214+0x14080] ;  /* 0x01408000d610783b */ /* 0x000ea80000000200 */
[----:B------:R-:W-:Y:S01]  /*fc40*/  LDSM.16.M88.4 R40, [R212+0x1000] ;  /* 0x00100000d428783b */ /* 0x000fe20000000200 */
[C---:B------:R-:W-:Y:S03]  /*fc50*/  HMMA.16816.F32 R36, R8.reuse, R44, R36 ;  /* 0x0000002c0824723c */ /* 0x040fe60000001824 */
[----:B------:R-:W0:Y:S05]  /*fc60*/  LDGDEPBAR ;  /* 0x00000000000079af */ /* 0x000e2a0000000000 */
[----:B------:R-:W-:Y:S01]  /*fc70*/  HMMA.16816.F32 R8, R8, R46, R20 ;  /* 0x0000002e0808723c */ /* 0x000fe20000001814 */
[----:B------:R-:W1:Y:S04]  /*fc80*/  LDSM.16.M88.4 R44, [R213+0xd880] ;  /* 0x00d88000d52c783b */ /* 0x000e680000000200 */
[----:B------:R-:W-:Y:S03]  /*fc90*/  LDSM.16.M88.4 R20, [R209+0x14080] ;  /* 0x01408000d114783b */ /* 0x000fe60000000200 */
[C---:B---3--:R-:W-:Y:S08]  /*fca0*/  HMMA.16816.F32 R12, R48.reuse, R4, R12 ;  /* 0x00000004300c723c */ /* 0x048ff0000000180c */
[C---:B------:R-:W-:Y:S01]  /*fcb0*/  HMMA.16816.F32 R24, R48.reuse, R6, R24 ;  /* 0x000000063018723c */ /* 0x040fe20000001818 */
[----:B------:R-:W3:Y:S07]  /*fcc0*/  LDSM.16.M88.4 R4, [R210+0x14080] ;  /* 0x01408000d204783b */ /* 0x000eee0000000200 */
[----:B-----5:R-:W-:Y:S08]  /*fcd0*/  HMMA.16816.F32 R36, R48, R64, R36 ;  /* 0x000000403024723c */ /* 0x020ff00000001824 */
[C---:B----4-:R-:W-:Y:S08]  /*fce0*/  HMMA.16816.F32 R12, R32.reuse, R28, R12 ;  /* 0x0000001c200c723c */ /* 0x050ff0000000180c */
[----:B------:R-:W-:Y:S01]  /*fcf0*/  HMMA.16816.F32 R24, R32, R30, R24 ;  /* 0x0000001e2018723c */ /* 0x000fe20000001818 */
[----:B------:R-:W-:Y:S07]  /*fd00*/  LDSM.16.M88.4 R28, [R208+0xd080] ;  /* 0x00d08000d01c783b */ /* 0x000fee0000000200 */
[----:B------:R-:W-:Y:S01]  /*fd10*/  HMMA.16816.F32 R48, R48, R66, R8 ;  /* 0x000000423030723c */ /* 0x000fe20000001808 */
[----:B------:R-:W4:Y:S04]  /*fd20*/  LDSM.16.M88.4 R64, [R212+0x1800] ;  /* 0x00180000d440783b */ /* 0x000f280000000200 */
[----:B------:R-:W-:Y:S03]  /*fd30*/  LDSM.16.M88.4 R8, [R207+0x14080] ;  /* 0x01408000cf08783b */ /* 0x000fe60000000200 */
[----:B-1----:R-:W-:Y:S08]  /*fd40*/  HMMA.16816.F32 R36, R32, R52, R36 ;  /* 0x000000342024723c */ /* 0x002ff00000001824 */
[C---:B--2---:R-:W-:Y:S08]  /*fd50*/  HMMA.16816.F32 R12, R16.reuse, R56, R12 ;  /* 0x00000038100c723c */ /* 0x044ff0000000180c */
[----:B------:R-:W-:Y:S01]  /*fd60*/  HMMA.16816.F32 R24, R16, R58, R24 ;  /* 0x0000003a1018723c */ /* 0x000fe20000001818 */
[----:B------:R-:W-:Y:S07]  /*fd70*/  LDSM.16.M88.4 R56, [R202+0x1000] ;  /* 0x00100000ca38783b */ /* 0x000fee0000000200 */
[----:B------:R-:W-:Y:S01]  /*fd80*/  HMMA.16816.F32 R48, R32, R54, R48 ;  /* 0x000000362030723c */ /* 0x000fe20000001830 */
[----:B------:R-:W1:Y:S04]  /*fd90*/  LDSM.16.M88.4 R52, [R208+0xd880] ;  /* 0x00d88000d034783b */ /* 0x000e680000000200 */
[----:B------:R-:W-:Y:S03]  /*fda0*/  LDSM.16.M88.4 R32, [R214+0x18080] ;  /* 0x01808000d620783b */ /* 0x000fe60000000200 */
[----:B------:R-:W-:Y:S08]  /*fdb0*/  HMMA.16816.F32 R36, R16, R44, R36 ;  /* 0x0000002c1024723c */ /* 0x000ff00000001824 */
[C---:B---3--:R-:W-:Y:S08]  /*fdc0*/  HMMA.16816.F32 R12, R4.reuse, R40, R12 ;  /* 0x00000028040c723c */ /* 0x048ff0000000180c */
[----:B------:R-:W-:Y:S01]  /*fdd0*/  HMMA.16816.F32 R24, R4, R42, R24 ;  /* 0x0000002a0418723c */ /* 0x000fe20000001818 */
[----:B------:R-:W-:Y:S07]  /*fde0*/  LDSM.16.M88.4 R40, [R213+0xe080] ;  /* 0x00e08000d528783b */ /* 0x000fee0000000200 */
[----:B------:R-:W-:Y:S01]  /*fdf0*/  HMMA.16816.F32 R48, R16, R46, R48 ;  /* 0x0000002e1030723c */ /* 0x000fe20000001830 */
[----:B------:R-:W2:Y:S04]  /*fe00*/  LDSM.16.M88.4 R44, [R202+0x1800] ;  /* 0x00180000ca2c783b */ /* 0x000ea80000000200 */
[----:B------:R-:W-:Y:S03]  /*fe10*/  LDSM.16.M88.4 R16, [R210+0x18080] ;  /* 0x01808000d210783b */ /* 0x000fe60000000200 */
[----:B----4-:R-:W-:Y:S08]  /*fe20*/  HMMA.16816.F32 R36, R4, R64, R36 ;  /* 0x000000400424723c */ /* 0x010ff00000001824 */
[C---:B------:R-:W-:Y:S08]  /*fe30*/  HMMA.16816.F32 R12, R20.reuse, R28, R12 ;  /* 0x0000001c140c723c */ /* 0x040ff0000000180c */
[----:B------:R-:W-:Y:S01]  /*fe40*/  HMMA.16816.F32 R24, R20, R30, R24 ;  /* 0x0000001e1418723c */ /* 0x000fe20000001818 */
[----:B------:R-:W-:Y:S07]  /*fe50*/  LDSM.16.M88.4 R28, [R212+0x2000] ;  /* 0x00200000d41c783b */ /* 0x000fee0000000200 */
[----:B------:R-:W-:Y:S01]  /*fe60*/  HMMA.16816.F32 R48, R4, R66, R48 ;  /* 0x000000420430723c */ /* 0x000fe20000001830 */
[----:B------:R-:W3:Y:S04]  /*fe70*/  LDSM.16.M88.4 R64, [R213+0xe880] ;  /* 0x00e88000d540783b */ /* 0x000ee80000000200 */
[----:B------:R-:W-:Y:S03]  /*fe80*/  LDSM.16.M88.4 R4, [R209+0x18080] ;  /* 0x01808000d104783b */ /* 0x000fe60000000200 */
[----:B-1----:R-:W-:Y:S08]  /*fe90*/  HMMA.16816.F32 R36, R20, R52, R36 ;  /* 0x000000341424723c */ /* 0x002ff00000001824 */
[C---:B------:R-:W-:Y:S08]  /*fea0*/  HMMA.16816.F32 R12, R8.reuse, R56, R12 ;  /* 0x00000038080c723c */ /* 0x040ff0000000180c */
[----:B------:R-:W-:Y:S01]  /*feb0*/  HMMA.16816.F32 R24, R8, R58, R24 ;  /* 0x0000003a0818723c */ /* 0x000fe20000001818 */
[----:B------:R-:W-:Y:S07]  /*fec0*/  LDSM.16.M88.4 R56, [R208+0xe080] ;  /* 0x00e08000d038783b */ /* 0x000fee0000000200 */
[----:B------:R-:W-:Y:S01]  /*fed0*/  HMMA.16816.F32 R48, R20, R54, R48 ;  /* 0x000000361430723c */ /* 0x000fe20000001830 */
[----:B------:R-:W-:Y:S04]  /*fee0*/  LDSM.16.M88.4 R52, [R207+0x18080] ;  /* 0x01808000cf34783b */ /* 0x000fe80000000200 */
[----:B------:R-:W-:Y:S03]  /*fef0*/  LDSM.16.M88.4 R20, [R202+0x2000] ;  /* 0x00200000ca14783b */ /* 0x000fe60000000200 */
[----:B--2---:R-:W-:Y:S08]  /*ff00*/  HMMA.16816.F32 R36, R8, R44, R36 ;  /* 0x0000002c0824723c */ /* 0x004ff00000001824 */
[C---:B------:R-:W-:Y:S08]  /*ff10*/  HMMA.16816.F32 R12, R32.reuse, R40, R12 ;  /* 0x00000028200c723c */ /* 0x040ff0000000180c */
[----:B------:R-:W-:Y:S01]  /*ff20*/  HMMA.16816.F32 R24, R32, R42, R24 ;  /* 0x0000002a2018723c */ /* 0x000fe20000001818 */
[----:B------:R-:W1:Y:S07]  /*ff30*/  LDSM.16.M88.4 R40, [R212+0x2800] ;  /* 0x00280000d428783b */ /* 0x000e6e0000000200 */
[----:B------:R-:W-:Y:S01]  /*ff40*/  HMMA.16816.F32 R48, R8, R46, R48 ;  /* 0x0000002e0830723c */ /* 0x000fe20000001830 */
[----:B------:R-:W-:Y:S04]  /*ff50*/  LDSM.16.M88.4 R44, [R214+0x1c080] ;  /* 0x01c08000d62c783b */ /* 0x000fe80000000200 */
[----:B------:R-:W-:Y:S03]  /*ff60*/  LDSM.16.M88.4 R8, [R213+0xf080] ;  /* 0x00f08000d508783b */ /* 0x000fe60000000200 */
[----:B---3--:R-:W-:Y:S08]  /*ff70*/  HMMA.16816.F32 R36, R32, R64, R36 ;  /* 0x000000402024723c */ /* 0x008ff00000001824 */
[C---:B------:R-:W-:Y:S08]  /*ff80*/  HMMA.16816.F32 R12, R16.reuse, R28, R12 ;  /* 0x0000001c100c723c */ /* 0x040ff0000000180c */
[----:B------:R-:W-:Y:S01]  /*ff90*/  HMMA.16816.F32 R24, R16, R30, R24 ;  /* 0x0000001e1018723c */ /* 0x000fe20000001818 */
[----:B------:R-:W2:Y:S07]  /*ffa0*/  LDSM.16.M88.4 R28, [R208+0xe880] ;  /* 0x00e88000d01c783b */ /* 0x000eae0000000200 */
        /* <DEDUP_REMOVED lines=8> */
[----:B------:R-:W1:Y:S04]  /*10030*/  LDSM.16.M88.4 R40, [R213+0xf880] ;  /* 0x00f88000d528783b */ /* 0x000e680000000200 */
[----:B------:R-:W-:Y:S03]  /*10040*/  LDSM.16.M88.4 R16, [R208+0xf080] ;  /* 0x00f08000d010783b */ /* 0x000fe60000000200 */
[----:B--2---:R-:W-:Y:S08]  /*10050*/  HMMA.16816.F32 R36, R4, R28, R36 ;  /* 0x0000001c0424723c */ /* 0x004ff00000001824 */
[C---:B------:R-:W-:Y:S08]  /*10060*/  HMMA.16816.F32 R12, R52.reuse, R20, R12 ;  /* 0x00000014340c723c */ /* 0x040ff0000000180c */
[----:B------:R-:W-:Y:S01]  /*10070*/  HMMA.16816.F32 R24, R52, R22, R24 ;  /* 0x000000163418723c */ /* 0x000fe20000001818 */
[----:B------:R-:W-:Y:S07]  /*10080*/  LDSM.16.M88.4 R20, [R209+0x1c080] ;  /* 0x01c08000d114783b */ /* 0x000fee0000000200 */
[----:B------:R-:W-:Y:S01]  /*10090*/  HMMA.16816.F32 R48, R4, R30, R48 ;  /* 0x0000001e0430723c */ /* 0x000fe20000001830 */
[----:B------:R-:W2:Y:S04]  /*100a0*/  LDSM.16.M88.4 R28, [R212+0x3800] ;  /* 0x00380000d41c783b */ /* 0x000ea80000000200 */
[----:B------:R-:W-:Y:S03]  /*100b0*/  LDSM.16.M88.4 R4, [R202+0x3000] ;  /* 0x00300000ca04783b */ /* 0x000fe60000000200 */
[----:B---3--:R-:W-:Y:S08]  /*100c0*/  HMMA.16816.F32 R36, R52, R64, R36 ;  /* 0x000000403424723c */ /* 0x008ff00000001824 */
[C---:B------:R-:W-:Y:S08]  /*100d0*/  HMMA.16816.F32 R12, R44.reuse, R8, R12 ;  /* 0x000000082c0c723c */ /* 0x040ff0000000180c */
[----:B------:R-:W-:Y:S01]  /*100e0*/  HMMA.16816.F32 R24, R44, R10, R24 ;  /* 0x0000000a2c18723c */ /* 0x000fe20000001818 */
[----:B------:R-:W-:Y:S07]  /*100f0*/  LDSM.16.M88.4 R8, [R207+0x1c080] ;  /* 0x01c08000cf08783b */ /* 0x000fee0000000200 */
[----:B------:R-:W-:Y:S01]  /*10100*/  HMMA.16816.F32 R48, R52, R66, R48 ;  /* 0x000000423430723c */ /* 0x000fe20000001830 */
[----:B------:R-:W3:Y:S07]  /*10110*/  LDSM.16.M88.4 R52, [R208+0xf880] ;  /* 0x00f88000d034783b */ /* 0x000eee0000000200 */
[----:B-1----:R-:W-:Y:S08]  /*10120*/  HMMA.16816.F32 R36, R44, R40, R36 ;  /* 0x000000282c24723c */ /* 0x002ff00000001824 */
[C---:B------:R-:W-:Y:S08]  /*10130*/  HMMA.16816.F32 R12, R32.reuse, R56, R12 ;  /* 0x00000038200c723c */ /* 0x040ff0000000180c */
[----:B------:R-:W-:Y:S08]  /*10140*/  HMMA.16816.F32 R24, R32, R58, R24 ;  /* 0x0000003a2018723c */ /* 0x000ff00000001818 */
[----:B------:R-:W-:Y:S08]  /*10150*/  HMMA.16816.F32 R48, R44, R42, R48 ;  /* 0x0000002a2c30723c */ /* 0x000ff00000001830 */
[----:B--2---:R-:W-:Y:S08]  /*10160*/  HMMA.16816.F32 R36, R32, R28, R36 ;  /* 0x0000001c2024723c */ /* 0x004ff00000001824 */
[C---:B------:R-:W-:Y:S08]  /*10170*/  HMMA.16816.F32 R12, R20.reuse, R16, R12 ;  /* 0x00000010140c723c */ /* 0x040ff0000000180c */
[----:B------:R-:W-:Y:S01]  /*10180*/  HMMA.16816.F32 R24, R20, R18, R24 ;  /* 0x000000121418723c */ /* 0x000fe20000001818 */
[----:B------:R-:W1:Y:S01]  /*10190*/  LDSM.16.M88.4 R16, [R202+0x3800] ;  /* 0x00380000ca10783b */ /* 0x000e620000000200 */
[----:B------:R-:W-:-:S06]  /*101a0*/  DEPBAR.LE SB0, 0x0 ;  /* 0x000080000000791a */ /* 0x000fcc0000000000 */
[----:B------:R-:W-:Y:S08]  /*101b0*/  HMMA.16816.F32 R48, R32, R30, R48 ;  /* 0x0000001e2030723c */ /* 0x000ff00000001830 */
[----:B---3--:R-:W-:Y:S08]  /*101c0*/  HMMA.16816.F32 R36, R20, R52, R36 ;  /* 0x000000341424723c */ /* 0x008ff00000001824 */
[----:B------:R-:W-:Y:S08]  /*101d0*/  HMMA.16816.F32 R12, R8, R4, R12 ;  /* 0x00000004080c723c */ /* 0x000ff0000000180c */
[----:B------:R-:W-:Y:S08]  /*101e0*/  HMMA.16816.F32 R48, R20, R54, R48 ;  /* 0x000000361430723c */ /* 0x000ff00000001830 */
[C---:B------:R-:W-:Y:S08]  /*101f0*/  HMMA.16816.F32 R24, R8.reuse, R6, R24 ;  /* 0x000000060818723c */ /* 0x040ff00000001818 */
[----:B-1----:R-:W-:Y:S01]  /*10200*/  HMMA.16816.F32 R36, R8, R16, R36 ;  /* 0x000000100824723c */ /* 0x002fe20000001824 */
[----:B------:R-:W-:-:S02]  /*10210*/  FMUL.FTZ R0, R12, c[0x0][0x320] ;  /* 0x0000c8000c007a20 */ /* 0x000fc40000410000 */
[----:B------:R-:W-:Y:S02]  /*10220*/  FMUL.FTZ R4, R13, c[0x0][0x320] ;  /* 0x0000c8000d047a20 */ /* 0x000fe40000410000 */
[----:B------:R-:W-:Y:S01]  /*10230*/  FMUL.FTZ R6, R14, c[0x0][0x320] ;  /* 0x0000c8000e067a20 */ /* 0x000fe20000410000 */
[----:B------:R-:W-:Y:S01]  /*10240*/  SHF.R.S32.HI R14, RZ, 0x1f, R225 ;  /* 0x0000001fff0e7819 */ /* 0x000fe200000114e1 */
[----:B------:R-:W-:Y:S01]  /*10250*/  FMUL.FTZ R12, R15, c[0x0][0x320] ;  /* 0x0000c8000f0c7a20 */ /* 0x000fe20000410000 */
[----:B------:R-:W-:Y:S01]  /*10260*/  HMMA.16816.F32 R48, R8, R18, R48 ;  /* 0x000000120830723c */ /* 0x000fe20000001830 */
[----:B------:R-:W1:Y:S06]  /*10270*/  MUFU.TANH R0, R0 ;  /* 0x0000000000007308 */ /* 0x000e6c0000002400 */
[----:B------:R-:W-:Y:S01]  /*10280*/  SHF.R.S32.HI R9, RZ, 0x1f, R228 ;  /* 0x0000001fff097819 */ /* 0x000fe200000114e4 */
[----:B------:R-:W-:Y:S01]  /*10290*/  FMUL.FTZ R5, R24, c[0x0][0x320] ;  /* 0x0000c80018057a20 */ /* 0x000fe20000410000 */
[----:B------:R-:W2:Y:S01]  /*102a0*/  MUFU.TANH R4, R4 ;  /* 0x0000000400047308 */ /* 0x000ea20000002400 */
[----:B------:R-:W-:Y:S01]  /*102b0*/  FMUL.FTZ R7, R25, c[0x0][0x320] ;  /* 0x0000c80019077a20 */ /* 0x000fe20000410000 */
[----:B------:R-:W-:Y:S01]  /*102c0*/  SHF.R.S32.HI R10, RZ, 0x1f, R227 ;  /* 0x0000001fff0a7819 */ /* 0x000fe200000114e3 */
[----:B------:R-:W-:-:S02]  /*102d0*/  FMUL.FTZ R8, R27, c[0x0][0x320] ;  /* 0x0000c8001b087a20 */ /* 0x000fc40000410000 */
[----:B------:R-:W-:Y:S02]  /*102e0*/  FMUL.FTZ R26, R26, c[0x0][0x320] ;  /* 0x0000c8001a1a7a20 */ /* 0x000fe40000410000 */
[----:B------:R-:W-:Y:S01]  /*102f0*/  FMUL.FTZ R13, R36, c[0x0][0x320] ;  /* 0x0000c800240d7a20 */ /* 0x000fe20000410000 */
[----:B------:R-:W3:Y:S08]  /*10300*/  MUFU.TANH R6, R6 ;  /* 0x0000000600067308 */ /* 0x000ef00000002400 */
[----:B------:R-:W4:Y:S08]  /*10310*/  MUFU.TANH R12, R12 ;  /* 0x0000000c000c7308 */ /* 0x000f300000002400 */
[----:B------:R-:W1:Y:S08]  /*10320*/  MUFU.TANH R5, R5 ;  /* 0x0000000500057308 */ /* 0x000e700000002400 */
[----:B------:R-:W1:Y:S08]  /*10330*/  MUFU.TANH R7, R7 ;  /* 0x0000000700077308 */ /* 0x000e700000002400 */
[----:B------:R1:W1:Y:S08]  /*10340*/  MUFU.TANH R18, R26 ;  /* 0x0000001a00127308 */ /* 0x0002700000002400 */
        /* <DEDUP_REMOVED lines=17> */
[----:B------:R-:W-:Y:S01]  /*10460*/  IMAD.MOV R11, RZ, RZ, -R11 ;  /* 0x000000ffff0b7224 */ /* 0x000fe200078e0a0b */
[----:B------:R-:W-:-:S03]  /*10470*/  ISETP.GE.AND P6, PT, R219, c[0x0][0x1d4], PT ;  /* 0x00007500db007a0c */ /* 0x000fc60003fc6270 */
        /* <DEDUP_REMOVED lines=29> */
.L_x_453:
[----:B--234-:R-:W-:Y:S01]  /*10650*/  LOP3.LUT R69, R69, 0xffffffe0, RZ, 0xc0, !PT ;  /* 0xffffffe045457812 */ /* 0x01cfe200078ec0ff */
[----:B------:R-:W-:Y:S01]  /*10660*/  UIADD3 UR4, UR11, 0x1, -UR28 ;  /* 0x000000010b047890 */ /* 0x000fe2000fffe81c */
[----:B------:R-:W-:Y:S01]  /*10670*/  LEA.HI R9, R61, R62, RZ, 0x2 ;  /* 0x0000003e3d097211 */ /* 0x000fe200078f10ff */
[----:B------:R-:W-:Y:S01]  /*10680*/  FMUL.FTZ R23, R37, c[0x0][0x320] ;  /* 0x0000c80025177a20 */ /* 0x000fe20000410000 */
[----:B------:R-:W-:Y:S01]  /*10690*/  SHF.R.S32.HI R11, RZ, 0x1f, R60 ;  /* 0x0000001fff0b7819 */ /* 0x000fe2000001143c */
[C---:B------:R-:W-:Y:S01]  /*106a0*/  IMAD.IADD R14, R62.reuse, 0x1, -R69 ;  /* 0x000000013e0e7824 */ /* 0x040fe200078e0a45 */
[----:B------:R-:W-:Y:S01]  /*106b0*/  LOP3.LUT R9, R9, 0xfffffffc, RZ, 0xc0, !PT ;  /* 0xfffffffc09097812 */ /* 0x000fe200078ec0ff */
[----:B------:R-:W-:Y:S01]  /*106c0*/  FMUL.FTZ R22, R49, c[0x0][0x320] ;  /* 0x0000c80031167a20 */ /* 0x000fe20000410000 */
[----:B------:R-:W-:Y:S01]  /*106d0*/  LEA.HI R11, R11, R60, RZ, 0x3 ;  /* 0x0000003c0b0b7211 */ /* 0x000fe200078f18ff */
[----:B------:R-:W-:Y:S01]  /*106e0*/  ULDC UR17, c[0x0][0x324] ;  /* 0x0000c90000117ab9 */ /* 0x000fe20000000800 */
[----:B------:R-:W-:Y:S01]  /*106f0*/  SHF.R.S32.HI R15, RZ, 0x1f, R14 ;  /* 0x0000001fff0f7819 */ /* 0x000fe2000001140e */
[----:B------:R-:W-:Y:S01]  /*10700*/  IMAD.IADD R62, R62, 0x1, -R9 ;  /* 0x000000013e3e7824 */ /* 0x000fe200078e0a09 */
[----:B------:R-:W-:Y:S01]  /*10710*/  LOP3.LUT R11, R11, 0xffffff8, RZ, 0xc0, !PT ;  /* 0x0ffffff80b0b7812 */ /* 0x000fe200078ec0ff */
[----:B------:R-:W2:Y:S01]  /*10720*/  MUFU.TANH R23, R23 ;  /* 0x0000001700177308 */ /* 0x000ea20000002400 */
[----:B------:R-:W-:Y:S01]  /*10730*/  LEA.HI R15, R15, R14, RZ, 0x2 ;  /* 0x0000000e0f0f7211 */ /* 0x000fe200078f10ff */
[----:B------:R-:W-:Y:S01]  /*10740*/  ULOP3.LUT UR17, URZ, UR17, URZ, 0x33, !UPT ;  /* 0x000000113f117292 */ /* 0x000fe2000f8e333f */
[----:B------:R-:W-:Y:S01]  /*10750*/  LEA.HI R9, R62, R62, RZ, 0x1 ;  /* 0x0000003e3e097211 */ /* 0x000fe200078f08ff */
[----:B------:R-:W-:Y:S01]  /*10760*/  IMAD.IADD R11, R60, 0x1, -R11 ;  /* 0x000000013c0b7824 */ /* 0x000fe200078e0a0b */
[----:B------:R-:W-:Y:S01]  /*10770*/  PLOP3.LUT P0, PT, PT, PT, UP3, 0x80, 0x0 ;  /* 0x000000000000781c */ /* 0x000fe20003f0f038 */
[----:B------:R-:W-:Y:S01]  /*10780*/  IMAD.U32 R21, RZ, RZ, UR28 ;  /* 0x0000001cff157e24 */ /* 0x000fe2000f8e00ff */
[----:B------:R-:W-:Y:S01]  /*10790*/  LEA.HI.SX32 R10, R15, UR15, 0x1e ;  /* 0x0000000f0f0a7c11 */ /* 0x000fe2000f8ff2ff */
[----:B------:R-:W3:Y:S01]  /*107a0*/  MUFU.TANH R22, R22 ;  /* 0x0000001600167308 */ /* 0x000ee20000002400 */
[----:B------:R-:W-:Y:S01]  /*107b0*/  LOP3.LUT R9, R9, 0x1ffffffe, RZ, 0xc0, !PT ;  /* 0x1ffffffe09097812 */ /* 0x000fe200078ec0ff */
[----:B------:R-:W0:Y:S01]  /*107c0*/  LDGDEPBAR ;  /* 0x00000000000079af */ /* 0x000e220000000000 */
[----:B------:R-:W-:Y:S01]  /*107d0*/  LOP3.LUT R15, R15, 0x7ffffffc, RZ, 0xc0, !PT ;  /* 0x7ffffffc0f0f7812 */ /* 0x000fe200078ec0ff */
[----:B------:R-:W-:-:S02]  /*107e0*/  IMAD R10, R11, 0x10, R10 ;  /* 0x000000100b0a7824 */ /* 0x000fc400078e020a */
[----:B------:R-:W-:Y:S02]  /*107f0*/  IMAD.IADD R9, R62, 0x1, -R9 ;  /* 0x000000013e097824 */ /* 0x000fe400078e0a09 */
[----:B------:R-:W-:Y:S02]  /*10800*/  IMAD.IADD R222, R14, 0x1, -R15 ;  /* 0x000000010ede7824 */ /* 0x000fe400078e0a0f */
[----:B------:R-:W-:Y:S02]  /*10810*/  IMAD R221, R9, 0x8, R10 ;  /* 0x0000000809dd7824 */ /* 0x000fe400078e020a */
[----:B------:R-:W-:Y:S02]  /*10820*/  IMAD.U32 R15, RZ, RZ, UR4 ;  /* 0x00000004ff0f7e24 */ /* 0x000fe4000f8e00ff */
[----:B------:R-:W-:Y:S01]  /*10830*/  @P0 IMAD.HI.U32 R9, R221, c[0x0][0x2c8], RZ ;  /* 0x0000b200dd090a27 */ /* 0x000fe200078e00ff */
[----:B------:R-:W-:-:S03]  /*10840*/  PLOP3.LUT P0, PT, PT, PT, UP3, 0x80, 0x0 ;  /* 0x000000000000781c */ /* 0x000fc60003f0f038 */
[----:B------:R-:W-:Y:S02]  /*10850*/  IMAD.MOV.U32 R10, RZ, RZ, R221 ;  /* 0x000000ffff0a7224 */ /* 0x000fe400078e00dd */
[----:B------:R-:W-:Y:S02]  /*10860*/  IMAD.SHL.U32 R222, R222, 0x2, RZ ;  /* 0x00000002dede7824 */ /* 0x000fe400078e00ff */
[----:B------:R-:W-:Y:S02]  /*10870*/  FMUL.FTZ R11, R48, c[0x0][0x320] ;  /* 0x0000c800300b7a20 */ /* 0x000fe40000410000 */
[----:B------:R-:W-:Y:S01]  /*10880*/  IMAD.IADD R211, R68, 0x1, R63 ;  /* 0x0000000144d37824 */ /* 0x000fe200078e023f */
[----:B------:R-:W-:Y:S02]  /*10890*/  IADD3 R16, R15, -UR20, -R222 ;  /* 0x800000140f107c10 */ /* 0x000fe4000fffe8de */
[----:B------:R-:W-:Y:S01]  /*108a0*/  IADD3 R14, -R222, UR11, -R21 ;  /* 0x0000000bde0e7c10 */ /* 0x000fe2000fffe915 */
[----:B------:R-:W4:Y:S01]  /*108b0*/  MUFU.TANH R11, R11 ;  /* 0x0000000b000b7308 */ /* 0x000f220000002400 */
[----:B------:R-:W-:-:S02]  /*108c0*/  @P0 SHF.R.U32.HI R10, RZ, c[0x0][0x2cc], R9 ;  /* 0x0000b300ff0a0a19 */ /* 0x000fc40000011609 */
[----:B------:R-:W-:Y:S02]  /*108d0*/  PLOP3.LUT P0, PT, PT, PT, UP2, 0x40, 0x0 ;  /* 0x000000000000781c */ /* 0x000fe40003f0e828 */
[C---:B------:R-:W-:Y:S01]  /*108e0*/  IADD3 R20, R16.reuse, c[0x0][0x328], RZ ;  /* 0x0000ca0010147a10 */ /* 0x040fe20007ffe0ff */
[----:B------:R-:W5:Y:S01]  /*108f0*/  SHFL.IDX PT, R9, R10, RZ, 0x1c1f ;  /* 0x001c1fff0a097589 */ /* 0x000f6200000e0000 */
[----:B------:R-:W-:-:S03]  /*10900*/  IADD3 R16, R16, UR17, RZ ;  /* 0x0000001110107c10 */ /* 0x000fc6000fffe0ff */
[--C-:B-----5:R-:W-:Y:S02]  /*10910*/  IMAD.IADD R25, R20, 0x1, R9.reuse ;  /* 0x0000000114197824 */ /* 0x120fe400078e0209 */
[----:B------:R-:W-:-:S03]  /*10920*/  IMAD.IADD R24, R16, 0x1, R9 ;  /* 0x0000000110187824 */ /* 0x000fc600078e0209 */
[----:B------:R-:W-:Y:S01]  /*10930*/  IMNMX R25, R25, R14, PT ;  /* 0x0000000e19197217 */ /* 0x000fe20003800200 */
[----:B------:R-:W-:Y:S05]  /*10940*/  @P0 BRA `(.L_x_454) ;  /* 0x0000016000000947 */ /* 0x000fea0003800000 */
[----:B-1234-:R-:W-:Y:S01]  /*10950*/  IMAD.U32 R26, RZ, RZ, UR20 ;  /* 0x00000014ff1a7e24 */ /* 0x01efe2000f8e00ff */
[----:B------:R-:W-:Y:S04]  /*10960*/  BSSY B0, `(.L_x_455) ;  /* 0x000000f000007945 */ /* 0x000fe80003800000 */
[----:B------:R-:W-:-:S04]  /*10970*/  IADD3 R26, -R26, UR11, R9 ;  /* 0x0000000b1a1a7c10 */ /* 0x000fc8000fffe109 */
        /* <DEDUP_REMOVED lines=9> */
.L_x_456:
[----:B------:R-:W-:-:S04]  /*10a10*/  MOV R9, c[0x0][0x32c] ;  /* 0x0000cb0000097a02 */ /* 0x000fc80000000f00 */
[----:B------:R-:W-:-:S13]  /*10a20*/  ISETP.NE.AND P0, PT, R9, 0x1, PT ;  /* 0x000000010900780c */ /* 0x000fda0003f05270 */
[----:B------:R-:W-:-:S05]  /*10a30*/  @P0 IMAD.HI.U32 R9, R26, c[0x0][0x330], RZ ;  /* 0x0000cc001a090a27 */ /* 0x000fca00078e00ff */
[----:B------:R-:W-:Y:S02]  /*10a40*/  @P0 SHF.R.U32.HI R26, RZ, c[0x0][0x334], R9 ;  /* 0x0000cd00ff1a0a19 */ /* 0x000fe40000011609 */
.L_x_457:
[----:B------:R-:W-:Y:S05]  /*10a50*/  BSYNC B0 ;  /* 0x0000000000007941 */ /* 0x000fea0003800000 */
.L_x_455:
[----:B------:R-:W-:-:S04]  /*10a60*/  IMAD R9, R26, c[0x0][0x32c], -R21 ;  /* 0x0000cb001a097a24 */ /* 0x000fc800078e0a15 */
[----:B------:R-:W-:-:S05]  /*10a70*/  IMAD.IADD R9, R9, 0x1, -R222 ;  /* 0x0000000109097824 */ /* 0x000fca00078e0ade */
[----:B------:R-:W-:Y:S02]  /*10a80*/  IADD3 R26, R9, c[0x0][0x32c], RZ ;  /* 0x0000cb00091a7a10 */ /* 0x000fe40007ffe0ff */
[----:B------:R-:W-:Y:S02]  /*10a90*/  IMNMX R24, R24, R9, !PT ;  /* 0x0000000918187217 */ /* 0x000fe40007800200 */
[----:B------:R-:W-:Y:S02]  /*10aa0*/  IMNMX R25, R25, R26, PT ;  /* 0x0000001a19197217 */ /* 0x000fe40003800200 */
.L_x_454:
[----:B--234-:R-:W-:Y:S01]  /*10ab0*/  ISETP.LT.AND P1, PT, RZ, UR10, PT ;  /* 0x0000000aff007c0c */ /* 0x01cfe2000bf21270 */
[----:B------:R-:W2:Y:S03]  /*10ac0*/  SHFL.IDX PT, R27, R10, 0x1, 0x1c1f ;  /* 0x003c1f000a1b7f89 */ /* 0x000ea600000e0000 */
[----:B------:R-:W-:-:S04]  /*10ad0*/  ISETP.GT.AND P0, PT, R24, RZ, P1 ;  /* 0x000000ff1800720c */ /* 0x000fc80000f04270 */
[----:B------:R-:W-:-:S04]  /*10ae0*/  ISETP.LT.OR P0, PT, R25, 0x1, P0 ;  /* 0x000000011900780c */ /* 0x000fc80000701670 */
[----:B-1----:R-:W-:Y:S01]  /*10af0*/  FSEL R19, R0, -INF , !P0 ;  /* 0xff80000000137808 */ /* 0x002fe20004000000 */
[----:B------:R-:W-:Y:S01]  /*10b00*/  FMUL.FTZ R0, R50, c[0x0][0x320] ;  /* 0x0000c80032007a20 */ /* 0x000fe20000410000 */
[----:B------:R-:W-:-:S04]  /*10b10*/  ISETP.GT.AND P0, PT, R24, 0x1, P1 ;  /* 0x000000011800780c */ /* 0x000fc80000f04270 */
[----:B------:R-:W-:Y:S01]  /*10b20*/  ISETP.LT.OR P0, PT, R25, 0x2, P0 ;  /* 0x000000021900780c */ /* 0x000fe20000701670 */
[----:B------:R-:W1:Y:S03]  /*10b30*/  MUFU.TANH R0, R0 ;  /* 0x0000000000007308 */ /* 0x000e660000002400 */
[----:B------:R-:W-:Y:S02]  /*10b40*/  FSEL R17, R4, -INF , !P0 ;  /* 0xff80000004117808 */ /* 0x000fe40004000000 */
[----:B------:R-:W-:-:S04]  /*10b50*/  ISETP.GT.AND P0, PT, R24, 0x8, P1 ;  /* 0x000000081800780c */ /* 0x000fc80000f04270 */
[----:B------:R-:W-:-:S04]  /*10b60*/  ISETP.LT.OR P0, PT, R25, 0x9, P0 ;  /* 0x000000091900780c */ /* 0x000fc80000701670 */
        /* <DEDUP_REMOVED lines=9> */
[----:B------:R-:W-:Y:S01]  /*10c00*/  FSEL R7, R23, -INF , !P0 ;  /* 0xff80000017077808 */ /* 0x000fe20004000000 */
[----:B------:R-:W-:Y:S01]  /*10c10*/  FMUL.FTZ R23, R39, c[0x0][0x320] ;  /* 0x0000c80027177a20 */ /* 0x000fe20000410000 */
[----:B------:R-:W-:-:S04]  /*10c20*/  ISETP.GT.AND P0, PT, R24, 0x18, P1 ;  /* 0x000000181800780c */ /* 0x000fc80000f04270 */
[----:B------:R-:W-:Y:S01]  /*10c30*/  ISETP.LT.OR P0, PT, R25, 0x19, P0 ;  /* 0x000000191900780c */ /* 0x000fe20000701670 */
[----:B------:R-:W3:Y:S03]  /*10c40*/  MUFU.TANH R23, R23 ;  /* 0x0000001700177308 */ /* 0x000ee60000002400 */
[----:B------:R-:W-:Y:S02]  /*10c50*/  FSEL R5, R11, -INF , !P0 ;  /* 0xff8000000b057808 */ /* 0x000fe40004000000 */
[----:B------:R-:W-:Y:S01]  /*10c60*/  ISETP.GT.AND P0, PT, R24, 0x19, P1 ;  /* 0x000000191800780c */ /* 0x000fe20000f04270 */
[----:B------:R-:W-:-:S03]  /*10c70*/  FMUL.FTZ R24, R38, c[0x0][0x320] ;  /* 0x0000c80026187a20 */ /* 0x000fc60000410000 */
[----:B------:R-:W-:Y:S01]  /*10c80*/  ISETP.LT.OR P0, PT, R25, 0x1a, P0 ;  /* 0x0000001a1900780c */ /* 0x000fe20000701670 */
[--C-:B--2---:R-:W-:Y:S02]  /*10c90*/  IMAD.IADD R25, R20, 0x1, R27.reuse ;  /* 0x0000000114197824 */ /* 0x104fe400078e021b */
[----:B------:R-:W2:Y:S01]  /*10ca0*/  MUFU.TANH R24, R24 ;  /* 0x0000001800187308 */ /* 0x000ea20000002400 */
[----:B------:R-:W-:Y:S01]  /*10cb0*/  FSEL R11, R22, -INF , !P0 ;  /* 0xff800000160b7808 */ /* 0x000fe20004000000 */
[----:B------:R-:W-:Y:S01]  /*10cc0*/  FMUL.FTZ R22, R51, c[0x0][0x320] ;  /* 0x0000c80033167a20 */ /* 0x000fe20000410000 */
[----:B------:R-:W-:Y:S02]  /*10cd0*/  PLOP3.LUT P0, PT, PT, PT, UP2, 0x40, 0x0 ;  /* 0x000000000000781c */ /* 0x000fe40003f0e828 */
[----:B------:R-:W-:Y:S01]  /*10ce0*/  IMNMX R14, R25, R14, PT ;  /* 0x0000000e190e7217 */ /* 0x000fe20003800200 */
[----:B------:R-:W-:Y:S02]  /*10cf0*/  IMAD.IADD R25, R16, 0x1, R27 ;  /* 0x0000000110197824 */ /* 0x000fe400078e021b */
[----:B------:R-:W4:Y:S08]  /*10d00*/  MUFU.TANH R22, R22 ;  /* 0x0000001600167308 */ /* 0x000f300000002400 */
[----:B------:R-:W-:Y:S05]  /*10d10*/  @P0 BRA `(.L_x_458) ;  /* 0x0000016000000947 */ /* 0x000fea0003800000 */
[----:B-123--:R-:W-:Y:S01]  /*10d20*/  IMAD.U32 R4, RZ, RZ, UR20 ;  /* 0x00000014ff047e24 */ /* 0x00efe2000f8e00ff */
        /* <DEDUP_REMOVED lines=11> */
.L_x_460:
[----:B------:R-:W-:-:S04]  /*10de0*/  MOV R4, c[0x0][0x32c] ;  /* 0x0000cb0000047a02 */ /* 0x000fc80000000f00 */
[----:B------:R-:W-:-:S13]  /*10df0*/  ISETP.NE.AND P0, PT, R4, 0x1, PT ;  /* 0x000000010400780c */ /* 0x000fda0003f05270 */
[----:B------:R-:W-:-:S05]  /*10e00*/  @P0 IMAD.HI.U32 R4, R10, c[0x0][0x330], RZ ;  /* 0x0000cc000a040a27 */ /* 0x000fca00078e00ff */
[----:B------:R-:W-:Y:S02]  /*10e10*/  @P0 SHF.R.U32.HI R10, RZ, c[0x0][0x334], R4 ;  /* 0x0000cd00ff0a0a19 */ /* 0x000fe40000011604 */
.L_x_461:
[----:B------:R-:W-:Y:S05]  /*10e20*/  BSYNC B0 ;  /* 0x0000000000007941 */ /* 0x000fea0003800000 */
.L_x_459:
[----:B------:R-:W-:-:S04]  /*10e30*/  IMAD R21, R10, c[0x0][0x32c], -R21 ;  /* 0x0000cb000a157a24 */ /* 0x000fc800078e0a15 */
[----:B------:R-:W-:-:S05]  /*10e40*/  IMAD.IADD R4, R21, 0x1, -R222 ;  /* 0x0000000115047824 */ /* 0x000fca00078e0ade */
[----:B------:R-:W-:Y:S02]  /*10e50*/  IADD3 R21, R4, c[0x0][0x32c], RZ ;  /* 0x0000cb0004157a10 */ /* 0x000fe40007ffe0ff */
[----:B------:R-:W-:Y:S02]  /*10e60*/  IMNMX R25, R25, R4, !PT ;  /* 0x0000000419197217 */ /* 0x000fe40007800200 */
[----:B------:R-:W-:Y:S02]  /*10e70*/  IMNMX R14, R14, R21, PT ;  /* 0x000000150e0e7217 */ /* 0x000fe40003800200 */
.L_x_458:
[----:B-123--:R-:W-:Y:S01]  /*10e80*/  ISETP.GT.AND P0, PT, R25, 0x1, P1 ;  /* 0x000000011900780c */ /* 0x00efe20000f04270 */
[----:B------:R-:W-:Y:S01]  /*10e90*/  IMAD.SHL.U32 R211, R211, 0x2, RZ ;  /* 0x00000002d3d37824 */ /* 0x000fe200078e00ff */
[----:B------:R-:W-:Y:S02]  /*10ea0*/  @UP3 USHF.L.U32 UR14, UR14, 0x7, URZ ;  /* 0x000000070e0e3899 */ /* 0x000fe4000800063f */
[----:B------:R-:W-:Y:S01]  /*10eb0*/  ISETP.LT.OR P0, PT, R14, 0x2, P0 ;  /* 0x000000020e00780c */ /* 0x000fe20000701670 */
[--C-:B------:R-:W-:Y:S01]  /*10ec0*/  IMAD R206, R2, 0x2, R211.reuse ;  /* 0x0000000202ce7824 */ /* 0x100fe200078e02d3 */
[----:B------:R-:W-:Y:S01]  /*10ed0*/  LDSM.16.MT88.4 R140, [R211+0x8080] ;  /* 0x00808000d38c783b */ /* 0x000fe20000004200 */
[C---:B------:R-:W-:Y:S01]  /*10ee0*/  IMAD R205, R3.reuse, 0x2, R211 ;  /* 0x0000000203cd7824 */ /* 0x040fe200078e02d3 */
[----:B------:R-:W-:Y:S01]  /*10ef0*/  FSEL R20, R12, -INF , !P0 ;  /* 0xff8000000c147808 */ /* 0x000fe20004000000 */
[----:B------:R-:W-:Y:S01]  /*10f00*/  IMAD R204, R3, 0x2, R206 ;  /* 0x0000000203cc7824 */ /* 0x000fe200078e02ce */
[----:B------:R-:W-:Y:S01]  /*10f10*/  ISETP.GT.AND P0, PT, R25, 0x8, P1 ;  /* 0x000000081900780c */ /* 0x000fe20000f04270 */
[----:B------:R-:W-:Y:S01]  /*10f20*/  LDSM.16.MT88.4 R132, [R206+0x8080] ;  /* 0x00808000ce84783b */ /* 0x000fe20000004200 */
[----:B------:R-:W-:-:S02]  /*10f30*/  ULDC.64 UR4, c[0x0][0x2c8] ;  /* 0x0000b20000047ab9 */ /* 0x000fc40000000a00 */
[----:B------:R-:W-:Y:S01]  /*10f40*/  ISETP.LT.OR P0, PT, R14, 0x9, P0 ;  /* 0x000000090e00780c */ /* 0x000fe20000701670 */
[----:B------:R-:W-:Y:S01]  /*10f50*/  LDSM.16.MT88.4 R40, [R211+0x9080] ;  /* 0x00908000d328783b */ /* 0x000fe20000004200 */
[----:B------:R-:W-:Y:S02]  /*10f60*/  UIMAD.WIDE.U32 UR28, UR14, UR4, URZ ;  /* 0x000000040e1c72a5 */ /* 0x000fe4000f8e003f */
[----:B------:R-:W-:Y:S01]  /*10f70*/  FSEL R18, R18, -INF , !P0 ;  /* 0xff80000012127808 */ /* 0x000fe20004000000 */
[----:B------:R-:W-:Y:S01]  /*10f80*/  LDSM.16.MT88.4 R32, [R204+0x8080] ;  /* 0x00808000cc20783b */ /* 0x000fe20000004200 */
[----:B------:R-:W-:Y:S01]  /*10f90*/  ISETP.GT.AND P0, PT, R25, 0x9, P1 ;  /* 0x000000091900780c */ /* 0x000fe20000f04270 */
[----:B------:R-:W-:Y:S02]  /*10fa0*/  @UP3 USHF.R.U32.HI UR15, URZ, UR5, UR29 ;  /* 0x000000053f0f3299 */ /* 0x000fe4000801161d */
[----:B------:R-:W-:Y:S01]  /*10fb0*/  LDSM.16.MT88.4 R48, [R206+0x9080] ;  /* 0x00908000ce30783b */ /* 0x000fe20000004200 */
[----:B------:R-:W-:Y:S01]  /*10fc0*/  ISETP.LT.OR P0, PT, R14, 0xa, P0 ;  /* 0x0000000a0e00780c */ /* 0x000fe20000701670 */
[----:B------:R-:W-:-:S02]  /*10fd0*/  UIADD3 UR15, UR9, UR15, URZ ;  /* 0x0000000f090f7290 */ /* 0x000fc4000fffe03f */
[----:B------:R-:W-:Y:S01]  /*10fe0*/  LDSM.16.MT88.4 R56, [R205+0x9080] ;  /* 0x00908000cd38783b */ /* 0x000fe20000004200 */
[----:B------:R-:W-:Y:S01]  /*10ff0*/  FSEL R4, R8, -INF , !P0 ;  /* 0xff80000008047808 */ /* 0x000fe20004000000 */
[----:B------:R-:W-:Y:S01]  /*11000*/  ULDC UR9, c[0x0][0x328] ;  /* 0x0000ca0000097ab9 */ /* 0x000fe20000000800 */
[C---:B------:R-:W-:Y:S01]  /*11010*/  ISETP.GT.AND P0, PT, R25.reuse, 0x10, P1 ;  /* 0x000000101900780c */ /* 0x040fe20000f04270 */
[----:B------:R-:W-:Y:S01]  /*11020*/  LDSM.16.MT88.4 R64, [R204+0x9080] ;  /* 0x00908000cc40783b */ /* 0x000fe20000004200 */
[----:B------:R-:W-:Y:S02]  /*11030*/  UIADD3 UR10, UR10, -0x2, URZ ;  /* 0xfffffffe0a0a7890 */ /* 0x000fe4000fffe03f */
[----:B------:R-:W-:Y:S01]  /*11040*/  ISETP.LT.OR P0, PT, R14, 0x11, P0 ;  /* 0x000000110e00780c */ /* 0x000fe20000701670 */
[----:B------:R-:W-:Y:S01]  /*11050*/  LDSM.16.MT88.4 R72, [R211+0xa080] ;  /* 0x00a08000d348783b */ /* 0x000fe20000004200 */
[----:B------:R-:W-:Y:S02]  /*11060*/  UIADD3 UR9, UR15, UR9, URZ ;  /* 0x000000090f097290 */ /* 0x000fe4000fffe03f */
[----:B------:R-:W-:Y:S01]  /*11070*/  FSEL R12, R24, -INF , !P0 ;  /* 0xff800000180c7808 */ /* 0x000fe20004000000 */
[----:B------:R-:W-:Y:S01]  /*11080*/  LDSM.16.MT88.4 R80, [R206+0xa080] ;  /* 0x00a08000ce50783b */ /* 0x000fe20000004200 */
[----:B------:R-:W-:-:S03]  /*11090*/  ISETP.GT.AND P0, PT, R25, 0x11, P1 ;  /* 0x000000111900780c */ /* 0x000fc60000f04270 */
[----:B------:R-:W-:Y:S01]  /*110a0*/  LDSM.16.MT88.4 R88, [R205+0xa080] ;  /* 0x00a08000cd58783b */ /* 0x000fe20000004200 */
[----:B------:R-:W-:-:S03]  /*110b0*/  ISETP.LT.OR P0, PT, R14, 0x12, P0 ;  /* 0x000000120e00780c */ /* 0x000fc60000701670 */
[----:B------:R-:W-:Y:S01]  /*110c0*/  LDSM.16.MT88.4 R96, [R204+0xa080] ;  /* 0x00a08000cc60783b */ /* 0x000fe20000004200 */
[----:B------:R-:W-:Y:S02]  /*110d0*/  FSEL R16, R23, -INF , !P0 ;  /* 0xff80000017107808 */ /* 0x000fe40004000000 */
[----:B------:R-:W-:Y:S01]  /*110e0*/  ISETP.GT.AND P0, PT, R25, 0x18, P1 ;  /* 0x000000181900780c */ /* 0x000fe20000f04270 */
[----:B------:R-:W-:Y:S03]  /*110f0*/  LDSM.16.MT88.4 R104, [R211+0xb080] ;  /* 0x00b08000d368783b */ /* 0x000fe60000004200 */
[----:B------:R-:W-:Y:S01]  /*11100*/  ISETP.LT.OR P0, PT, R14, 0x19, P0 ;  /* 0x000000190e00780c */ /* 0x000fe20000701670 */
[----:B------:R-:W-:Y:S03]  /*11110*/  LDSM.16.MT88.4 R112, [R206+0xb080] ;  /* 0x00b08000ce70783b */ /* 0x000fe60000004200 */
[----:B------:R-:W-:Y:S01]  /*11120*/  FSEL R10, R0, -INF , !P0 ;  /* 0xff800000000a7808 */ /* 0x000fe20004000000 */
[----:B------:R-:W-:Y:S01]  /*11130*/  LDSM.16.MT88.4 R120, [R205+0xb080] ;  /* 0x00b08000cd78783b */ /* 0x000fe20000004200 */
[----:B------:R-:W-:-:S02]  /*11140*/  FMNMX.FTZ R0, R19, R17, !PT ;  /* 0x0000001113007209 */ /* 0x000fc40007810000 */
[----:B------:R-:W-:Y:S01]  /*11150*/  ISETP.GT.AND P0, PT, R25, RZ, P1 ;  /* 0x000000ff1900720c */ /* 0x000fe20000f04270 */
[----:B------:R-:W-:Y:S01]  /*11160*/  LDSM.16.MT88.4 R192, [R205+0x8880] ;  /* 0x00888000cdc0783b */ /* 0x000fe20000004200 */
[----:B------:R-:W-:Y:S02]  /*11170*/  FMNMX.FTZ R0, R15, R0, !PT ;  /* 0x000000000f007209 */ /* 0x000fe40007810000 */
[----:B------:R-:W-:Y:S01]  /*11180*/  ISETP.LT.OR P0, PT, R14, 0x1, P0 ;  /* 0x000000010e00780c */ /* 0x000fe20000701670 */
[----:B------:R-:W-:Y:S01]  /*11190*/  LDSM.16.MT88.4 R188, [R204+0x8880] ;  /* 0x00888000ccbc783b */ /* 0x000fe20000004200 */
[----:B------:R-:W-:Y:S02]  /*111a0*/  FMNMX.FTZ R0, R9, R0, !PT ;  /* 0x0000000009007209 */ /* 0x000fe40007810000 */
[----:B------:R-:W-:Y:S01]  /*111b0*/  FSEL R6, R6, -INF , !P0 ;  /* 0xff80000006067808 */ /* 0x000fe20004000000 */
[----:B------:R-:W-:Y:S01]  /*111c0*/  LDSM.16.MT88.4 R184, [R211+0x9880] ;  /* 0x00988000d3b8783b */ /* 0x000fe20000004200 */
[----:B------:R-:W-:-:S02]  /*111d0*/  FMNMX.FTZ R0, R13, R0, !PT ;  /* 0x000000000d007209 */ /* 0x000fc40007810000 */
[----:B------:R-:W-:Y:S01]  /*111e0*/  FMNMX.FTZ R23, R6, R20, !PT ;  /* 0x0000001406177209 */ /* 0x000fe20007810000 */
[----:B------:R-:W-:Y:S01]  /*111f0*/  LDSM.16.MT88.4 R180, [R206+0x9880] ;  /* 0x00988000ceb4783b */ /* 0x000fe20000004200 */
[----:B------:R-:W-:Y:S02]  /*11200*/  FMNMX.FTZ R0, R7, R0, !PT ;  /* 0x0000000007007209 */ /* 0x000fe40007810000 */
[----:B------:R-:W-:Y:S01]  /*11210*/  FMNMX.FTZ R23, R18, R23, !PT ;  /* 0x0000001712177209 */ /* 0x000fe20007810000 */
[----:B------:R-:W-:Y:S01]  /*11220*/  LDSM.16.MT88.4 R176, [R205+0x9880] ;  /* 0x00988000cdb0783b */ /* 0x000fe20000004200 */
[----:B------:R-:W-:Y:S02]  /*11230*/  FMNMX.FTZ R0, R5, R0, !PT ;  /* 0x0000000005007209 */ /* 0x000fe40007810000 */
[----:B------:R-:W-:Y:S01]  /*11240*/  FMNMX.FTZ R23, R4, R23, !PT ;  /* 0x0000001704177209 */ /* 0x000fe20007810000 */
[----:B------:R-:W-:Y:S01]  /*11250*/  LDSM.16.MT88.4 R172, [R204+0x9880] ;  /* 0x00988000ccac783b */ /* 0x000fe20000004200 */
[----:B------:R-:W-:-:S02]  /*11260*/  FMNMX.FTZ R0, R11, R0, !PT ;  /* 0x000000000b007209 */ /* 0x000fc40007810000 */
[----:B------:R-:W-:Y:S01]  /*11270*/  ISETP.GT.AND P0, PT, R25, 0x19, P1 ;  /* 0x000000191900780c */ /* 0x000fe20000f04270 */
[----:B------:R-:W-:Y:S01]  /*11280*/  LDSM.16.MT88.4 R168, [R211+0xa880] ;  /* 0x00a88000d3a8783b */ /* 0x000fe20000004200 */
[----:B------:R-:W-:Y:S02]  /*11290*/  FMNMX.FTZ R23, R12, R23, !PT ;  /* 0x000000170c177209 */ /* 0x000fe40007810000 */
[----:B------:R-:W-:Y:S01]  /*112a0*/  ISETP.LT.OR P0, PT, R14, 0x1a, P0 ;  /* 0x0000001a0e00780c */ /* 0x000fe20000701670 */
[----:B------:R-:W1:Y:S01]  /*112b0*/  SHFL.BFLY PT, R21, R0, 0x2, 0x1f ;  /* 0x0c401f0000157f89 */ /* 0x000e6200000e0000 */
[----:B------:R-:W-:Y:S02]  /*112c0*/  FMNMX.FTZ R23, R16, R23, !PT ;  /* 0x0000001710177209 */ /* 0x000fe40007810000 */
[----:B----4-:R-:W-:Y:S01]  /*112d0*/  FSEL R8, R22, -INF , !P0 ;  /* 0xff80000016087808 */ /* 0x010fe20004000000 */
[----:B------:R-:W-:Y:S01]  /*112e0*/  LDSM.16.MT88.4 R24, [R205+0x8080] ;  /* 0x00808000cd18783b */ /* 0x000fe20000004200 */
[----:B------:R-:W-:-:S03]  /*112f0*/  FMNMX.FTZ R23, R10, R23, !PT ;  /* 0x000000170a177209 */ /* 0x000fc60007810000 */
[----:B------:R-:W-:Y:S01]  /*11300*/  LDSM.16.MT88.4 R164, [R206+0xa880] ;  /* 0x00a88000cea4783b */ /* 0x000fe20000004200 */
[----:B------:R-:W-:-:S03]  /*11310*/  FMNMX.FTZ R22, R8, R23, !PT ;  /* 0x0000001708167209 */ /* 0x000fc60007810000 */
[----:B------:R-:W-:Y:S04]  /*11320*/  LDSM.16.MT88.4 R160, [R205+0xa880] ;  /* 0x00a88000cda0783b */ /* 0x000fe80000004200 */
[----:B------:R-:W-:Y:S04]  /*11330*/  LDSM.16.MT88.4 R156, [R204+0xa880] ;  /* 0x00a88000cc9c783b */ /* 0x000fe80000004200 */
[----:B------:R-:W-:Y:S01]  /*11340*/  LDSM.16.MT88.4 R152, [R211+0xb880] ;  /* 0x00b88000d398783b */ /* 0x000fe20000004200 */
[----:B-1----:R-:W-:-:S03]  /*11350*/  FMNMX.FTZ R23, R0, R21, !PT ;  /* 0x0000001500177209 */ /* 0x002fc60007810000 */
[----:B------:R-:W1:Y:S04]  /*11360*/  SHFL.BFLY PT, R21, R22, 0x2, 0x1f ;  /* 0x0c401f0016157f89 */ /* 0x000e6800000e0000 */
[----:B------:R-:W2:Y:S01]  /*11370*/  SHFL.BFLY PT, R0, R23, 0x1, 0x1f ;  /* 0x0c201f0017007f89 */ /* 0x000ea200000e0000 */
[----:B-1----:R-:W-:Y:S02]  /*11380*/  FMNMX.FTZ R21, R21, R22, !PT ;  /* 0x0000001615157209 */ /* 0x002fe40007810000 */
[----:B--2---:R-:W-:-:S03]  /*11390*/  FMNMX.FTZ R0, R23, R0, !PT ;  /* 0x0000000017007209 */ /* 0x004fc60007810000 */
[----:B------:R-:W1:Y:S01]  /*113a0*/  SHFL.BFLY PT, R148, R21, 0x1, 0x1f ;  /* 0x0c201f0015947f89 */ /* 0x000e6200000e0000 */
        /* <DEDUP_REMOVED lines=8> */
[--C-:B------:R-:W-:Y:S01]  /*11430*/  FFMA.FTZ R3, R7, c[0x0][0x2d0], -R14.reuse ;  /* 0x0000b40007037a23 */ /* 0x100fe2000001080e */
[----:B-1----:R-:W-:Y:S01]  /*11440*/  FMNMX.FTZ R148, R148, R21, !PT ;  /* 0x0000001594947209 */ /* 0x002fe20007810000 */
[----:B------:R-:W-:-:S02]  /*11450*/  FFMA.FTZ R232, R5, c[0x0][0x2d0], -R14 ;  /* 0x0000b40005e87a23 */ /* 0x000fc4000001080e */
[--C-:B------:R-:W-:Y:S01]  /*11460*/  FFMA.FTZ R234, R13, c[0x0][0x2d0], -R14.reuse ;  /* 0x0000b4000dea7a23 */ /* 0x100fe2000001080e */
[C---:B------:R-:W-:Y:S01]  /*11470*/  FSETP.NEU.FTZ.AND P0, PT, R148.reuse, -INF , PT ;  /* 0xff8000009400780b */ /* 0x040fe20003f1d000 */
[----:B------:R-:W-:Y:S01]  /*11480*/  FMUL.FTZ R15, R148, c[0x0][0x2d0] ;  /* 0x0000b400940f7a20 */ /* 0x000fe20000410000 */
[----:B------:R-:W-:Y:S01]  /*11490*/  MUFU.EX2 R224, R224 ;  /* 0x000000e000e07308 */ /* 0x000fe20000000800 */
[----:B------:R-:W-:-:S03]  /*114a0*/  FFMA.FTZ R233, R11, c[0x0][0x2d0], -R14 ;  /* 0x0000b4000be97a23 */ /* 0x000fc6000001080e */
[----:B------:R-:W-:Y:S02]  /*114b0*/  FSEL R9, R15, RZ, P0 ;  /* 0x000000ff0f097208 */ /* 0x000fe40000000000 */
[----:B------:R-:W-:Y:S02]  /*114c0*/  PLOP3.LUT P0, PT, PT, PT, UP2, 0x40, 0x0 ;  /* 0x000000000000781c */ /* 0x000fe40003f0e828 */
[----:B------:R-:W1:Y:S01]  /*114d0*/  MUFU.EX2 R223, R223 ;  /* 0x000000df00df7308 */ /* 0x000e620000000800 */
[--C-:B------:R-:W-:Y:S02]  /*114e0*/  FFMA.FTZ R231, R6, c[0x0][0x2d0], -R9.reuse ;  /* 0x0000b40006e77a23 */ /* 0x100fe40000010809 */
[--C-:B------:R-:W-:Y:S02]  /*114f0*/  FFMA.FTZ R230, R20, c[0x0][0x2d0], -R9.reuse ;  /* 0x0000b40014e67a23 */ /* 0x100fe40000010809 */
[--C-:B------:R-:W-:Y:S02]  /*11500*/  FFMA.FTZ R151, R18, c[0x0][0x2d0], -R9.reuse ;  /* 0x0000b40012977a23 */ /* 0x100fe40000010809 */
[--C-:B------:R-:W-:Y:S01]  /*11510*/  FFMA.FTZ R2, R4, c[0x0][0x2d0], -R9.reuse ;  /* 0x0000b40004027a23 */ /* 0x100fe20000010809 */
[----:B------:R-:W2:Y:S01]  /*11520*/  MUFU.EX2 R149, R149 ;  /* 0x0000009500957308 */ /* 0x000ea20000000800 */
[----:B------:R-:W3:Y:S01]  /*11530*/  LDSM.16.MT88.4 R4, [R204+0xb080] ;  /* 0x00b08000cc04783b */ /* 0x000ee20000004200 */
[----:B------:R-:W-:-:S02]  /*11540*/  FFMA.FTZ R235, R12, c[0x0][0x2d0], -R9 ;  /* 0x0000b4000ceb7a23 */ /* 0x000fc40000010809 */
[--C-:B------:R-:W-:Y:S01]  /*11550*/  FFMA.FTZ R236, R16, c[0x0][0x2d0], -R9.reuse ;  /* 0x0000b40010ec7a23 */ /* 0x100fe20000010809 */
[----:B------:R-:W4:Y:S01]  /*11560*/  LDSM.16.MT88.4 R12, [R211+0x8880] ;  /* 0x00888000d30c783b */ /* 0x000f220000004200 */
[--C-:B------:R-:W-:Y:S02]  /*11570*/  FFMA.FTZ R237, R10, c[0x0][0x2d0], -R9.reuse ;  /* 0x0000b4000aed7a23 */ /* 0x100fe40000010809 */
[----:B------:R-:W-:Y:S01]  /*11580*/  MUFU.EX2 R231, R231 ;  /* 0x000000e700e77308 */ /* 0x000fe20000000800 */
[----:B------:R-:W-:Y:S01]  /*11590*/  FFMA.FTZ R238, R8, c[0x0][0x2d0], -R9 ;  /* 0x0000b40008ee7a23 */ /* 0x000fe20000010809 */
[----:B-1----:R-:W-:Y:S01]  /*115a0*/  F2FP.PACK_AB R128, R223, R224 ;  /* 0x000000e0df80723e */ /* 0x002fe200000000ff */
[----:B------:R-:W1:Y:S01]  /*115b0*/  LDSM.16.MT88.4 R8, [R206+0x8880] ;  /* 0x00888000ce08783b */ /* 0x000e620000004200 */
[----:B------:R-:W-:-:S03]  /*115c0*/  FADD.FTZ R223, R224, R223 ;  /* 0x000000dfe0df7221 */ /* 0x000fc60000010000 */
[----:B------:R-:W5:Y:S01]  /*115d0*/  LDSM.16.MT88.4 R16, [R206+0xb880] ;  /* 0x00b88000ce10783b */ /* 0x000f620000004200 */
[----:B------:R-:W3:Y:S01]  /*115e0*/  MUFU.EX2 R230, R230 ;  /* 0x000000e600e67308 */ /* 0x000ee20000000800 */
[----:B--2---:R-:W-:Y:S01]  /*115f0*/  F2FP.PACK_AB R130, R149, R150 ;  /* 0x000000969582723e */ /* 0x004fe200000000ff */
[----:B------:R-:W-:-:S04]  /*11600*/  FADD.FTZ R150, R150, R223 ;  /* 0x000000df96967221 */ /* 0x000fc80000010000 */
[----:B------:R-:W-:Y:S02]  /*11610*/  FADD.FTZ R149, R149, R150 ;  /* 0x0000009695957221 */ /* 0x000fe40000010000 */
[----:B------:R-:W-:Y:S08]  /*11620*/  MUFU.EX2 R151, R151 ;  /* 0x0000009700977308 */ /* 0x000ff00000000800 */
[----:B------:R-:W2:Y:S01]  /*11630*/  MUFU.EX2 R2, R2 ;  /* 0x0000000200027308 */ /* 0x000ea20000000800 */
[----:B---3--:R-:W-:Y:S01]  /*11640*/  F2FP.PACK_AB R129, R230, R231 ;  /* 0x000000e7e681723e */ /* 0x008fe200000000ff */
[----:B------:R-:W-:-:S06]  /*11650*/  FADD.FTZ R230, R231, R230 ;  /* 0x000000e6e7e67221 */ /* 0x000fcc0000010000 */
[----:B------:R-:W-:Y:S01]  /*11660*/  MUFU.EX2 R234, R234 ;  /* 0x000000ea00ea7308 */ /* 0x000fe20000000800 */
[----:B--2---:R-:W-:-:S07]  /*11670*/  F2FP.PACK_AB R131, R2, R151 ;  /* 0x000000970283723e */ /* 0x004fce00000000ff */
[----:B------:R-:W2:Y:S01]  /*11680*/  MUFU.EX2 R3, R3 ;  /* 0x0000000300037308 */ /* 0x000ea20000000800 */
        /* <DEDUP_REMOVED lines=9> */
[----:B------:R-:W3:Y:S06]  /*11720*/  MUFU.EX2 R236, R236 ;  /* 0x000000ec00ec7308 */ /* 0x000eec0000000800 */
[C---:B------:R-:W-:Y:S02]  /*11730*/  HMMA.16816.F32 R20, R128.reuse, R24, RZ ;  /* 0x000000188014723c */ /* 0x040fe400000018ff */
        /* <DEDUP_REMOVED lines=28> */
[----:B--2---:R-:W-:Y:S01]  /*11900*/  F2FP.PACK_AB R4, R3, R234 ;  /* 0x000000ea0304723e */ /* 0x004fe200000000ff */
[----:B------:R-:W-:Y:S01]  /*11910*/  HMMA.16816.F32 R128, R128, R6, RZ ;  /* 0x000000068080723c */ /* 0x000fe200000018ff */
[----:B---3--:R-:W-:Y:S01]  /*11920*/  F2FP.PACK_AB R5, R236, R235 ;  /* 0x000000ebec05723e */ /* 0x008fe200000000ff */
        /* <DEDUP_REMOVED lines=13> */
[C---:B------:R-:W-:Y:S08]  /*11a00*/  HMMA.16816.F32 R136, R4.reuse, R8, R136 ;  /* 0x000000080488723c */ /* 0x040ff00000001888 */
        /* <DEDUP_REMOVED lines=24> */
[C---:B-----5:R-:W-:Y:S08]  /*11b90*/  HMMA.16816.F32 R108, R4.reuse, R16, R108 ;  /* 0x00000010046c723c */ /* 0x060ff0000000186c */
[C---:B------:R-:W-:Y:S08]  /*11ba0*/  HMMA.16816.F32 R112, R4.reuse, R18, R112 ;  /* 0x000000120470723c */ /* 0x040ff00000001870 */
[C---:B-1----:R-:W-:Y:S08]  /*11bb0*/  HMMA.16816.F32 R116, R4.reuse, R12, R116 ;  /* 0x0000000c0474723c */ /* 0x042ff00000001874 */
[C---:B------:R-:W-:Y:S08]  /*11bc0*/  HMMA.16816.F32 R120, R4.reuse, R14, R120 ;  /* 0x0000000e0478723c */ /* 0x040ff00000001878 */
[C---:B--2---:R-:W-:Y:S08]  /*11bd0*/  HMMA.16816.F32 R124, R4.reuse, R8, R124 ;  /* 0x00000008047c723c */ /* 0x044ff0000000187c */
[----:B------:R-:W-:Y:S01]  /*11be0*/  HMMA.16816.F32 R128, R4, R10, R128 ;  /* 0x0000000a0480723c */ /* 0x000fe20000001880 */
[----:B------:R-:W-:Y:S07]  /*11bf0*/  @P0 BRA `(.L_x_462) ;  /* 0x0000018000000947 */ /* 0x000fee0003800000 */
[----:B------:R-:W-:Y:S01]  /*11c00*/  ISETP.LT.AND P0, PT, RZ, UR15, PT ;  /* 0x0000000fff007c0c */ /* 0x000fe2000bf01270 */
[----:B------:R-:W-:-:S12]  /*11c10*/  UIADD3 UR14, UR15, -0x1, URZ ;  /* 0xffffffff0f0e7890 */ /* 0x000fd8000fffe03f */
[----:B------:R-:W-:Y:S05]  /*11c20*/  @P0 BRA `(.L_x_463) ;  /* 0x000000a000000947 */ /* 0x000fea0003800000 */
[----:B------:R-:W-:Y:S02]  /*11c30*/  UMOV UR5, 0x1 ;  /* 0x0000000100057882 */ /* 0x000fe40000000000 */
[----:B------:R-:W-:Y:S02]  /*11c40*/  ULDC UR4, c[0x0][0x32c] ;  /* 0x0000cb0000047ab9 */ /* 0x000fe40000000800 */
[----:B------:R-:W-:Y:S02]  /*11c50*/  UISETP.NE.AND UP0, UPT, UR5, UR4, UPT ;  /* 0x000000040500728c */ /* 0x000fe4000bf05270 */
[----:B------:R-:W-:Y:S02]  /*11c60*/  UIADD3 UR14, -UR15, URZ, URZ ;  /* 0x0000003f0f0e7290 */ /* 0x000fe4000fffe13f */
[----:B------:R-:W-:Y:S02]  /*11c70*/  ULDC.64 UR4, c[0x0][0x330] ;  /* 0x0000cc0000047ab9 */ /* 0x000fe40000000a00 */
[----:B------:R-:W-:-:S07]  /*11c80*/  UIMAD.WIDE.U32 UR28, UR14, UR4, URZ ;  /* 0x000000040e1c72a5 */ /* 0x000fce000f8e003f */
[----:B------:R-:W-:Y:S02]  /*11c90*/  @UP0 UMOV UR15, UR29 ;  /* 0x0000001d000f0c82 */ /* 0x000fe40008000000 */
[----:B------:R-:W-:-:S04]  /*11ca0*/  @UP0 USHF.R.U32.HI UR14, URZ, UR5, UR15 ;  /* 0x000000053f0e0299 */ /* 0x000fc8000801160f */
[----:B------:R-:W-:Y:S01]  /*11cb0*/  ULOP3.LUT UR14, URZ, UR14, URZ, 0x33, !UPT ;  /* 0x0000000e3f0e7292 */ /* 0x000fe2000f8e333f */
[----:B------:R-:W-:Y:S05]  /*11cc0*/  BRA `(.L_x_464) ;  /* 0x0000007000007947 */ /* 0x000fea0003800000 */
.L_x_463:
[----:B------:R-:W-:Y:S02]  /*11cd0*/  UMOV UR5, 0x1 ;  /* 0x0000000100057882 */ /* 0x000fe40000000000 */
[----:B------:R-:W-:Y:S02]  /*11ce0*/  ULDC UR4, c[0x0][0x32c] ;  /* 0x0000cb0000047ab9 */ /* 0x000fe40000000800 */
[----:B------:R-:W-:-:S03]  /*11cf0*/  UISETP.NE.AND UP0, UPT, UR5, UR4, UPT ;  /* 0x000000040500728c */ /* 0x000fc6000bf05270 */
[----:B------:R-:W-:Y:S02]  /*11d00*/  ULDC.64 UR4, c[0x0][0x330] ;  /* 0x0000cc0000047ab9 */ /* 0x000fe40000000a00 */
[----:B------:R-:W-:-:S07]  /*11d10*/  UIMAD.WIDE.U32 UR28, UR14, UR4, URZ ;  /* 0x000000040e1c72a5 */ /* 0x000fce000f8e003f */
[----:B------:R-:W-:Y:S02]  /*11d20*/  @UP0 UMOV UR15, UR29 ;  /* 0x0000001d000f0c82 */ /* 0x000fe40008000000 */
[----:B------:R-:W-:Y:S02]  /*11d30*/  @UP0 USHF.R.U32.HI UR14, URZ, UR5, UR15 ;  /* 0x000000053f0e0299 */ /* 0x000fe4000801160f */
.L_x_464:
[----:B------:R-:W-:Y:S02]  /*11d40*/  ULDC UR4, c[0x0][0x32c] ;  /* 0x0000cb0000047ab9 */ /* 0x000fe40000000800 */
[----:B------:R-:W-:-:S04]  /*11d50*/  UIMAD UR4, UR14, UR4, UR4 ;  /* 0x000000040e0472a4 */ /* 0x000fc8000f8e0204 */
[----:B------:R-:W-:-:S04]  /*11d60*/  UISETP.LT.AND UP0, UPT, UR9, UR4, UPT ;  /* 0x000000040900728c */ /* 0x000fc8000bf01270 */
[----:B------:R-:W-:-:S04]  /*11d70*/  USEL UR9, UR9, UR4, UP0 ;  /* 0x0000000409097287 */ /* 0x000fc80008000000 */
.L_x_462:
[----:B------:R-:W-:-:S04]  /*11d80*/  USHF.R.S32.HI UR4, URZ, 0x1f, UR9 ;  /* 0x0000001f3f047899 */ /* 0x000fc80008011409 */
[----:B------:R-:W-:-:S04]  /*11d90*/  ULEA.HI UR4, UR4, UR9, URZ, 0x5 ;  /* 0x0000000904047291 */ /* 0x000fc8000f8f283f */
[----:B------:R-:W-:-:S04]  /*11da0*/  USHF.R.S32.HI UR4, URZ, 0x5, UR4 ;  /* 0x000000053f047899 */ /* 0x000fc80008011404 */
[----:B------:R-:W-:-:S04]  /*11db0*/  UISETP.LT.AND UP0, UPT, UR8, UR4, UPT ;  /* 0x000000040800728c */ /* 0x000fc8000bf01270 */
[----:B------:R-:W-:-:S04]  /*11dc0*/  USEL UR4, UR8, UR4, !UP0 ;  /* 0x0000000408047287 */ /* 0x000fc8000c000000 */
[----:B------:R-:W-:-:S06]  /*11dd0*/  UISETP.GE.AND UP0, UPT, UR10, UR4, UPT ;  /* 0x000000040a00728c */ /* 0x000fcc000bf06270 */
[----:B------:R-:W-:-:S13]  /*11de0*/  PLOP3.LUT P0, PT, PT, PT, UP0, 0x40, 0x0 ;  /* 0x000000000000781c */ /* 0x000fda0003f0e808 */
[----:B------:R-:W-:Y:S05]  /*11df0*/  @P0 BRA `(.L_x_465) ;  /* 0x00002be000000947 */ /* 0x000fea0003800000 */
[----:B------:R-:W-:Y:S01]  /*11e00*/  IMAD.MOV.U32 R3, RZ, RZ, R0 ;  /* 0x000000ffff037224 */ /* 0x000fe200078e0000 */
[----:B------:R-:W-:Y:S01]  /*11e10*/  SHF.R.S32.HI R235, RZ, 0x1f, R228 ;  /* 0x0000001fffeb7819 */ /* 0x000fe200000114e4 */
[----:B------:R-:W-:Y:S01]  /*11e20*/  IMAD.MOV.U32 R2, RZ, RZ, R148 ;  /* 0x000000ffff027224 */ /* 0x000fe200078e0094 */
[----:B------:R-:W-:Y:S01]  /*11e30*/  SHF.R.S32.HI R4, RZ, 0x1f, R227 ;  /* 0x0000001fff047819 */ /* 0x000fe200000114e3 */
[C---:B------:R-:W-:Y:S01]  /*11e40*/  IMAD.SHL.U32 R234, R228.reuse, 0x2, RZ ;  /* 0x00000002e4ea7824 */ /* 0x040fe200078e00ff */
[----:B------:R-:W-:Y:S01]  /*11e50*/  SHF.R.S32.HI R0, RZ, 0x1f, R225 ;  /* 0x0000001fff007819 */ /* 0x000fe200000114e1 */
[----:B------:R-:W-:Y:S01]  /*11e60*/  IMAD.SHL.U32 R232, R227, 0x2, RZ ;  /* 0x00000002e3e87824 */ /* 0x000fe200078e00ff */
[----:B------:R-:W-:Y:S01]  /*11e70*/  SHF.L.U64.HI R235, R228, 0x1, R235 ;  /* 0x00000001e4eb7819 */ /* 0x000fe200000102eb */
[----:B------:R-:W-:Y:S01]  /*11e80*/  IMAD.SHL.U32 R230, R225, 0x2, RZ ;  /* 0x00000002e1e67824 */ /* 0x000fe200078e00ff */
[----:B------:R-:W-:Y:S02]  /*11e90*/  SHF.L.U64.HI R233, R227, 0x1, R4 ;  /* 0x00000001e3e97819 */ /* 0x000fe40000010204 */
[----:B------:R-:W-:-:S02]  /*11ea0*/  SHF.L.U64.HI R231, R225, 0x1, R0 ;  /* 0x00000001e1e77819 */ /* 0x000fc40000010200 */
.L_x_476:
[----:B------:R-:W-:Y:S04]  /*11eb0*/  DEPBAR.LE SB0, 0x0 ;  /* 0x000080000000791a */ /* 0x000fe80000000000 */
[----:B------:R-:W-:Y:S01]  /*11ec0*/  BAR.SYNC.DEFER_BLOCKING 0x0 ;  /* 0x0000000000007b1d */ /* 0x000fe20000010000 */
[----:B------:R-:W-:Y:S01]  /*11ed0*/  UISETP.GT.AND UP0, UPT, UR8, UR10, UPT ;  /* 0x0000000a0800728c */ /* 0x000fe2000bf04270 */
[----:B------:R-:W-:Y:S05]  /*11ee0*/  ISETP.GE.AND P1, PT, R219, c[0x0][0x1d4], PT ;  /* 0x00007500db007a0c */ /* 0x000fea0003f26270 */
[----:B------:R-:W-:Y:S01]  /*11ef0*/  PLOP3.LUT P0, PT, PT, PT, UP0, 0x80, 0x0 ;  /* 0x000000000000781c */ /* 0x000fe20003f0f008 */
[----:B------:R1:W2:Y:S04]  /*11f00*/  LDSM.16.M88.4 R148, [R214+0x10080] ;  /* 0x01008000d694783b */ /* 0x0002a80000000200 */
[----:B------:R1:W3:Y:S04]  /*11f10*/  LDSM.16.M88.4 R152, [R213+0xc080] ;  /* 0x00c08000d598783b */ /* 0x0002e80000000200 */
[----:B------:R1:W4:Y:S04]  /*11f20*/  LDSM.16.M88.4 R156, [R213+0xc880] ;  /* 0x00c88000d59c783b */ /* 0x0003280000000200 */
[----:B------:R1:W1:Y:S04]  /*11f30*/  LDSM.16.M88.4 R160, [R210+0x10080] ;  /* 0x01008000d2a0783b */ /* 0x0002680000000200 */
[----:B------:R1:W1:Y:S04]  /*11f40*/  LDSM.16.M88.4 R164, [R212] ;  /* 0x00000000d4a4783b */ /* 0x0002680000000200 */
[----:B------:R1:W1:Y:S01]  /*11f50*/  LDSM.16.M88.4 R168, [R203] ;  /* 0x00000000cba8783b */ /* 0x0002620000000200 */
[----:B------:R-:W-:-:S05]  /*11f60*/  @P0 BRA `(.L_x_466) ;  /* 0x000001c000000947 */ /* 0x000fca0003800000 */
[----:B------:R-:W-:Y:S01]  /*11f70*/  SHF.R.S32.HI R4, RZ, 0x1f, R218 ;  /* 0x0000001fff047819 */ /* 0x000fe200000114da */
[----:B------:R-:W-:Y:S01]  /*11f80*/  IMAD.WIDE.U32 R6, R218, c[0x0][0x208], RZ ;  /* 0x00008200da067a25 */ /* 0x000fe200078e00ff */
[----:B------:R-:W-:Y:S03]  /*11f90*/  SHF.R.S32.HI R0, RZ, 0x1f, R217 ;  /* 0x0000001fff007819 */ /* 0x000fe600000114d9 */
[----:B------:R-:W-:Y:S02]  /*11fa0*/  IMAD R4, R4, c[0x0][0x208], RZ ;  /* 0x0000820004047a24 */ /* 0x000fe400078e02ff */
[----:B------:R-:W-:Y:S02]  /*11fb0*/  IMAD R0, R0, c[0x0][0x218], RZ ;  /* 0x0000860000007a24 */ /* 0x000fe400078e02ff */
[----:B------:R-:W-:Y:S02]  /*11fc0*/  IMAD R4, R218, c[0x0][0x20c], R4 ;  /* 0x00008300da047a24 */ /* 0x000fe400078e0204 */
[----:B------:R-:W-:Y:S02]  /*11fd0*/  IMAD R0, R217, c[0x0][0x21c], R0 ;  /* 0x00008700d9007a24 */ /* 0x000fe400078e0200 */
[----:B------:R-:W-:Y:S04]  /*11fe0*/  IMAD.IADD R7, R7, 0x1, R4 ;  /* 0x0000000107077824 */ /* 0x000fe800078e0204 */
[----:B------:R-:W-:Y:S05]  /*11ff0*/  IMAD.WIDE.U32 R6, R217, c[0x0][0x218], R6 ;  /* 0x00008600d9067a25 */ /* 0x000fea00078e0006 */
[----:B------:R-:W-:Y:S04]  /*12000*/  IADD3 R4, P0, R6, UR26, RZ ;  /* 0x0000001a06047c10 */ /* 0x000fe8000ff1e0ff */
[----:B------:R-:W-:Y:S02]  /*12010*/  IADD3.X R7, R7, UR12, R0, P0, !PT ;  /* 0x0000000c07077c10 */ /* 0x000fe400087fe400 */
[C---:B------:R-:W-:Y:S04]  /*12020*/  LEA R13, P0, R4.reuse, c[0x0][0x1f8], 0x1 ;  /* 0x00007e00040d7a11 */ /* 0x040fe800078008ff */
[----:B------:R-:W-:Y:S01]  /*12030*/  LEA.HI.X R12, R4, c[0x0][0x1fc], R7, 0x1, P0 ;  /* 0x00007f00040c7a11 */ /* 0x000fe200000f0c07 */
[----:B------:R-:W5:Y:S04]  /*12040*/  SHFL.IDX PT, R5, R13, RZ, 0x181f ;  /* 0x00181fff0d057589 */ /* 0x000f6800000e0000 */
[----:B------:R-:W4:Y:S01]  /*12050*/  SHFL.IDX PT, R0, R12, RZ, 0x181f ;  /* 0x00181fff0c007589 */ /* 0x000f2200000e0000 */
[C---:B-----5:R-:W-:Y:S05]  /*12060*/  IADD3 R10, P0, R5.reuse, R230, RZ ;  /* 0x000000e6050a7210 */ /* 0x060fea0007f1e0ff */
[C---:B----4-:R-:W-:Y:S01]  /*12070*/  IMAD.X R11, R0.reuse, 0x1, R231, P0 ;  /* 0x00000001000b7824 */ /* 0x050fe200000e06e7 */
        /* <DEDUP_REMOVED lines=10> */
[----:B------:R4:W-:Y:S03]  /*12120*/  LDGSTS.E.BYPASS.LTC128B.128 [R220+0xb080], [R4.64], !P3 ;  /* 0x0b08000004dc7fae */ /* 0x0009e6000d901d58 */
.L_x_466:
[C---:B--234-:R-:W-:Y:S01]  /*12130*/  HMMA.16816.F32 R4, R148.reuse, R152, RZ ;  /* 0x000000989404723c */ /* 0x05cfe200000018ff */
[----:B------:R-:W-:Y:S01]  /*12140*/  LDSM.16.M88.4 R172, [R209+0x10080] ;  /* 0x01008000d1ac783b */ /* 0x000fe20000000200 */
[----:B------:R-:W-:Y:S05]  /*12150*/  UISETP.GT.AND UP0, UPT, UR10, UR8, UPT ;  /* 0x000000080a00728c */ /* 0x000fea000bf04270 */
[----:B------:R-:W0:Y:S01]  /*12160*/  LDGDEPBAR ;  /* 0x00000000000079af */ /* 0x000e220000000000 */
[C---:B------:R-:W-:Y:S01]  /*12170*/  HMMA.16816.F32 R8, R148.reuse, R154, RZ ;  /* 0x0000009a9408723c */ /* 0x040fe200000018ff */
[----:B------:R-:W-:Y:S04]  /*12180*/  PLOP3.LUT P0, PT, PT, PT, UP0, 0x40, 0x0 ;  /* 0x000000000000781c */ /* 0x000fe80003f0e808 */
[----:B------:R-:W2:Y:S03]  /*12190*/  LDSM.16.M88.4 R176, [R208+0xc080] ;  /* 0x00c08000d0b0783b */ /* 0x000ea60000000200 */
[C---:B------:R-:W-:Y:S03]  /*121a0*/  HMMA.16816.F32 R12, R148.reuse, R156, RZ ;  /* 0x0000009c940c723c */ /* 0x040fe600000018ff */
[----:B------:R-:W-:Y:S05]  /*121b0*/  LDSM.16.M88.4 R152, [R207+0x10080] ;  /* 0x01008000cf98783b */ /* 0x000fea0000000200 */
[----:B------:R-:W-:Y:S01]  /*121c0*/  HMMA.16816.F32 R16, R148, R158, RZ ;  /* 0x0000009e9410723c */ /* 0x000fe200000018ff */
[----:B------:R-:W3:Y:S06]  /*121d0*/  LDSM.16.M88.4 R148, [R208+0xc880] ;  /* 0x00c88000d094783b */ /* 0x000eec0000000200 */
[----:B------:R-:W4:Y:S01]  /*121e0*/  LDSM.16.M88.4 R156, [R202] ;  /* 0x00000000ca9c783b */ /* 0x000f220000000200 */
[C---:B-1----:R-:W-:Y:S08]  /*121f0*/  HMMA.16816.F32 R4, R160.reuse, R164, R4 ;  /* 0x000000a4a004723c */ /* 0x042ff00000001804 */
[C---:B------:R-:W-:Y:S01]  /*12200*/  HMMA.16816.F32 R8, R160.reuse, R166, R8 ;  /* 0x000000a6a008723c */ /* 0x040fe20000001808 */
[----:B------:R-:W-:Y:S07]  /*12210*/  LDSM.16.M88.4 R164, [R214+0x14080] ;  /* 0x01408000d6a4783b */ /* 0x000fee0000000200 */
[C---:B------:R-:W-:Y:S08]  /*12220*/  HMMA.16816.F32 R12, R160.reuse, R168, R12 ;  /* 0x000000a8a00c723c */ /* 0x040ff0000000180c */
[----:B------:R-:W-:Y:S01]  /*12230*/  HMMA.16816.F32 R16, R160, R170, R16 ;  /* 0x000000aaa010723c */ /* 0x000fe20000001810 */
[----:B------:R-:W1:Y:S06]  /*12240*/  LDSM.16.M88.4 R160, [R202+0x800] ;  /* 0x00080000caa0783b */ /* 0x000e6c0000000200 */
[----:B------:R-:W5:Y:S01]  /*12250*/  LDSM.16.M88.4 R168, [R213+0xd080] ;  /* 0x00d08000d5a8783b */ /* 0x000f620000000200 */
[C---:B--2---:R-:W-:Y:S08]  /*12260*/  HMMA.16816.F32 R4, R172.reuse, R176, R4 ;  /* 0x000000b0ac04723c */ /* 0x044ff00000001804 */
[C---:B------:R-:W-:Y:S01]  /*12270*/  HMMA.16816.F32 R8, R172.reuse, R178, R8 ;  /* 0x000000b2ac08723c */ /* 0x040fe20000001808 */
[----:B------:R-:W-:Y:S07]  /*12280*/  LDSM.16.M88.4 R176, [R201] ;  /* 0x00000000c9b0783b */ /* 0x000fee0000000200 */
[C---:B---3--:R-:W-:Y:S08]  /*12290*/  HMMA.16816.F32 R12, R172.reuse, R148, R12 ;  /* 0x00000094ac0c723c */ /* 0x048ff0000000180c */
[----:B------:R-:W-:Y:S01]  /*122a0*/  HMMA.16816.F32 R16, R172, R150, R16 ;  /* 0x00000096ac10723c */ /* 0x000fe20000001810 */
[----:B------:R-:W2:Y:S06]  /*122b0*/  LDSM.16.M88.4 R148, [R213+0xd880] ;  /* 0x00d88000d594783b */ /* 0x000eac0000000200 */
[----:B------:R-:W3:Y:S01]  /*122c0*/  LDSM.16.M88.4 R172, [R210+0x14080] ;  /* 0x01408000d2ac783b */ /* 0x000ee20000000200 */
[C---:B----4-:R-:W-:Y:S08]  /*122d0*/  HMMA.16816.F32 R4, R152.reuse, R156, R4 ;  /* 0x0000009c9804723c */ /* 0x050ff00000001804 */
[C---:B------:R-:W-:Y:S01]  /*122e0*/  HMMA.16816.F32 R8, R152.reuse, R158, R8 ;  /* 0x0000009e9808723c */ /* 0x040fe20000001808 */
[----:B------:R-:W-:Y:S07]  /*122f0*/  LDSM.16.M88.4 R156, [R209+0x14080] ;  /* 0x01408000d19c783b */ /* 0x000fee0000000200 */
[C---:B-1----:R-:W-:Y:S08]  /*12300*/  HMMA.16816.F32 R12, R152.reuse, R160, R12 ;  /* 0x000000a0980c723c */ /* 0x042ff0000000180c */
[----:B------:R-:W-:Y:S01]  /*12310*/  HMMA.16816.F32 R16, R152, R162, R16 ;  /* 0x000000a29810723c */ /* 0x000fe20000001810 */
[----:B------:R-:W1:Y:S06]  /*12320*/  LDSM.16.M88.4 R152, [R200] ;  /* 0x00000000c898783b */ /* 0x000e6c0000000200 */
[----:B------:R-:W4:Y:S01]  /*12330*/  LDSM.16.M88.4 R160, [R208+0xd080] ;  /* 0x00d08000d0a0783b */ /* 0x000f220000000200 */
[C---:B-----5:R-:W-:Y:S08]  /*12340*/  HMMA.16816.F32 R4, R164.reuse, R168, R4 ;  /* 0x000000a8a404723c */ /* 0x060ff00000001804 */
[C---:B------:R-:W-:Y:S01]  /*12350*/  HMMA.16816.F32 R8, R164.reuse, R170, R8 ;  /* 0x000000aaa408723c */ /* 0x040fe20000001808 */
[----:B------:R-:W-:Y:S07]  /*12360*/  LDSM.16.M88.4 R168, [R202+0x1000] ;  /* 0x00100000caa8783b */ /* 0x000fee0000000200 */
[C---:B--2---:R-:W-:Y:S08]  /*12370*/  HMMA.16816.F32 R12, R164.reuse, R148, R12 ;  /* 0x00000094a40c723c */ /* 0x044ff0000000180c */
[----:B------:R-:W-:Y:S01]  /*12380*/  HMMA.16816.F32 R16, R164, R150, R16 ;  /* 0x00000096a410723c */ /* 0x000fe20000001810 */
[----:B------:R-:W2:Y:S06]  /*12390*/  LDSM.16.M88.4 R148, [R208+0xd880] ;  /* 0x00d88000d094783b */ /* 0x000eac0000000200 */
[----:B------:R-:W5:Y:S01]  /*123a0*/  LDSM.16.M88.4 R164, [R207+0x14080] ;  /* 0x01408000cfa4783b */ /* 0x000f620000000200 */
[C---:B---3--:R-:W-:Y:S08]  /*123b0*/  HMMA.16816.F32 R4, R172.reuse, R176, R4 ;  /* 0x000000b0ac04723c */ /* 0x048ff00000001804 */
[C---:B------:R-:W-:Y:S01]  /*123c0*/  HMMA.16816.F32 R8, R172.reuse, R178, R8 ;  /* 0x000000b2ac08723c */ /* 0x040fe20000001808 */
[----:B------:R-:W-:Y:S07]  /*123d0*/  LDSM.16.M88.4 R176, [R213+0xe080] ;  /* 0x00e08000d5b0783b */ /* 0x000fee0000000200 */
[C---:B-1----:R-:W-:Y:S08]  /*123e0*/  HMMA.16816.F32 R12, R172.reuse, R152, R12 ;  /* 0x00000098ac0c723c */ /* 0x042ff0000000180c */
[----:B------:R-:W-:Y:S01]  /*123f0*/  HMMA.16816.F32 R16, R172, R154, R16 ;  /* 0x0000009aac10723c */ /* 0x000fe20000001810 */
[----:B------:R-:W1:Y:S06]  /*12400*/  LDSM.16.M88.4 R152, [R202+0x1800] ;  /* 0x00180000ca98783b */ /* 0x000e6c0000000200 */
[----:B------:R-:W3:Y:S01]  /*12410*/  LDSM.16.M88.4 R172, [R214+0x18080] ;  /* 0x01808000d6ac783b */ /* 0x000ee20000000200 */
[C---:B----4-:R-:W-:Y:S08]  /*12420*/  HMMA.16816.F32 R4, R156.reuse, R160, R4 ;  /* 0x000000a09c04723c */ /* 0x050ff00000001804 */
[C---:B------:R-:W-:Y:S01]  /*12430*/  HMMA.16816.F32 R8, R156.reuse, R162, R8 ;  /* 0x000000a29c08723c */ /* 0x040fe20000001808 */
[----:B------:R-:W-:Y:S07]  /*12440*/  LDSM.16.M88.4 R160, [R199] ;  /* 0x00000000c7a0783b */ /* 0x000fee0000000200 */
[C---:B--2---:R-:W-:Y:S08]  /*12450*/  HMMA.16816.F32 R12, R156.reuse, R148, R12 ;  /* 0x000000949c0c723c */ /* 0x044ff0000000180c */
[----:B------:R-:W-:Y:S01]  /*12460*/  HMMA.16816.F32 R16, R156, R150, R16 ;  /* 0x000000969c10723c */ /* 0x000fe20000001810 */
[----:B------:R-:W2:Y:S06]  /*12470*/  LDSM.16.M88.4 R148, [R213+0xe880] ;  /* 0x00e88000d594783b */ /* 0x000eac0000000200 */
[----:B------:R-:W4:Y:S01]  /*12480*/  LDSM.16.M88.4 R156, [R210+0x18080] ;  /* 0x01808000d29c783b */ /* 0x000f220000000200 */
[C---:B-----5:R-:W-:Y:S08]  /*12490*/  HMMA.16816.F32 R4, R164.reuse, R168, R4 ;  /* 0x000000a8a404723c */ /* 0x060ff00000001804 */
[C---:B------:R-:W-:Y:S01]  /*124a0*/  HMMA.16816.F32 R8, R164.reuse, R170, R8 ;  /* 0x000000aaa408723c */ /* 0x040fe20000001808 */
[----:B------:R-:W-:Y:S07]  /*124b0*/  LDSM.16.M88.4 R168, [R208+0xe080] ;  /* 0x00e08000d0a8783b */ /* 0x000fee0000000200 */
[C---:B-1----:R-:W-:Y:S08]  /*124c0*/  HMMA.16816.F32 R12, R164.reuse, R152, R12 ;  /* 0x00000098a40c723c */ /* 0x042ff0000000180c */
[----:B------:R-:W-:Y:S01]  /*124d0*/  HMMA.16816.F32 R16, R164, R154, R16 ;  /* 0x0000009aa410723c */ /* 0x000fe20000001810 */
[----:B------:R-:W1:Y:S06]  /*124e0*/  LDSM.16.M88.4 R152, [R198] ;  /* 0x00000000c698783b */ /* 0x000e6c0000000200 */
[----:B------:R-:W5:Y:S01]  /*124f0*/  LDSM.16.M88.4 R164, [R209+0x18080] ;  /* 0x01808000d1a4783b */ /* 0x000f620000000200 */
[C---:B---3--:R-:W-:Y:S08]  /*12500*/  HMMA.16816.F32 R4, R172.reuse, R176, R4 ;  /* 0x000000b0ac04723c */ /* 0x048ff00000001804 */
[C---:B------:R-:W-:Y:S01]  /*12510*/  HMMA.16816.F32 R8, R172.reuse, R178, R8 ;  /* 0x000000b2ac08723c */ /* 0x040fe20000001808 */
[----:B------:R-:W-:Y:S07]  /*12520*/  LDSM.16.M88.4 R176, [R202+0x2000] ;  /* 0x00200000cab0783b */ /* 0x000fee0000000200 */
[C---:B--2---:R-:W-:Y:S08]  /*12530*/  HMMA.16816.F32 R12, R172.reuse, R148, R12 ;  /* 0x00000094ac0c723c */ /* 0x044ff0000000180c */
        /* <DEDUP_REMOVED lines=8> */
[----:B------:R-:W1:Y:S06]  /*125c0*/  LDSM.16.M88.4 R152, [R202+0x2800] ;  /* 0x00280000ca98783b */ /* 0x000e6c0000000200 */
[----:B------:R-:W4:Y:S01]  /*125d0*/  LDSM.16.M88.4 R156, [R214+0x1c080] ;  /* 0x01c08000d69c783b */ /* 0x000f220000000200 */
[C---:B-----5:R-:W-:Y:S08]  /*125e0*/  HMMA.16816.F32 R4, R164.reuse, R168, R4 ;  /* 0x000000a8a404723c */ /* 0x060ff00000001804 */
[C---:B------:R-:W-:Y:S01]  /*125f0*/  HMMA.16816.F32 R8, R164.reuse, R170, R8 ;  /* 0x000000aaa408723c */ /* 0x040fe20000001808 */
[----:B------:R-:W-:Y:S07]  /*12600*/  LDSM.16.M88.4 R168, [R197] ;  /* 0x00000000c5a8783b */ /* 0x000fee0000000200 */
        /* <DEDUP_REMOVED lines=9> */
[----:B------:R-:W1:Y:S06]  /*126a0*/  LDSM.16.M88.4 R152, [R196] ;  /* 0x00000000c498783b */ /* 0x000e6c0000000200 */
[----:B------:R-:W3:Y:S01]  /*126b0*/  LDSM.16.M88.4 R172, [R209+0x1c080] ;  /* 0x01c08000d1ac783b */ /* 0x000ee20000000200 */
[C---:B----4-:R-:W-:Y:S08]  /*126c0*/  HMMA.16816.F32 R4, R156.reuse, R160, R4 ;  /* 0x000000a09c04723c */ /* 0x050ff00000001804 */
[C---:B------:R-:W-:Y:S01]  /*126d0*/  HMMA.16816.F32 R8, R156.reuse, R162, R8 ;  /* 0x000000a29c08723c */ /* 0x040fe20000001808 */
[----:B------:R-:W-:Y:S07]  /*126e0*/  LDSM.16.M88.4 R160, [R202+0x3000] ;  /* 0x00300000caa0783b */ /* 0x000fee0000000200 */
[C---:B--2---:R-:W-:Y:S08]  /*126f0*/  HMMA.16816.F32 R12, R156.reuse, R148, R12 ;  /* 0x000000949c0c723c */ /* 0x044ff0000000180c */
[----:B------:R-:W-:Y:S01]  /*12700*/  HMMA.16816.F32 R16, R156, R150, R16 ;  /* 0x000000969c10723c */ /* 0x000fe20000001810 */
[----:B------:R-:W2:Y:S06]  /*12710*/  LDSM.16.M88.4 R148, [R208+0xf880] ;  /* 0x00f88000d094783b */ /* 0x000eac0000000200 */
[----:B------:R-:W4:Y:S01]  /*12720*/  LDSM.16.M88.4 R156, [R207+0x1c080] ;  /* 0x01c08000cf9c783b */ /* 0x000f220000000200 */
[C---:B-----5:R-:W-:Y:S08]  /*12730*/  HMMA.16816.F32 R4, R164.reuse, R168, R4 ;  /* 0x000000a8a404723c */ /* 0x060ff00000001804 */
[C---:B------:R-:W-:Y:S08]  /*12740*/  HMMA.16816.F32 R8, R164.reuse, R170, R8 ;  /* 0x000000aaa408723c */ /* 0x040ff00000001808 */
[C---:B-1----:R-:W-:Y:S08]  /*12750*/  HMMA.16816.F32 R12, R164.reuse, R152, R12 ;  /* 0x00000098a40c723c */ /* 0x042ff0000000180c */
[----:B------:R-:W-:Y:S08]  /*12760*/  HMMA.16816.F32 R16, R164, R154, R16 ;  /* 0x0000009aa410723c */ /* 0x000ff00000001810 */
[C---:B---3--:R-:W-:Y:S08]  /*12770*/  HMMA.16816.F32 R4, R172.reuse, R176, R4 ;  /* 0x000000b0ac04723c */ /* 0x048ff00000001804 */
[C---:B------:R-:W-:Y:S08]  /*12780*/  HMMA.16816.F32 R8, R172.reuse, R178, R8 ;  /* 0x000000b2ac08723c */ /* 0x040ff00000001808 */
[C---:B--2---:R-:W-:Y:S08]  /*12790*/  HMMA.16816.F32 R12, R172.reuse, R148, R12 ;  /* 0x00000094ac0c723c */ /* 0x044ff0000000180c */
[----:B------:R-:W-:Y:S01]  /*127a0*/  HMMA.16816.F32 R16, R172, R150, R16 ;  /* 0x00000096ac10723c */ /* 0x000fe20000001810 */
[----:B------:R-:W1:Y:S01]  /*127b0*/  LDSM.16.M88.4 R148, [R202+0x3800] ;  /* 0x00380000ca94783b */ /* 0x000e620000000200 */
[----:B------:R-:W-:Y:S05]  /*127c0*/  DEPBAR.LE SB0, 0x0 ;  /* 0x000080000000791a */ /* 0x000fea0000000000 */
[----:B------:R-:W-:Y:S01]  /*127d0*/  BAR.SYNC.DEFER_BLOCKING 0x0 ;  /* 0x0000000000007b1d */ /* 0x000fe20000010000 */
[C---:B----4-:R-:W-:Y:S08]  /*127e0*/  HMMA.16816.F32 R4, R156.reuse, R160, R4 ;  /* 0x000000a09c04723c */ /* 0x050ff00000001804 */
        /* <DEDUP_REMOVED lines=17> */
[----:B------:R-:W4:Y:S01]  /*12900*/  MUFU.TANH R181, R181 ;  /* 0x000000b500b57308 */ /* 0x000f220000002400 */
        /* <DEDUP_REMOVED lines=19> */
[----:B--234-:R-:W-:Y:S01]  /*12a40*/  IMAD.MOV.U32 R217, RZ, RZ, RZ ;  /* 0x000000ffffd97224 */ /* 0x01cfe200078e00ff */
        /* <DEDUP_REMOVED lines=12> */
[----:B------:R-:W2:Y:S01]  /*12b10*/  @!P2 LDG.E R217, [R6.64] ;  /* 0x0000001806d9a981 */ /* 0x000ea2000c1e1900 */
[----:B------:R-:W-:Y:S04]  /*12b20*/  IMAD R218, R5, c[0x0][0x2b8], R218 ;  /* 0x0000ae0005da7a24 */ /* 0x000fe800078e02da */
[C---:B------:R-:W-:Y:S01]  /*12b30*/  IMAD.WIDE.U32 R8, R218.reuse, c[0x0][0x1e0], RZ ;  /* 0x00007800da087a25 */ /* 0x040fe200078e00ff */
[----:B------:R-:W-:Y:S05]  /*12b40*/  SHF.R.S32.HI R5, RZ, 0x1f, R218 ;  /* 0x0000001fff057819 */ /* 0x000fea00000114da */
[----:B------:R-:W-:Y:S04]  /*12b50*/  IMAD R5, R5, c[0x0][0x1e0], RZ ;  /* 0x0000780005057a24 */ /* 0x000fe800078e02ff */
[----:B------:R-:W-:Y:S04]  /*12b60*/  IMAD R5, R218, c[0x0][0x1e4], R5 ;  /* 0x00007900da057a24 */ /* 0x000fe800078e0205 */
        /* <DEDUP_REMOVED lines=9> */
[----:B------:R-:W2:Y:S04]  /*12c00*/  SHFL.IDX PT, R5, R5, RZ, 0x181f ;  /* 0x00181fff05057589 */ /* 0x000ea800000e0000 */
[----:B------:R-:W3:Y:S01]  /*12c10*/  SHFL.IDX PT, R4, R4, RZ, 0x181f ;  /* 0x00181fff04047589 */ /* 0x000ee200000e0000 */
[C---:B--2---:R-:W-:Y:S05]  /*12c20*/  IADD3 R10, P0, R5.reuse, R230, RZ ;  /* 0x000000e6050a7210 */ /* 0x044fea0007f1e0ff */
[C---:B---3--:R-:W-:Y:S01]  /*12c30*/  IMAD.X R11, R4.reuse, 0x1, R231, P0 ;  /* 0x00000001040b7824 */ /* 0x048fe200000e06e7 */
        /* <DEDUP_REMOVED lines=11> */
.L_x_467:
[----:B--234-:R-:W-:Y:S01]  /*12cf0*/  PLOP3.LUT P0, PT, PT, PT, UP3, 0x80, 0x0 ;  /* 0x000000000000781c */ /* 0x01cfe20003f0f038 */
[----:B------:R-:W0:Y:S01]  /*12d00*/  LDGDEPBAR ;  /* 0x00000000000079af */ /* 0x000e220000000000 */
[----:B------:R-:W-:Y:S01]  /*12d10*/  IMAD.MOV.U32 R12, RZ, RZ, R221 ;  /* 0x000000ffff0c7224 */ /* 0x000fe200078e00dd */
[----:B------:R-:W-:Y:S06]  /*12d20*/  USHF.L.U32 UR5, UR10, 0x5, URZ ;  /* 0x000000050a057899 */ /* 0x000fec000800063f */
[----:B------:R-:W-:Y:S04]  /*12d30*/  IMAD.U32 R5, RZ, RZ, UR5 ;  /* 0x00000005ff057e24 */ /* 0x000fe8000f8e00ff */
[----:B------:R-:W-:Y:S01]  /*12d40*/  @P0 IMAD.HI.U32 R4, R221, c[0x0][0x2c8], RZ ;  /* 0x0000b200dd040a27 */ /* 0x000fe200078e00ff */
[----:B------:R-:W-:Y:S02]  /*12d50*/  PLOP3.LUT P0, PT, PT, PT, UP3, 0x80, 0x0 ;  /* 0x000000000000781c */ /* 0x000fe40003f0f038 */
[----:B------:R-:W-:Y:S11]  /*12d60*/  IADD3 R7, -R222, 0x1, -R5 ;  /* 0x00000001de077810 */ /* 0x000ff60007ffe905 */
[----:B------:R-:W-:Y:S01]  /*12d70*/  @P0 SHF.R.U32.HI R12, RZ, c[0x0][0x2cc], R4 ;  /* 0x0000b300ff0c0a19 */ /* 0x000fe20000011604 */
[----:B------:R-:W-:Y:S01]  /*12d80*/  IMAD.U32 R4, RZ, RZ, UR20 ;  /* 0x00000014ff047e24 */ /* 0x000fe2000f8e00ff */
[----:B------:R-:W-:Y:S03]  /*12d90*/  PLOP3.LUT P0, PT, PT, PT, UP2, 0x40, 0x0 ;  /* 0x000000000000781c */ /* 0x000fe60003f0e828 */
[----:B------:R-:W2:Y:S01]  /*12da0*/  SHFL.IDX PT, R13, R12, RZ, 0x1c1f ;  /* 0x001c1fff0c0d7589 */ /* 0x000ea200000e0000 */
[----:B------:R-:W-:Y:S04]  /*12db0*/  IADD3 R4, -R4, UR11, R7 ;  /* 0x0000000b04047c10 */ /* 0x000fe8000fffe107 */
[C---:B------:R-:W-:Y:S02]  /*12dc0*/  IADD3 R7, R4.reuse, c[0x0][0x328], RZ ;  /* 0x0000ca0004077a10 */ /* 0x040fe40007ffe0ff */
[----:B------:R-:W-:Y:S03]  /*12dd0*/  IADD3 R4, R4, UR17, RZ ;  /* 0x0000001104047c10 */ /* 0x000fe6000fffe0ff */
[--C-:B--2---:R-:W-:Y:S02]  /*12de0*/  IMAD.IADD R11, R7, 0x1, R13.reuse ;  /* 0x00000001070b7824 */ /* 0x104fe400078e020d */
        /* <DEDUP_REMOVED lines=9> */
[----:B------:R-:W-:Y:S05]  /*12e80*/  IMAD.MOV.U32 R6, RZ, RZ, c[0x0][0x32c] ;  /* 0x0000cb00ff067624 */ /* 0x000fea00078e00ff */
[----:B------:R-:W-:Y:S11]  /*12e90*/  ISETP.NE.AND P0, PT, R6, 0x1, PT ;  /* 0x000000010600780c */ /* 0x000ff60003f05270 */
[----:B------:R-:W-:Y:S02]  /*12ea0*/  @!UPT UIADD3 URZ, URZ, URZ, URZ ;  /* 0x0000003f3f3ff290 */ /* 0x000fe4000fffe03f */
[----:B------:R-:W-:Y:S05]  /*12eb0*/  @P0 IMAD.HI.U32 R6, R8, c[0x0][0x330], RZ ;  /* 0x0000cc0008060a27 */ /* 0x000fea00078e00ff */
[----:B------:R-:W-:Y:S04]  /*12ec0*/  @P0 SHF.R.U32.HI R8, RZ, c[0x0][0x334], R6 ;  /* 0x0000cd00ff080a19 */ /* 0x000fe80000011606 */
[----:B------:R-:W-:Y:S01]  /*12ed0*/  LOP3.LUT R8, RZ, R8, RZ, 0x33, !PT ;  /* 0x00000008ff087212 */ /* 0x000fe200078e33ff */
[----:B------:R-:W-:-:S05]  /*12ee0*/  BRA `(.L_x_471) ;  /* 0x0000005000007947 */ /* 0x000fca0003800000 */
.L_x_470:
[----:B------:R-:W-:Y:S04]  /*12ef0*/  MOV R6, c[0x0][0x32c] ;  /* 0x0000cb0000067a02 */ /* 0x000fe80000000f00 */
[----:B------:R-:W-:Y:S11]  /*12f00*/  ISETP.NE.AND P0, PT, R6, 0x1, PT ;  /* 0x000000010600780c */ /* 0x000ff60003f05270 */
[----:B------:R-:W-:Y:S02]  /*12f10*/  @!UPT UIADD3 URZ, URZ, URZ, URZ ;  /* 0x0000003f3f3ff290 */ /* 0x000fe4000fffe03f */
[----:B------:R-:W-:Y:S05]  /*12f20*/  @P0 IMAD.HI.U32 R6, R8, c[0x0][0x330], RZ ;  /* 0x0000cc0008060a27 */ /* 0x000fea00078e00ff */
[----:B------:R-:W-:Y:S02]  /*12f30*/  @P0 SHF.R.U32.HI R8, RZ, c[0x0][0x334], R6 ;  /* 0x0000cd00ff080a19 */ /* 0x000fe40000011606 */
.L_x_471:
[----:B------:R-:W-:Y:S05]  /*12f40*/  BSYNC B0 ;  /* 0x0000000000007941 */ /* 0x000fea0003800000 */
.L_x_469:
[----:B------:R-:W-:Y:S04]  /*12f50*/  IMAD R13, R8, c[0x0][0x32c], -R5 ;  /* 0x0000cb00080d7a24 */ /* 0x000fe800078e0a05 */
[----:B------:R-:W-:Y:S05]  /*12f60*/  IMAD.IADD R8, R13, 0x1, -R222 ;  /* 0x000000010d087824 */ /* 0x000fea00078e0ade */
[----:B------:R-:W-:Y:S02]  /*12f70*/  IADD3 R6, R8, c[0x0][0x32c], RZ ;  /* 0x0000cb0008067a10 */ /* 0x000fe40007ffe0ff */
[----:B------:R-:W-:Y:S02]  /*12f80*/  IMNMX R9, R9, R8, !PT ;  /* 0x0000000809097217 */ /* 0x000fe40007800200 */
[----:B------:R-:W-:Y:S02]  /*12f90*/  IMNMX R11, R11, R6, PT ;  /* 0x000000060b0b7217 */ /* 0x000fe40003800200 */
.L_x_468:
[----:B------:R-:W-:Y:S06]  /*12fa0*/  UISETP.GT.AND UP0, UPT, UR10, -0x1, UPT ;  /* 0xffffffff0a00788c */ /* 0x000fec000bf04270 */
[----:B------:R-:W-:Y:S04]  /*12fb0*/  PLOP3.LUT P0, PT, PT, PT, UP0, 0x80, 0x0 ;  /* 0x000000000000781c */ /* 0x000fe80003f0f008 */
[----:B------:R-:W-:Y:S04]  /*12fc0*/  ISETP.GT.AND P0, PT, R9, RZ, P0 ;  /* 0x000000ff0900720c */ /* 0x000fe80000704270 */
[----:B------:R-:W-:Y:S04]  /*12fd0*/  ISETP.LT.OR P0, PT, R11, 0x1, P0 ;  /* 0x000000010b00780c */ /* 0x000fe80000701670 */
[----:B------:R-:W-:Y:S02]  /*12fe0*/  FSEL R10, R0, -INF , !P0 ;  /* 0xff800000000a7808 */ /* 0x000fe40004000000 */
[----:B------:R-:W-:Y:S01]  /*12ff0*/  PLOP3.LUT P0, PT, PT, PT, UP0, 0x80, 0x0 ;  /* 0x000000000000781c */ /* 0x000fe20003f0f008 */
[----:B------:R-:W2:Y:S03]  /*13000*/  SHFL.IDX PT, R0, R12, 0x1, 0x1c1f ;  /* 0x003c1f000c007f89 */ /* 0x000ea600000e0000 */
[----:B------:R-:W-:Y:S04]  /*13010*/  ISETP.GT.AND P0, PT, R9, 0x1, P0 ;  /* 0x000000010900780c */ /* 0x000fe80000704270 */
[----:B------:R-:W-:Y:S04]  /*13020*/  ISETP.LT.OR P0, PT, R11, 0x2, P0 ;  /* 0x000000020b00780c */ /* 0x000fe80000701670 */
[----:B-1----:R-:W-:Y:S02]  /*13030*/  FSEL R182, R182, -INF , !P0 ;  /* 0xff800000b6b67808 */ /* 0x002fe40004000000 */
[----:B------:R-:W-:Y:S04]  /*13040*/  PLOP3.LUT P0, PT, PT, PT, UP0, 0x80, 0x0 ;  /* 0x000000000000781c */ /* 0x000fe80003f0f008 */
[----:B------:R-:W-:Y:S04]  /*13050*/  ISETP.GT.AND P0, PT, R9, 0x8, P0 ;  /* 0x000000080900780c */ /* 0x000fe80000704270 */
[----:B------:R-:W-:Y:S01]  /*13060*/  ISETP.LT.OR P0, PT, R11, 0x9, P0 ;  /* 0x000000090b00780c */ /* 0x000fe20000701670 */
[--C-:B--2---:R-:W-:Y:S03]  /*13070*/  IMAD.IADD R7, R7, 0x1, R0.reuse ;  /* 0x0000000107077824 */ /* 0x104fe600078e0200 */
[----:B------:R-:W-:Y:S01]  /*13080*/  FSEL R8, R185, -INF , !P0 ;  /* 0xff800000b9087808 */ /* 0x000fe20004000000 */
[----:B------:R-:W-:Y:S01]  /*13090*/  IMAD.IADD R4, R4, 0x1, R0 ;  /* 0x0000000104047824 */ /* 0x000fe200078e0200 */
[----:B------:R-:W-:Y:S04]  /*130a0*/  PLOP3.LUT P0, PT, PT, PT, UP0, 0x80, 0x0 ;  /* 0x000000000000781c */ /* 0x000fe80003f0f008 */
[----:B------:R-:W-:Y:S04]  /*130b0*/  ISETP.GT.AND P0, PT, R9, 0x9, P0 ;  /* 0x000000090900780c */ /* 0x000fe80000704270 */
[----:B------:R-:W-:Y:S04]  /*130c0*/  ISETP.LT.OR P0, PT, R11, 0xa, P0 ;  /* 0x0000000a0b00780c */ /* 0x000fe80000701670 */
[----:B------:R-:W-:Y:S02]  /*130d0*/  FSEL R6, R186, -INF , !P0 ;  /* 0xff800000ba067808 */ /* 0x000fe40004000000 */
        /* <DEDUP_REMOVED lines=16> */
[----:B------:R-:W-:Y:S11]  /*131e0*/  PLOP3.LUT P0, PT, PT, PT, UP2, 0x40, 0x0 ;  /* 0x000000000000781c */ /* 0x000ff60003f0e828 */
[----:B------:R-:W-:Y:S02]  /*131f0*/  @!UPT UIADD3 URZ, URZ, URZ, URZ ;  /* 0x0000003f3f3ff290 */ /* 0x000fe4000fffe03f */
        /* <DEDUP_REMOVED lines=15> */
.L_x_474:
[----:B------:R-:W-:Y:S04]  /*132f0*/  MOV R0, c[0x0][0x32c] ;  /* 0x0000cb0000007a02 */ /* 0x000fe80000000f00 */
[----:B------:R-:W-:Y:S11]  /*13300*/  ISETP.NE.AND P0, PT, R0, 0x1, PT ;  /* 0x000000010000780c */ /* 0x000ff60003f05270 */
[----:B------:R-:W-:Y:S02]  /*13310*/  @!UPT UIADD3 URZ, URZ, URZ, URZ ;  /* 0x0000003f3f3ff290 */ /* 0x000fe4000fffe03f */
[----:B------:R-:W-:Y:S05]  /*13320*/  @P0 IMAD.HI.U32 R0, R12, c[0x0][0x330], RZ ;  /* 0x0000cc000c000a27 */ /* 0x000fea00078e00ff */
[----:B------:R-:W-:Y:S02]  /*13330*/  @P0 SHF.R.U32.HI R12, RZ, c[0x0][0x334], R0 ;  /* 0x0000cd00ff0c0a19 */ /* 0x000fe40000011600 */
.L_x_475:
[----:B------:R-:W-:Y:S05]  /*13340*/  BSYNC B0 ;  /* 0x0000000000007941 */ /* 0x000fea0003800000 */
.L_x_473:
[----:B------:R-:W-:Y:S04]  /*13350*/  IMAD R5, R12, c[0x0][0x32c], -R5 ;  /* 0x0000cb000c057a24 */ /* 0x000fe800078e0a05 */
[----:B------:R-:W-:Y:S05]  /*13360*/  IMAD.IADD R5, R5, 0x1, -R222 ;  /* 0x0000000105057824 */ /* 0x000fea00078e0ade */
[----:B------:R-:W-:Y:S02]  /*13370*/  IADD3 R0, R5, c[0x0][0x32c], RZ ;  /* 0x0000cb0005007a10 */ /* 0x000fe40007ffe0ff */
[----:B------:R-:W-:Y:S02]  /*13380*/  IMNMX R4, R4, R5, !PT ;  /* 0x0000000504047217 */ /* 0x000fe40007800200 */
[----:B------:R-:W-:Y:S02]  /*13390*/  IMNMX R7, R7, R0, PT ;  /* 0x0000000007077217 */ /* 0x000fe40003800200 */
.L_x_472:
[----:B------:R-:W-:Y:S01]  /*133a0*/  PLOP3.LUT P0, PT, PT, PT, UP0, 0x80, 0x0 ;  /* 0x000000000000781c */ /* 0x000fe20003f0f008 */
[----:B------:R-:W-:Y:S01]  /*133b0*/  LDSM.16.MT88.4 R156, [R206+0x8080] ;  /* 0x00808000ce9c783b */ /* 0x000fe20000004200 */
[----:B------:R-:W-:Y:S02]  /*133c0*/  FMNMX.FTZ R5, R10, R3, !PT ;  /* 0x000000030a057209 */ /* 0x000fe40007810000 */
[----:B------:R-:W-:Y:S02]  /*133d0*/  ISETP.GT.AND P0, PT, R4, RZ, P0 ;  /* 0x000000ff0400720c */ /* 0x000fe40000704270 */
[----:B------:R-:W-:Y:S02]  /*133e0*/  FMNMX.FTZ R5, R182, R5, !PT ;  /* 0x00000005b6057209 */ /* 0x000fe40007810000 */
[C---:B------:R-:W-:Y:S01]  /*133f0*/  ISETP.LT.OR P0, PT, R7.reuse, 0x1, P0 ;  /* 0x000000010700780c */ /* 0x040fe20000701670 */
[----:B------:R-:W-:Y:S01]  /*13400*/  LDSM.16.MT88.4 R172, [R204+0x9880] ;  /* 0x00988000ccac783b */ /* 0x000fe20000004200 */
[----:B------:R-:W-:Y:S02]  /*13410*/  FMNMX.FTZ R5, R8, R5, !PT ;  /* 0x0000000508057209 */ /* 0x000fe40007810000 */
[----:B------:R-:W-:Y:S02]  /*13420*/  FSEL R13, R180, -INF , !P0 ;  /* 0xff800000b40d7808 */ /* 0x000fe40004000000 */
[----:B------:R-:W-:Y:S02]  /*13430*/  PLOP3.LUT P0, PT, PT, PT, UP0, 0x80, 0x0 ;  /* 0x000000000000781c */ /* 0x000fe40003f0f008 */
[----:B------:R-:W-:Y:S01]  /*13440*/  FMNMX.FTZ R5, R6, R5, !PT ;  /* 0x0000000506057209 */ /* 0x000fe20007810000 */
[----:B------:R-:W-:Y:S01]  /*13450*/  LDSM.16.MT88.4 R176, [R211+0xa880] ;  /* 0x00a88000d3b0783b */ /* 0x000fe20000004200 */
[----:B------:R-:W-:Y:S02]  /*13460*/  ISETP.GT.AND P0, PT, R4, 0x1, P0 ;  /* 0x000000010400780c */ /* 0x000fe40000704270 */
[----:B------:R-:W-:Y:S02]  /*13470*/  FMNMX.FTZ R5, R168, R5, !PT ;  /* 0x00000005a8057209 */ /* 0x000fe40007810000 */
[----:B------:R-:W-:Y:S02]  /*13480*/  ISETP.LT.OR P0, PT, R7, 0x2, P0 ;  /* 0x000000020700780c */ /* 0x000fe40000701670 */
[----:B------:R-:W-:Y:S01]  /*13490*/  FMNMX.FTZ R5, R166, R5, !PT ;  /* 0x00000005a6057209 */ /* 0x000fe20007810000 */
[----:B------:R-:W-:Y:S01]  /*134a0*/  LDSM.16.MT88.4 R192, [R206+0xb880] ;  /* 0x00b88000cec0783b */ /* 0x000fe20000004200 */
[----:B------:R-:W-:Y:S02]  /*134b0*/  FSEL R181, R181, -INF , !P0 ;  /* 0xff800000b5b57808 */ /* 0x000fe40004000000 */
[----:B------:R-:W-:Y:S02]  /*134c0*/  PLOP3.LUT P0, PT, PT, PT, UP0, 0x80, 0x0 ;  /* 0x000000000000781c */ /* 0x000fe40003f0f008 */
[----:B------:R-:W-:Y:S02]  /*134d0*/  FMNMX.FTZ R5, R164, R5, !PT ;  /* 0x00000005a4057209 */ /* 0x000fe40007810000 */
[----:B------:R-:W-:Y:S02]  /*134e0*/  ISETP.GT.AND P0, PT, R4, 0x8, P0 ;  /* 0x000000080400780c */ /* 0x000fe40000704270 */
[----:B------:R-:W-:Y:S02]  /*134f0*/  FMNMX.FTZ R0, R162, R5, !PT ;  /* 0x00000005a2007209 */ /* 0x000fe40007810000 */
[----:B------:R-:W-:Y:S02]  /*13500*/  ISETP.LT.OR P0, PT, R7, 0x9, P0 ;  /* 0x000000090700780c */ /* 0x000fe40000701670 */
[----:B------:R-:W-:Y:S01]  /*13510*/  FMNMX.FTZ R12, R13, R2, !PT ;  /* 0x000000020d0c7209 */ /* 0x000fe20007810000 */
[----:B------:R-:W1:Y:S01]  /*13520*/  SHFL.BFLY PT, R5, R0, 0x2, 0x1f ;  /* 0x0c401f0000057f89 */ /* 0x000e6200000e0000 */
[----:B------:R-:W-:Y:S02]  /*13530*/  FSEL R11, R184, -INF , !P0 ;  /* 0xff800000b80b7808 */ /* 0x000fe40004000000 */
[----:B------:R-:W-:Y:S02]  /*13540*/  PLOP3.LUT P0, PT, PT, PT, UP0, 0x80, 0x0 ;  /* 0x000000000000781c */ /* 0x000fe40003f0f008 */
[----:B------:R-:W-:Y:S02]  /*13550*/  FMNMX.FTZ R12, R181, R12, !PT ;  /* 0x0000000cb50c7209 */ /* 0x000fe40007810000 */
[C---:B------:R-:W-:Y:S01]  /*13560*/  ISETP.GT.AND P0, PT, R4.reuse, 0x9, P0 ;  /* 0x000000090400780c */ /* 0x040fe20000704270 */
[----:B------:R-:W-:Y:S01]  /*13570*/  LDSM.16.MT88.4 R184, [R204+0xa880] ;  /* 0x00a88000ccb8783b */ /* 0x000fe20000004200 */
[----:B------:R-:W-:Y:S02]  /*13580*/  FMNMX.FTZ R12, R11, R12, !PT ;  /* 0x0000000c0b0c7209 */ /* 0x000fe40007810000 */
[----:B------:R-:W-:Y:S04]  /*13590*/  ISETP.LT.OR P0, PT, R7, 0xa, P0 ;  /* 0x0000000a0700780c */ /* 0x000fe80000701670 */
[----:B------:R-:W-:Y:S02]  /*135a0*/  FSEL R9, R183, -INF , !P0 ;  /* 0xff800000b7097808 */ /* 0x000fe40004000000 */
[----:B------:R-:W-:Y:S02]  /*135b0*/  PLOP3.LUT P0, PT, PT, PT, UP0, 0x80, 0x0 ;  /* 0x000000000000781c */ /* 0x000fe40003f0f008 */
[----:B------:R-:W-:Y:S02]  /*135c0*/  FMNMX.FTZ R14, R9, R12, !PT ;  /* 0x0000000c090e7209 */ /* 0x000fe40007810000 */
[C---:B------:R-:W-:Y:S04]  /*135d0*/  ISETP.GT.AND P0, PT, R4.reuse, 0x10, P0 ;  /* 0x000000100400780c */ /* 0x040fe80000704270 */
[----:B------:R-:W-:Y:S04]  /*135e0*/  ISETP.LT.OR P0, PT, R7, 0x11, P0 ;  /* 0x000000110700780c */ /* 0x000fe80000701670 */
[----:B------:R-:W-:Y:S02]  /*135f0*/  FSEL R165, R189, -INF , !P0 ;  /* 0xff800000bda57808 */ /* 0x000fe40004000000 */
[----:B------:R-:W-:Y:S02]  /*13600*/  PLOP3.LUT P0, PT, PT, PT, UP0, 0x80, 0x0 ;  /* 0x000000000000781c */ /* 0x000fe40003f0f008 */
[----:B------:R-:W-:Y:S02]  /*13610*/  FMNMX.FTZ R14, R165, R14, !PT ;  /* 0x0000000ea50e7209 */ /* 0x000fe40007810000 */
[----:B------:R-:W-:Y:S04]  /*13620*/  ISETP.GT.AND P0, PT, R4, 0x11, P0 ;  /* 0x000000110400780c */ /* 0x000fe80000704270 */
[C---:B------:R-:W-:Y:S04]  /*13630*/  ISETP.LT.OR P0, PT, R7.reuse, 0x12, P0 ;  /* 0x000000120700780c */ /* 0x040fe80000701670 */
[----:B------:R-:W-:Y:S02]  /*13640*/  FSEL R163, R188, -INF , !P0 ;  /* 0xff800000bca37808 */ /* 0x000fe40004000000 */
[----:B------:R-:W-:Y:S04]  /*13650*/  PLOP3.LUT P0, PT, PT, PT, UP0, 0x80, 0x0 ;  /* 0x000000000000781c */ /* 0x000fe80003f0f008 */
[----:B------:R-:W-:Y:S02]  /*13660*/  ISETP.GT.AND P0, PT, R4, 0x18, P0 ;  /* 0x000000180400780c */ /* 0x000fe40000704270 */
[----:B-1----:R-:W-:Y:S02]  /*13670*/  FMNMX.FTZ R12, R0, R5, !PT ;  /* 0x00000005000c7209 */ /* 0x002fe40007810000 */
[----:B------:R-:W-:Y:S02]  /*13680*/  ISETP.LT.OR P0, PT, R7, 0x19, P0 ;  /* 0x000000190700780c */ /* 0x000fe40000701670 */
[----:B------:R-:W-:Y:S01]  /*13690*/  FMNMX.FTZ R0, R163, R14, !PT ;  /* 0x0000000ea3007209 */ /* 0x000fe20007810000 */
[----:B------:R-:W1:Y:S01]  /*136a0*/  SHFL.BFLY PT, R15, R12, 0x1, 0x1f ;  /* 0x0c201f000c0f7f89 */ /* 0x000e6200000e0000 */
[----:B------:R-:W-:Y:S02]  /*136b0*/  FSEL R161, R191, -INF , !P0 ;  /* 0xff800000bfa17808 */ /* 0x000fe40004000000 */
[----:B------:R-:W-:Y:S01]  /*136c0*/  PLOP3.LUT P0, PT, PT, PT, UP0, 0x80, 0x0 ;  /* 0x000000000000781c */ /* 0x000fe20003f0f008 */
[----:B------:R-:W-:Y:S01]  /*136d0*/  UISETP.GT.AND UP0, UPT, UR10, UR4, UPT ;  /* 0x000000040a00728c */ /* 0x000fe2000bf04270 */
[----:B------:R-:W-:Y:S01]  /*136e0*/  FMNMX.FTZ R0, R161, R0, !PT ;  /* 0x00000000a1007209 */ /* 0x000fe20007810000 */
[----:B------:R-:W-:Y:S01]  /*136f0*/  UIADD3 UR10, UR10, -0x1, URZ ;  /* 0xffffffff0a0a7890 */ /* 0x000fe2000fffe03f */
[----:B------:R-:W-:Y:S04]  /*13700*/  ISETP.GT.AND P0, PT, R4, 0x19, P0 ;  /* 0x000000190400780c */ /* 0x000fe80000704270 */
[----:B------:R-:W-:Y:S04]  /*13710*/  ISETP.LT.OR P0, PT, R7, 0x1a, P0 ;  /* 0x0000001a0700780c */ /* 0x000fe80000701670 */
[----:B------:R-:W-:Y:S02]  /*13720*/  FSEL R149, R190, -INF , !P0 ;  /* 0xff800000be957808 */ /* 0x000fe40004000000 */
[----:B------:R-:W-:Y:S02]  /*13730*/  LDSM.16.MT88.4 R188, [R211+0xb880] ;  /* 0x00b88000d3bc783b */ /* 0x000fe40000004200 */
[----:B------:R-:W-:Y:S02]  /*13740*/  FMNMX.FTZ R4, R149, R0, !PT ;  /* 0x0000000095047209 */ /* 0x000fe40007810000 */
[----:B-1----:R-:W-:Y:S04]  /*13750*/  FMNMX.FTZ R0, R12, R15, !PT ;  /* 0x0000000f0c007209 */ /* 0x002fe80007810000 */
[----:B------:R-:W1:Y:S01]  /*13760*/  SHFL.BFLY PT, R7, R4, 0x2, 0x1f ;  /* 0x0c401f0004077f89 */ /* 0x000e6200000e0000 */
[C---:B------:R-:W-:Y:S01]  /*13770*/  FSETP.NEU.FTZ.AND P0, PT, R0.reuse, -INF , PT ;  /* 0xff8000000000780b */ /* 0x040fe20003f1d000 */
[----:B------:R-:W-:Y:S05]  /*13780*/  FMUL.FTZ R167, R0, c[0x0][0x2d0] ;  /* 0x0000b40000a77a20 */ /* 0x000fea0000410000 */
[----:B------:R-:W-:Y:S05]  /*13790*/  FSEL R167, R167, RZ, P0 ;  /* 0x000000ffa7a77208 */ /* 0x000fea0000000000 */
[--C-:B------:R-:W-:Y:S02]  /*137a0*/  FFMA.FTZ R151, R182, c[0x0][0x2d0], -R167.reuse ;  /* 0x0000b400b6977a23 */ /* 0x100fe400000108a7 */
[--C-:B------:R-:W-:Y:S02]  /*137b0*/  FFMA.FTZ R236, R10, c[0x0][0x2d0], -R167.reuse ;  /* 0x0000b4000aec7a23 */ /* 0x100fe400000108a7 */
[--C-:B------:R-:W-:Y:S02]  /*137c0*/  FFMA.FTZ R150, R8, c[0x0][0x2d0], -R167.reuse ;  /* 0x0000b40008967a23 */ /* 0x100fe400000108a7 */
[--C-:B------:R-:W-:Y:S01]  /*137d0*/  FFMA.FTZ R237, R6, c[0x0][0x2d0], -R167.reuse ;  /* 0x0000b40006ed7a23 */ /* 0x100fe200000108a7 */
[----:B------:R-:W-:Y:S01]  /*137e0*/  MUFU.EX2 R151, R151 ;  /* 0x0000009700977308 */ /* 0x000fe20000000800 */
[--C-:B------:R-:W-:Y:S01]  /*137f0*/  FFMA.FTZ R242, R168, c[0x0][0x2d0], -R167.reuse ;  /* 0x0000b400a8f27a23 */ /* 0x100fe200000108a7 */
[----:B-1----:R-:W-:Y:S01]  /*13800*/  FMNMX.FTZ R5, R4, R7, !PT ;  /* 0x0000000704057209 */ /* 0x002fe20007810000 */
[----:B------:R-:W-:Y:S01]  /*13810*/  LDSM.16.MT88.4 R168, [R206+0x9880] ;  /* 0x00988000cea8783b */ /* 0x000fe20000004200 */
[----:B------:R-:W-:Y:S01]  /*13820*/  FSEL R4, R0, RZ, P0 ;  /* 0x000000ff00047208 */ /* 0x000fe20000000000 */
[--C-:B------:R-:W-:Y:S02]  /*13830*/  FFMA.FTZ R243, R166, c[0x0][0x2d0], -R167.reuse ;  /* 0x0000b400a6f37a23 */ /* 0x100fe400000108a7 */
[----:B------:R-:W-:Y:S02]  /*13840*/  FFMA.FTZ R244, R164, c[0x0][0x2d0], -R167 ;  /* 0x0000b400a4f47a23 */ /* 0x000fe400000108a7 */
[----:B------:R-:W-:Y:S01]  /*13850*/  FADD.FTZ R3, -R4, R3 ;  /* 0x0000000304037221 */ /* 0x000fe20000010100 */
[----:B------:R-:W1:Y:S01]  /*13860*/  MUFU.EX2 R236, R236 ;  /* 0x000000ec00ec7308 */ /* 0x000e620000000800 */
[----:B------:R-:W2:Y:S01]  /*13870*/  SHFL.BFLY PT, R148, R5, 0x1, 0x1f ;  /* 0x0c201f0005947f89 */ /* 0x000ea200000e0000 */
[----:B------:R-:W-:Y:S02]  /*13880*/  FFMA.FTZ R167, R162, c[0x0][0x2d0], -R167 ;  /* 0x0000b400a2a77a23 */ /* 0x000fe400000108a7 */
[----:B------:R-:W-:Y:S06]  /*13890*/  FMUL.FTZ R6, R3, c[0x0][0x2d0] ;  /* 0x0000b40003067a20 */ /* 0x000fec0000410000 */
[----:B------:R-:W3:Y:S10]  /*138a0*/  MUFU.EX2 R3, R6 ;  /* 0x0000000600037308 */ /* 0x000ef40000000800 */
[----:B------:R-:W-:Y:S01]  /*138b0*/  MUFU.EX2 R150, R150 ;  /* 0x0000009600967308 */ /* 0x000fe20000000800 */
[----:B-1----:R-:W-:Y:S02]  /*138c0*/  F2FP.PACK_AB R152, R151, R236 ;  /* 0x000000ec9798723e */ /* 0x002fe400000000ff */
[----:B--2---:R-:W-:Y:S04]  /*138d0*/  FMNMX.FTZ R148, R148, R5, !PT ;  /* 0x0000000594947209 */ /* 0x004fe80007810000 */
[C---:B------:R-:W-:Y:S01]  /*138e0*/  FSETP.NEU.FTZ.AND P0, PT, R148.reuse, -INF , PT ;  /* 0xff8000009400780b */ /* 0x040fe20003f1d000 */
[C---:B------:R-:W-:Y:S02]  /*138f0*/  FMUL.FTZ R160, R148.reuse, c[0x0][0x2d0] ;  /* 0x0000b40094a07a20 */ /* 0x040fe40000410000 */
[----:B------:R-:W1:Y:S01]  /*13900*/  MUFU.EX2 R237, R237 ;  /* 0x000000ed00ed7308 */ /* 0x000e620000000800 */
[----:B------:R-:W-:Y:S01]  /*13910*/  FSEL R5, R148, RZ, P0 ;  /* 0x000000ff94057208 */ /* 0x000fe20000000000 */
[C---:B---3--:R-:W-:Y:S01]  /*13920*/  FMUL.FTZ R4, R3.reuse, R144 ;  /* 0x0000009003047220 */ /* 0x048fe20000410000 */
[----:B------:R-:W-:Y:S01]  /*13930*/  FSEL R160, R160, RZ, P0 ;  /* 0x000000ffa0a07208 */ /* 0x000fe20000000000 */
[----:B------:R-:W-:Y:S01]  /*13940*/  FMUL.FTZ R8, R3, R140 ;  /* 0x0000008c03087220 */ /* 0x000fe20000410000 */
[----:B------:R-:W-:Y:S01]  /*13950*/  PLOP3.LUT P0, PT, PT, PT, UP0, 0x80, 0x0 ;  /* 0x000000000000781c */ /* 0x000fe20003f0f008 */
[----:B------:R-:W-:Y:S02]  /*13960*/  FADD.FTZ R5, -R5, R2 ;  /* 0x0000000205057221 */ /* 0x000fe40000010100 */
[--C-:B------:R-:W-:Y:S02]  /*13970*/  FFMA.FTZ R241, R13, c[0x0][0x2d0], -R160.reuse ;  /* 0x0000b4000df17a23 */ /* 0x100fe400000108a0 */
[----:B------:R2:W-:Y:S01]  /*13980*/  MUFU.EX2 R245, R167 ;  /* 0x000000a700f57308 */ /* 0x0005e20000000800 */
[----:B------:R-:W3:Y:S01]  /*13990*/  LDSM.16.MT88.4 R12, [R211+0x8080] ;  /* 0x00808000d30c783b */ /* 0x000ee20000004200 */
[--C-:B------:R-:W-:Y:S02]  /*139a0*/  FFMA.FTZ R240, R181, c[0x0][0x2d0], -R160.reuse ;  /* 0x0000b400b5f07a23 */ /* 0x100fe400000108a0 */
[--C-:B------:R-:W-:Y:S02]  /*139b0*/  FFMA.FTZ R239, R11, c[0x0][0x2d0], -R160.reuse ;  /* 0x0000b4000bef7a23 */ /* 0x100fe400000108a0 */
[--C-:B------:R-:W-:Y:S02]  /*139c0*/  FFMA.FTZ R238, R9, c[0x0][0x2d0], -R160.reuse ;  /* 0x0000b40009ee7a23 */ /* 0x100fe400000108a0 */
[----:B------:R-:W-:Y:S01]  /*139d0*/  FMUL.FTZ R2, R5, c[0x0][0x2d0] ;  /* 0x0000b40005027a20 */ /* 0x000fe20000410000 */
[----:B------:R-:W-:Y:S01]  /*139e0*/  LDSM.16.MT88.4 R180, [R206+0xa880] ;  /* 0x00a88000ceb4783b */ /* 0x000fe20000004200 */
[----:B------:R-:W-:Y:S01]  /*139f0*/  MUFU.EX2 R241, R241 ;  /* 0x000000f100f17308 */ /* 0x000fe20000000800 */
[C---:B------:R-:W-:Y:S02]  /*13a00*/  FMUL.FTZ R5, R3.reuse, R145 ;  /* 0x0000009103057220 */ /* 0x040fe40000410000 */
[----:B------:R-:W-:Y:S01]  /*13a10*/  FMUL.FTZ R9, R3, R141 ;  /* 0x0000008d03097220 */ /* 0x000fe20000410000 */
[----:B-1----:R-:W-:Y:S01]  /*13a20*/  F2FP.PACK_AB R154, R237, R150 ;  /* 0x00000096ed9a723e */ /* 0x002fe200000000ff */
[C---:B------:R-:W-:Y:S02]  /*13a30*/  FMUL.FTZ R16, R3.reuse, R132 ;  /* 0x0000008403107220 */ /* 0x040fe40000410000 */
[----:B------:R-:W-:Y:S02]  /*13a40*/  FMUL.FTZ R17, R3, R133 ;  /* 0x0000008503117220 */ /* 0x000fe40000410000 */
[--C-:B------:R-:W-:Y:S01]  /*13a50*/  FFMA.FTZ R246, R165, c[0x0][0x2d0], -R160.reuse ;  /* 0x0000b400a5f67a23 */ /* 0x100fe200000108a0 */
[----:B------:R-:W1:Y:S01]  /*13a60*/  MUFU.EX2 R2, R2 ;  /* 0x0000000200027308 */ /* 0x000e620000000800 */
[--C-:B------:R-:W-:Y:S02]  /*13a70*/  FFMA.FTZ R247, R163, c[0x0][0x2d0], -R160.reuse ;  /* 0x0000b400a3f77a23 */ /* 0x100fe400000108a0 */
[--C-:B------:R-:W-:Y:S01]  /*13a80*/  FFMA.FTZ R248, R161, c[0x0][0x2d0], -R160.reuse ;  /* 0x0000b400a1f87a23 */ /* 0x100fe200000108a0 */
[----:B--2---:R-:W-:Y:S01]  /*13a90*/  LDSM.16.MT88.4 R164, [R204+0x8880] ;  /* 0x00888000cca4783b */ /* 0x004fe20000004200 */
[----:B------:R-:W-:Y:S02]  /*13aa0*/  FFMA.FTZ R160, R149, c[0x0][0x2d0], -R160 ;  /* 0x0000b40095a07a23 */ /* 0x000fe400000108a0 */
[C---:B------:R-:W-:Y:S02]  /*13ab0*/  FMUL.FTZ R28, R3.reuse, R28 ;  /* 0x0000001c031c7220 */ /* 0x040fe40000410000 */
[C---:B------:R-:W-:Y:S01]  /*13ac0*/  FMUL.FTZ R29, R3.reuse, R29 ;  /* 0x0000001d031d7220 */ /* 0x040fe20000410000 */
[----:B------:R-:W2:Y:S01]  /*13ad0*/  MUFU.EX2 R240, R240 ;  /* 0x000000f000f07308 */ /* 0x000ea20000000800 */
        /* <DEDUP_REMOVED lines=8> */
[C---:B-1----:R-:W-:Y:S02]  /*13b60*/  FMUL.FTZ R6, R2.reuse, R146 ;  /* 0x0000009202067220 */ /* 0x042fe40000410000 */
[C---:B------:R-:W-:Y:S02]  /*13b70*/  FMUL.FTZ R7, R2.reuse, R147 ;  /* 0x0000009302077220 */ /* 0x040fe40000410000 */
[----:B------:R-:W1:Y:S01]  /*13b80*/  LDSM.16.MT88.4 R144, [R205+0x8080] ;  /* 0x00808000cd90783b */ /* 0x000e620000004200 */
[----:B------:R-:W4:Y:S01]  /*13b90*/  MUFU.EX2 R238, R238 ;  /* 0x000000ee00ee7308 */ /* 0x000f220000000800 */
[C---:B------:R-:W-:Y:S02]  /*13ba0*/  FMUL.FTZ R10, R2.reuse, R142 ;  /* 0x0000008e020a7220 */ /* 0x040fe40000410000 */
[----:B------:R-:W-:Y:S01]  /*13bb0*/  FMUL.FTZ R11, R2, R143 ;  /* 0x0000008f020b7220 */ /* 0x000fe20000410000 */
[----:B--2---:R-:W-:Y:S01]  /*13bc0*/  F2FP.PACK_AB R153, R240, R241 ;  /* 0x000000f1f099723e */ /* 0x004fe200000000ff */
[C---:B------:R-:W-:Y:S02]  /*13bd0*/  FMUL.FTZ R18, R2.reuse, R134 ;  /* 0x0000008602127220 */ /* 0x040fe40000410000 */
[C---:B------:R-:W-:Y:S01]  /*13be0*/  FMUL.FTZ R19, R2.reuse, R135 ;  /* 0x0000008702137220 */ /* 0x040fe20000410000 */
[----:B------:R-:W-:Y:S01]  /*13bf0*/  LDSM.16.MT88.4 R140, [R206+0x9080] ;  /* 0x00908000ce8c783b */ /* 0x000fe20000004200 */
[C---:B------:R-:W-:Y:S01]  /*13c00*/  FMUL.FTZ R30, R2.reuse, R30 ;  /* 0x0000001e021e7220 */ /* 0x040fe20000410000 */
[----:B------:R2:W-:Y:S01]  /*13c10*/  MUFU.EX2 R149, R160 ;  /* 0x000000a000957308 */ /* 0x0005e20000000800 */
[C---:B------:R-:W-:Y:S02]  /*13c20*/  FMUL.FTZ R31, R2.reuse, R31 ;  /* 0x0000001f021f7220 */ /* 0x040fe40000410000 */
[C---:B------:R-:W-:Y:S02]  /*13c30*/  FMUL.FTZ R34, R2.reuse, R34 ;  /* 0x0000002202227220 */ /* 0x040fe40000410000 */
[C---:B------:R-:W-:Y:S01]  /*13c40*/  FMUL.FTZ R35, R2.reuse, R35 ;  /* 0x0000002302237220 */ /* 0x040fe20000410000 */
[----:B------:R-:W-:Y:S01]  /*13c50*/  LDSM.16.MT88.4 R132, [R211+0x9080] ;  /* 0x00908000d384783b */ /* 0x000fe20000004200 */
[C---:B------:R-:W-:Y:S02]  /*13c60*/  FMUL.FTZ R38, R2.reuse, R38 ;  /* 0x0000002602267220 */ /* 0x040fe40000410000 */
[C---:B------:R-:W-:Y:S01]  /*13c70*/  FMUL.FTZ R39, R2.reuse, R39 ;  /* 0x0000002702277220 */ /* 0x040fe20000410000 */
[----:B------:R-:W-:Y:S01]  /*13c80*/  MUFU.EX2 R242, R242 ;  /* 0x000000f200f27308 */ /* 0x000fe20000000800 */
[C---:B------:R-:W-:Y:S02]  /*13c90*/  FMUL.FTZ R42, R2.reuse, R42 ;  /* 0x0000002a022a7220 */ /* 0x040fe40000410000 */
[----:B------:R-:W-:Y:S01]  /*13ca0*/  FMUL.FTZ R43, R2, R43 ;  /* 0x0000002b022b7220 */ /* 0x000fe20000410000 */
[----:B----4-:R-:W-:Y:S01]  /*13cb0*/  F2FP.PACK_AB R155, R238, R239 ;  /* 0x000000efee9b723e */ /* 0x010fe200000000ff */
[C---:B------:R-:W-:Y:S02]  /*13cc0*/  FMUL.FTZ R45, R3.reuse, R45 ;  /* 0x0000002d032d7220 */ /* 0x040fe40000410000 */
[C---:B------:R-:W-:Y:S02]  /*13cd0*/  FMUL.FTZ R46, R2.reuse, R46 ;  /* 0x0000002e022e7220 */ /* 0x040fe40000410000 */
[C---:B------:R-:W-:Y:S01]  /*13ce0*/  FMUL.FTZ R47, R2.reuse, R47 ;  /* 0x0000002f022f7220 */ /* 0x040fe20000410000 */
[----:B------:R-:W4:Y:S01]  /*13cf0*/  MUFU.EX2 R243, R243 ;  /* 0x000000f300f37308 */ /* 0x000f220000000800 */
[C---:B---3--:R-:W-:Y:S01]  /*13d00*/  HMMA.16816.F32 R4, R152.reuse, R12, R4 ;  /* 0x0000000c9804723c */ /* 0x048fe20000001804 */
[----:B--2---:R-:W-:Y:S04]  /*13d10*/  LDSM.16.MT88.4 R160, [R205+0x8880] ;  /* 0x00888000cda0783b */ /* 0x004fe80000004200 */
[C---:B------:R-:W-:Y:S02]  /*13d20*/  FMUL.FTZ R48, R3.reuse, R48 ;  /* 0x0000003003307220 */ /* 0x040fe40000410000 */
[C---:B------:R-:W-:Y:S01]  /*13d30*/  FMUL.FTZ R12, R3.reuse, R136 ;  /* 0x00000088030c7220 */ /* 0x040fe20000410000 */
[C---:B------:R-:W-:Y:S01]  /*13d40*/  HMMA.16816.F32 R8, R152.reuse, R14, R8 ;  /* 0x0000000e9808723c */ /* 0x040fe20000001808 */
[----:B------:R-:W2:Y:S03]  /*13d50*/  MUFU.EX2 R244, R244 ;  /* 0x000000f400f47308 */ /* 0x000ea60000000800 */
[C---:B------:R-:W-:Y:S02]  /*13d60*/  FMUL.FTZ R13, R3.reuse, R137 ;  /* 0x00000089030d7220 */ /* 0x040fe40000410000 */
[C---:B------:R-:W-:Y:S02]  /*13d70*/  FMUL.FTZ R20, R3.reuse, R20 ;  /* 0x0000001403147220 */ /* 0x040fe40000410000 */
[C---:B------:R-:W-:Y:S03]  /*13d80*/  FMUL.FTZ R14, R2.reuse, R138 ;  /* 0x0000008a020e7220 */ /* 0x040fe60000410000 */
[----:B------:R-:W-:Y:S01]  /*13d90*/  MUFU.EX2 R246, R246 ;  /* 0x000000f600f67308 */ /* 0x000fe20000000800 */
[C---:B------:R-:W-:Y:S02]  /*13da0*/  FMUL.FTZ R15, R2.reuse, R139 ;  /* 0x0000008b020f7220 */ /* 0x040fe40000410000 */
[----:B------:R-:W3:Y:S01]  /*13db0*/  LDSM.16.MT88.4 R136, [R204+0x8080] ;  /* 0x00808000cc88783b */ /* 0x000ee20000004200 */
[C---:B------:R-:W-:Y:S02]  /*13dc0*/  FMUL.FTZ R49, R3.reuse, R49 ;  /* 0x0000003103317220 */ /* 0x040fe40000410000 */
[C---:B------:R-:W-:Y:S02]  /*13dd0*/  FMUL.FTZ R50, R2.reuse, R50 ;  /* 0x0000003202327220 */ /* 0x040fe40000410000 */
[C---:B------:R-:W-:Y:S02]  /*13de0*/  HMMA.16816.F32 R12, R152.reuse, R156, R12 ;  /* 0x0000009c980c723c */ /* 0x040fe4000000180c */
[----:B------:R-:W5:Y:S01]  /*13df0*/  MUFU.EX2 R247, R247 ;  /* 0x000000f700f77308 */ /* 0x000f620000000800 */
[C---:B------:R-:W-:Y:S02]  /*13e00*/  FMUL.FTZ R51, R2.reuse, R51 ;  /* 0x0000003302337220 */ /* 0x040fe40000410000 */
[C---:B------:R-:W-:Y:S02]  /*13e10*/  FMUL.FTZ R52, R3.reuse, R52 ;  /* 0x0000003403347220 */ /* 0x040fe40000410000 */
[C---:B------:R-:W-:Y:S01]  /*13e20*/  FMUL.FTZ R53, R3.reuse, R53 ;  /* 0x0000003503357220 */ /* 0x040fe20000410000 */
[C---:B------:R-:W-:Y:S01]  /*13e30*/  HMMA.16816.F32 R16, R152.reuse, R158, R16 ;  /* 0x0000009e9810723c */ /* 0x040fe20000001810 */
[----:B------:R-:W-:Y:S03]  /*13e40*/  LDSM.16.MT88.4 R156, [R206+0x8880] ;  /* 0x00888000ce9c783b */ /* 0x000fe60000004200 */
[C---:B------:R-:W-:Y:S01]  /*13e50*/  FMUL.FTZ R21, R3.reuse, R21 ;  /* 0x0000001503157220 */ /* 0x040fe20000410000 */
[----:B------:R-:W2:Y:S01]  /*13e60*/  MUFU.EX2 R248, R248 ;  /* 0x000000f800f87308 */ /* 0x000ea20000000800 */
[C---:B------:R-:W-:Y:S02]  /*13e70*/  FMUL.FTZ R22, R2.reuse, R22 ;  /* 0x0000001602167220 */ /* 0x040fe40000410000 */
[C---:B------:R-:W-:Y:S04]  /*13e80*/  FMUL.FTZ R23, R2.reuse, R23 ;  /* 0x0000001702177220 */ /* 0x040fe80000410000 */
[C---:B------:R-:W-:Y:S02]  /*13e90*/  FMUL.FTZ R54, R2.reuse, R54 ;  /* 0x0000003602367220 */ /* 0x040fe40000410000 */
[C---:B------:R-:W-:Y:S01]  /*13ea0*/  FMUL.FTZ R55, R2.reuse, R55 ;  /* 0x0000003702377220 */ /* 0x040fe20000410000 */
[C---:B-1----:R-:W-:Y:S03]  /*13eb0*/  HMMA.16816.F32 R20, R152.reuse, R144, R20 ;  /* 0x000000909814723c */ /* 0x042fe60000001814 */
[C---:B------:R-:W-:Y:S02]  /*13ec0*/  FMUL.FTZ R24, R3.reuse, R24 ;  /* 0x0000001803187220 */ /* 0x040fe40000410000 */
[C---:B------:R-:W-:Y:S02]  /*13ed0*/  FMUL.FTZ R25, R3.reuse, R25 ;  /* 0x0000001903197220 */ /* 0x040fe40000410000 */
[C---:B------:R-:W-:Y:S02]  /*13ee0*/  FMUL.FTZ R26, R2.reuse, R26 ;  /* 0x0000001a021a7220 */ /* 0x040fe40000410000 */
[C---:B------:R-:W-:Y:S03]  /*13ef0*/  FMUL.FTZ R27, R2.reuse, R27 ;  /* 0x0000001b021b7220 */ /* 0x040fe60000410000 */
[C---:B------:R-:W-:Y:S02]  /*13f00*/  FMUL.FTZ R56, R3.reuse, R56 ;  /* 0x0000003803387220 */ /* 0x040fe40000410000 */
[C---:B------:R-:W-:Y:S02]  /*13f10*/  FMUL.FTZ R57, R3.reuse, R57 ;  /* 0x0000003903397220 */ /* 0x040fe40000410000 */
[C---:B------:R-:W-:Y:S03]  /*13f20*/  HMMA.16816.F32 R24, R152.reuse, R146, R24 ;  /* 0x000000929818723c */ /* 0x040fe60000001818 */
[C---:B------:R-:W-:Y:S02]  /*13f30*/  FMUL.FTZ R58, R2.reuse, R58 ;  /* 0x0000003a023a7220 */ /* 0x040fe40000410000 */
[C---:B------:R-:W-:Y:S02]  /*13f40*/  FMUL.FTZ R59, R2.reuse, R59 ;  /* 0x0000003b023b7220 */ /* 0x040fe40000410000 */
[C---:B------:R-:W-:Y:S01]  /*13f50*/  FMUL.FTZ R60, R3.reuse, R60 ;  /* 0x0000003c033c7220 */ /* 0x040fe20000410000 */
[C---:B---3--:R-:W-:Y:S04]  /*13f60*/  HMMA.16816.F32 R28, R152.reuse, R136, R28 ;  /* 0x00000088981c723c */ /* 0x048fe8000000181c */
[C---:B------:R-:W-:Y:S02]  /*13f70*/  FMUL.FTZ R61, R3.reuse, R61 ;  /* 0x0000003d033d7220 */ /* 0x040fe40000410000 */
[C---:B------:R-:W-:Y:S02]  /*13f80*/  FMUL.FTZ R62, R2.reuse, R62 ;  /* 0x0000003e023e7220 */ /* 0x040fe40000410000 */
[C---:B------:R-:W-:Y:S01]  /*13f90*/  HMMA.16816.F32 R32, R152.reuse, R138, R32 ;  /* 0x0000008a9820723c */ /* 0x040fe20000001820 */
[----:B------:R-:W1:Y:S03]  /*13fa0*/  LDSM.16.MT88.4 R136, [R205+0x9080] ;  /* 0x00908000cd88783b */ /* 0x000e660000004200 */
[C---:B------:R-:W-:Y:S02]  /*13fb0*/  FMUL.FTZ R63, R2.reuse, R63 ;  /* 0x0000003f023f7220 */ /* 0x040fe40000410000 */
[C---:B------:R-:W-:Y:S02]  /*13fc0*/  FMUL.FTZ R64, R3.reuse, R64 ;  /* 0x0000004003407220 */ /* 0x040fe40000410000 */
[C---:B------:R-:W-:Y:S04]  /*13fd0*/  HMMA.16816.F32 R36, R152.reuse, R132, R36 ;  /* 0x000000849824723c */ /* 0x040fe80000001824 */
[C---:B------:R-:W-:Y:S02]  /*13fe0*/  FMUL.FTZ R65, R3.reuse, R65 ;  /* 0x0000004103417220 */ /* 0x040fe40000410000 */
[C---:B------:R-:W-:Y:S02]  /*13ff0*/  FMUL.FTZ R66, R2.reuse, R66 ;  /* 0x0000004202427220 */ /* 0x040fe40000410000 */
[C---:B------:R-:W-:Y:S01]  /*14000*/  HMMA.16816.F32 R40, R152.reuse, R134, R40 ;  /* 0x000000869828723c */ /* 0x040fe20000001828 */
[----:B------:R-:W3:Y:S03]  /*14010*/  LDSM.16.MT88.4 R132, [R204+0x9080] ;  /* 0x00908000cc84783b */ /* 0x000ee60000004200 */
[C---:B------:R-:W-:Y:S02]  /*14020*/  FMUL.FTZ R67, R2.reuse, R67 ;  /* 0x0000004302437220 */ /* 0x040fe40000410000 */
[C---:B------:R-:W-:Y:S02]  /*14030*/  FMUL.FTZ R68, R3.reuse, R68 ;  /* 0x0000004403447220 */ /* 0x040fe40000410000 */
[C---:B------:R-:W-:Y:S04]  /*14040*/  HMMA.16816.F32 R44, R152.reuse, R140, R44 ;  /* 0x0000008c982c723c */ /* 0x040fe8000000182c */
[C---:B------:R-:W-:Y:S02]  /*14050*/  FMUL.FTZ R69, R3.reuse, R69 ;  /* 0x0000004503457220 */ /* 0x040fe40000410000 */
[C---:B------:R-:W-:Y:S02]  /*14060*/  FMUL.FTZ R70, R2.reuse, R70 ;  /* 0x0000004602467220 */ /* 0x040fe40000410000 */
[C---:B------:R-:W-:Y:S01]  /*14070*/  HMMA.16816.F32 R48, R152.reuse, R142, R48 ;  /* 0x0000008e9830723c */ /* 0x040fe20000001830 */
[----:B------:R-:W2:Y:S03]  /*14080*/  LDSM.16.MT88.4 R140, [R211+0xa080] ;  /* 0x00a08000d38c783b */ /* 0x000ea60000004200 */
[C---:B------:R-:W-:Y:S02]  /*14090*/  FMUL.FTZ R71, R2.reuse, R71 ;  /* 0x0000004702477220 */ /* 0x040fe40000410000 */
[C---:B------:R-:W-:Y:S02]  /*140a0*/  FMUL.FTZ R72, R3.reuse, R72 ;  /* 0x0000004803487220 */ /* 0x040fe40000410000 */
[C---:B------:R-:W-:Y:S01]  /*140b0*/  FMUL.FTZ R73, R3.reuse, R73 ;  /* 0x0000004903497220 */ /* 0x040fe20000410000 */
[C---:B-1----:R-:W-:Y:S03]  /*140c0*/  HMMA.16816.F32 R52, R152.reuse, R136, R52 ;  /* 0x000000889834723c */ /* 0x042fe60000001834 */
[C---:B------:R-:W-:Y:S02]  /*140d0*/  FMUL.FTZ R74, R2.reuse, R74 ;  /* 0x0000004a024a7220 */ /* 0x040fe40000410000 */
[C---:B------:R-:W-:Y:S02]  /*140e0*/  FMUL.FTZ R75, R2.reuse, R75 ;  /* 0x0000004b024b7220 */ /* 0x040fe40000410000 */
[C---:B------:R-:W-:Y:S01]  /*140f0*/  FMUL.FTZ R76, R3.reuse, R76 ;  /* 0x0000004c034c7220 */ /* 0x040fe20000410000 */
[C---:B------:R-:W-:Y:S01]  /*14100*/  HMMA.16816.F32 R56, R152.reuse, R138, R56 ;  /* 0x0000008a9838723c */ /* 0x040fe20000001838 */
[----:B------:R-:W1:Y:S03]  /*14110*/  LDSM.16.MT88.4 R136, [R206+0xa080] ;  /* 0x00a08000ce88783b */ /* 0x000e660000004200 */
[C---:B------:R-:W-:Y:S02]  /*14120*/  FMUL.FTZ R77, R3.reuse, R77 ;  /* 0x0000004d034d7220 */ /* 0x040fe40000410000 */
[C---:B------:R-:W-:Y:S02]  /*14130*/  FMUL.FTZ R78, R2.reuse, R78 ;  /* 0x0000004e024e7220 */ /* 0x040fe40000410000 */
[C---:B---3--:R-:W-:Y:S04]  /*14140*/  HMMA.16816.F32 R60, R152.reuse, R132, R60 ;  /* 0x00000084983c723c */ /* 0x048fe8000000183c */
[C---:B------:R-:W-:Y:S02]  /*14150*/  FMUL.FTZ R79, R2.reuse, R79 ;  /* 0x0000004f024f7220 */ /* 0x040fe40000410000 */
[C---:B------:R-:W-:Y:S02]  /*14160*/  FMUL.FTZ R80, R3.reuse, R80 ;  /* 0x0000005003507220 */ /* 0x040fe40000410000 */
[C---:B------:R-:W-:Y:S01]  /*14170*/  HMMA.16816.F32 R64, R152.reuse, R134, R64 ;  /* 0x000000869840723c */ /* 0x040fe20000001840 */
[----:B------:R-:W3:Y:S03]  /*14180*/  LDSM.16.MT88.4 R132, [R205+0xa080] ;  /* 0x00a08000cd84783b */ /* 0x000ee60000004200 */
[C---:B------:R-:W-:Y:S02]  /*14190*/  FMUL.FTZ R81, R3.reuse, R81 ;  /* 0x0000005103517220 */ /* 0x040fe40000410000 */
[C---:B------:R-:W-:Y:S02]  /*141a0*/  FMUL.FTZ R82, R2.reuse, R82 ;  /* 0x0000005202527220 */ /* 0x040fe40000410000 */
[C---:B--2---:R-:W-:Y:S04]  /*141b0*/  HMMA.16816.F32 R68, R152.reuse, R140, R68 ;  /* 0x0000008c9844723c */ /* 0x044fe80000001844 */
        /* <DEDUP_REMOVED lines=22> */
[C---:B------:R-:W-:Y:S03]  /*14320*/  FMUL.FTZ R97, R3.reuse, R97 ;  /* 0x0000006103617220 */ /* 0x040fe60000410000 */
[C---:B--2---:R-:W-:Y:S03]  /*14330*/  HMMA.16816.F32 R92, R152.reuse, R140, R92 ;  /* 0x0000008c985c723c */ /* 0x044fe6000000185c */
[C---:B------:R-:W-:Y:S02]  /*14340*/  FMUL.FTZ R98, R2.reuse, R98 ;  /* 0x0000006202627220 */ /* 0x040fe40000410000 */
[C---:B------:R-:W-:Y:S02]  /*14350*/  FMUL.FTZ R99, R2.reuse, R99 ;  /* 0x0000006302637220 */ /* 0x040fe40000410000 */
[C---:B------:R-:W-:Y:S02]  /*14360*/  FMUL.FTZ R100, R3.reuse, R100 ;  /* 0x0000006403647220 */ /* 0x040fe40000410000 */
[C---:B------:R-:W-:Y:S03]  /*14370*/  FMUL.FTZ R101, R3.reuse, R101 ;  /* 0x0000006503657220 */ /* 0x040fe60000410000 */
[C---:B------:R-:W-:Y:S01]  /*14380*/  HMMA.16816.F32 R96, R152.reuse, R142, R96 ;  /* 0x0000008e9860723c */ /* 0x040fe20000001860 */
[----:B------:R-:W2:Y:S02]  /*14390*/  LDSM.16.MT88.4 R140, [R205+0xb080] ;  /* 0x00b08000cd8c783b */ /* 0x000ea40000004200 */
[C---:B------:R-:W-:Y:S02]  /*143a0*/  FMUL.FTZ R102, R2.reuse, R102 ;  /* 0x0000006602667220 */ /* 0x040fe40000410000 */
[C---:B------:R-:W-:Y:S02]  /*143b0*/  FMUL.FTZ R103, R2.reuse, R103 ;  /* 0x0000006702677220 */ /* 0x040fe40000410000 */
[C---:B------:R-:W-:Y:S02]  /*143c0*/  FMUL.FTZ R104, R3.reuse, R104 ;  /* 0x0000006803687220 */ /* 0x040fe40000410000 */
[C---:B------:R-:W-:Y:S03]  /*143d0*/  FMUL.FTZ R105, R3.reuse, R105 ;  /* 0x0000006903697220 */ /* 0x040fe60000410000 */
[C---:B-1----:R-:W-:Y:S03]  /*143e0*/  HMMA.16816.F32 R100, R152.reuse, R136, R100 ;  /* 0x000000889864723c */ /* 0x042fe60000001864 */
[C---:B------:R-:W-:Y:S02]  /*143f0*/  FMUL.FTZ R106, R2.reuse, R106 ;  /* 0x0000006a026a7220 */ /* 0x040fe40000410000 */
[C---:B------:R-:W-:Y:S02]  /*14400*/  FMUL.FTZ R107, R2.reuse, R107 ;  /* 0x0000006b026b7220 */ /* 0x040fe40000410000 */
[C---:B------:R-:W-:Y:S02]  /*14410*/  FMUL.FTZ R108, R3.reuse, R108 ;  /* 0x0000006c036c7220 */ /* 0x040fe40000410000 */
[C---:B------:R-:W-:Y:S03]  /*14420*/  FMUL.FTZ R109, R3.reuse, R109 ;  /* 0x0000006d036d7220 */ /* 0x040fe60000410000 */
[C---:B------:R-:W-:Y:S01]  /*14430*/  HMMA.16816.F32 R104, R152.reuse, R138, R104 ;  /* 0x0000008a9868723c */ /* 0x040fe20000001868 */
[----:B------:R-:W1:Y:S02]  /*14440*/  LDSM.16.MT88.4 R136, [R204+0xb080] ;  /* 0x00b08000cc88783b */ /* 0x000e640000004200 */
[C---:B------:R-:W-:Y:S02]  /*14450*/  FMUL.FTZ R110, R2.reuse, R110 ;  /* 0x0000006e026e7220 */ /* 0x040fe40000410000 */
[C---:B------:R-:W-:Y:S02]  /*14460*/  FMUL.FTZ R111, R2.reuse, R111 ;  /* 0x0000006f026f7220 */ /* 0x040fe40000410000 */
[C---:B------:R-:W-:Y:S02]  /*14470*/  FMUL.FTZ R112, R3.reuse, R112 ;  /* 0x0000007003707220 */ /* 0x040fe40000410000 */
[C---:B------:R-:W-:Y:S03]  /*14480*/  FMUL.FTZ R113, R3.reuse, R113 ;  /* 0x0000007103717220 */ /* 0x040fe60000410000 */
[C---:B---3--:R-:W-:Y:S03]  /*14490*/  HMMA.16816.F32 R108, R152.reuse, R132, R108 ;  /* 0x00000084986c723c */ /* 0x048fe6000000186c */
[C---:B------:R-:W-:Y:S02]  /*144a0*/  FMUL.FTZ R114, R2.reuse, R114 ;  /* 0x0000007202727220 */ /* 0x040fe40000410000 */
[C---:B------:R-:W-:Y:S02]  /*144b0*/  FMUL.FTZ R115, R2.reuse, R115 ;  /* 0x0000007302737220 */ /* 0x040fe40000410000 */
[C---:B------:R-:W-:Y:S02]  /*144c0*/  FMUL.FTZ R116, R3.reuse, R116 ;  /* 0x0000007403747220 */ /* 0x040fe40000410000 */
[C---:B------:R-:W-:Y:S03]  /*144d0*/  FMUL.FTZ R117, R3.reuse, R117 ;  /* 0x0000007503757220 */ /* 0x040fe60000410000 */
[C---:B------:R-:W-:Y:S01]  /*144e0*/  HMMA.16816.F32 R112, R152.reuse, R134, R112 ;  /* 0x000000869870723c */ /* 0x040fe20000001870 */
[----:B------:R-:W3:Y:S02]  /*144f0*/  LDSM.16.MT88.4 R132, [R211+0x8880] ;  /* 0x00888000d384783b */ /* 0x000ee40000004200 */
[C---:B------:R-:W-:Y:S02]  /*14500*/  FMUL.FTZ R118, R2.reuse, R118 ;  /* 0x0000007602767220 */ /* 0x040fe40000410000 */
        /* <DEDUP_REMOVED lines=8> */
[C---:B------:R-:W-:Y:S03]  /*14590*/  HMMA.16816.F32 R120, R152.reuse, R142, R120 ;  /* 0x0000008e9878723c */ /* 0x040fe60000001878 */
[C---:B------:R-:W-:Y:S02]  /*145a0*/  FMUL.FTZ R126, R2.reuse, R126 ;  /* 0x0000007e027e7220 */ /* 0x040fe40000410000 */
[C---:B------:R-:W-:Y:S02]  /*145b0*/  FMUL.FTZ R127, R2.reuse, R127 ;  /* 0x0000007f027f7220 */ /* 0x040fe40000410000 */
[C---:B------:R-:W-:Y:S02]  /*145c0*/  FMUL.FTZ R128, R3.reuse, R128 ;  /* 0x0000008003807220 */ /* 0x040fe40000410000 */
[C---:B------:R-:W-:Y:S03]  /*145d0*/  FMUL.FTZ R129, R3.reuse, R129 ;  /* 0x0000008103817220 */ /* 0x040fe60000410000 */
[C---:B-1----:R-:W-:Y:S03]  /*145e0*/  HMMA.16816.F32 R124, R152.reuse, R136, R124 ;  /* 0x00000088987c723c */ /* 0x042fe6000000187c */
[C---:B------:R-:W-:Y:S02]  /*145f0*/  FMUL.FTZ R130, R2.reuse, R130 ;  /* 0x0000008202827220 */ /* 0x040fe40000410000 */
[C---:B------:R-:W-:Y:S02]  /*14600*/  FMUL.FTZ R131, R2.reuse, R131 ;  /* 0x0000008302837220 */ /* 0x040fe40000410000 */
[----:B------:R-:W-:Y:S02]  /*14610*/  FFMA.FTZ R236, R3, R224, R236 ;  /* 0x000000e003ec7223 */ /* 0x000fe400000100ec */
[----:B------:R-:W-:Y:S03]  /*14620*/  FFMA.FTZ R241, R2, R223, R241 ;  /* 0x000000df02f17223 */ /* 0x000fe600000100f1 */
[----:B------:R-:W-:Y:S03]  /*14630*/  HMMA.16816.F32 R128, R152, R138, R128 ;  /* 0x0000008a9880723c */ /* 0x000fe60000001880 */
[----:B------:R-:W-:Y:S01]  /*14640*/  MOV R2, R148 ;  /* 0x0000009400027202 */ /* 0x000fe20000000f00 */
[----:B------:R-:W-:Y:S02]  /*14650*/  FADD.FTZ R151, R151, R236 ;  /* 0x000000ec97977221 */ /* 0x000fe40000010000 */
[----:B------:R-:W-:Y:S01]  /*14660*/  FADD.FTZ R240, R240, R241 ;  /* 0x000000f1f0f07221 */ /* 0x000fe20000010000 */
[----:B----4-:R-:W-:Y:S01]  /*14670*/  F2FP.PACK_AB R152, R243, R242 ;  /* 0x000000f2f398723e */ /* 0x010fe200000000ff */
[----:B------:R-:W-:Y:S01]  /*14680*/  FADD.FTZ R150, R150, R151 ;  /* 0x0000009796967221 */ /* 0x000fe20000010000 */
[----:B------:R-:W-:Y:S03]  /*14690*/  F2FP.PACK_AB R154, R245, R244 ;  /* 0x000000f4f59a723e */ /* 0x000fe600000000ff */
[----:B-----5:R-:W-:Y:S01]  /*146a0*/  F2FP.PACK_AB R153, R247, R246 ;  /* 0x000000f6f799723e */ /* 0x020fe200000000ff */
[----:B------:R-:W-:Y:S01]  /*146b0*/  FADD.FTZ R3, R239, R240 ;  /* 0x000000f0ef037221 */ /* 0x000fe20000010000 */
[----:B------:R-:W-:Y:S01]  /*146c0*/  F2FP.PACK_AB R155, R149, R248 ;  /* 0x000000f8959b723e */ /* 0x000fe200000000ff */
[----:B------:R-:W-:Y:S02]  /*146d0*/  FADD.FTZ R237, R237, R150 ;  /* 0x00000096eded7221 */ /* 0x000fe40000010000 */
[----:B------:R-:W-:Y:S02]  /*146e0*/  FADD.FTZ R3, R238, R3 ;  /* 0x00000003ee037221 */ /* 0x000fe40000010000 */
[----:B------:R-:W-:Y:S02]  /*146f0*/  FADD.FTZ R242, R242, R237 ;  /* 0x000000edf2f27221 */ /* 0x000fe40000010000 */
[C---:B---3--:R-:W-:Y:S01]  /*14700*/  HMMA.16816.F32 R144, R152.reuse, R132, R4 ;  /* 0x000000849890723c */ /* 0x048fe20000001804 */
[----:B------:R-:W1:Y:S02]  /*14710*/  LDSM.16.MT88.4 R4, [R211+0x9880] ;  /* 0x00988000d304783b */ /* 0x000e640000004200 */
[----:B------:R-:W-:Y:S01]  /*14720*/  FADD.FTZ R246, R246, R3 ;  /* 0x00000003f6f67221 */ /* 0x000fe20000010000 */
[----:B------:R-:W-:Y:S01]  /*14730*/  MOV R3, R0 ;  /* 0x0000000000037202 */ /* 0x000fe20000000f00 */
[----:B------:R-:W-:Y:S02]  /*14740*/  FADD.FTZ R243, R243, R242 ;  /* 0x000000f2f3f37221 */ /* 0x000fe40000010000 */
[----:B------:R-:W-:Y:S01]  /*14750*/  FADD.FTZ R247, R247, R246 ;  /* 0x000000f6f7f77221 */ /* 0x000fe20000010000 */
[C---:B------:R-:W-:Y:S01]  /*14760*/  HMMA.16816.F32 R140, R152.reuse, R134, R8 ;  /* 0x00000086988c723c */ /* 0x040fe20000001808 */
[----:B------:R-:W2:Y:S03]  /*14770*/  LDSM.16.MT88.4 R8, [R205+0x9880] ;  /* 0x00988000cd08783b */ /* 0x000ea60000004200 */
[----:B------:R-:W-:Y:S02]  /*14780*/  FADD.FTZ R224, R244, R243 ;  /* 0x000000f3f4e07221 */ /* 0x000fe40000010000 */
[----:B------:R-:W-:Y:S02]  /*14790*/  FADD.FTZ R248, R248, R247 ;  /* 0x000000f7f8f87221 */ /* 0x000fe40000010000 */
[C---:B------:R-:W-:Y:S01]  /*147a0*/  HMMA.16816.F32 R136, R152.reuse, R156, R12 ;  /* 0x0000009c9888723c */ /* 0x040fe2000000180c */
[----:B------:R-:W3:Y:S03]  /*147b0*/  LDSM.16.MT88.4 R12, [R205+0xa880] ;  /* 0x00a88000cd0c783b */ /* 0x000ee60000004200 */
[----:B------:R-:W-:Y:S02]  /*147c0*/  FADD.FTZ R224, R245, R224 ;  /* 0x000000e0f5e07221 */ /* 0x000fe40000010000 */
[----:B------:R-:W-:Y:S02]  /*147d0*/  FADD.FTZ R223, R149, R248 ;  /* 0x000000f895df7221 */ /* 0x000fe40000010000 */
[C---:B------:R-:W-:Y:S01]  /*147e0*/  HMMA.16816.F32 R132, R152.reuse, R158, R16 ;  /* 0x0000009e9884723c */ /* 0x040fe20000001810 */
[----:B------:R-:W4:Y:S07]  /*147f0*/  LDSM.16.MT88.4 R16, [R205+0xb880] ;  /* 0x00b88000cd10783b */ /* 0x000f2e0000004200 */
[C---:B------:R-:W-:Y:S01]  /*14800*/  HMMA.16816.F32 R20, R152.reuse, R160, R20 ;  /* 0x000000a09814723c */ /* 0x040fe20000001814 */
[----:B------:R-:W5:Y:S07]  /*14810*/  LDSM.16.MT88.4 R156, [R204+0xb880] ;  /* 0x00b88000cc9c783b */ /* 0x000f6e0000004200 */
[C---:B------:R-:W-:Y:S08]  /*14820*/  HMMA.16816.F32 R24, R152.reuse, R162, R24 ;  /* 0x000000a29818723c */ /* 0x040ff00000001818 */
[C---:B------:R-:W-:Y:S08]  /*14830*/  HMMA.16816.F32 R28, R152.reuse, R164, R28 ;  /* 0x000000a4981c723c */ /* 0x040ff0000000181c */
[C---:B------:R-:W-:Y:S08]  /*14840*/  HMMA.16816.F32 R32, R152.reuse, R166, R32 ;  /* 0x000000a69820723c */ /* 0x040ff00000001820 */
[C---:B-1----:R-:W-:Y:S08]  /*14850*/  HMMA.16816.F32 R36, R152.reuse, R4, R36 ;  /* 0x000000049824723c */ /* 0x042ff00000001824 */
[C---:B------:R-:W-:Y:S08]  /*14860*/  HMMA.16816.F32 R40, R152.reuse, R6, R40 ;  /* 0x000000069828723c */ /* 0x040ff00000001828 */
[C---:B------:R-:W-:Y:S08]  /*14870*/  HMMA.16816.F32 R44, R152.reuse, R168, R44 ;  /* 0x000000a8982c723c */ /* 0x040ff0000000182c */
[C---:B------:R-:W-:Y:S08]  /*14880*/  HMMA.16816.F32 R48, R152.reuse, R170, R48 ;  /* 0x000000aa9830723c */ /* 0x040ff00000001830 */
[C---:B--2---:R-:W-:Y:S08]  /*14890*/  HMMA.16816.F32 R52, R152.reuse, R8, R52 ;  /* 0x000000089834723c */ /* 0x044ff00000001834 */
        /* <DEDUP_REMOVED lines=20> */
.L_x_465:
[----:B------:R-:W1:Y:S01]  /*149e0*/  S2UR UR9, SR_CTAID.X ;  /* 0x00000000000979c3 */ /* 0x000e620000002500 */
[----:B------:R-:W-:Y:S01]  /*149f0*/  ULDC.64 UR4, c[0x0][0x2c8] ;  /* 0x0000b20000047ab9 */ /* 0x000fe20000000a00 */
[----:B------:R-:W-:Y:S01]  /*14a00*/  PLOP3.LUT P0, PT, PT, PT, UP2, 0x40, 0x0 ;  /* 0x000000000000781c */ /* 0x000fe20003f0e828 */
[----:B-1----:R-:W-:-:S04]  /*14a10*/  ULEA UR9, UR9, 0x7f, 0x7 ;  /* 0x0000007f09097891 */ /* 0x002fc8000f8e383f */
[----:B------:R-:W-:Y:S02]  /*14a20*/  UIMAD.WIDE.U32 UR28, UR9, UR4, URZ ;  /* 0x00000004091c72a5 */ /* 0x000fe4000f8e003f */
[----:B------:R-:W-:Y:S02]  /*14a30*/  UIADD3 UR4, UR11, 0x1, -UR20 ;  /* 0x000000010b047890 */ /* 0x000fe4000fffe814 */
[----:B------:R-:W-:-:S03]  /*14a40*/  UMOV UR14, UR9 ;  /* 0x00000009000e7c82 */ /* 0x000fc60008000000 */
[----:B------:R-:W-:Y:S02]  /*14a50*/  @UP3 UMOV UR9, UR29 ;  /* 0x0000001d00093c82 */ /* 0x000fe40008000000 */
[----:B------:R-:W-:-:S03]  /*14a60*/  @UP3 USHF.R.U32.HI UR14, URZ, UR5, UR9 ;  /* 0x000000053f0e3299 */ /* 0x000fc60008011609 */
[----:B------:R-:W-:Y:S02]  /*14a70*/  ULDC UR9, c[0x0][0x324] ;  /* 0x0000c90000097ab9 */ /* 0x000fe40000000800 */
[----:B------:R-:W-:-:S04]  /*14a80*/  UIADD3 UR14, UR14, UR4, URZ ;  /* 0x000000040e0e7290 */ /* 0x000fc8000fffe03f */
        /* <DEDUP_REMOVED lines=15> */
.L_x_478:
[----:B------:R-:W-:Y:S02]  /*14b80*/  UMOV UR5, 0x1 ;  /* 0x0000000100057882 */ /* 0x000fe40000000000 */
[----:B------:R-:W-:Y:S02]  /*14b90*/  ULDC UR4, c[0x0][0x32c] ;  /* 0x0000cb0000047ab9 */ /* 0x000fe40000000800 */
[----:B------:R-:W-:-:S03]  /*14ba0*/  UISETP.NE.AND UP0, UPT, UR5, UR4, UPT ;  /* 0x000000040500728c */ /* 0x000fc6000bf05270 */
[----:B------:R-:W-:Y:S02]  /*14bb0*/  ULDC.64 UR4, c[0x0][0x330] ;  /* 0x0000cc0000047ab9 */ /* 0x000fe40000000a00 */
[----:B------:R-:W-:-:S07]  /*14bc0*/  UIMAD.WIDE.U32 UR28, UR14, UR4, URZ ;  /* 0x000000040e1c72a5 */ /* 0x000fce000f8e003f */
[----:B------:R-:W-:Y:S02]  /*14bd0*/  @UP0 UMOV UR15, UR29 ;  /* 0x0000001d000f0c82 */ /* 0x000fe40008000000 */
[----:B------:R-:W-:Y:S02]  /*14be0*/  @UP0 USHF.R.U32.HI UR14, URZ, UR5, UR15 ;  /* 0x000000053f0e0299 */ /* 0x000fe4000801160f */
.L_x_479:
[----:B------:R-:W-:Y:S02]  /*14bf0*/  ULDC UR4, c[0x0][0x32c] ;  /* 0x0000cb0000047ab9 */ /* 0x000fe40000000800 */
[----:B------:R-:W-:-:S04]  /*14c00*/  UIMAD UR4, UR14, UR4, URZ ;  /* 0x000000040e0472a4 */ /* 0x000fc8000f8e023f */
[----:B------:R-:W-:-:S04]  /*14c10*/  UISETP.LT.AND UP0, UPT, UR9, UR4, UPT ;  /* 0x000000040900728c */ /* 0x000fc8000bf01270 */
[----:B------:R-:W-:-:S04]  /*14c20*/  USEL UR9, UR9, UR4, !UP0 ;  /* 0x0000000409097287 */ /* 0x000fc8000c000000 */
.L_x_477:
[----:B------:R-:W-:-:S04]  /*14c30*/  UIADD3 UR9, UR9, 0x1f, URZ ;  /* 0x0000001f09097890 */ /* 0x000fc8000fffe03f */
        /* <DEDUP_REMOVED lines=14> */
[C---:B------:R-:W-:Y:S01]  /*14d20*/  IMAD.SHL.U32 R231, R228.reuse, 0x2, RZ ;  /* 0x00000002e4e77824 */ /* 0x040fe200078e00ff */
[----:B------:R-:W-:Y:S01]  /*14d30*/  SHF.L.U64.HI R235, R227, 0x1, R2 ;  /* 0x00000001e3eb7819 */ /* 0x000fe20000010202 */
[C---:B------:R-:W-:Y:S01]  /*14d40*/  IMAD.SHL.U32 R230, R225.reuse, 0x2, RZ ;  /* 0x00000002e1e67824 */ /* 0x040fe200078e00ff */
[----:B------:R-:W-:Y:S02]  /*14d50*/  SHF.L.U64.HI R233, R225, 0x1, R0 ;  /* 0x00000001e1e97819 */ /* 0x000fe40000010200 */
[----:B------:R-:W-:-:S02]  /*14d60*/  SHF.L.U64.HI R232, R228, 0x1, R5 ;  /* 0x00000001e4e87819 */ /* 0x000fc40000010205 */
.L_x_483:
        /* <DEDUP_REMOVED lines=24> */
[----:B------:R-:W-:Y:S02]  /*14ef0*/  LEA.HI.X R12, R0, c[0x0][0x1fc], R5, 0x1, P0 ;  /* 0x00007f00000c7a11 */ /* 0x000fe400000f0c05 */
        /* <DEDUP_REMOVED lines=15> */
.L_x_481:
        /* <DEDUP_REMOVED lines=134> */
[----:B------:R1:W1:Y:S10]  /*15850*/  MUFU.TANH R169, R10 ;  /* 0x0000000a00a97308 */ /* 0x0002740000002400 */
[----:B------:R-:W1:Y:S10]  /*15860*/  MUFU.TANH R9, R9 ;  /* 0x0000000900097308 */ /* 0x000e740000002400 */
[----:B------:R-:W1:Y:S10]  /*15870*/  MUFU.TANH R166, R166 ;  /* 0x000000a600a67308 */ /* 0x000e740000002400 */
[----:B------:R1:W1:Y:S10]  /*15880*/  MUFU.TANH R164, R13 ;  /* 0x0000000d00a47308 */ /* 0x0002740000002400 */
[----:B------:R1:W1:Y:S10]  /*15890*/  MUFU.TANH R167, R14 ;  /* 0x0000000e00a77308 */ /* 0x0002740000002400 */
[----:B------:R1:W1:Y:S10]  /*158a0*/  MUFU.TANH R165, R15 ;  /* 0x0000000f00a57308 */ /* 0x0002740000002400 */
[----:B------:R-:W1:Y:S10]  /*158b0*/  MUFU.TANH R162, R162 ;  /* 0x000000a200a27308 */ /* 0x000e740000002400 */
[----:B------:R1:W1:Y:S10]  /*158c0*/  MUFU.TANH R161, R17 ;  /* 0x0000001100a17308 */ /* 0x0002740000002400 */
[----:B------:R1:W1:Y:S10]  /*158d0*/  MUFU.TANH R151, R18 ;  /* 0x0000001200977308 */ /* 0x0002740000002400 */
[----:B------:R1:W1:Y:S01]  /*158e0*/  MUFU.TANH R150, R19 ;  /* 0x0000001300967308 */ /* 0x0002620000002400 */
        /* <DEDUP_REMOVED lines=21> */
[----:B-12---:R-:W-:Y:S03]  /*15a40*/  SHF.R.S32.HI R10, RZ, 0x1f, R217 ;  /* 0x0000001fff0a7819 */ /* 0x006fe600000114d9 */
        /* <DEDUP_REMOVED lines=22> */
.L_x_482:
[----:B-1234-:R-:W-:Y:S01]  /*15bb0*/  FMNMX.FTZ R5, R158, R3, !PT ;  /* 0x000000039e057209 */ /* 0x01efe20007810000 */
[----:B------:R-:W-:Y:S01]  /*15bc0*/  LDSM.16.MT88.4 R12, [R211+0x8080] ;  /* 0x00808000d30c783b */ /* 0x000fe20000004200 */
[----:B------:R-:W-:Y:S01]  /*15bd0*/  FMNMX.FTZ R0, R168, R149, !PT ;  /* 0x00000095a8007209 */ /* 0x000fe20007810000 */
[----:B------:R-:W-:Y:S01]  /*15be0*/  UISETP.GT.AND UP0, UPT, UR10, UR4, UPT ;  /* 0x000000040a00728c */ /* 0x000fe2000bf04270 */
[----:B------:R-:W-:Y:S01]  /*15bf0*/  FMNMX.FTZ R5, R170, R5, !PT ;  /* 0x00000005aa057209 */ /* 0x000fe20007810000 */
[----:B------:R-:W-:Y:S01]  /*15c00*/  UIADD3 UR10, UR10, -0x1, URZ ;  /* 0xffffffff0a0a7890 */ /* 0x000fe2000fffe03f */
        /* <DEDUP_REMOVED lines=16> */
[----:B------:R-:W-:Y:S01]  /*15d10*/  PLOP3.LUT P0, PT, PT, PT, UP0, 0x80, 0x0 ;  /* 0x000000000000781c */ /* 0x000fe20003f0f008 */
[----:B------:R-:W1:Y:S08]  /*15d20*/  SHFL.BFLY PT, R11, R10, 0x2, 0x1f ;  /* 0x0c401f000a0b7f89 */ /* 0x000e7000000e0000 */
[----:B------:R-:W2:Y:S08]  /*15d30*/  SHFL.BFLY PT, R7, R4, 0x2, 0x1f ;  /* 0x0c401f0004077f89 */ /* 0x000eb000000e0000 */
        /* <DEDUP_REMOVED lines=9> */
[C---:B------:R-:W-:Y:S02]  /*15dd0*/  FADD.FTZ R2, -R0.reuse, R3 ;  /* 0x0000000300027221 */ /* 0x040fe40000010100 */
[----:B------:R-:W-:Y:S01]  /*15de0*/  FMUL.FTZ R163, R0, c[0x0][0x2d0] ;  /* 0x0000b40000a37a20 */ /* 0x000fe20000410000 */
[----:B--2---:R-:W-:Y:S01]  /*15df0*/  FMNMX.FTZ R148, R148, R5, !PT ;  /* 0x0000000594947209 */ /* 0x004fe20007810000 */
[----:B------:R-:W-:Y:S02]  /*15e00*/  FMUL.FTZ R3, R2, c[0x0][0x2d0] ;  /* 0x0000b40002037a20 */ /* 0x000fe40000410000 */
[----:B------:R-:W-:Y:S02]  /*15e10*/  FFMA.FTZ R242, R158, c[0x0][0x2d0], -R163 ;  /* 0x0000b4009ef27a23 */ /* 0x000fe400000108a3 */
[C---:B------:R-:W-:Y:S02]  /*15e20*/  FMUL.FTZ R160, R148.reuse, c[0x0][0x2d0] ;  /* 0x0000b40094a07a20 */ /* 0x040fe40000410000 */
[----:B------:R-:W-:Y:S01]  /*15e30*/  FADD.FTZ R2, -R148, R149 ;  /* 0x0000009594027221 */ /* 0x000fe20000010100 */
[----:B------:R-:W1:Y:S01]  /*15e40*/  MUFU.EX2 R3, R3 ;  /* 0x0000000300037308 */ /* 0x000e620000000800 */
[--C-:B------:R-:W-:Y:S02]  /*15e50*/  FFMA.FTZ R241, R170, c[0x0][0x2d0], -R163.reuse ;  /* 0x0000b400aaf17a23 */ /* 0x100fe400000108a3 */
[--C-:B------:R-:W-:Y:S02]  /*15e60*/  FFMA.FTZ R240, R172, c[0x0][0x2d0], -R163.reuse ;  /* 0x0000b400acf07a23 */ /* 0x100fe400000108a3 */
[--C-:B------:R-:W-:Y:S01]  /*15e70*/  FFMA.FTZ R238, R168, c[0x0][0x2d0], -R160.reuse ;  /* 0x0000b400a8ee7a23 */ /* 0x100fe200000108a0 */
[----:B------:R-:W-:Y:S01]  /*15e80*/  LDSM.16.MT88.4 R172, [R204+0x9880] ;  /* 0x00988000ccac783b */ /* 0x000fe20000004200 */
[--C-:B------:R-:W-:Y:S02]  /*15e90*/  FFMA.FTZ R237, R159, c[0x0][0x2d0], -R160.reuse ;  /* 0x0000b4009fed7a23 */ /* 0x100fe400000108a0 */
[--C-:B------:R-:W-:Y:S01]  /*15ea0*/  FFMA.FTZ R236, R169, c[0x0][0x2d0], -R160.reuse ;  /* 0x0000b400a9ec7a23 */ /* 0x100fe200000108a0 */
[----:B------:R-:W-:Y:S01]  /*15eb0*/  MUFU.EX2 R242, R242 ;  /* 0x000000f200f27308 */ /* 0x000fe20000000800 */
[--C-:B------:R-:W-:Y:S02]  /*15ec0*/  FFMA.FTZ R239, R8, c[0x0][0x2d0], -R163.reuse ;  /* 0x0000b40008ef7a23 */ /* 0x100fe400000108a3 */
[--C-:B------:R-:W-:Y:S01]  /*15ed0*/  FFMA.FTZ R149, R9, c[0x0][0x2d0], -R160.reuse ;  /* 0x0000b40009957a23 */ /* 0x100fe200000108a0 */
[----:B------:R-:W2:Y:S01]  /*15ee0*/  LDSM.16.MT88.4 R156, [R205+0x8080] ;  /* 0x00808000cd9c783b */ /* 0x000ea20000004200 */
[----:B------:R-:W-:Y:S02]  /*15ef0*/  FMUL.FTZ R4, R2, c[0x0][0x2d0] ;  /* 0x0000b40002047a20 */ /* 0x000fe40000410000 */
[--C-:B------:R-:W-:Y:S02]  /*15f00*/  FFMA.FTZ R243, R166, c[0x0][0x2d0], -R163.reuse ;  /* 0x0000b400a6f37a23 */ /* 0x100fe400000108a3 */
[--C-:B------:R-:W-:Y:S01]  /*15f10*/  FFMA.FTZ R244, R164, c[0x0][0x2d0], -R163.reuse ;  /* 0x0000b400a4f47a23 */ /* 0x100fe200000108a3 */
[----:B------:R3:W4:Y:S01]  /*15f20*/  MUFU.EX2 R2, R4 ;  /* 0x0000000400027308 */ /* 0x0007220000000800 */
[--C-:B------:R-:W-:Y:S01]  /*15f30*/  FFMA.FTZ R245, R167, c[0x0][0x2d0], -R160.reuse ;  /* 0x0000b400a7f57a23 */ /* 0x100fe200000108a0 */
[----:B------:R-:W-:Y:S01]  /*15f40*/  LDSM.16.MT88.4 R168, [R206+0x9880] ;  /* 0x00988000cea8783b */ /* 0x000fe20000004200 */
[--C-:B------:R-:W-:Y:S02]  /*15f50*/  FFMA.FTZ R246, R165, c[0x0][0x2d0], -R160.reuse ;  /* 0x0000b400a5f67a23 */ /* 0x100fe400000108a0 */
[C---:B-1----:R-:W-:Y:S02]  /*15f60*/  FMUL.FTZ R5, R3.reuse, R145 ;  /* 0x0000009103057220 */ /* 0x042fe40000410000 */
[C---:B------:R-:W-:Y:S02]  /*15f70*/  FMUL.FTZ R8, R3.reuse, R140 ;  /* 0x0000008c03087220 */ /* 0x040fe40000410000 */
[C---:B------:R-:W-:Y:S01]  /*15f80*/  FMUL.FTZ R9, R3.reuse, R141 ;  /* 0x0000008d03097220 */ /* 0x040fe20000410000 */
[----:B------:R-:W1:Y:S01]  /*15f90*/  MUFU.EX2 R241, R241 ;  /* 0x000000f100f17308 */ /* 0x000e620000000800 */
[----:B------:R-:W-:Y:S01]  /*15fa0*/  LDSM.16.MT88.4 R164, [R204+0x8880] ;  /* 0x00888000cca4783b */ /* 0x000fe20000004200 */
[C---:B------:R-:W-:Y:S02]  /*15fb0*/  FMUL.FTZ R16, R3.reuse, R132 ;  /* 0x0000008403107220 */ /* 0x040fe40000410000 */
[----:B------:R-:W-:Y:S02]  /*15fc0*/  FMUL.FTZ R17, R3, R133 ;  /* 0x0000008503117220 */ /* 0x000fe40000410000 */
[--C-:B------:R-:W-:Y:S02]  /*15fd0*/  FFMA.FTZ R247, R162, c[0x0][0x2d0], -R163.reuse ;  /* 0x0000b400a2f77a23 */ /* 0x100fe400000108a3 */
[----:B------:R-:W-:Y:S02]  /*15fe0*/  FFMA.FTZ R163, R161, c[0x0][0x2d0], -R163 ;  /* 0x0000b400a1a37a23 */ /* 0x000fe400000108a3 */
[----:B------:R-:W-:Y:S01]  /*15ff0*/  MUFU.EX2 R240, R240 ;  /* 0x000000f000f07308 */ /* 0x000fe20000000800 */
[C---:B------:R-:W-:Y:S02]  /*16000*/  FMUL.FTZ R20, R3.reuse, R20 ;  /* 0x0000001403147220 */ /* 0x040fe40000410000 */
[C---:B------:R-:W-:Y:S02]  /*16010*/  FMUL.FTZ R21, R3.reuse, R21 ;  /* 0x0000001503157220 */ /* 0x040fe40000410000 */
[----:B---3--:R-:W-:Y:S02]  /*16020*/  FMUL.FTZ R4, R3, R144 ;  /* 0x0000009003047220 */ /* 0x008fe40000410000 */
[C---:B----4-:R-:W-:Y:S02]  /*16030*/  FMUL.FTZ R6, R2.reuse, R146 ;  /* 0x0000009202067220 */ /* 0x050fe40000410000 */
[C---:B------:R-:W-:Y:S01]  /*16040*/  FMUL.FTZ R7, R2.reuse, R147 ;  /* 0x0000009302077220 */ /* 0x040fe20000410000 */
[----:B------:R-:W3:Y:S01]  /*16050*/  MUFU.EX2 R239, R239 ;  /* 0x000000ef00ef7308 */ /* 0x000ee20000000800 */
[C---:B------:R-:W-:Y:S02]  /*16060*/  FMUL.FTZ R10, R2.reuse, R142 ;  /* 0x0000008e020a7220 */ /* 0x040fe40000410000 */
[C---:B------:R-:W-:Y:S01]  /*16070*/  FMUL.FTZ R11, R2.reuse, R143 ;  /* 0x0000008f020b7220 */ /* 0x040fe20000410000 */
[----:B-1----:R-:W-:Y:S01]  /*16080*/  F2FP.PACK_AB R144, R241, R242 ;  /* 0x000000f2f190723e */ /* 0x002fe200000000ff */
[----:B------:R-:W-:Y:S01]  /*16090*/  LDSM.16.MT88.4 R140, [R206+0x9080] ;  /* 0x00908000ce8c783b */ /* 0x000fe20000004200 */
[C---:B------:R-:W-:Y:S02]  /*160a0*/  FMUL.FTZ R18, R2.reuse, R134 ;  /* 0x0000008602127220 */ /* 0x040fe40000410000 */
[C---:B------:R-:W-:Y:S02]  /*160b0*/  FMUL.FTZ R19, R2.reuse, R135 ;  /* 0x0000008702137220 */ /* 0x040fe40000410000 */
[----:B------:R-:W-:Y:S01]  /*160c0*/  MUFU.EX2 R238, R238 ;  /* 0x000000ee00ee7308 */ /* 0x000fe20000000800 */
[C---:B------:R-:W-:Y:S02]  /*160d0*/  FMUL.FTZ R22, R2.reuse, R22 ;  /* 0x0000001602167220 */ /* 0x040fe40000410000 */
[----:B------:R-:W-:Y:S01]  /*160e0*/  LDSM.16.MT88.4 R132, [R211+0x9080] ;  /* 0x00908000d384783b */ /* 0x000fe20000004200 */
[C---:B------:R-:W-:Y:S02]  /*160f0*/  FMUL.FTZ R23, R2.reuse, R23 ;  /* 0x0000001702177220 */ /* 0x040fe40000410000 */
[C---:B------:R-:W-:Y:S02]  /*16100*/  FMUL.FTZ R24, R3.reuse, R24 ;  /* 0x0000001803187220 */ /* 0x040fe40000410000 */
[----:B------:R-:W-:Y:S02]  /*16110*/  FMUL.FTZ R25, R3, R25 ;  /* 0x0000001903197220 */ /* 0x000fe40000410000 */
[----:B------:R-:W1:Y:S01]  /*16120*/  MUFU.EX2 R237, R237 ;  /* 0x000000ed00ed7308 */ /* 0x000e620000000800 */
[C---:B------:R-:W-:Y:S02]  /*16130*/  FMUL.FTZ R26, R2.reuse, R26 ;  /* 0x0000001a021a7220 */ /* 0x040fe40000410000 */
[C---:B------:R-:W-:Y:S01]  /*16140*/  FMUL.FTZ R27, R2.reuse, R27 ;  /* 0x0000001b021b7220 */ /* 0x040fe20000410000 */
[----:B---3--:R-:W-:Y:S01]  /*16150*/  F2FP.PACK_AB R146, R239, R240 ;  /* 0x000000f0ef92723e */ /* 0x008fe200000000ff */
        /* <DEDUP_REMOVED lines=11> */
[----:B------:R-:W-:Y:S01]  /*16210*/  FMUL.FTZ R37, R3, R37 ;  /* 0x0000002503257220 */ /* 0x000fe20000410000 */
[----:B-1----:R-:W-:Y:S01]  /*16220*/  F2FP.PACK_AB R145, R237, R238 ;  /* 0x000000eeed91723e */ /* 0x002fe200000000ff */
        /* <DEDUP_REMOVED lines=8> */
[----:B------:R-:W-:Y:S01]  /*162b0*/  FMUL.FTZ R45, R3, R45 ;  /* 0x0000002d032d7220 */ /* 0x000fe20000410000 */
[----:B------:R-:W-:Y:S01]  /*162c0*/  MUFU.EX2 R243, R243 ;  /* 0x000000f300f37308 */ /* 0x000fe20000000800 */
[C---:B------:R-:W-:Y:S02]  /*162d0*/  FMUL.FTZ R46, R2.reuse, R46 ;  /* 0x0000002e022e7220 */ /* 0x040fe40000410000 */
[C---:B------:R-:W-:Y:S01]  /*162e0*/  FMUL.FTZ R47, R2.reuse, R47 ;  /* 0x0000002f022f7220 */ /* 0x040fe20000410000 */
[----:B---3--:R-:W-:Y:S01]  /*162f0*/  F2FP.PACK_AB R147, R149, R236 ;  /* 0x000000ec9593723e */ /* 0x008fe200000000ff */
[C---:B------:R-:W-:Y:S02]  /*16300*/  FMUL.FTZ R48, R3.reuse, R48 ;  /* 0x0000003003307220 */ /* 0x040fe40000410000 */
[C---:B------:R-:W-:Y:S02]  /*16310*/  FMUL.FTZ R49, R3.reuse, R49 ;  /* 0x0000003103317220 */ /* 0x040fe40000410000 */
[C---:B------:R-:W-:Y:S01]  /*16320*/  FMUL.FTZ R50, R2.reuse, R50 ;  /* 0x0000003202327220 */ /* 0x040fe20000410000 */
[----:B------:R-:W1:Y:S01]  /*16330*/  MUFU.EX2 R244, R244 ;  /* 0x000000f400f47308 */ /* 0x000e620000000800 */
[C---:B------:R-:W-:Y:S05]  /*16340*/  HMMA.16816.F32 R4, R144.reuse, R12, R4 ;  /* 0x0000000c9004723c */ /* 0x040fea0000001804 */
[C---:B------:R-:W-:Y:S02]  /*16350*/  FMUL.FTZ R51, R2.reuse, R51 ;  /* 0x0000003302337220 */ /* 0x040fe40000410000 */
[C---:B------:R-:W-:Y:S01]  /*16360*/  FMUL.FTZ R12, R3.reuse, R136 ;  /* 0x00000088030c7220 */ /* 0x040fe20000410000 */
[C---:B------:R-:W-:Y:S01]  /*16370*/  HMMA.16816.F32 R8, R144.reuse, R14, R8 ;  /* 0x0000000e9008723c */ /* 0x040fe20000001808 */
[----:B------:R-:W-:Y:S03]  /*16380*/  MUFU.EX2 R245, R245 ;  /* 0x000000f500f57308 */ /* 0x000fe60000000800 */
[C---:B------:R-:W-:Y:S02]  /*16390*/  FMUL.FTZ R13, R3.reuse, R137 ;  /* 0x00000089030d7220 */ /* 0x040fe40000410000 */
[C---:B------:R-:W-:Y:S02]  /*163a0*/  FMUL.FTZ R52, R3.reuse, R52 ;  /* 0x0000003403347220 */ /* 0x040fe40000410000 */
[C---:B------:R-:W-:Y:S03]  /*163b0*/  FMUL.FTZ R14, R2.reuse, R138 ;  /* 0x0000008a020e7220 */ /* 0x040fe60000410000 */
[----:B------:R-:W3:Y:S01]  /*163c0*/  MUFU.EX2 R246, R246 ;  /* 0x000000f600f67308 */ /* 0x000ee20000000800 */
[C---:B------:R-:W-:Y:S02]  /*163d0*/  FMUL.FTZ R15, R2.reuse, R139 ;  /* 0x0000008b020f7220 */ /* 0x040fe40000410000 */
[----:B------:R-:W4:Y:S01]  /*163e0*/  LDSM.16.MT88.4 R136, [R204+0x8080] ;  /* 0x00808000cc88783b */ /* 0x000f220000004200 */
[C---:B------:R-:W-:Y:S02]  /*163f0*/  FMUL.FTZ R53, R3.reuse, R53 ;  /* 0x0000003503357220 */ /* 0x040fe40000410000 */
[C---:B------:R-:W-:Y:S02]  /*16400*/  FMUL.FTZ R54, R2.reuse, R54 ;  /* 0x0000003602367220 */ /* 0x040fe40000410000 */
[C---:B------:R-:W-:Y:S02]  /*16410*/  HMMA.16816.F32 R12, R144.reuse, R152, R12 ;  /* 0x00000098900c723c */ /* 0x040fe4000000180c */
[----:B------:R-:W5:Y:S01]  /*16420*/  MUFU.EX2 R247, R247 ;  /* 0x000000f700f77308 */ /* 0x000f620000000800 */
[C---:B------:R-:W-:Y:S02]  /*16430*/  FMUL.FTZ R55, R2.reuse, R55 ;  /* 0x0000003702377220 */ /* 0x040fe40000410000 */
[C---:B------:R-:W-:Y:S02]  /*16440*/  FMUL.FTZ R56, R3.reuse, R56 ;  /* 0x0000003803387220 */ /* 0x040fe40000410000 */
[C---:B------:R-:W-:Y:S01]  /*16450*/  FMUL.FTZ R57, R3.reuse, R57 ;  /* 0x0000003903397220 */ /* 0x040fe20000410000 */
[C---:B------:R-:W-:Y:S04]  /*16460*/  HMMA.16816.F32 R16, R144.reuse, R154, R16 ;  /* 0x0000009a9010723c */ /* 0x040fe80000001810 */
[----:B------:R-:W-:Y:S01]  /*16470*/  FMUL.FTZ R58, R2, R58 ;  /* 0x0000003a023a7220 */ /* 0x000fe20000410000 */
[----:B-1----:R-:W-:Y:S01]  /*16480*/  F2FP.PACK_AB R152, R244, R243 ;  /* 0x000000f3f498723e */ /* 0x002fe200000000ff */
[----:B------:R-:W-:Y:S02]  /*16490*/  FMUL.FTZ R59, R2, R59 ;  /* 0x0000003b023b7220 */ /* 0x000fe40000410000 */
[C---:B--2---:R-:W-:Y:S04]  /*164a0*/  HMMA.16816.F32 R20, R144.reuse, R156, R20 ;  /* 0x0000009c9014723c */ /* 0x044fe80000001814 */
[C---:B------:R-:W-:Y:S01]  /*164b0*/  FMUL.FTZ R60, R3.reuse, R60 ;  /* 0x0000003c033c7220 */ /* 0x040fe20000410000 */
[----:B---3--:R-:W-:Y:S01]  /*164c0*/  F2FP.PACK_AB R153, R246, R245 ;  /* 0x000000f5f699723e */ /* 0x008fe200000000ff */
[C---:B------:R-:W-:Y:S02]  /*164d0*/  FMUL.FTZ R61, R3.reuse, R61 ;  /* 0x0000003d033d7220 */ /* 0x040fe40000410000 */
[C---:B------:R-:W-:Y:S01]  /*164e0*/  HMMA.16816.F32 R24, R144.reuse, R158, R24 ;  /* 0x0000009e9018723c */ /* 0x040fe20000001818 */
[----:B------:R-:W-:Y:S03]  /*164f0*/  LDSM.16.MT88.4 R156, [R206+0x8880] ;  /* 0x00888000ce9c783b */ /* 0x000fe60000004200 */
[----:B------:R-:W-:Y:S01]  /*16500*/  FMUL.FTZ R62, R2, R62 ;  /* 0x0000003e023e7220 */ /* 0x000fe20000410000 */
[----:B-----5:R-:W-:Y:S01]  /*16510*/  F2FP.PACK_AB R154, R248, R247 ;  /* 0x000000f7f89a723e */ /* 0x020fe200000000ff */
[C---:B------:R-:W-:Y:S02]  /*16520*/  FMUL.FTZ R63, R2.reuse, R63 ;  /* 0x0000003f023f7220 */ /* 0x040fe40000410000 */
[C---:B------:R-:W-:Y:S01]  /*16530*/  FMUL.FTZ R64, R3.reuse, R64 ;  /* 0x0000004003407220 */ /* 0x040fe20000410000 */
[C---:B----4-:R-:W-:Y:S03]  /*16540*/  HMMA.16816.F32 R28, R144.reuse, R136, R28 ;  /* 0x00000088901c723c */ /* 0x050fe6000000181c */
[C---:B------:R-:W-:Y:S02]  /*16550*/  FMUL.FTZ R65, R3.reuse, R65 ;  /* 0x0000004103417220 */ /* 0x040fe40000410000 */
[C---:B------:R-:W-:Y:S02]  /*16560*/  FMUL.FTZ R66, R2.reuse, R66 ;  /* 0x0000004202427220 */ /* 0x040fe40000410000 */
[C---:B------:R-:W-:Y:S01]  /*16570*/  FMUL.FTZ R67, R2.reuse, R67 ;  /* 0x0000004302437220 */ /* 0x040fe20000410000 */
        /* <DEDUP_REMOVED lines=68> */
[C---:B------:R-:W-:Y:S02]  /*169c0*/  FMUL.FTZ R109, R3.reuse, R109 ;  /* 0x0000006d036d7220 */ /* 0x040fe40000410000 */
[C---:B------:R-:W-:Y:S01]  /*169d0*/  FMUL.FTZ R110, R2.reuse, R110 ;  /* 0x0000006e026e7220 */ /* 0x040fe20000410000 */
[C---:B------:R-:W-:Y:S01]  /*169e0*/  HMMA.16816.F32 R104, R144.reuse, R138, R104 ;  /* 0x0000008a9068723c */ /* 0x040fe20000001868 */
[----:B------:R-:W1:Y:S02]  /*169f0*/  LDSM.16.MT88.4 R136, [R204+0xb080] ;  /* 0x00b08000cc88783b */ /* 0x000e640000004200 */
[C---:B------:R-:W-:Y:S02]  /*16a00*/  FMUL.FTZ R111, R2.reuse, R111 ;  /* 0x0000006f026f7220 */ /* 0x040fe40000410000 */
[C---:B------:R-:W-:Y:S02]  /*16a10*/  FMUL.FTZ R112, R3.reuse, R112 ;  /* 0x0000007003707220 */ /* 0x040fe40000410000 */
[----:B------:R-:W-:Y:S02]  /*16a20*/  FMUL.FTZ R113, R3, R113 ;  /* 0x0000007103717220 */ /* 0x000fe40000410000 */
[C---:B------:R-:W-:Y:S01]  /*16a30*/  FMUL.FTZ R114, R2.reuse, R114 ;  /* 0x0000007202727220 */ /* 0x040fe20000410000 */
[C---:B--2---:R-:W-:Y:S03]  /*16a40*/  HMMA.16816.F32 R108, R144.reuse, R132, R108 ;  /* 0x00000084906c723c */ /* 0x044fe6000000186c */
[----:B------:R-:W-:Y:S02]  /*16a50*/  FMUL.FTZ R115, R2, R115 ;  /* 0x0000007302737220 */ /* 0x000fe40000410000 */
[--C-:B------:R-:W-:Y:S02]  /*16a60*/  FFMA.FTZ R151, R151, c[0x0][0x2d0], -R160.reuse ;  /* 0x0000b40097977a23 */ /* 0x100fe400000108a0 */
[----:B------:R-:W-:Y:S02]  /*16a70*/  FFMA.FTZ R160, R150, c[0x0][0x2d0], -R160 ;  /* 0x0000b40096a07a23 */ /* 0x000fe400000108a0 */
[C---:B------:R-:W-:Y:S01]  /*16a80*/  FMUL.FTZ R116, R3.reuse, R116 ;  /* 0x0000007403747220 */ /* 0x040fe20000410000 */
[C---:B------:R-:W-:Y:S01]  /*16a90*/  HMMA.16816.F32 R112, R144.reuse, R134, R112 ;  /* 0x000000869070723c */ /* 0x040fe20000001870 */
[----:B------:R-:W2:Y:S01]  /*16aa0*/  LDSM.16.MT88.4 R132, [R211+0x8880] ;  /* 0x00888000d384783b */ /* 0x000ea20000004200 */
[----:B------:R4:W-:Y:S01]  /*16ab0*/  MUFU.EX2 R150, R160 ;  /* 0x000000a000967308 */ /* 0x0009e20000000800 */
[C---:B------:R-:W-:Y:S02]  /*16ac0*/  FMUL.FTZ R117, R3.reuse, R117 ;  /* 0x0000007503757220 */ /* 0x040fe40000410000 */
[C---:B------:R-:W-:Y:S02]  /*16ad0*/  FMUL.FTZ R118, R2.reuse, R118 ;  /* 0x0000007602767220 */ /* 0x040fe40000410000 */
[C---:B------:R-:W-:Y:S02]  /*16ae0*/  FMUL.FTZ R119, R2.reuse, R119 ;  /* 0x0000007702777220 */ /* 0x040fe40000410000 */
[C---:B------:R-:W-:Y:S03]  /*16af0*/  FMUL.FTZ R120, R3.reuse, R120 ;  /* 0x0000007803787220 */ /* 0x040fe60000410000 */
[----:B------:R-:W5:Y:S01]  /*16b00*/  MUFU.EX2 R151, R151 ;  /* 0x0000009700977308 */ /* 0x000f620000000800 */
[C---:B------:R-:W-:Y:S01]  /*16b10*/  FMUL.FTZ R121, R3.reuse, R121 ;  /* 0x0000007903797220 */ /* 0x040fe20000410000 */
[C---:B---3--:R-:W-:Y:S03]  /*16b20*/  HMMA.16816.F32 R116, R144.reuse, R140, R116 ;  /* 0x0000008c9074723c */ /* 0x048fe60000001874 */
[C---:B------:R-:W-:Y:S02]  /*16b30*/  FMUL.FTZ R122, R2.reuse, R122 ;  /* 0x0000007a027a7220 */ /* 0x040fe40000410000 */
[C---:B------:R-:W-:Y:S02]  /*16b40*/  FMUL.FTZ R123, R2.reuse, R123 ;  /* 0x0000007b027b7220 */ /* 0x040fe40000410000 */
[C---:B------:R-:W-:Y:S02]  /*16b50*/  FMUL.FTZ R124, R3.reuse, R124 ;  /* 0x0000007c037c7220 */ /* 0x040fe40000410000 */
[C---:B------:R-:W-:Y:S03]  /*16b60*/  FMUL.FTZ R125, R3.reuse, R125 ;  /* 0x0000007d037d7220 */ /* 0x040fe60000410000 */
[C---:B------:R-:W-:Y:S01]  /*16b70*/  HMMA.16816.F32 R120, R144.reuse, R142, R120 ;  /* 0x0000008e9078723c */ /* 0x040fe20000001878 */
[----:B----4-:R-:W3:Y:S02]  /*16b80*/  LDSM.16.MT88.4 R160, [R205+0x8880] ;  /* 0x00888000cda0783b */ /* 0x010ee40000004200 */
[C---:B------:R-:W-:Y:S02]  /*16b90*/  FMUL.FTZ R126, R2.reuse, R126 ;  /* 0x0000007e027e7220 */ /* 0x040fe40000410000 */
[C---:B------:R-:W-:Y:S02]  /*16ba0*/  FMUL.FTZ R127, R2.reuse, R127 ;  /* 0x0000007f027f7220 */ /* 0x040fe40000410000 */
[C---:B------:R-:W-:Y:S02]  /*16bb0*/  FMUL.FTZ R128, R3.reuse, R128 ;  /* 0x0000008003807220 */ /* 0x040fe40000410000 */
[C---:B------:R-:W-:Y:S03]  /*16bc0*/  FMUL.FTZ R129, R3.reuse, R129 ;  /* 0x0000008103817220 */ /* 0x040fe60000410000 */
[C---:B-1----:R-:W-:Y:S03]  /*16bd0*/  HMMA.16816.F32 R124, R144.reuse, R136, R124 ;  /* 0x00000088907c723c */ /* 0x042fe6000000187c */
[----:B------:R-:W-:Y:S01]  /*16be0*/  FMUL.FTZ R130, R2, R130 ;  /* 0x0000008202827220 */ /* 0x000fe20000410000 */
[----:B-----5:R-:W-:Y:S01]  /*16bf0*/  F2FP.PACK_AB R155, R150, R151 ;  /* 0x00000097969b723e */ /* 0x020fe200000000ff */
[C---:B------:R-:W-:Y:S02]  /*16c00*/  FMUL.FTZ R131, R2.reuse, R131 ;  /* 0x0000008302837220 */ /* 0x040fe40000410000 */
[----:B------:R-:W-:Y:S01]  /*16c10*/  FFMA.FTZ R242, R3, R224, R242 ;  /* 0x000000e003f27223 */ /* 0x000fe200000100f2 */
[----:B------:R-:W-:Y:S01]  /*16c20*/  MOV R3, R0 ;  /* 0x0000000000037202 */ /* 0x000fe20000000f00 */
[----:B------:R-:W-:Y:S03]  /*16c30*/  FFMA.FTZ R238, R2, R223, R238 ;  /* 0x000000df02ee7223 */ /* 0x000fe600000100ee */
[----:B------:R-:W-:Y:S03]  /*16c40*/  HMMA.16816.F32 R128, R144, R138, R128 ;  /* 0x0000008a9080723c */ /* 0x000fe60000001880 */
[----:B------:R-:W-:Y:S02]  /*16c50*/  FADD.FTZ R241, R241, R242 ;  /* 0x000000f2f1f17221 */ /* 0x000fe40000010000 */
[----:B------:R-:W-:Y:S02]  /*16c60*/  FADD.FTZ R237, R237, R238 ;  /* 0x000000eeeded7221 */ /* 0x000fe40000010000 */
[----:B------:R-:W-:Y:S01]  /*16c70*/  FADD.FTZ R240, R240, R241 ;  /* 0x000000f1f0f07221 */ /* 0x000fe20000010000 */
[C---:B--2---:R-:W-:Y:S01]  /*16c80*/  HMMA.16816.F32 R144, R152.reuse, R132, R4 ;  /* 0x000000849890723c */ /* 0x044fe20000001804 */
[----:B------:R-:W1:Y:S04]  /*16c90*/  LDSM.16.MT88.4 R4, [R211+0x9880] ;  /* 0x00988000d304783b */ /* 0x000e680000004200 */
[----:B------:R-:W-:Y:S02]  /*16ca0*/  FADD.FTZ R2, R236, R237 ;  /* 0x000000edec027221 */ /* 0x000fe40000010000 */
[----:B------:R-:W-:Y:S01]  /*16cb0*/  FADD.FTZ R240, R239, R240 ;  /* 0x000000f0eff07221 */ /* 0x000fe20000010000 */
[C---:B------:R-:W-:Y:S01]  /*16cc0*/  HMMA.16816.F32 R140, R152.reuse, R134, R8 ;  /* 0x00000086988c723c */ /* 0x040fe20000001808 */
[----:B------:R-:W2:Y:S03]  /*16cd0*/  LDSM.16.MT88.4 R8, [R205+0x9880] ;  /* 0x00988000cd08783b */ /* 0x000ea60000004200 */
[----:B------:R-:W-:Y:S01]  /*16ce0*/  FADD.FTZ R2, R149, R2 ;  /* 0x0000000295027221 */ /* 0x000fe20000010000 */
[----:B------:R-:W-:Y:S01]  /*16cf0*/  MOV R149, R148 ;  /* 0x0000009400957202 */ /* 0x000fe20000000f00 */
[----:B------:R-:W-:Y:S02]  /*16d00*/  FADD.FTZ R243, R243, R240 ;  /* 0x000000f0f3f37221 */ /* 0x000fe40000010000 */
[C---:B------:R-:W-:Y:S01]  /*16d10*/  HMMA.16816.F32 R136, R152.reuse, R156, R12 ;  /* 0x0000009c9888723c */ /* 0x040fe2000000180c */
[----:B------:R-:W4:Y:S03]  /*16d20*/  LDSM.16.MT88.4 R12, [R205+0xa880] ;  /* 0x00a88000cd0c783b */ /* 0x000f260000004200 */
[----:B------:R-:W-:Y:S02]  /*16d30*/  FADD.FTZ R245, R245, R2 ;  /* 0x00000002f5f57221 */ /* 0x000fe40000010000 */
[----:B------:R-:W-:Y:S02]  /*16d40*/  FADD.FTZ R244, R244, R243 ;  /* 0x000000f3f4f47221 */ /* 0x000fe40000010000 */
[C---:B------:R-:W-:Y:S01]  /*16d50*/  HMMA.16816.F32 R132, R152.reuse, R158, R16 ;  /* 0x0000009e9884723c */ /* 0x040fe20000001810 */
[----:B------:R-:W5:Y:S03]  /*16d60*/  LDSM.16.MT88.4 R16, [R205+0xb880] ;  /* 0x00b88000cd10783b */ /* 0x000f660000004200 */
[----:B------:R-:W-:Y:S02]  /*16d70*/  FADD.FTZ R246, R246, R245 ;  /* 0x000000f5f6f67221 */ /* 0x000fe40000010000 */
[----:B------:R-:W-:Y:S02]  /*16d80*/  FADD.FTZ R247, R247, R244 ;  /* 0x000000f4f7f77221 */ /* 0x000fe40000010000 */
[C---:B---3--:R-:W-:Y:S01]  /*16d90*/  HMMA.16816.F32 R20, R152.reuse, R160, R20 ;  /* 0x000000a09814723c */ /* 0x048fe20000001814 */
[----:B------:R-:W3:Y:S03]  /*16da0*/  LDSM.16.MT88.4 R156, [R204+0xb880] ;  /* 0x00b88000cc9c783b */ /* 0x000ee60000004200 */
[----:B------:R-:W-:Y:S02]  /*16db0*/  FADD.FTZ R151, R151, R246 ;  /* 0x000000f697977221 */ /* 0x000fe40000010000 */
[----:B------:R-:W-:Y:S02]  /*16dc0*/  FADD.FTZ R224, R248, R247 ;  /* 0x000000f7f8e07221 */ /* 0x000fe40000010000 */
[C---:B------:R-:W-:Y:S04]  /*16dd0*/  HMMA.16816.F32 R24, R152.reuse, R162, R24 ;  /* 0x000000a29818723c */ /* 0x040fe80000001818 */
[----:B------:R-:W-:Y:S04]  /*16de0*/  FADD.FTZ R223, R150, R151 ;  /* 0x0000009796df7221 */ /* 0x000fe80000010000 */
        /* <DEDUP_REMOVED lines=24> */
[C---:B---3--:R-:W-:Y:S08]  /*16f70*/  HMMA.16816.F32 R124, R152.reuse, R156, R124 ;  /* 0x0000009c987c723c */ /* 0x048ff0000000187c */
[----:B------:R-:W-:Y:S01]  /*16f80*/  HMMA.16816.F32 R128, R152, R158, R128 ;  /* 0x0000009e9880723c */ /* 0x000fe20000001880 */
[----:B------:R-:W-:-:S07]  /*16f90*/  @P0 BRA `(.L_x_483) ;  /* 0xffffddd000000947 */ /* 0x000fce000383ffff */
.L_x_480:
[----:B------:R-:W-:-:S06]  /*16fa0*/  UISETP.GE.AND UP0, UPT, UR10, UR8, UPT ;  /* 0x000000080a00728c */ /* 0x000fcc000bf06270 */
[----:B------:R-:W-:-:S13]  /*16fb0*/  PLOP3.LUT P0, PT, PT, PT, UP0, 0x40, 0x0 ;  /* 0x000000000000781c */ /* 0x000fda0003f0e808 */
[----:B------:R-:W-:Y:S05]  /*16fc0*/  @P0 BRA `(.L_x_484) ;  /* 0x00002c0000000947 */ /* 0x000fea0003800000 */
[----:B------:R-:W-:Y:S01]  /*16fd0*/  IMAD.MOV.U32 R3, RZ, RZ, R0 ;  /* 0x000000ffff037224 */ /* 0x000fe200078e0000 */
[----:B------:R-:W-:Y:S01]  /*16fe0*/  SHF.R.S32.HI R5, RZ, 0x1f, R228 ;  /* 0x0000001fff057819 */ /* 0x000fe200000114e4 */
[----:B------:R-:W-:Y:S01]  /*16ff0*/  IMAD.SHL.U32 R231, R226, 0x2, RZ ;  /* 0x00000002e2e77824 */ /* 0x000fe200078e00ff */
[----:B------:R-:W-:Y:S01]  /*17000*/  SHF.R.S32.HI R230, RZ, 0x1f, R225 ;  /* 0x0000001fffe67819 */ /* 0x000fe200000114e1 */
[----:B------:R-:W-:Y:S01]  /*17010*/  IMAD.SHL.U32 R232, R228, 0x2, RZ ;  /* 0x00000002e4e87824 */ /* 0x000fe200078e00ff */
[----:B------:R-:W-:Y:S01]  /*17020*/  SHF.R.S32.HI R0, RZ, 0x1f, R227 ;  /* 0x0000001fff007819 */ /* 0x000fe200000114e3 */
[----:B------:R-:W-:Y:S01]  /*17030*/  IMAD.MOV.U32 R2, RZ, RZ, R148 ;  /* 0x000000ffff027224 */ /* 0x000fe200078e0094 */
[----:B------:R-:W-:Y:S02]  /*17040*/  SHF.L.U64.HI R229, R226, 0x1, R229 ;  /* 0x00000001e2e57819 */ /* 0x000fe400000102e5 */
[----:B------:R-:W-:Y:S02]  /*17050*/  SHF.L.U64.HI R226, R228, 0x1, R5 ;  /* 0x00000001e4e27819 */ /* 0x000fe40000010205 */
[C---:B------:R-:W-:Y:S01]  /*17060*/  SHF.L.U64.HI R230, R225.reuse, 0x1, R230 ;  /* 0x00000001e1e67819 */ /* 0x040fe200000102e6 */
[----:B------:R-:W-:Y:S01]  /*17070*/  IMAD.SHL.U32 R225, R225, 0x2, RZ ;  /* 0x00000002e1e17824 */ /* 0x000fe200078e00ff */
[C---:B------:R-:W-:Y:S01]  /*17080*/  SHF.L.U64.HI R228, R227.reuse, 0x1, R0 ;  /* 0x00000001e3e47819 */ /* 0x040fe20000010200 */
[----:B------:R-:W-:-:S02]  /*17090*/  IMAD.SHL.U32 R227, R227, 0x2, RZ ;  /* 0x00000002e3e37824 */ /* 0x000fc400078e00ff */
.L_x_494:
[----:B------:R-:W-:Y:S01]  /*170a0*/  SHF.R.S32.HI R5, RZ, 0x1f, R218 ;  /* 0x0000001fff057819 */ /* 0x000fe200000114da */
[C---:B------:R-:W-:Y:S01]  /*170b0*/  IMAD.WIDE.U32 R6, R218.reuse, c[0x0][0x208], RZ ;  /* 0x00008200da067a25 */ /* 0x040fe200078e00ff */
[----:B------:R-:W-:Y:S04]  /*170c0*/  DEPBAR.LE SB0, 0x0 ;  /* 0x000080000000791a */ /* 0x000fe80000000000 */
[----:B------:R-:W-:Y:S01]  /*170d0*/  IMAD R5, R5, c[0x0][0x208], RZ ;  /* 0x0000820005057a24 */ /* 0x000fe200078e02ff */
[----:B------:R-:W-:Y:S01]  /*170e0*/  BAR.SYNC.DEFER_BLOCKING 0x0 ;  /* 0x0000000000007b1d */ /* 0x000fe20000010000 */
[----:B------:R-:W-:Y:S01]  /*170f0*/  SHF.R.S32.HI R4, RZ, 0x1f, R217 ;  /* 0x0000001fff047819 */ /* 0x000fe200000114d9 */
[----:B------:R-:W-:Y:S01]  /*17100*/  UISETP.GT.AND UP0, UPT, UR10, UR8, UPT ;  /* 0x000000080a00728c */ /* 0x000fe2000bf04270 */
[----:B------:R-:W-:Y:S01]  /*17110*/  IMAD R5, R218, c[0x0][0x20c], R5 ;  /* 0x00008300da057a24 */ /* 0x000fe200078e0205 */
[----:B------:R-:W-:Y:S02]  /*17120*/  ISETP.GE.AND P1, PT, R219, c[0x0][0x1d4], PT ;  /* 0x00007500db007a0c */ /* 0x000fe40003f26270 */
[----:B------:R-:W-:Y:S02]  /*17130*/  IMAD R4, R4, c[0x0][0x218], RZ ;  /* 0x0000860004047a24 */ /* 0x000fe400078e02ff */
[----:B------:R-:W-:Y:S02]  /*17140*/  IADD3 R7, R7, R5, RZ ;  /* 0x0000000507077210 */ /* 0x000fe40007ffe0ff */
[C---:B------:R-:W-:Y:S03]  /*17150*/  IMAD R4, R217.reuse, c[0x0][0x21c], R4 ;  /* 0x00008700d9047a24 */ /* 0x040fe600078e0204 */
[----:B------:R-:W-:Y:S05]  /*17160*/  IMAD.WIDE.U32 R6, R217, c[0x0][0x218], R6 ;  /* 0x00008600d9067a25 */ /* 0x000fea00078e0006 */
[----:B------:R-:W-:Y:S04]  /*17170*/  IADD3 R0, P0, R6, UR26, RZ ;  /* 0x0000001a06007c10 */ /* 0x000fe8000ff1e0ff */
[----:B------:R-:W-:Y:S02]  /*17180*/  IADD3.X R7, R7, UR12, R4, P0, !PT ;  /* 0x0000000c07077c10 */ /* 0x000fe400087fe404 */
[C---:B------:R-:W-:Y:S01]  /*17190*/  LEA R180, P0, R0.reuse, c[0x0][0x1f8], 0x1 ;  /* 0x00007e0000b47a11 */ /* 0x040fe200078008ff */
[----:B------:R-:W-:Y:S03]  /*171a0*/  LDSM.16.M88.4 R16, [R214+0x10080] ;  /* 0x01008000d610783b */ /* 0x000fe60000000200 */
[----:B------:R-:W-:Y:S02]  /*171b0*/  LEA.HI.X R5, R0, c[0x0][0x1fc], R7, 0x1, P0 ;  /* 0x00007f0000057a11 */ /* 0x000fe400000f0c07 */
[----:B------:R-:W1:Y:S05]  /*171c0*/  SHFL.IDX PT, R180, R180, RZ, 0x181f ;  /* 0x00181fffb4b47589 */ /* 0x000e6a00000e0000 */
[----:B------:R-:W-:Y:S05]  /*171d0*/  LDSM.16.M88.4 R8, [R213+0xc080] ;  /* 0x00c08000d508783b */ /* 0x000fea0000000200 */
[----:B------:R-:W2:Y:S05]  /*171e0*/  SHFL.IDX PT, R5, R5, RZ, 0x181f ;  /* 0x00181fff05057589 */ /* 0x000eaa00000e0000 */
[----:B------:R-:W3:Y:S05]  /*171f0*/  LDSM.16.M88.4 R148, [R213+0xc880] ;  /* 0x00c88000d594783b */ /* 0x000eea0000000200 */
[----:B------:R-:W-:Y:S05]  /*17200*/  LDSM.16.M88.4 R152, [R210+0x10080] ;  /* 0x01008000d298783b */ /* 0x000fea0000000200 */
[----:B------:R-:W4:Y:S05]  /*17210*/  LDSM.16.M88.4 R156, [R212] ;  /* 0x00000000d49c783b */ /* 0x000f2a0000000200 */
[----:B------:R-:W5:Y:S01]  /*17220*/  LDSM.16.M88.4 R160, [R203] ;  /* 0x00000000cba0783b */ /* 0x000f620000000200 */
[C---:B-1----:R-:W-:Y:S04]  /*17230*/  IADD3 R172, P0, R180.reuse, R225, RZ ;  /* 0x000000e1b4ac7210 */ /* 0x042fe80007f1e0ff */
[C---:B--2---:R-:W-:Y:S02]  /*17240*/  IADD3.X R173, R5.reuse, R230, RZ, P0, !PT ;  /* 0x000000e605ad7210 */ /* 0x044fe400007fe4ff */
[C---:B------:R-:W-:Y:S03]  /*17250*/  IADD3 R176, P0, R180.reuse, R232, RZ ;  /* 0x000000e8b4b07210 */ /* 0x040fe60007f1e0ff */
[----:B------:R-:W-:Y:S01]  /*17260*/  @!PT LDS RZ, [RZ] ;  /* 0x00000000fffff984 */ /* 0x000fe20000000800 */
[----:B------:R-:W-:Y:S01]  /*17270*/  @!PT LDS RZ, [RZ] ;  /* 0x00000000fffff984 */ /* 0x000fe20000000800 */
[----:B------:R-:W-:Y:S01]  /*17280*/  @!PT LDS RZ, [RZ] ;  /* 0x00000000fffff984 */ /* 0x000fe20000000800 */
[----:B------:R1:W-:Y:S01]  /*17290*/  LDGSTS.E.BYPASS.LTC128B.128 [R220+0x8080], [R172.64], !P5 ;  /* 0x08080000acdc7fae */ /* 0x0003e2000e901d58 */
[C---:B------:R-:W-:Y:S02]  /*172a0*/  IADD3.X R177, R5.reuse, R226, RZ, P0, !PT ;  /* 0x000000e205b17210 */ /* 0x040fe400007fe4ff */
[C---:B------:R-:W-:Y:S03]  /*172b0*/  IADD3 R182, P0, R180.reuse, R227, RZ ;  /* 0x000000e3b4b67210 */ /* 0x040fe60007f1e0ff */
[----:B------:R2:W-:Y:S01]  /*172c0*/  LDGSTS.E.BYPASS.LTC128B.128 [R220+0x9080], [R176.64], !P1 ;  /* 0x09080000b0dc7fae */ /* 0x0005e2000c901d58 */
[C---:B------:R-:W-:Y:S02]  /*172d0*/  IADD3.X R183, R5.reuse, R228, RZ, P0, !PT ;  /* 0x000000e405b77210 */ /* 0x040fe400007fe4ff */
[----:B------:R-:W-:Y:S03]  /*172e0*/  IADD3 R180, P0, R180, R231, RZ ;  /* 0x000000e7b4b47210 */ /* 0x000fe60007f1e0ff */
[----:B------:R1:W-:Y:S01]  /*172f0*/  LDGSTS.E.BYPASS.LTC128B.128 [R220+0xa080], [R182.64], !P4 ;  /* 0x0a080000b6dc7fae */ /* 0x0003e2000e101d58 */
[----:B------:R-:W-:Y:S02]  /*17300*/  IADD3.X R181, R5, R229, RZ, P0, !PT ;  /* 0x000000e505b57210 */ /* 0x000fe400007fe4ff */
[C---:B------:R-:W-:Y:S01]  /*17310*/  HMMA.16816.F32 R4, R16.reuse, R8, RZ ;  /* 0x000000081004723c */ /* 0x040fe200000018ff */
[----:B------:R-:W-:Y:S02]  /*17320*/  PLOP3.LUT P0, PT, PT, PT, UP0, 0x40, 0x0 ;  /* 0x000000000000781c */ /* 0x000fe40003f0e808 */
[----:B------:R1:W-:Y:S05]  /*17330*/  LDGSTS.E.BYPASS.LTC128B.128 [R220+0xb080], [R180.64], !P3 ;  /* 0x0b080000b4dc7fae */ /* 0x0003ea000d901d58 */
[C---:B------:R-:W-:Y:S01]  /*17340*/  HMMA.16816.F32 R8, R16.reuse, R10, RZ ;  /* 0x0000000a1008723c */ /* 0x040fe200000018ff */
[----:B------:R-:W-:Y:S05]  /*17350*/  LDSM.16.M88.4 R164, [R209+0x10080] ;  /* 0x01008000d1a4783b */ /* 0x000fea0000000200 */
[----:B------:R-:W0:Y:S02]  /*17360*/  LDGDEPBAR ;  /* 0x00000000000079af */ /* 0x000e240000000000 */
[C---:B---3--:R-:W-:Y:S03]  /*17370*/  HMMA.16816.F32 R12, R16.reuse, R148, RZ ;  /* 0x00000094100c723c */ /* 0x048fe600000018ff */
[----:B------:R-:W3:Y:S05]  /*17380*/  LDSM.16.M88.4 R168, [R208+0xc080] ;  /* 0x00c08000d0a8783b */ /* 0x000eea0000000200 */
[----:B------:R-:W-:Y:S01]  /*17390*/  HMMA.16816.F32 R16, R16, R150, RZ ;  /* 0x000000961010723c */ /* 0x000fe200000018ff */
[----:B------:R-:W3:Y:S05]  /*173a0*/  LDSM.16.M88.4 R148, [R208+0xc880] ;  /* 0x00c88000d094783b */ /* 0x000eea0000000200 */
[----:B-1----:R-:W-:Y:S02]  /*173b0*/  LDSM.16.M88.4 R172, [R207+0x10080] ;  /* 0x01008000cfac783b */ /* 0x002fe40000000200 */
[C---:B----4-:R-:W-:Y:S03]  /*173c0*/  HMMA.16816.F32 R4, R152.reuse, R156, R4 ;  /* 0x0000009c9804723c */ /* 0x050fe60000001804 */
[----:B--2---:R-:W1:Y:S05]  /*173d0*/  LDSM.16.M88.4 R176, [R202] ;  /* 0x00000000cab0783b */ /* 0x004e6a0000000200 */
[C---:B------:R-:W-:Y:S01]  /*173e0*/  HMMA.16816.F32 R8, R152.reuse, R158, R8 ;  /* 0x0000009e9808723c */ /* 0x040fe20000001808 */
[----:B------:R-:W-:Y:S07]  /*173f0*/  LDSM.16.M88.4 R156, [R214+0x14080] ;  /* 0x01408000d69c783b */ /* 0x000fee0000000200 */
[C---:B-----5:R-:W-:Y:S08]  /*17400*/  HMMA.16816.F32 R12, R152.reuse, R160, R12 ;  /* 0x000000a0980c723c */ /* 0x060ff0000000180c */
[----:B------:R-:W-:Y:S01]  /*17410*/  HMMA.16816.F32 R16, R152, R162, R16 ;  /* 0x000000a29810723c */ /* 0x000fe20000001810 */
[----:B------:R-:W2:Y:S05]  /*17420*/  LDSM.16.M88.4 R152, [R202+0x800] ;  /* 0x00080000ca98783b */ /* 0x000eaa0000000200 */
[----:B------:R-:W4:Y:S02]  /*17430*/  LDSM.16.M88.4 R160, [R213+0xd080] ;  /* 0x00d08000d5a0783b */ /* 0x000f240000000200 */
[C---:B---3--:R-:W-:Y:S08]  /*17440*/  HMMA.16816.F32 R4, R164.reuse, R168, R4 ;  /* 0x000000a8a404723c */ /* 0x048ff00000001804 */
[C---:B------:R-:W-:Y:S01]  /*17450*/  HMMA.16816.F32 R8, R164.reuse, R170, R8 ;  /* 0x000000aaa408723c */ /* 0x040fe20000001808 */
[----:B------:R-:W-:Y:S07]  /*17460*/  LDSM.16.M88.4 R168, [R201] ;  /* 0x00000000c9a8783b */ /* 0x000fee0000000200 */
[C---:B------:R-:W-:Y:S08]  /*17470*/  HMMA.16816.F32 R12, R164.reuse, R148, R12 ;  /* 0x00000094a40c723c */ /* 0x040ff0000000180c */
[----:B------:R-:W-:Y:S01]  /*17480*/  HMMA.16816.F32 R16, R164, R150, R16 ;  /* 0x00000096a410723c */ /* 0x000fe20000001810 */
[----:B------:R-:W3:Y:S05]  /*17490*/  LDSM.16.M88.4 R148, [R213+0xd880] ;  /* 0x00d88000d594783b */ /* 0x000eea0000000200 */
[----:B------:R-:W5:Y:S02]  /*174a0*/  LDSM.16.M88.4 R164, [R210+0x14080] ;  /* 0x01408000d2a4783b */ /* 0x000f640000000200 */
[C---:B-1----:R-:W-:Y:S08]  /*174b0*/  HMMA.16816.F32 R4, R172.reuse, R176, R4 ;  /* 0x000000b0ac04723c */ /* 0x042ff00000001804 */
[C---:B------:R-:W-:Y:S01]  /*174c0*/  HMMA.16816.F32 R8, R172.reuse, R178, R8 ;  /* 0x000000b2ac08723c */ /* 0x040fe20000001808 */
[----:B------:R-:W-:Y:S07]  /*174d0*/  LDSM.16.M88.4 R176, [R208+0xd080] ;  /* 0x00d08000d0b0783b */ /* 0x000fee0000000200 */
[C---:B--2---:R-:W-:Y:S08]  /*174e0*/  HMMA.16816.F32 R12, R172.reuse, R152, R12 ;  /* 0x00000098ac0c723c */ /* 0x044ff0000000180c */
[----:B------:R-:W-:Y:S01]  /*174f0*/  HMMA.16816.F32 R16, R172, R154, R16 ;  /* 0x0000009aac10723c */ /* 0x000fe20000001810 */
[----:B------:R-:W1:Y:S05]  /*17500*/  LDSM.16.M88.4 R152, [R200] ;  /* 0x00000000c898783b */ /* 0x000e6a0000000200 */
[----:B------:R-:W2:Y:S02]  /*17510*/  LDSM.16.M88.4 R172, [R209+0x14080] ;  /* 0x01408000d1ac783b */ /* 0x000ea40000000200 */
[C---:B----4-:R-:W-:Y:S08]  /*17520*/  HMMA.16816.F32 R4, R156.reuse, R160, R4 ;  /* 0x000000a09c04723c */ /* 0x050ff00000001804 */
[C---:B------:R-:W-:Y:S01]  /*17530*/  HMMA.16816.F32 R8, R156.reuse, R162, R8 ;  /* 0x000000a29c08723c */ /* 0x040fe20000001808 */
[----:B------:R-:W-:Y:S07]  /*17540*/  LDSM.16.M88.4 R160, [R202+0x1000] ;  /* 0x00100000caa0783b */ /* 0x000fee0000000200 */
[C---:B---3--:R-:W-:Y:S08]  /*17550*/  HMMA.16816.F32 R12, R156.reuse, R148, R12 ;  /* 0x000000949c0c723c */ /* 0x048ff0000000180c */
[----:B------:R-:W-:Y:S01]  /*17560*/  HMMA.16816.F32 R16, R156, R150, R16 ;  /* 0x000000969c10723c */ /* 0x000fe20000001810 */
[----:B------:R-:W3:Y:S05]  /*17570*/  LDSM.16.M88.4 R148, [R208+0xd880] ;  /* 0x00d88000d094783b */ /* 0x000eea0000000200 */
[----:B------:R-:W4:Y:S02]  /*17580*/  LDSM.16.M88.4 R156, [R207+0x14080] ;  /* 0x01408000cf9c783b */ /* 0x000f240000000200 */
[C---:B-----5:R-:W-:Y:S08]  /*17590*/  HMMA.16816.F32 R4, R164.reuse, R168, R4 ;  /* 0x000000a8a404723c */ /* 0x060ff00000001804 */
[C---:B------:R-:W-:Y:S01]  /*175a0*/  HMMA.16816.F32 R8, R164.reuse, R170, R8 ;  /* 0x000000aaa408723c */ /* 0x040fe20000001808 */
[----:B------:R-:W-:Y:S07]  /*175b0*/  LDSM.16.M88.4 R168, [R213+0xe080] ;  /* 0x00e08000d5a8783b */ /* 0x000fee0000000200 */
[C---:B-1----:R-:W-:Y:S08]  /*175c0*/  HMMA.16816.F32 R12, R164.reuse, R152, R12 ;  /* 0x00000098a40c723c */ /* 0x042ff0000000180c */
[----:B------:R-:W-:Y:S01]  /*175d0*/  HMMA.16816.F32 R16, R164, R154, R16 ;  /* 0x0000009aa410723c */ /* 0x000fe20000001810 */
[----:B------:R-:W1:Y:S05]  /*175e0*/  LDSM.16.M88.4 R152, [R202+0x1800] ;  /* 0x00180000ca98783b */ /* 0x000e6a0000000200 */
[----:B------:R-:W5:Y:S02]  /*175f0*/  LDSM.16.M88.4 R164, [R214+0x18080] ;  /* 0x01808000d6a4783b */ /* 0x000f640000000200 */
[C---:B--2---:R-:W-:Y:S08]  /*17600*/  HMMA.16816.F32 R4, R172.reuse, R176, R4 ;  /* 0x000000b0ac04723c */ /* 0x044ff00000001804 */
[C---:B------:R-:W-:Y:S01]  /*17610*/  HMMA.16816.F32 R8, R172.reuse, R178, R8 ;  /* 0x000000b2ac08723c */ /* 0x040fe20000001808 */
[----:B------:R-:W-:Y:S07]  /*17620*/  LDSM.16.M88.4 R176, [R199] ;  /* 0x00000000c7b0783b */ /* 0x000fee0000000200 */
[C---:B---3--:R-:W-:Y:S08]  /*17630*/  HMMA.16816.F32 R12, R172.reuse, R148, R12 ;  /* 0x00000094ac0c723c */ /* 0x048ff0000000180c */
[----:B------:R-:W-:Y:S01]  /*17640*/  HMMA.16816.F32 R16, R172, R150, R16 ;  /* 0x00000096ac10723c */ /* 0x000fe20000001810 */
[----:B------:R-:W2:Y:S05]  /*17650*/  LDSM.16.M88.4 R148, [R213+0xe880] ;  /* 0x00e88000d594783b */ /* 0x000eaa0000000200 */
[----:B------:R-:W3:Y:S02]  /*17660*/  LDSM.16.M88.4 R172, [R210+0x18080] ;  /* 0x01808000d2ac783b */ /* 0x000ee40000000200 */
[C---:B----4-:R-:W-:Y:S08]  /*17670*/  HMMA.16816.F32 R4, R156.reuse, R160, R4 ;  /* 0x000000a09c04723c */ /* 0x050ff00000001804 */
[C---:B------:R-:W-:Y:S01]  /*17680*/  HMMA.16816.F32 R8, R156.reuse, R162, R8 ;  /* 0x000000a29c08723c */ /* 0x040fe20000001808 */
[----:B------:R-:W-:Y:S07]  /*17690*/  LDSM.16.M88.4 R160, [R208+0xe080] ;  /* 0x00e08000d0a0783b */ /* 0x000fee0000000200 */
[C---:B-1----:R-:W-:Y:S08]  /*176a0*/  HMMA.16816.F32 R12, R156.reuse, R152, R12 ;  /* 0x000000989c0c723c */ /* 0x042ff0000000180c */
[----:B------:R-:W-:Y:S01]  /*176b0*/  HMMA.16816.F32 R16, R156, R154, R16 ;  /* 0x0000009a9c10723c */ /* 0x000fe20000001810 */
[----:B------:R-:W1:Y:S05]  /*176c0*/  LDSM.16.M88.4 R152, [R198] ;  /* 0x00000000c698783b */ /* 0x000e6a0000000200 */
[----:B------:R-:W4:Y:S02]  /*176d0*/  LDSM.16.M88.4 R156, [R209+0x18080] ;  /* 0x01808000d19c783b */ /* 0x000f240000000200 */
[C---:B-----5:R-:W-:Y:S08]  /*176e0*/  HMMA.16816.F32 R4, R164.reuse, R168, R4 ;  /* 0x000000a8a404723c */ /* 0x060ff00000001804 */
[C---:B------:R-:W-:Y:S01]  /*176f0*/  HMMA.16816.F32 R8, R164.reuse, R170, R8 ;  /* 0x000000aaa408723c */ /* 0x040fe20000001808 */
[----:B------:R-:W-:Y:S07]  /*17700*/  LDSM.16.M88.4 R168, [R202+0x2000] ;  /* 0x00200000caa8783b */ /* 0x000fee0000000200 */
[C---:B--2---:R-:W-:Y:S08]  /*17710*/  HMMA.16816.F32 R12, R164.reuse, R148, R12 ;  /* 0x00000094a40c723c */ /* 0x044ff0000000180c */
[----:B------:R-:W-:Y:S01]  /*17720*/  HMMA.16816.F32 R16, R164, R150, R16 ;  /* 0x00000096a410723c */ /* 0x000fe20000001810 */
[----:B------:R-:W2:Y:S05]  /*17730*/  LDSM.16.M88.4 R148, [R208+0xe880] ;  /* 0x00e88000d094783b */ /* 0x000eaa0000000200 */
[----:B------:R-:W5:Y:S02]  /*17740*/  LDSM.16.M88.4 R164, [R207+0x18080] ;  /* 0x01808000cfa4783b */ /* 0x000f640000000200 */
[C---:B---3--:R-:W-:Y:S08]  /*17750*/  HMMA.16816.F32 R4, R172.reuse, R176, R4 ;  /* 0x000000b0ac04723c */ /* 0x048ff00000001804 */
[C---:B------:R-:W-:Y:S01]  /*17760*/  HMMA.16816.F32 R8, R172.reuse, R178, R8 ;  /* 0x000000b2ac08723c */ /* 0x040fe20000001808 */
[----:B------:R-:W-:Y:S07]  /*17770*/  LDSM.16.M88.4 R176, [R213+0xf080] ;  /* 0x00f08000d5b0783b */ /* 0x000fee0000000200 */
[C---:B-1----:R-:W-:Y:S08]  /*17780*/  HMMA.16816.F32 R12, R172.reuse, R152, R12 ;  /* 0x00000098ac0c723c */ /* 0x042ff0000000180c */
[----:B------:R-:W-:Y:S01]  /*17790*/  HMMA.16816.F32 R16, R172, R154, R16 ;  /* 0x0000009aac10723c */ /* 0x000fe20000001810 */
[----:B------:R-:W1:Y:S05]  /*177a0*/  LDSM.16.M88.4 R152, [R202+0x2800] ;  /* 0x00280000ca98783b */ /* 0x000e6a0000000200 */
[----:B------:R-:W3:Y:S02]  /*177b0*/  LDSM.16.M88.4 R172, [R214+0x1c080] ;  /* 0x01c08000d6ac783b */ /* 0x000ee40000000200 */
[C---:B----4-:R-:W-:Y:S08]  /*177c0*/  HMMA.16816.F32 R4, R156.reuse, R160, R4 ;  /* 0x000000a09c04723c */ /* 0x050ff00000001804 */
[C---:B------:R-:W-:Y:S01]  /*177d0*/  HMMA.16816.F32 R8, R156.reuse, R162, R8 ;  /* 0x000000a29c08723c */ /* 0x040fe20000001808 */
[----:B------:R-:W-:Y:S07]  /*177e0*/  LDSM.16.M88.4 R160, [R197] ;  /* 0x00000000c5a0783b */ /* 0x000fee0000000200 */
[C---:B--2---:R-:W-:Y:S08]  /*177f0*/  HMMA.16816.F32 R12, R156.reuse, R148, R12 ;  /* 0x000000949c0c723c */ /* 0x044ff0000000180c */
[----:B------:R-:W-:Y:S01]  /*17800*/  HMMA.16816.F32 R16, R156, R150, R16 ;  /* 0x000000969c10723c */ /* 0x000fe20000001810 */
[----:B------:R-:W2:Y:S05]  /*17810*/  LDSM.16.M88.4 R148, [R213+0xf880] ;  /* 0x00f88000d594783b */ /* 0x000eaa0000000200 */
[----:B------:R-:W4:Y:S02]  /*17820*/  LDSM.16.M88.4 R156, [R210+0x1c080] ;  /* 0x01c08000d29c783b */ /* 0x000f240000000200 */
[C---:B-----5:R-:W-:Y:S08]  /*17830*/  HMMA.16816.F32 R4, R164.reuse, R168, R4 ;  /* 0x000000a8a404723c */ /* 0x060ff00000001804 */
[C---:B------:R-:W-:Y:S01]  /*17840*/  HMMA.16816.F32 R8, R164.reuse, R170, R8 ;  /* 0x000000aaa408723c */ /* 0x040fe20000001808 */
[----:B------:R-:W-:Y:S07]  /*17850*/  LDSM.16.M88.4 R168, [R208+0xf080] ;  /* 0x00f08000d0a8783b */ /* 0x000fee0000000200 */
[C---:B-1----:R-:W-:Y:S08]  /*17860*/  HMMA.16816.F32 R12, R164.reuse, R152, R12 ;  /* 0x00000098a40c723c */ /* 0x042ff0000000180c */
[----:B------:R-:W-:Y:S01]  /*17870*/  HMMA.16816.F32 R16, R164, R154, R16 ;  /* 0x0000009aa410723c */ /* 0x000fe20000001810 */
[----:B------:R-:W1:Y:S05]  /*17880*/  LDSM.16.M88.4 R152, [R196] ;  /* 0x00000000c498783b */ /* 0x000e6a0000000200 */
[----:B------:R-:W5:Y:S02]  /*17890*/  LDSM.16.M88.4 R164, [R209+0x1c080] ;  /* 0x01c08000d1a4783b */ /* 0x000f640000000200 */
[C---:B---3--:R-:W-:Y:S08]  /*178a0*/  HMMA.16816.F32 R4, R172.reuse, R176, R4 ;  /* 0x000000b0ac04723c */ /* 0x048ff00000001804 */
[C---:B------:R-:W-:Y:S01]  /*178b0*/  HMMA.16816.F32 R8, R172.reuse, R178, R8 ;  /* 0x000000b2ac08723c */ /* 0x040fe20000001808 */
[----:B------:R-:W-:Y:S07]  /*178c0*/  LDSM.16.M88.4 R176, [R202+0x3000] ;  /* 0x00300000cab0783b */ /* 0x000fee0000000200 */
[C---:B--2---:R-:W-:Y:S08]  /*178d0*/  HMMA.16816.F32 R12, R172.reuse, R148, R12 ;  /* 0x00000094ac0c723c */ /* 0x044ff0000000180c */
[----:B------:R-:W-:Y:S01]  /*178e0*/  HMMA.16816.F32 R16, R172, R150, R16 ;  /* 0x00000096ac10723c */ /* 0x000fe20000001810 */
[----:B------:R-:W2:Y:S05]  /*178f0*/  LDSM.16.M88.4 R148, [R208+0xf880] ;  /* 0x00f88000d094783b */ /* 0x000eaa0000000200 */
[----:B------:R-:W3:Y:S02]  /*17900*/  LDSM.16.M88.4 R172, [R207+0x1c080] ;  /* 0x01c08000cfac783b */ /* 0x000ee40000000200 */
[C---:B----4-:R-:W-:Y:S08]  /*17910*/  HMMA.16816.F32 R4, R156.reuse, R160, R4 ;  /* 0x000000a09c04723c */ /* 0x050ff00000001804 */
[C---:B------:R-:W-:Y:S08]  /*17920*/  HMMA.16816.F32 R8, R156.reuse, R162, R8 ;  /* 0x000000a29c08723c */ /* 0x040ff00000001808 */
[C---:B-1----:R-:W-:Y:S08]  /*17930*/  HMMA.16816.F32 R12, R156.reuse, R152, R12 ;  /* 0x000000989c0c723c */ /* 0x042ff0000000180c */
[----:B------:R-:W-:Y:S08]  /*17940*/  HMMA.16816.F32 R16, R156, R154, R16 ;  /* 0x0000009a9c10723c */ /* 0x000ff00000001810 */
[C---:B-----5:R-:W-:Y:S08]  /*17950*/  HMMA.16816.F32 R4, R164.reuse, R168, R4 ;  /* 0x000000a8a404723c */ /* 0x060ff00000001804 */
[C---:B------:R-:W-:Y:S08]  /*17960*/  HMMA.16816.F32 R8, R164.reuse, R170, R8 ;  /* 0x000000aaa408723c */ /* 0x040ff00000001808 */
[C---:B--2---:R-:W-:Y:S08]  /*17970*/  HMMA.16816.F32 R12, R164.reuse, R148, R12 ;  /* 0x00000094a40c723c */ /* 0x044ff0000000180c */
[----:B------:R-:W-:Y:S01]  /*17980*/  HMMA.16816.F32 R16, R164, R150, R16 ;  /* 0x00000096a410723c */ /* 0x000fe20000001810 */
[----:B------:R-:W1:Y:S01]  /*17990*/  LDSM.16.M88.4 R148, [R202+0x3800] ;  /* 0x00380000ca94783b */ /* 0x000e620000000200 */
[----:B------:R-:W-:Y:S04]  /*179a0*/  DEPBAR.LE SB0, 0x0 ;  /* 0x000080000000791a */ /* 0x000fe80000000000 */
[----:B------:R-:W-:Y:S02]  /*179b0*/  BAR.SYNC.DEFER_BLOCKING 0x0 ;  /* 0x0000000000007b1d */ /* 0x000fe40000010000 */
[C---:B---3--:R-:W-:Y:S08]  /*179c0*/  HMMA.16816.F32 R4, R172.reuse, R176, R4 ;  /* 0x000000b0ac04723c */ /* 0x048ff00000001804 */
        /* <DEDUP_REMOVED lines=14> */
[----:B------:R3:W4:Y:S06]  /*17ab0*/  MUFU.TANH R4, R154 ;  /* 0x0000009a00047308 */ /* 0x00072c0000002400 */
[----:B------:R-:W-:Y:S02]  /*17ac0*/  FMUL.FTZ R168, R12, c[0x0][0x320] ;  /* 0x0000c8000ca87a20 */ /* 0x000fe40000410000 */
[----:B------:R-:W-:Y:S02]  /*17ad0*/  FMUL.FTZ R13, R13, c[0x0][0x320] ;  /* 0x0000c8000d0d7a20 */ /* 0x000fe40000410000 */
[----:B------:R3:W1:Y:S01]  /*17ae0*/  MUFU.TANH R5, R153 ;  /* 0x0000009900057308 */ /* 0x0006620000002400 */
        /* <DEDUP_REMOVED lines=19> */
[----:B--2-4-:R-:W-:Y:S01]  /*17c20*/  IMAD.MOV.U32 R217, RZ, RZ, RZ ;  /* 0x000000ffffd97224 */ /* 0x014fe200078e00ff */
[----:B------:R-:W-:Y:S01]  /*17c30*/  ULEA UR4, UR10, UR16, 0x5 ;  /* 0x000000100a047291 */ /* 0x000fe2000f8e283f */
[----:B------:R-:W-:Y:S05]  /*17c40*/  ISETP.NE.AND P6, PT, R215, 0x1, PT ;  /* 0x00000001d700780c */ /* 0x000fea0003fc5270 */
[----:B------:R-:W-:Y:S05]  /*17c50*/  IMAD.U32 R11, RZ, RZ, UR4 ;  /* 0x00000004ff0b7e24 */ /* 0x000fea000f8e00ff */
[----:B------:R-:W-:Y:S05]  /*17c60*/  IADD3 R218, R11, -0x20, R216 ;  /* 0xffffffe00bda7810 */ /* 0x000fea0007ffe0d8 */
[----:B------:R-:W-:Y:S04]  /*17c70*/  @P6 IMAD.HI.U32 R11, R218, c[0x0][0x2bc], RZ ;  /* 0x0000af00da0b6a27 */ /* 0x000fe800078e00ff */
[----:B------:R-:W-:Y:S01]  /*17c80*/  IMAD.MOV.U32 R10, RZ, RZ, R218 ;  /* 0x000000ffff0a7224 */ /* 0x000fe200078e00da */
[----:B------:R-:W-:Y:S04]  /*17c90*/  @P6 SHF.R.U32.HI R10, RZ, c[0x0][0x2c0], R11 ;  /* 0x0000b000ff0a6a19 */ /* 0x000fe8000001160b */
[C---:B---3--:R-:W-:Y:S04]  /*17ca0*/  @!P2 IADD3 R14, P0, R10.reuse, UR18, RZ ;  /* 0x000000120a0eac10 */ /* 0x048fe8000ff1e0ff */
[----:B------:R-:W-:Y:S02]  /*17cb0*/  @!P2 LEA.HI.X.SX32 R11, R10, UR6, 0x1, P0 ;  /* 0x000000060a0bac11 */ /* 0x000fe400080f0eff */
[C---:B------:R-:W-:Y:S04]  /*17cc0*/  @!P2 LEA R12, P0, R14.reuse, c[0x0][0x2a0], 0x2 ;  /* 0x0000a8000e0caa11 */ /* 0x040fe800078010ff */
[----:B------:R-:W-:Y:S01]  /*17cd0*/  @!P2 LEA.HI.X R13, R14, c[0x0][0x2a4], R11, 0x2, P0 ;  /* 0x0000a9000e0daa11 */ /* 0x000fe200000f140b */
[----:B------:R-:W-:Y:S04]  /*17ce0*/  IMAD.MOV R11, RZ, RZ, -R10 ;  /* 0x000000ffff0b7224 */ /* 0x000fe800078e0a0a */
[----:B------:R2:W3:Y:S01]  /*17cf0*/  @!P2 LDG.E R217, [R12.64] ;  /* 0x000000180cd9a981 */ /* 0x0004e2000c1e1900 */
[----:B------:R-:W-:Y:S05]  /*17d00*/  IMAD R218, R11, c[0x0][0x2b8], R218 ;  /* 0x0000ae000bda7a24 */ /* 0x000fea00078e02da */
[----:B------:R-:W-:Y:S05]  /*17d10*/  SHF.R.S32.HI R11, RZ, 0x1f, R218 ;  /* 0x0000001fff0b7819 */ /* 0x000fea00000114da */
[----:B------:R-:W-:Y:S04]  /*17d20*/  IMAD R11, R11, c[0x0][0x1e0], RZ ;  /* 0x000078000b0b7a24 */ /* 0x000fe800078e02ff */
[C---:B------:R-:W-:Y:S02]  /*17d30*/  IMAD R11, R218.reuse, c[0x0][0x1e4], R11 ;  /* 0x00007900da0b7a24 */ /* 0x040fe400078e020b */
[----:B--2---:R-:W-:Y:S04]  /*17d40*/  IMAD.WIDE.U32 R12, R218, c[0x0][0x1e0], RZ ;  /* 0x00007800da0c7a25 */ /* 0x004fe800078e00ff */
[----:B------:R-:W-:Y:S01]  /*17d50*/  IMAD.IADD R13, R13, 0x1, R11 ;  /* 0x000000010d0d7824 */ /* 0x000fe200078e020b */
[----:B---3--:R-:W-:Y:S03]  /*17d60*/  SHF.R.S32.HI R10, RZ, 0x1f, R217 ;  /* 0x0000001fff0a7819 */ /* 0x008fe600000114d9 */
        /* <DEDUP_REMOVED lines=15> */
[C---:B------:R-:W-:Y:S04]  /*17e60*/  IADD3 R12, P0, R10.reuse, R227, RZ ;  /* 0x000000e30a0c7210 */ /* 0x040fe80007f1e0ff */
[----:B------:R2:W-:Y:S01]  /*17e70*/  LDGSTS.E.BYPASS.LTC128B.128 [R220+0xd080], [R14.64], !P1 ;  /* 0x0d0800000edc7fae */ /* 0x0005e2000c901d58 */
[C---:B------:R-:W-:Y:S01]  /*17e80*/  IMAD.X R13, R11.reuse, 0x1, R228, P0 ;  /* 0x000000010b0d7824 */ /* 0x040fe200000e06e4 */
[----:B------:R-:W-:Y:S04]  /*17e90*/  IADD3 R10, P0, R10, R231, RZ ;  /* 0x000000e70a0a7210 */ /* 0x000fe80007f1e0ff */
[----:B------:R2:W-:Y:S01]  /*17ea0*/  LDGSTS.E.BYPASS.LTC128B.128 [R220+0xe080], [R12.64], !P4 ;  /* 0x0e0800000cdc7fae */ /* 0x0005e2000e101d58 */
[----:B------:R-:W-:Y:S05]  /*17eb0*/  IMAD.X R11, R11, 0x1, R229, P0 ;  /* 0x000000010b0b7824 */ /* 0x000fea00000e06e5 */
[----:B------:R2:W-:Y:S03]  /*17ec0*/  LDGSTS.E.BYPASS.LTC128B.128 [R220+0xf080], [R10.64], !P3 ;  /* 0x0f0800000adc7fae */ /* 0x0005e6000d901d58 */
.L_x_485:
[----:B--2-4-:R-:W-:Y:S01]  /*17ed0*/  PLOP3.LUT P0, PT, PT, PT, UP3, 0x80, 0x0 ;  /* 0x000000000000781c */ /* 0x014fe20003f0f038 */
[----:B------:R-:W0:Y:S01]  /*17ee0*/  LDGDEPBAR ;  /* 0x00000000000079af */ /* 0x000e220000000000 */
[----:B---3--:R-:W-:Y:S01]  /*17ef0*/  IMAD.MOV.U32 R17, RZ, RZ, R221 ;  /* 0x000000ffff117224 */ /* 0x008fe200078e00dd */
[----:B------:R-:W-:Y:S01]  /*17f00*/  USHF.L.U32 UR4, UR10, 0x5, URZ ;  /* 0x000000050a047899 */ /* 0x000fe2000800063f */
[----:B------:R-:W-:Y:S05]  /*17f10*/  IMAD.U32 R13, RZ, RZ, UR20 ;  /* 0x00000014ff0d7e24 */ /* 0x000fea000f8e00ff */
[----:B------:R-:W-:Y:S04]  /*17f20*/  IMAD.U32 R11, RZ, RZ, UR4 ;  /* 0x00000004ff0b7e24 */ /* 0x000fe8000f8e00ff */
[----:B------:R-:W-:Y:S01]  /*17f30*/  @P0 IMAD.HI.U32 R10, R221, c[0x0][0x2c8], RZ ;  /* 0x0000b200dd0a0a27 */ /* 0x000fe200078e00ff */
[----:B------:R-:W-:Y:S11]  /*17f40*/  PLOP3.LUT P0, PT, PT, PT, UP3, 0x80, 0x0 ;  /* 0x000000000000781c */ /* 0x000ff60003f0f038 */
[----:B------:R-:W-:Y:S02]  /*17f50*/  @!UPT UIADD3 URZ, URZ, URZ, URZ ;  /* 0x0000003f3f3ff290 */ /* 0x000fe4000fffe03f */
[----:B------:R-:W-:Y:S02]  /*17f60*/  @P0 SHF.R.U32.HI R17, RZ, c[0x0][0x2cc], R10 ;  /* 0x0000b300ff110a19 */ /* 0x000fe4000001160a */
[----:B------:R-:W-:Y:S02]  /*17f70*/  PLOP3.LUT P0, PT, PT, PT, UP2, 0x40, 0x0 ;  /* 0x000000000000781c */ /* 0x000fe40003f0e828 */
[----:B------:R-:W-:Y:S01]  /*17f80*/  IADD3 R10, -R222, 0x1, -R11 ;  /* 0x00000001de0a7810 */ /* 0x000fe20007ffe90b */
[----:B------:R-:W2:Y:S03]  /*17f90*/  SHFL.IDX PT, R19, R17, RZ, 0x1c1f ;  /* 0x001c1fff11137589 */ /* 0x000ea600000e0000 */
        /* <DEDUP_REMOVED lines=20> */
.L_x_488:
[----:B------:R-:W-:Y:S04]  /*180e0*/  MOV R10, c[0x0][0x32c] ;  /* 0x0000cb00000a7a02 */ /* 0x000fe80000000f00 */
[----:B------:R-:W-:Y:S11]  /*180f0*/  ISETP.NE.AND P0, PT, R10, 0x1, PT ;  /* 0x000000010a00780c */ /* 0x000ff60003f05270 */
[----:B------:R-:W-:Y:S02]  /*18100*/  @!UPT UIADD3 URZ, URZ, URZ, URZ ;  /* 0x0000003f3f3ff290 */ /* 0x000fe4000fffe03f */
[----:B------:R-:W-:Y:S05]  /*18110*/  @P0 IMAD.HI.U32 R10, R12, c[0x0][0x330], RZ ;  /* 0x0000cc000c0a0a27 */ /* 0x000fea00078e00ff */
[----:B------:R-:W-:Y:S02]  /*18120*/  @P0 SHF.R.U32.HI R12, RZ, c[0x0][0x334], R10 ;  /* 0x0000cd00ff0c0a19 */ /* 0x000fe4000001160a */
.L_x_489:
[----:B------:R-:W-:Y:S05]  /*18130*/  BSYNC B0 ;  /* 0x0000000000007941 */ /* 0x000fea0003800000 */
.L_x_487:
[----:B------:R-:W-:Y:S04]  /*18140*/  IMAD R19, R12, c[0x0][0x32c], -R11 ;  /* 0x0000cb000c137a24 */ /* 0x000fe800078e0a0b */
[----:B------:R-:W-:Y:S05]  /*18150*/  IMAD.IADD R10, R19, 0x1, -R222 ;  /* 0x00000001130a7824 */ /* 0x000fea00078e0ade */
[----:B------:R-:W-:Y:S02]  /*18160*/  IADD3 R19, R10, c[0x0][0x32c], RZ ;  /* 0x0000cb000a137a10 */ /* 0x000fe40007ffe0ff */
[----:B------:R-:W-:Y:S02]  /*18170*/  IMNMX R15, R15, R10, !PT ;  /* 0x0000000a0f0f7217 */ /* 0x000fe40007800200 */
[----:B------:R-:W-:Y:S02]  /*18180*/  IMNMX R16, R16, R19, PT ;  /* 0x0000001310107217 */ /* 0x000fe40003800200 */
.L_x_486:
[----:B------:R-:W-:Y:S06]  /*18190*/  UISETP.GT.AND UP0, UPT, UR10, -0x1, UPT ;  /* 0xffffffff0a00788c */ /* 0x000fec000bf04270 */
[----:B------:R-:W-:Y:S04]  /*181a0*/  PLOP3.LUT P0, PT, PT, PT, UP0, 0x80, 0x0 ;  /* 0x000000000000781c */ /* 0x000fe80003f0f008 */
[C---:B------:R-:W-:Y:S04]  /*181b0*/  ISETP.GT.AND P0, PT, R15.reuse, RZ, P0 ;  /* 0x000000ff0f00720c */ /* 0x040fe80000704270 */
[----:B------:R-:W-:Y:S04]  /*181c0*/  ISETP.LT.OR P0, PT, R16, 0x1, P0 ;  /* 0x000000011000780c */ /* 0x000fe80000701670 */
[----:B------:R-:W-:Y:S02]  /*181d0*/  FSEL R12, R0, -INF , !P0 ;  /* 0xff800000000c7808 */ /* 0x000fe40004000000 */
[----:B------:R-:W-:Y:S04]  /*181e0*/  PLOP3.LUT P0, PT, PT, PT, UP0, 0x80, 0x0 ;  /* 0x000000000000781c */ /* 0x000fe80003f0f008 */
[C---:B------:R-:W-:Y:S04]  /*181f0*/  ISETP.GT.AND P0, PT, R15.reuse, 0x1, P0 ;  /* 0x000000010f00780c */ /* 0x040fe80000704270 */
[----:B------:R-:W-:Y:S04]  /*18200*/  ISETP.LT.OR P0, PT, R16, 0x2, P0 ;  /* 0x000000021000780c */ /* 0x000fe80000701670 */
[----:B-1----:R-:W-:Y:S02]  /*18210*/  FSEL R152, R152, -INF , !P0 ;  /* 0xff80000098987808 */ /* 0x002fe40004000000 */
[----:B------:R-:W-:Y:S04]  /*18220*/  PLOP3.LUT P0, PT, PT, PT, UP0, 0x80, 0x0 ;  /* 0x000000000000781c */ /* 0x000fe80003f0f008 */
        /* <DEDUP_REMOVED lines=10> */
[----:B------:R-:W-:Y:S01]  /*182d0*/  ISETP.LT.OR P0, PT, R16, 0x11, P0 ;  /* 0x000000111000780c */ /* 0x000fe20000701670 */
[--C-:B-1----:R-:W-:Y:S03]  /*182e0*/  IMAD.IADD R14, R14, 0x1, R7.reuse ;  /* 0x000000010e0e7824 */ /* 0x102fe600078e0207 */
[----:B------:R-:W-:Y:S01]  /*182f0*/  FSEL R168, R168, -INF , !P0 ;  /* 0xff800000a8a87808 */ /* 0x000fe20004000000 */
[----:B------:R-:W-:Y:S01]  /*18300*/  IMAD.IADD R0, R13, 0x1, R7 ;  /* 0x000000010d007824 */ /* 0x000fe200078e0207 */
        /* <DEDUP_REMOVED lines=29> */
.L_x_492:
[----:B------:R-:W-:Y:S04]  /*184e0*/  MOV R7, c[0x0][0x32c] ;  /* 0x0000cb0000077a02 */ /* 0x000fe80000000f00 */
[----:B------:R-:W-:Y:S11]  /*184f0*/  ISETP.NE.AND P0, PT, R7, 0x1, PT ;  /* 0x000000010700780c */ /* 0x000ff60003f05270 */
[----:B------:R-:W-:Y:S02]  /*18500*/  @!UPT UIADD3 URZ, URZ, URZ, URZ ;  /* 0x0000003f3f3ff290 */ /* 0x000fe4000fffe03f */
[----:B------:R-:W-:Y:S05]  /*18510*/  @P0 IMAD.HI.U32 R7, R16, c[0x0][0x330], RZ ;  /* 0x0000cc0010070a27 */ /* 0x000fea00078e00ff */
[----:B------:R-:W-:Y:S02]  /*18520*/  @P0 SHF.R.U32.HI R16, RZ, c[0x0][0x334], R7 ;  /* 0x0000cd00ff100a19 */ /* 0x000fe40000011607 */
.L_x_493:
[----:B------:R-:W-:Y:S05]  /*18530*/  BSYNC B0 ;  /* 0x0000000000007941 */ /* 0x000fea0003800000 */
.L_x_491:
[----:B------:R-:W-:Y:S04]  /*18540*/  IMAD R11, R16, c[0x0][0x32c], -R11 ;  /* 0x0000cb00100b7a24 */ /* 0x000fe800078e0a0b */
[----:B------:R-:W-:Y:S05]  /*18550*/  IMAD.IADD R11, R11, 0x1, -R222 ;  /* 0x000000010b0b7824 */ /* 0x000fea00078e0ade */
[----:B------:R-:W-:Y:S02]  /*18560*/  IADD3 R7, R11, c[0x0][0x32c], RZ ;  /* 0x0000cb000b077a10 */ /* 0x000fe40007ffe0ff */
[----:B------:R-:W-:Y:S02]  /*18570*/  IMNMX R0, R0, R11, !PT ;  /* 0x0000000b00007217 */ /* 0x000fe40007800200 */
[----:B------:R-:W-:Y:S02]  /*18580*/  IMNMX R14, R14, R7, PT ;  /* 0x000000070e0e7217 */ /* 0x000fe40003800200 */
.L_x_490:
[----:B------:R-:W-:Y:S01]  /*18590*/  PLOP3.LUT P0, PT, PT, PT, UP0, 0x80, 0x0 ;  /* 0x000000000000781c */ /* 0x000fe20003f0f008 */
[----:B------:R-:W-:Y:S03]  /*185a0*/  LDSM.16.MT88.4 R156, [R206+0x8080] ;  /* 0x00808000ce9c783b */ /* 0x000fe60000004200 */
[----:B------:R-:W-:Y:S04]  /*185b0*/  ISETP.GT.AND P0, PT, R0, RZ, P0 ;  /* 0x000000ff0000720c */ /* 0x000fe80000704270 */
[----:B------:R-:W-:Y:S01]  /*185c0*/  ISETP.LT.OR P0, PT, R14, 0x1, P0 ;  /* 0x000000010e00780c */ /* 0x000fe20000701670 */
[----:B------:R-:W-:Y:S03]  /*185d0*/  LDSM.16.MT88.4 R172, [R204+0x9880] ;  /* 0x00988000ccac783b */ /* 0x000fe60000004200 */
[----:B------:R-:W-:Y:S02]  /*185e0*/  FSEL R15, R4, -INF , !P0 ;  /* 0xff800000040f7808 */ /* 0x000fe40004000000 */
[----:B------:R-:W-:Y:S03]  /*185f0*/  PLOP3.LUT P0, PT, PT, PT, UP0, 0x80, 0x0 ;  /* 0x000000000000781c */ /* 0x000fe60003f0f008 */
[----:B------:R-:W-:Y:S01]  /*18600*/  LDSM.16.MT88.4 R176, [R211+0xa880] ;  /* 0x00a88000d3b0783b */ /* 0x000fe20000004200 */
[----:B------:R-:W-:Y:S04]  /*18610*/  ISETP.GT.AND P0, PT, R0, 0x1, P0 ;  /* 0x000000010000780c */ /* 0x000fe80000704270 */
[----:B------:R-:W-:Y:S03]  /*18620*/  ISETP.LT.OR P0, PT, R14, 0x2, P0 ;  /* 0x000000020e00780c */ /* 0x000fe60000701670 */
[----:B------:R-:W-:Y:S01]  /*18630*/  LDSM.16.MT88.4 R180, [R206+0xa880] ;  /* 0x00a88000ceb4783b */ /* 0x000fe20000004200 */
[----:B------:R-:W-:Y:S02]  /*18640*/  FSEL R13, R5, -INF , !P0 ;  /* 0xff800000050d7808 */ /* 0x000fe40004000000 */
[----:B------:R-:W-:Y:S02]  /*18650*/  PLOP3.LUT P0, PT, PT, PT, UP0, 0x80, 0x0 ;  /* 0x000000000000781c */ /* 0x000fe40003f0f008 */
[----:B------:R-:W-:Y:S02]  /*18660*/  FMNMX.FTZ R5, R12, R3, !PT ;  /* 0x000000030c057209 */ /* 0x000fe40007810000 */
[----:B------:R-:W-:Y:S01]  /*18670*/  ISETP.GT.AND P0, PT, R0, 0x8, P0 ;  /* 0x000000080000780c */ /* 0x000fe20000704270 */
[----:B------:R-:W-:Y:S01]  /*18680*/  LDSM.16.MT88.4 R184, [R204+0xa880] ;  /* 0x00a88000ccb8783b */ /* 0x000fe20000004200 */
[----:B------:R-:W-:Y:S02]  /*18690*/  FMNMX.FTZ R5, R152, R5, !PT ;  /* 0x0000000598057209 */ /* 0x000fe40007810000 */
[----:B------:R-:W-:Y:S02]  /*186a0*/  ISETP.LT.OR P0, PT, R14, 0x9, P0 ;  /* 0x000000090e00780c */ /* 0x000fe40000701670 */
[----:B------:R-:W-:Y:S02]  /*186b0*/  FMNMX.FTZ R5, R10, R5, !PT ;  /* 0x000000050a057209 */ /* 0x000fe40007810000 */
[----:B------:R-:W-:Y:S01]  /*186c0*/  FSEL R11, R6, -INF , !P0 ;  /* 0xff800000060b7808 */ /* 0x000fe20004000000 */
[----:B------:R-:W-:Y:S01]  /*186d0*/  LDSM.16.MT88.4 R188, [R211+0xb880] ;  /* 0x00b88000d3bc783b */ /* 0x000fe20000004200 */
[----:B------:R-:W-:Y:S02]  /*186e0*/  PLOP3.LUT P0, PT, PT, PT, UP0, 0x80, 0x0 ;  /* 0x000000000000781c */ /* 0x000fe40003f0f008 */
[----:B------:R-:W-:Y:S02]  /*186f0*/  FMNMX.FTZ R5, R8, R5, !PT ;  /* 0x0000000508057209 */ /* 0x000fe40007810000 */
[----:B------:R-:W-:Y:S02]  /*18700*/  ISETP.GT.AND P0, PT, R0, 0x9, P0 ;  /* 0x000000090000780c */ /* 0x000fe40000704270 */
[----:B------:R-:W-:Y:S01]  /*18710*/  FMNMX.FTZ R5, R168, R5, !PT ;  /* 0x00000005a8057209 */ /* 0x000fe20007810000 */
[----:B------:R-:W-:Y:S01]  /*18720*/  LDSM.16.MT88.4 R192, [R206+0xb880] ;  /* 0x00b88000cec0783b */ /* 0x000fe20000004200 */
[----:B------:R-:W-:Y:S02]  /*18730*/  ISETP.LT.OR P0, PT, R14, 0xa, P0 ;  /* 0x0000000a0e00780c */ /* 0x000fe40000701670 */
[----:B------:R-:W-:Y:S02]  /*18740*/  FMNMX.FTZ R5, R166, R5, !PT ;  /* 0x00000005a6057209 */ /* 0x000fe40007810000 */
        /* <DEDUP_REMOVED lines=11> */
[----:B------:R-:W-:Y:S02]  /*18800*/  ISETP.GT.AND P0, PT, R0, 0x11, P0 ;  /* 0x000000110000780c */ /* 0x000fe40000704270 */
[----:B------:R-:W-:Y:S02]  /*18810*/  FMNMX.FTZ R6, R11, R6, !PT ;  /* 0x000000060b067209 */ /* 0x000fe40007810000 */
[----:B------:R-:W-:Y:S02]  /*18820*/  ISETP.LT.OR P0, PT, R14, 0x12, P0 ;  /* 0x000000120e00780c */ /* 0x000fe40000701670 */
[----:B------:R-:W-:Y:S02]  /*18830*/  FMNMX.FTZ R16, R9, R6, !PT ;  /* 0x0000000609107209 */ /* 0x000fe40007810000 */
[----:B------:R-:W-:Y:S02]  /*18840*/  FSEL R163, R163, -INF , !P0 ;  /* 0xff800000a3a37808 */ /* 0x000fe40004000000 */
[----:B------:R-:W-:Y:S04]  /*18850*/  PLOP3.LUT P0, PT, PT, PT, UP0, 0x80, 0x0 ;  /* 0x000000000000781c */ /* 0x000fe80003f0f008 */
[----:B------:R-:W-:Y:S02]  /*18860*/  ISETP.GT.AND P0, PT, R0, 0x18, P0 ;  /* 0x000000180000780c */ /* 0x000fe40000704270 */
[----:B-1----:R-:W-:Y:S02]  /*18870*/  FMNMX.FTZ R6, R4, R5, !PT ;  /* 0x0000000504067209 */ /* 0x002fe40007810000 */
[----:B------:R-:W-:Y:S03]  /*18880*/  ISETP.LT.OR P0, PT, R14, 0x19, P0 ;  /* 0x000000190e00780c */ /* 0x000fe60000701670 */
[----:B------:R-:W1:Y:S01]  /*18890*/  SHFL.BFLY PT, R17, R6, 0x1, 0x1f ;  /* 0x0c201f0006117f89 */ /* 0x000e6200000e0000 */
[----:B------:R-:W-:Y:S02]  /*188a0*/  FSEL R161, R161, -INF , !P0 ;  /* 0xff800000a1a17808 */ /* 0x000fe40004000000 */
[----:B------:R-:W-:Y:S01]  /*188b0*/  PLOP3.LUT P0, PT, PT, PT, UP0, 0x80, 0x0 ;  /* 0x000000000000781c */ /* 0x000fe20003f0f008 */
[----:B------:R-:W-:Y:S02]  /*188c0*/  UISETP.GT.AND UP0, UPT, UR10, UR8, UPT ;  /* 0x000000080a00728c */ /* 0x000fe4000bf04270 */
[----:B------:R-:W-:Y:S01]  /*188d0*/  UIADD3 UR10, UR10, -0x1, URZ ;  /* 0xffffffff0a0a7890 */ /* 0x000fe2000fffe03f */
[----:B------:R-:W-:Y:S02]  /*188e0*/  ISETP.GT.AND P0, PT, R0, 0x19, P0 ;  /* 0x000000190000780c */ /* 0x000fe40000704270 */
[----:B------:R-:W-:Y:S02]  /*188f0*/  FMNMX.FTZ R0, R165, R16, !PT ;  /* 0x00000010a5007209 */ /* 0x000fe40007810000 */
[----:B------:R-:W-:Y:S02]  /*18900*/  ISETP.LT.OR P0, PT, R14, 0x1a, P0 ;  /* 0x0000001a0e00780c */ /* 0x000fe40000701670 */
[----:B------:R-:W-:Y:S02]  /*18910*/  FMNMX.FTZ R0, R163, R0, !PT ;  /* 0x00000000a3007209 */ /* 0x000fe40007810000 */
[----:B------:R-:W-:Y:S02]  /*18920*/  FSEL R149, R149, -INF , !P0 ;  /* 0xff80000095957808 */ /* 0x000fe40004000000 */
[----:B------:R-:W-:Y:S04]  /*18930*/  FMNMX.FTZ R0, R161, R0, !PT ;  /* 0x00000000a1007209 */ /* 0x000fe80007810000 */
[----:B------:R-:W-:Y:S02]  /*18940*/  FMNMX.FTZ R4, R149, R0, !PT ;  /* 0x0000000095047209 */ /* 0x000fe40007810000 */
[----:B-1----:R-:W-:Y:S03]  /*18950*/  FMNMX.FTZ R0, R6, R17, !PT ;  /* 0x0000001106007209 */ /* 0x002fe60007810000 */
        /* <DEDUP_REMOVED lines=9> */
[--C-:B------:R-:W-:Y:S02]  /*189f0*/  FFMA.FTZ R239, R168, c[0x0][0x2d0], -R167.reuse ;  /* 0x0000b400a8ef7a23 */ /* 0x100fe400000108a7 */
[----:B------:R-:W-:Y:S01]  /*18a00*/  LDSM.16.MT88.4 R168, [R206+0x9880] ;  /* 0x00988000cea8783b */ /* 0x000fe20000004200 */
[----:B-1----:R-:W-:Y:S01]  /*18a10*/  FMNMX.FTZ R5, R4, R7, !PT ;  /* 0x0000000704057209 */ /* 0x002fe20007810000 */
[--C-:B------:R-:W-:Y:S01]  /*18a20*/  FFMA.FTZ R240, R166, c[0x0][0x2d0], -R167.reuse ;  /* 0x0000b400a6f07a23 */ /* 0x100fe200000108a7 */
[----:B------:R-:W-:Y:S01]  /*18a30*/  FSEL R4, R0, RZ, P0 ;  /* 0x000000ff00047208 */ /* 0x000fe20000000000 */
[--C-:B------:R-:W-:Y:S02]  /*18a40*/  FFMA.FTZ R241, R164, c[0x0][0x2d0], -R167.reuse ;  /* 0x0000b400a4f17a23 */ /* 0x100fe400000108a7 */
[----:B------:R-:W-:Y:S01]  /*18a50*/  FFMA.FTZ R167, R162, c[0x0][0x2d0], -R167 ;  /* 0x0000b400a2a77a23 */ /* 0x000fe200000108a7 */
[----:B------:R-:W1:Y:S01]  /*18a60*/  MUFU.EX2 R151, R151 ;  /* 0x0000009700977308 */ /* 0x000e620000000800 */
[----:B------:R-:W2:Y:S01]  /*18a70*/  SHFL.BFLY PT, R148, R5, 0x1, 0x1f ;  /* 0x0c201f0005947f89 */ /* 0x000ea200000e0000 */
[----:B------:R-:W-:Y:S04]  /*18a80*/  FADD.FTZ R4, -R4, R3 ;  /* 0x0000000304047221 */ /* 0x000fe80000010100 */
[----:B------:R-:W-:Y:S04]  /*18a90*/  FMUL.FTZ R3, R4, c[0x0][0x2d0] ;  /* 0x0000b40004037a20 */ /* 0x000fe80000410000 */
[----:B------:R-:W-:Y:S10]  /*18aa0*/  MUFU.EX2 R150, R150 ;  /* 0x0000009600967308 */ /* 0x000ff40000000800 */
[----:B------:R-:W3:Y:S01]  /*18ab0*/  MUFU.EX2 R3, R3 ;  /* 0x0000000300037308 */ /* 0x000ee20000000800 */
[----:B-1----:R-:W-:Y:S02]  /*18ac0*/  F2FP.PACK_AB R152, R151, R234 ;  /* 0x000000ea9798723e */ /* 0x002fe400000000ff */
[----:B--2---:R-:W-:Y:S04]  /*18ad0*/  FMNMX.FTZ R148, R148, R5, !PT ;  /* 0x0000000594947209 */ /* 0x004fe80007810000 */
[C---:B------:R-:W-:Y:S01]  /*18ae0*/  FSETP.NEU.FTZ.AND P0, PT, R148.reuse, -INF , PT ;  /* 0xff8000009400780b */ /* 0x040fe20003f1d000 */
[C---:B------:R-:W-:Y:S02]  /*18af0*/  FMUL.FTZ R160, R148.reuse, c[0x0][0x2d0] ;  /* 0x0000b40094a07a20 */ /* 0x040fe40000410000 */
[----:B------:R-:W1:Y:S01]  /*18b00*/  MUFU.EX2 R233, R233 ;  /* 0x000000e900e97308 */ /* 0x000e620000000800 */
[----:B------:R-:W-:Y:S02]  /*18b10*/  FSEL R5, R148, RZ, P0 ;  /* 0x000000ff94057208 */ /* 0x000fe40000000000 */
[----:B------:R-:W-:Y:S02]  /*18b20*/  FSEL R160, R160, RZ, P0 ;  /* 0x000000ffa0a07208 */ /* 0x000fe40000000000 */
[----:B------:R-:W-:Y:S01]  /*18b30*/  PLOP3.LUT P0, PT, PT, PT, UP0, 0x80, 0x0 ;  /* 0x000000000000781c */ /* 0x000fe20003f0f008 */
[----:B------:R-:W-:Y:S02]  /*18b40*/  FADD.FTZ R5, -R5, R2 ;  /* 0x0000000205057221 */ /* 0x000fe40000010100 */
[--C-:B------:R-:W-:Y:S02]  /*18b50*/  FFMA.FTZ R238, R15, c[0x0][0x2d0], -R160.reuse ;  /* 0x0000b4000fee7a23 */ /* 0x100fe400000108a0 */
[----:B------:R2:W-:Y:S01]  /*18b60*/  MUFU.EX2 R242, R167 ;  /* 0x000000a700f27308 */ /* 0x0005e20000000800 */
[--C-:B------:R-:W-:Y:S02]  /*18b70*/  FFMA.FTZ R237, R13, c[0x0][0x2d0], -R160.reuse ;  /* 0x0000b4000ded7a23 */ /* 0x100fe400000108a0 */
[----:B------:R-:W4:Y:S01]  /*18b80*/  LDSM.16.MT88.4 R12, [R211+0x8080] ;  /* 0x00808000d30c783b */ /* 0x000f220000004200 */
[--C-:B------:R-:W-:Y:S02]  /*18b90*/  FFMA.FTZ R236, R11, c[0x0][0x2d0], -R160.reuse ;  /* 0x0000b4000bec7a23 */ /* 0x100fe400000108a0 */
[--C-:B------:R-:W-:Y:S02]  /*18ba0*/  FFMA.FTZ R235, R9, c[0x0][0x2d0], -R160.reuse ;  /* 0x0000b40009eb7a23 */ /* 0x100fe400000108a0 */
[----:B------:R-:W-:Y:S02]  /*18bb0*/  FMUL.FTZ R2, R5, c[0x0][0x2d0] ;  /* 0x0000b40005027a20 */ /* 0x000fe40000410000 */
[----:B------:R-:W-:Y:S01]  /*18bc0*/  MUFU.EX2 R238, R238 ;  /* 0x000000ee00ee7308 */ /* 0x000fe20000000800 */
[C---:B---3--:R-:W-:Y:S02]  /*18bd0*/  FMUL.FTZ R4, R3.reuse, R144 ;  /* 0x0000009003047220 */ /* 0x048fe40000410000 */
[----:B------:R-:W-:Y:S01]  /*18be0*/  FMUL.FTZ R5, R3, R145 ;  /* 0x0000009103057220 */ /* 0x000fe20000410000 */
[----:B-1----:R-:W-:Y:S01]  /*18bf0*/  F2FP.PACK_AB R154, R233, R150 ;  /* 0x00000096e99a723e */ /* 0x002fe200000000ff */
[C---:B------:R-:W-:Y:S02]  /*18c00*/  FMUL.FTZ R8, R3.reuse, R140 ;  /* 0x0000008c03087220 */ /* 0x040fe40000410000 */
[C---:B------:R-:W-:Y:S02]  /*18c10*/  FMUL.FTZ R9, R3.reuse, R141 ;  /* 0x0000008d03097220 */ /* 0x040fe40000410000 */
[C---:B------:R-:W-:Y:S01]  /*18c20*/  FMUL.FTZ R16, R3.reuse, R132 ;  /* 0x0000008403107220 */ /* 0x040fe20000410000 */
[----:B------:R-:W1:Y:S01]  /*18c30*/  MUFU.EX2 R2, R2 ;  /* 0x0000000200027308 */ /* 0x000e620000000800 */
[----:B------:R-:W-:Y:S02]  /*18c40*/  FMUL.FTZ R17, R3, R133 ;  /* 0x0000008503117220 */ /* 0x000fe40000410000 */
[--C-:B------:R-:W-:Y:S02]  /*18c50*/  FFMA.FTZ R243, R165, c[0x0][0x2d0], -R160.reuse ;  /* 0x0000b400a5f37a23 */ /* 0x100fe400000108a0 */
[----:B--2---:R-:W-:Y:S01]  /*18c60*/  LDSM.16.MT88.4 R164, [R204+0x8880] ;  /* 0x00888000cca4783b */ /* 0x004fe20000004200 */
[--C-:B------:R-:W-:Y:S02]  /*18c70*/  FFMA.FTZ R244, R163, c[0x0][0x2d0], -R160.reuse ;  /* 0x0000b400a3f47a23 */ /* 0x100fe400000108a0 */
[--C-:B------:R-:W-:Y:S02]  /*18c80*/  FFMA.FTZ R245, R161, c[0x0][0x2d0], -R160.reuse ;  /* 0x0000b400a1f57a23 */ /* 0x100fe400000108a0 */
[----:B------:R-:W2:Y:S01]  /*18c90*/  MUFU.EX2 R237, R237 ;  /* 0x000000ed00ed7308 */ /* 0x000ea20000000800 */
[----:B------:R-:W-:Y:S02]  /*18ca0*/  FFMA.FTZ R160, R149, c[0x0][0x2d0], -R160 ;  /* 0x0000b40095a07a23 */ /* 0x000fe400000108a0 */
[C---:B------:R-:W-:Y:S02]  /*18cb0*/  FMUL.FTZ R28, R3.reuse, R28 ;  /* 0x0000001c031c7220 */ /* 0x040fe40000410000 */
[C---:B------:R-:W-:Y:S02]  /*18cc0*/  FMUL.FTZ R29, R3.reuse, R29 ;  /* 0x0000001d031d7220 */ /* 0x040fe40000410000 */
[C---:B------:R-:W-:Y:S02]  /*18cd0*/  FMUL.FTZ R32, R3.reuse, R32 ;  /* 0x0000002003207220 */ /* 0x040fe40000410000 */
[C---:B------:R-:W-:Y:S01]  /*18ce0*/  FMUL.FTZ R33, R3.reuse, R33 ;  /* 0x0000002103217220 */ /* 0x040fe20000410000 */
[----:B------:R-:W-:Y:S01]  /*18cf0*/  MUFU.EX2 R236, R236 ;  /* 0x000000ec00ec7308 */ /* 0x000fe20000000800 */
[C---:B------:R-:W-:Y:S02]  /*18d00*/  FMUL.FTZ R36, R3.reuse, R36 ;  /* 0x0000002403247220 */ /* 0x040fe40000410000 */
[----:B------:R-:W-:Y:S02]  /*18d10*/  FMUL.FTZ R37, R3, R37 ;  /* 0x0000002503257220 */ /* 0x000fe40000410000 */
[C---:B-1----:R-:W-:Y:S02]  /*18d20*/  FMUL.FTZ R6, R2.reuse, R146 ;  /* 0x0000009202067220 */ /* 0x042fe40000410000 */
[C---:B------:R-:W-:Y:S02]  /*18d30*/  FMUL.FTZ R7, R2.reuse, R147 ;  /* 0x0000009302077220 */ /* 0x040fe40000410000 */
[----:B------:R-:W1:Y:S01]  /*18d40*/  LDSM.16.MT88.4 R144, [R205+0x8080] ;  /* 0x00808000cd90783b */ /* 0x000e620000004200 */
[----:B------:R-:W3:Y:S01]  /*18d50*/  MUFU.EX2 R235, R235 ;  /* 0x000000eb00eb7308 */ /* 0x000ee20000000800 */
[C---:B------:R-:W-:Y:S02]  /*18d60*/  FMUL.FTZ R10, R2.reuse, R142 ;  /* 0x0000008e020a7220 */ /* 0x040fe40000410000 */
[C---:B------:R-:W-:Y:S01]  /*18d70*/  FMUL.FTZ R11, R2.reuse, R143 ;  /* 0x0000008f020b7220 */ /* 0x040fe20000410000 */
        /* <DEDUP_REMOVED lines=15> */
[----:B---3--:R-:W-:Y:S01]  /*18e70*/  F2FP.PACK_AB R155, R235, R236 ;  /* 0x000000eceb9b723e */ /* 0x008fe200000000ff */
[C---:B------:R-:W-:Y:S02]  /*18e80*/  FMUL.FTZ R42, R2.reuse, R42 ;  /* 0x0000002a022a7220 */ /* 0x040fe40000410000 */
[C---:B------:R-:W-:Y:S02]  /*18e90*/  FMUL.FTZ R43, R2.reuse, R43 ;  /* 0x0000002b022b7220 */ /* 0x040fe40000410000 */
[C---:B------:R-:W-:Y:S01]  /*18ea0*/  FMUL.FTZ R44, R3.reuse, R44 ;  /* 0x0000002c032c7220 */ /* 0x040fe20000410000 */
[----:B------:R-:W3:Y:S01]  /*18eb0*/  MUFU.EX2 R240, R240 ;  /* 0x000000f000f07308 */ /* 0x000ee20000000800 */
[C---:B----4-:R-:W-:Y:S01]  /*18ec0*/  HMMA.16816.F32 R4, R152.reuse, R12, R4 ;  /* 0x0000000c9804723c */ /* 0x050fe20000001804 */
        /* <DEDUP_REMOVED lines=37> */
[C---:B----4-:R-:W-:Y:S04]  /*19120*/  HMMA.16816.F32 R28, R152.reuse, R136, R28 ;  /* 0x00000088981c723c */ /* 0x050fe8000000181c */
        /* <DEDUP_REMOVED lines=10> */
[----:B------:R-:W4:Y:S03]  /*191d0*/  LDSM.16.MT88.4 R132, [R204+0x9080] ;  /* 0x00908000cc84783b */ /* 0x000f260000004200 */
        /* <DEDUP_REMOVED lines=18> */
[C---:B----4-:R-:W-:Y:S04]  /*19300*/  HMMA.16816.F32 R60, R152.reuse, R132, R60 ;  /* 0x00000084983c723c */ /* 0x050fe8000000183c */
[C---:B------:R-:W-:Y:S02]  /*19310*/  FMUL.FTZ R76, R3.reuse, R76 ;  /* 0x0000004c034c7220 */ /* 0x040fe40000410000 */
[C---:B------:R-:W-:Y:S02]  /*19320*/  FMUL.FTZ R77, R3.reuse, R77 ;  /* 0x0000004d034d7220 */ /* 0x040fe40000410000 */
[C---:B------:R-:W-:Y:S01]  /*19330*/  HMMA.16816.F32 R64, R152.reuse, R134, R64 ;  /* 0x000000869840723c */ /* 0x040fe20000001840 */
[----:B------:R-:W4:Y:S03]  /*19340*/  LDSM.16.MT88.4 R132, [R205+0xa080] ;  /* 0x00a08000cd84783b */ /* 0x000f260000004200 */
        /* <DEDUP_REMOVED lines=21> */
[C---:B------:R-:W-:Y:S04]  /*194a0*/  FMUL.FTZ R92, R3.reuse, R92 ;  /* 0x0000005c035c7220 */ /* 0x040fe80000410000 */
[C---:B------:R-:W-:Y:S01]  /*194b0*/  FMUL.FTZ R93, R3.reuse, R93 ;  /* 0x0000005d035d7220 */ /* 0x040fe20000410000 */
[C---:B------:R-:W-:Y:S01]  /*194c0*/  HMMA.16816.F32 R88, R152.reuse, R134, R88 ;  /* 0x000000869858723c */ /* 0x040fe20000001858 */
[----:B------:R-:W4:Y:S02]  /*194d0*/  LDSM.16.MT88.4 R132, [R206+0xb080] ;  /* 0x00b08000ce84783b */ /* 0x000f240000004200 */
        /* <DEDUP_REMOVED lines=26> */
[C---:B----4-:R-:W-:Y:S03]  /*19680*/  HMMA.16816.F32 R108, R152.reuse, R132, R108 ;  /* 0x00000084986c723c */ /* 0x050fe6000000186c */
[C---:B------:R-:W-:Y:S02]  /*19690*/  FMUL.FTZ R114, R2.reuse, R114 ;  /* 0x0000007202727220 */ /* 0x040fe40000410000 */
[C---:B------:R-:W-:Y:S02]  /*196a0*/  FMUL.FTZ R115, R2.reuse, R115 ;  /* 0x0000007302737220 */ /* 0x040fe40000410000 */
[C---:B------:R-:W-:Y:S02]  /*196b0*/  FMUL.FTZ R116, R3.reuse, R116 ;  /* 0x0000007403747220 */ /* 0x040fe40000410000 */
[C---:B------:R-:W-:Y:S03]  /*196c0*/  FMUL.FTZ R117, R3.reuse, R117 ;  /* 0x0000007503757220 */ /* 0x040fe60000410000 */
        /* <DEDUP_REMOVED lines=19> */
[----:B------:R-:W-:Y:S01]  /*19800*/  FFMA.FTZ R234, R3, R224, R234 ;  /* 0x000000e003ea7223 */ /* 0x000fe200000100ea */
[----:B------:R-:W-:Y:S01]  /*19810*/  MOV R3, R0 ;  /* 0x0000000000037202 */ /* 0x000fe20000000f00 */
[----:B------:R-:W-:Y:S03]  /*19820*/  FFMA.FTZ R238, R2, R223, R238 ;  /* 0x000000df02ee7223 */ /* 0x000fe600000100ee */
[----:B------:R-:W-:Y:S03]  /*19830*/  HMMA.16816.F32 R128, R152, R138, R128 ;  /* 0x0000008a9880723c */ /* 0x000fe60000001880 */
[----:B------:R-:W-:Y:S02]  /*19840*/  FADD.FTZ R151, R151, R234 ;  /* 0x000000ea97977221 */ /* 0x000fe40000010000 */
[----:B------:R-:W-:Y:S02]  /*19850*/  FADD.FTZ R237, R237, R238 ;  /* 0x000000eeeded7221 */ /* 0x000fe40000010000 */
[----:B---3--:R-:W-:Y:S01]  /*19860*/  F2FP.PACK_AB R152, R240, R239 ;  /* 0x000000eff098723e */ /* 0x008fe200000000ff */
        /* <DEDUP_REMOVED lines=8> */
[C---:B----4-:R-:W-:Y:S01]  /*198f0*/  HMMA.16816.F32 R144, R152.reuse, R132, R4 ;  /* 0x000000849890723c */ /* 0x050fe20000001804 */
        /* <DEDUP_REMOVED lines=45> */
.L_x_484:
[----:B------:R-:W1:Y:S01]  /*19bd0*/  SHFL.BFLY PT, R3, R224, 0x2, 0x1f ;  /* 0x0c401f00e0037f89 */ /* 0x000e6200000e0000 */
[----:B------:R-:W-:-:S02]  /*19be0*/  MOV R4, RZ ;  /* 0x000000ff00047202 */ /* 0x000fc40000000f00 */
[----:B------:R-:W-:Y:S01]  /*19bf0*/  MOV R8, 0xff800000 ;  /* 0xff80000000087802 */ /* 0x000fe20000000f00 */
[----:B------:R-:W2:Y:S01]  /*19c00*/  SHFL.BFLY PT, R2, R223, 0x2, 0x1f ;  /* 0x0c401f00df027f89 */ /* 0x000ea200000e0000 */
[----:B------:R-:W-:Y:S01]  /*19c10*/  PLOP3.LUT P2, PT, PT, PT, PT, 0x8, 0x0 ;  /* 0x000000000000781c */ /* 0x000fe20003f4e170 */
[----:B-1----:R-:W-:Y:S01]  /*19c20*/  FADD.FTZ R6, R3, R224 ;  /* 0x000000e003067221 */ /* 0x002fe20000010000 */
[----:B------:R-:W-:Y:S01]  /*19c30*/  MOV R3, RZ ;  /* 0x000000ff00037202 */ /* 0x000fe20000000f00 */
        /* <DEDUP_REMOVED lines=148> */
.L_x_382:
        /* <DEDUP_REMOVED lines=178> */
[----:B------:R-:W4:Y:S02]  /*1b0a0*/  @P0 LDG.E R12, [R10.64] ;  /* 0x000000180a0c0981 */ /* 0x000f24000c1e1900 */
[----:B------:R-:W-:-:S03]  /*1b0b0*/  ULDC.64 UR4, c[0x0][0x508] ;  /* 0x0001420000047ab9 */ /* 0x000fc60000000a00 */
[----:B------:R-:W-:-:S05]  /*1b0c0*/  PLOP3.LUT P1, PT, PT, PT, UP0, 0x80, 0x0 ;  /* 0x000000000000781c */ /* 0x000fca0003f2f008 */
[----:B------:R-:W-:Y:S01]  /*1b0d0*/  @UP0 UIMAD.WIDE UR4, UR21, UR6, UR4 ;  /* 0x00000006150402a5 */ /* 0x000fe2000f8e0204 */
[----:B------:R-:W-:-:S05]  /*1b0e0*/  IMAD.MOV.U32 R4, RZ, RZ, c[0x0][0x388] ;  /* 0x0000e200ff047624 */ /* 0x000fca00078e00ff */
[----:B------:R-:W-:Y:S02]  /*1b0f0*/  IMAD.U32 R14, RZ, RZ, UR4 ;  /* 0x00000004ff0e7e24 */ /* 0x000fe4000f8e00ff */
[----:B--2---:R-:W-:-:S05]  /*1b100*/  IMAD.U32 R15, RZ, RZ, UR5 ;  /* 0x00000005ff0f7e24 */ /* 0x004fca000f8e00ff */
[----:B------:R3:W5:Y:S01]  /*1b110*/  @P1 LDG.E R4, [R14.64] ;  /* 0x000000180e041981 */ /* 0x000762000c1e1900 */
[----:B------:R-:W-:Y:S02]  /*1b120*/  UMOV UR18, URZ ;  /* 0x0000003f00127c82 */ /* 0x000fe40008000000 */
[----:B------:R-:W-:Y:S01]  /*1b130*/  UMOV UR19, URZ ;  /* 0x0000003f00137c82 */ /* 0x000fe20008000000 */
[----:B----4-:R-:W1:Y:S02]  /*1b140*/  @P0 R2UR UR5, R12 ;  /* 0x000000000c0503c2 */ /* 0x010e6400000e0000 */
[----:B-1----:R-:W-:Y:S02]  /*1b150*/  @UP1 USHF.R.S32.HI UR4, URZ, 0x1f, UR5 ;  /* 0x0000001f3f041899 */ /* 0x002fe40008011405 */
[----:B------:R-:W-:-:S05]  /*1b160*/  @UP1 UMOV UR18, UR5 ;  /* 0x0000000500121c82 */ /* 0x000fca0008000000 */
[----:B------:R-:W-:Y:S01]  /*1b170*/  @UP1 UMOV UR19, UR4 ;  /* 0x0000000400131c82 */ /* 0x000fe20008000000 */
[----:B------:R-:W-:Y:S05]  /*1b180*/  @P1 BRA `(.L_x_496) ;  /* 0x0000004000001947 */ /* 0x000fea0003800000 */
[----:B---3--:R-:W-:Y:S05]  /*1b190*/  @!P0 BRA `(.L_x_496) ;  /* 0x0000003000008947 */ /* 0x008fea0003800000 */
[----:B-----5:R-:W2:Y:S04]  /*1b1a0*/  LDG.E R4, [R10.64] ;  /* 0x000000180a047981 */ /* 0x020ea8000c1e1900 */
[----:B------:R-:W2:Y:S02]  /*1b1b0*/  LDG.E R3, [R10.64+0x4] ;  /* 0x000004180a037981 */ /* 0x000ea4000c1e1900 */
[----:B--2---:R-:W-:Y:S02]  /*1b1c0*/  IADD3 R4, -R4, R3, RZ ;  /* 0x0000000304047210 */ /* 0x004fe40007ffe1ff */
.L_x_496:
[----:B---3--:R-:W-:Y:S01]  /*1b1d0*/  SHF.R.S32.HI R3, RZ, 0x1f, R2 ;  /* 0x0000001fff037819 */ /* 0x008fe20000011402 */
[----:B------:R-:W1:Y:S01]  /*1b1e0*/  S2R R75, SR_CTAID.X ;  /* 0x00000000004b7919 */ /* 0x000e620000002500 */
[----:B------:R-:W-:Y:S01]  /*1b1f0*/  LOP3.LUT R11, R7, 0xffffffe0, RZ, 0xc0, !PT ;  /* 0xffffffe0070b7812 */ /* 0x000fe200078ec0ff */
[----:B------:R-:W-:Y:S01]  /*1b200*/  IMAD.MOV.U32 R10, RZ, RZ, c[0x0][0x4e8] ;  /* 0x00013a00ff0a7624 */ /* 0x000fe200078e00ff */
[----:B------:R-:W-:Y:S01]  /*1b210*/  LEA.HI R3, R3, R2, RZ, 0x3 ;  /* 0x0000000203037211 */ /* 0x000fe200078f18ff */
[----:B------:R-:W-:Y:S01]  /*1b220*/  ULDC.64 UR6, c[0x0][0x490] ;  /* 0x0001240000067ab9 */ /* 0x000fe20000000a00 */
[-C--:B------:R-:W-:Y:S01]  /*1b230*/  LEA.HI R16, R5, R0.reuse, RZ, 0x3 ;  /* 0x0000000005107211 */ /* 0x080fe200078f18ff */
[----:B------:R-:W-:Y:S01]  /*1b240*/  USHF.R.S32.HI UR12, URZ, 0x1f, UR21 ;  /* 0x0000001f3f0c7899 */ /* 0x000fe20008011415 */
[----:B------:R-:W-:Y:S01]  /*1b250*/  LOP3.LUT R7, R3, 0xffffff8, RZ, 0xc0, !PT ;  /* 0x0ffffff803077812 */ /* 0x000fe200078ec0ff */
[----:B------:R-:W-:Y:S01]  /*1b260*/  IMAD.IADD R3, R0, 0x1, -R11 ;  /* 0x0000000100037824 */ /* 0x000fe200078e0a0b */
        /* <DEDUP_REMOVED lines=91> */
[----:B------:R-:W-:-:S03]  /*1b820*/  IADD3 R21, R21, R22, RZ ;  /* 0x0000001615157210 */ /* 0x000fc60007ffe0ff */
[----:B-1----:R1:W-:Y:S01]  /*1b830*/  @!P1 ST.E [R12.64], R6 ;  /* 0x000000060c009985 */ /* 0x0023e2000c101918 */
[----:B--2---:R-:W-:-:S03]  /*1b840*/  IMAD.SHL.U32 R14, R5, 0x8, RZ ;  /* 0x00000008050e7824 */ /* 0x004fc600078e00ff */
[----:B---3--:R1:W-:Y:S01]  /*1b850*/  @!P0 ST.E [R10.64], R8 ;  /* 0x000000080a008985 */ /* 0x0083e2000c101918 */
[----:B------:R-:W-:Y:S01]  /*1b860*/  IMAD R5, R4, c[0x0][0x3d8], RZ ;  /* 0x0000f60004057a24 */ /* 0x000fe200078e02ff */
[----:B------:R-:W-:-:S03]  /*1b870*/  LOP3.LUT R14, R3, 0x7ffffe00, R14, 0xf8, !PT ;  /* 0x7ffffe00030e7812 */ /* 0x000fc600078ef80e */
[C---:B------:R-:W-:Y:S02]  /*1b880*/  IMAD R3, R18.reuse, c[0x0][0x3dc], R5 ;  /* 0x0000f70012037a24 */ /* 0x040fe400078e0205 */
[----:B------:R-:W-:-:S04]  /*1b890*/  IMAD.WIDE.U32 R18, R18, c[0x0][0x3d8], R20 ;  /* 0x0000f60012127a25 */ /* 0x000fc800078e0014 */
[----:B------:R-:W-:Y:S01]  /*1b8a0*/  IMAD.SHL.U32 R76, R14, 0x2, RZ ;  /* 0x000000020e4c7824 */ /* 0x000fe200078e00ff */
[----:B------:R-:W-:Y:S01]  /*1b8b0*/  LEA R74, P0, R18, c[0x0][0x380], 0x1 ;  /* 0x0000e000124a7a11 */ /* 0x000fe200078008ff */
[----:B------:R-:W-:-:S03]  /*1b8c0*/  IMAD.IADD R3, R19, 0x1, R3 ;  /* 0x0000000113037824 */ /* 0x000fc600078e0203 */
        /* <DEDUP_REMOVED lines=45> */
.L_x_498:
[----:B--234-:R-:W-:Y:S05]  /*1bba0*/  BSYNC B0 ;  /* 0x0000000000007941 */ /* 0x01cfea0003800000 */
.L_x_497:
        /* <DEDUP_REMOVED lines=30> */
.L_x_500:
[----:B------:R-:W-:Y:S05]  /*1bd90*/  BSYNC B0 ;  /* 0x0000000000007941 */ /* 0x000fea0003800000 */
.L_x_499:
        /* <DEDUP_REMOVED lines=30> */
.L_x_502:
[----:B------:R-:W-:Y:S05]  /*1bf80*/  BSYNC B0 ;  /* 0x0000000000007941 */ /* 0x000fea0003800000 */
.L_x_501:
        /* <DEDUP_REMOVED lines=31> */
.L_x_495:
        /* <DEDUP_REMOVED lines=28> */
[----:B-----5:R-:W2:Y:S04]  /*1c340*/  LDG.E R4, [R6.64] ;  /* 0x0000001806047981 */ /* 0x020ea8000c1e1900 */
[----:B------:R-:W2:Y:S02]  /*1c350*/  LDG.E R3, [R6.64+0x4] ;  /* 0x0000041806037981 */ /* 0x000ea4000c1e1900 */
[----:B--2---:R-:W-:Y:S02]  /*1c360*/  IADD3 R4, -R4, R3, RZ ;  /* 0x0000000304047210 */ /* 0x004fe40007ffe1ff */
.L_x_503:
        /* <DEDUP_REMOVED lines=38> */
[----:B------:R-:W-:Y:S01]  /*1c5d0*/  LEA R2, P0, R6, c[0x0][0x450], 0x2 ;  /* 0x0001140006027a11 */ /* 0x000fe200078010ff */
[----:B------:R-:W-:-:S03]  /*1c5e0*/  IMAD.MOV.U32 R5, RZ, RZ, -0x800000 ;  /* 0xff800000ff057424 */ /* 0x000fc600078e00ff */
[----:B------:R-:W-:-:S04]  /*1c5f0*/  IADD3 R3, R7, R0, RZ ;  /* 0x0000000007037210 */ /* 0x000fc80007ffe0ff */
[----:B------:R-:W-:-:S05]  /*1c600*/  LEA.HI.X R3, R6, c[0x0][0x454], R3, 0x2, P0 ;  /* 0x0001150006037a11 */ /* 0x000fca00000f1403 */
[----:B------:R1:W-:Y:S02]  /*1c610*/  STG.E [R2.64], R5 ;  /* 0x0000000502007986 */ /* 0x0003e4000c101918 */
.L_x_505:
[----:B------:R-:W-:Y:S05]  /*1c620*/  BSYNC B0 ;  /* 0x0000000000007941 */ /* 0x000fea0003800000 */
.L_x_504:
        /* <DEDUP_REMOVED lines=8> */
[----:B------:R-:W-:Y:S01]  /*1c6b0*/  ISETP.NE.AND P0, PT, R2, 0x1, PT ;  /* 0x000000010200780c */ /* 0x000fe20003f05270 */
[----:B------:R-:W-:Y:S01]  /*1c6c0*/  UIMAD UR7, UR10, UR5, UR7 ;  /* 0x000000050a0772a4 */ /* 0x000fe2000f8e0207 */
[----:B------:R-:W-:Y:S01]  /*1c6d0*/  LOP3.LUT R6, R0, 0xfffffff8, RZ, 0xc0, !PT ;  /* 0xfffffff800067812 */ /* 0x000fe200078ec0ff */
[----:B------:R-:W-:Y:S01]  /*1c6e0*/  BSSY B0, `(.L_x_506) ;  /* 0x0000042000007945 */ /* 0x000fe20003800000 */
[----:B------:R-:W-:Y:S01]  /*1c6f0*/  SHF.R.S32.HI R0, RZ, 0x3, R0 ;  /* 0x00000003ff007819 */ /* 0x000fe20000011400 */
[----:B------:R-:W-:-:S02]  /*1c700*/  ULDC.64 UR4, c[0x0][0x3e8] ;  /* 0x0000fa0000047ab9 */ /* 0x000fc40000000a00 */
[----:B------:R-:W-:Y:S01]  /*1c710*/  IMAD.IADD R9, R9, 0x1, -R6 ;  /* 0x0000000109097824 */ /* 0x000fe200078e0a06 */
[----:B------:R-:W-:Y:S02]  /*1c720*/  UIADD3 UR15, UR15, UR7, URZ ;  /* 0x000000070f0f7290 */ /* 0x000fe4000fffe03f */
        /* <DEDUP_REMOVED lines=61> */
.L_x_507:
[----:B------:R-:W-:Y:S05]  /*1cb00*/  BSYNC B0 ;  /* 0x0000000000007941 */ /* 0x000fea0003800000 */
.L_x_506:
        /* <DEDUP_REMOVED lines=27> */
.L_x_509:
[----:B------:R-:W-:Y:S05]  /*1ccc0*/  BSYNC B0 ;  /* 0x0000000000007941 */ /* 0x000fea0003800000 */
.L_x_508:
        /* <DEDUP_REMOVED lines=27> */
.L_x_511:
[----:B------:R-:W-:Y:S05]  /*1ce80*/  BSYNC B0 ;  /* 0x0000000000007941 */ /* 0x000fea0003800000 */
.L_x_510:
        /* <DEDUP_REMOVED lines=22> */
[----:B--2---:R-:W-:-:S04]  /*1cff0*/  SHF.R.S32.HI R5, RZ, 0x1f, R6 ;  /* 0x0000001fff057819 */ /* 0x004fc80000011406 */
[----:B------:R-:W-:-:S04]  /*1d000*/  LEA.HI R5, R5, R6, RZ, 0x3 ;  /* 0x0000000605057211 */ /* 0x000fc800078f18ff */
[----:B------:R-:W-:-:S05]  /*1d010*/  LOP3.LUT R5, R5, 0xfffffff8, RZ, 0xc0, !PT ;  /* 0xfffffff805057812 */ /* 0x000fca00078ec0ff */
[----:B------:R-:W-:-:S05]  /*1d020*/  IMAD.WIDE R2, R5, 0x2, R2 ;  /* 0x0000000205027825 */ /* 0x000fca00078e0202 */
[----:B------:R-:W-:Y:S01]  /*1d030*/  ST.E.128 [R2.64], RZ ;  /* 0x000000ff02007985 */ /* 0x000fe2000c101d18 */
[----:B------:R-:W-:Y:S05]  /*1d040*/  EXIT ;  /* 0x000000000000794d */ /* 0x000fea0003800000 */
.L_x_512:
        /* <DEDUP_REMOVED lines=11> */
.L_x_1773:


//--------------------- .text._ZN7cutlass13device_kernelIN5flash19enable_sm80_to_sm89INS1_16FlashAttnFwdSm80INS1_25CollectiveMainloopFwdSm80ILi8ELi1ELb1EN4cute5tupleIJNS5_1CILi128EEENS7_ILi64EEENS7_ILi256EEEEEELi256ENS_6half_tEfNS_4arch4Sm80ELb1ELb0ELb1ELb0ELb1ELb0ELb1ELb0EEENS1_21CollectiveEpilogueFwdINS6_IJS8_SA_S9_EEENS6_IJNS7_ILi1EEESI_SI_EEESC_SE_Li256ELb0ELb1ELb0ELb0EEENS1_30DynamicPersistentTileSchedulerILi256ELi256ELb0ELb1ELb0EEEEEEEEEvNT_6ParamsE --------------------------
	.section	.text._ZN7cutlass13device_kernelIN5flash19enable_sm80_to_sm89INS1_16FlashAttnFwdSm80INS1_25CollectiveMainloopFwdSm80ILi8ELi1ELb1EN4cute5tupleIJNS5_1CILi128EEENS7_ILi64EEENS7_ILi256EEEEEELi256ENS_6half_tEfNS_4arch4Sm80ELb1ELb0ELb1ELb0ELb1ELb0ELb1ELb0EEENS1_21CollectiveEpilogueFwdINS6_IJS8_SA_S9_EEENS6_IJNS7_ILi1EEESI_SI_EEESC_SE_Li256ELb0ELb1ELb0ELb0EEENS1_30DynamicPersistentTileSchedulerILi256ELi256ELb0ELb1ELb0EEEEEEEEEvNT_6ParamsE,"ax",@progbits
	.sectioninfo	@"SHI_REGISTERS=255"
	.align	128
.text._ZN7cutlass13device_kernelIN5flash19enable_sm80_to_sm89INS1_16FlashAttnFwdSm80INS1_25CollectiveMainloopFwdSm80ILi8ELi1ELb1EN4cute5tupleIJNS5_1CILi128EEENS7_ILi64EEENS7_ILi256EEEEEELi256ENS_6half_tEfNS_4arch4Sm80ELb1ELb0ELb1ELb0ELb1ELb0ELb1ELb0EEENS1_21CollectiveEpilogueFwdINS6_IJS8_SA_S9_EEENS6_IJNS7_ILi1EEESI_SI_EEESC_SE_Li256ELb0ELb1ELb0ELb0EEENS1_30DynamicPersistentTileSchedulerILi256ELi256ELb0ELb1ELb0EEEEEEEEEvNT_6ParamsE:
        .type           _ZN7cutlass13device_kernelIN5flash19enable_sm80_to_sm89INS1_16FlashAttnFwdSm80INS1_25CollectiveMainloopFwdSm80ILi8ELi1ELb1EN4cute5tupleIJNS5_1CILi128EEENS7_ILi64EEENS7_ILi256EEEEEELi256ENS_6half_tEfNS_4arch4Sm80ELb1ELb0ELb1ELb0ELb1ELb0ELb1ELb0EEENS1_21CollectiveEpilogueFwdINS6_IJS8_SA_S9_EEENS6_IJNS7_ILi1EEESI_SI_EEESC_SE_Li256ELb0ELb1ELb0ELb0EEENS1_30DynamicPersistentTileSchedulerILi256ELi256ELb0ELb1ELb0EEEEEEEEEvNT_6ParamsE,@function
        .size           _ZN7cutlass13device_kernelIN5flash19enable_sm80_to_sm89INS1_16FlashAttnFwdSm80INS1_25CollectiveMainloopFwdSm80ILi8ELi1ELb1EN4cute5tupleIJNS5_1CILi128EEENS7_ILi64EEENS7_ILi256EEEEEELi256ENS_6half_tEfNS_4arch4Sm80ELb1ELb0ELb1ELb0ELb1ELb0ELb1ELb0EEENS1_21CollectiveEpilogueFwdINS6_IJS8_SA_S9_EEENS6_IJNS7_ILi1EEESI_SI_EEESC_SE_Li256ELb0ELb1ELb0ELb0EEENS1_30DynamicPersistentTileSchedulerILi256ELi256ELb0ELb1ELb0EEEEEEEEEvNT_6ParamsE,(.L_x_1774 - _ZN7cutlass13device_kernelIN5flash19enable_sm80_to_sm89INS1_16FlashAttnFwdSm80INS1_25CollectiveMainloopFwdSm80ILi8ELi1ELb1EN4cute5tupleIJNS5_1CILi128EEENS7_ILi64EEENS7_ILi256EEEEEELi256ENS_6half_tEfNS_4arch4Sm80ELb1ELb0ELb1ELb0ELb1ELb0ELb1ELb0EEENS1_21CollectiveEpilogueFwdINS6_IJS8_SA_S9_EEENS6_IJNS7_ILi1EEESI_SI_EEESC_SE_Li256ELb0ELb1ELb0ELb0EEENS1_30DynamicPersistentTileSchedulerILi256ELi256ELb0ELb1ELb0EEEEEEEEEvNT_6ParamsE)
        .other          _ZN7cutlass13device_kernelIN5flash19enable_sm80_to_sm89INS1_16FlashAttnFwdSm80INS1_25CollectiveMainloopFwdSm80ILi8ELi1ELb1EN4cute5tupleIJNS5_1CILi128EEENS7_ILi64EEENS7_ILi256EEEEEELi256ENS_6half_tEfNS_4arch4Sm80ELb1ELb0ELb1ELb0ELb1ELb0ELb1ELb0EEENS1_21CollectiveEpilogueFwdINS6_IJS8_SA_S9_EEENS6_IJNS7_ILi1EEESI_SI_EEESC_SE_Li256ELb0ELb1ELb0ELb0EEENS1_30DynamicPersistentTileSchedulerILi256ELi256ELb0ELb1ELb0EEEEEEEEEvNT_6ParamsE,@"STO_CUDA_ENTRY STV_DEFAULT"
_ZN7cutlass13device_kernelIN5flash19enable_sm80_to_sm89INS1_16FlashAttnFwdSm80INS1_25CollectiveMainloopFwdSm80ILi8ELi1ELb1EN4cute5tupleIJNS5_1CILi128EEENS7_ILi64EEENS7_ILi256EEEEEELi256ENS_6half_tEfNS_4arch4Sm80ELb1ELb0ELb1ELb0ELb1ELb0ELb1ELb0EEENS1_21CollectiveEpilogueFwdINS6_IJS8_SA_S9_EEENS6_IJNS7_ILi1EEESI_SI_EEESC_SE_Li256ELb0ELb1ELb0ELb0EEENS1_30DynamicPersistentTileSchedulerILi256ELi256ELb0ELb1ELb0EEEEEEEEEvNT_6ParamsE:
[----:B------:R-:W-:-:S03]  /*0000*/  MOV R1, c[0x0][0x28] ;  /* 0x00000a0000017a02 */ /* 0x000fc60000000f00 */
[----:B------:R-:W1:Y:S01]  /*0010*/  S2R R22, SR_TID.X ;  /* 0x0000000000167919 */ /* 0x000e620000002100 */
[----:B------:R-:W-:-:S03]  /*0020*/  IADD3 R1, R1, -0x130, RZ ;  /* 0xfffffed001017810 */ /* 0x000fc60007ffe0ff */
[----:B------:R-:W2:Y:S01]  /*0030*/  S2R R16, SR_CTAID.X ;  /* 0x0000000000107919 */ /* 0x000ea20000002500 */
[----:B-1----:R-:W-:-:S05]  /*0040*/  SHF.R.U32.HI R2, RZ, 0x5, R22 ;  /* 0x00000005ff027819 */ /* 0x002fca0000011616 */
[----:B------:R-:W1:Y:S02]  /*0050*/  SHFL.IDX PT, R0, R2, RZ, 0x1f ;  /* 0x00001fff02007589 */ /* 0x000e6400000e0000 */
[----:B-1----:R-:W-:Y:S02]  /*0060*/  ISETP.GE.AND P0, PT, R0, 0x1, PT ;  /* 0x000000010000780c */ /* 0x002fe40003f06270 */
[----:B------:R1:W-:Y:S11]  /*0070*/  STL [R1+0xf8], R0 ;  /* 0x0000f80001007387 */ /* 0x0003f60000100800 */
[----:B------:R-:W-:Y:S06]  /*0080*/  @P0 BAR.ARV 0x4, 0x100 ;  /* 0x0104000000000b1d */ /* 0x000fec0000002000 */
[----:B--2---:R-:W-:-:S13]  /*0090*/  ISETP.GE.AND P0, PT, R16, c[0x0][0x538], PT ;  /* 0x00014e0010007a0c */ /* 0x004fda0003f06270 */
[----:B------:R-:W-:Y:S05]  /*00a0*/  @P0 EXIT ;  /* 0x000000000000094d */ /* 0x000fea0003800000 */
[----:B-1----:R-:W-:Y:S01]  /*00b0*/  SHF.R.S32.HI R14, RZ, 0x1f, R22 ;  /* 0x0000001fff0e7819 */ /* 0x002fe20000011416 */
[----:B------:R-:W-:Y:S01]  /*00c0*/  IMAD.MOV.U32 R15, RZ, RZ, 0x20 ;  /* 0x00000020ff0f7424 */ /* 0x000fe200078e00ff */
[----:B------:R-:W-:Y:S02]  /*00d0*/  ULDC.64 UR6, c[0x0][0x118] ;  /* 0x0000460000067ab9 */ /* 0x000fe40000000a00 */
[CC--:B------:R-:W-:Y:S02]  /*00e0*/  LEA.HI R2, R14.reuse, R22.reuse, RZ, 0x4 ;  /* 0x000000160e027211 */ /* 0x0c0fe400078f20ff */
[----:B------:R-:W-:Y:S02]  /*00f0*/  LEA.HI R11, R14, R22, RZ, 0x2 ;  /* 0x000000160e0b7211 */ /* 0x000fe400078f10ff */
[----:B------:R-:W-:Y:S02]  /*0100*/  SHF.R.S32.HI R3, RZ, 0x4, R2 ;  /* 0x00000004ff037819 */ /* 0x000fe40000011402 */
[----:B------:R-:W-:-:S02]  /*0110*/  SHF.R.S32.HI R8, RZ, 0x2, R11 ;  /* 0x00000002ff087819 */ /* 0x000fc4000001140b */
[----:B------:R-:W-:Y:S02]  /*0120*/  LEA.HI R0, R2, R3, RZ, 0x1 ;  /* 0x0000000302007211 */ /* 0x000fe400078f08ff */
[----:B------:R-:W-:Y:S02]  /*0130*/  SHF.R.S32.HI R4, RZ, 0x1f, R11 ;  /* 0x0000001fff047819 */ /* 0x000fe4000001140b */
[----:B------:R-:W-:Y:S02]  /*0140*/  LOP3.LUT R0, R0, 0xfffffffe, RZ, 0xc0, !PT ;  /* 0xfffffffe00007812 */ /* 0x000fe400078ec0ff */
[CC--:B------:R-:W-:Y:S02]  /*0150*/  LEA.HI R9, R14.reuse, R22.reuse, RZ, 0x3 ;  /* 0x000000160e097211 */ /* 0x0c0fe400078f18ff */
[----:B------:R-:W-:Y:S01]  /*0160*/  LEA.HI R7, R14, R22, RZ, 0x5 ;  /* 0x000000160e077211 */ /* 0x000fe200078f28ff */
[----:B------:R-:W-:Y:S01]  /*0170*/  IMAD.IADD R12, R3, 0x1, -R0 ;  /* 0x00000001030c7824 */ /* 0x000fe200078e0a00 */
[----:B------:R-:W-:-:S02]  /*0180*/  LOP3.LUT R0, R2, 0xfffffff0, RZ, 0xc0, !PT ;  /* 0xfffffff002007812 */ /* 0x000fc400078ec0ff */
[----:B------:R-:W-:Y:S02]  /*0190*/  LEA.HI R3, R4, R8, RZ, 0x3 ;  /* 0x0000000804037211 */ /* 0x000fe400078f18ff */
[----:B------:R-:W-:Y:S01]  /*01a0*/  SHF.R.S32.HI R21, RZ, 0x3, R9 ;  /* 0x00000003ff157819 */ /* 0x000fe20000011409 */
[C---:B------:R-:W-:Y:S01]  /*01b0*/  IMAD.IADD R2, R22.reuse, 0x1, -R0 ;  /* 0x0000000116027824 */ /* 0x040fe200078e0a00 */
[----:B------:R-:W-:Y:S02]  /*01c0*/  LOP3.LUT R4, R9, 0xfffffff8, RZ, 0xc0, !PT ;  /* 0xfffffff809047812 */ /* 0x000fe400078ec0ff */
[----:B------:R-:W-:Y:S01]  /*01d0*/  LOP3.LUT R0, R3, 0xfffffff8, RZ, 0xc0, !PT ;  /* 0xfffffff803007812 */ /* 0x000fe200078ec0ff */
[----:B------:R-:W-:Y:S02]  /*01e0*/  IMAD.SHL.U32 R3, R21, 0x40, RZ ;  /* 0x0000004015037824 */ /* 0x000fe400078e00ff */
[----:B------:R-:W-:Y:S01]  /*01f0*/  IMAD.IADD R20, R22, 0x1, -R4 ;  /* 0x0000000116147824 */ /* 0x000fe200078e0a04 */
[----:B------:R-:W-:Y:S01]  /*0200*/  SHF.R.S32.HI R4, RZ, 0x1f, R2 ;  /* 0x0000001fff047819 */ /* 0x000fe20000011402 */
[----:B------:R-:W-:Y:S01]  /*0210*/  IMAD.IADD R8, R8, 0x1, -R0 ;  /* 0x0000000108087824 */ /* 0x000fe200078e0a00 */
[----:B------:R-:W-:Y:S01]  /*0220*/  LOP3.LUT R0, R3, 0x1c0, RZ, 0xc0, !PT ;  /* 0x000001c003007812 */ /* 0x000fe200078ec0ff */
[----:B------:R-:W-:Y:S01]  /*0230*/  IMAD.SHL.U32 R19, R20, 0x8, RZ ;  /* 0x0000000814137824 */ /* 0x000fe200078e00ff */
[----:B------:R-:W-:Y:S01]  /*0240*/  LEA.HI R13, R4, R2, RZ, 0x3 ;  /* 0x00000002040d7211 */ /* 0x000fe200078f18ff */
[----:B------:R-:W-:Y:S01]  /*0250*/  IMAD.SHL.U32 R6, R20, 0x40, RZ ;  /* 0x0000004014067824 */ /* 0x000fe200078e00ff */
[----:B------:R-:W-:-:S02]  /*0260*/  SHF.R.U32.HI R5, RZ, 0x3, R0 ;  /* 0x00000003ff057819 */ /* 0x000fc40000011600 */
[----:B------:R-:W-:Y:S01]  /*0270*/  LOP3.LUT R3, R0, 0x38, R19, 0xf8, !PT ;  /* 0x0000003800037812 */ /* 0x000fe200078ef813 */
[----:B------:R-:W-:Y:S01]  /*0280*/  STL [R1+0x54], R19 ;  /* 0x0000541301007387 */ /* 0x000fe20000100800 */
[----:B------:R-:W-:Y:S02]  /*0290*/  LOP3.LUT R4, R13, 0xfffffff8, RZ, 0xc0, !PT ;  /* 0xfffffff80d047812 */ /* 0x000fe400078ec0ff */
[----:B------:R-:W-:Y:S02]  /*02a0*/  LOP3.LUT R10, R3, R5, RZ, 0x3c, !PT ;  /* 0x00000005030a7212 */ /* 0x000fe400078e3cff */
[----:B------:R-:W-:Y:S02]  /*02b0*/  LOP3.LUT R3, R7, 0xffffffe0, RZ, 0xc0, !PT ;  /* 0xffffffe007037812 */ /* 0x000fe400078ec0ff */
[----:B------:R-:W-:Y:S01]  /*02c0*/  LOP3.LUT R0, R6, 0x1c0, RZ, 0xc0, !PT ;  /* 0x000001c006007812 */ /* 0x000fe200078ec0ff */
[----:B------:R-:W-:Y:S01]  /*02d0*/  IMAD.IADD R6, R2, 0x1, -R4 ;  /* 0x0000000102067824 */ /* 0x000fe200078e0a04 */
[----:B------:R-:W-:Y:S01]  /*02e0*/  LOP3.LUT R5, R8, 0x1, RZ, 0xc0, !PT ;  /* 0x0000000108057812 */ /* 0x000fe200078ec0ff */
[----:B------:R-:W-:Y:S01]  /*02f0*/  IMAD.IADD R18, R22, 0x1, -R3 ;  /* 0x0000000116127824 */ /* 0x000fe200078e0a03 */
[----:B------:R-:W-:-:S02]  /*0300*/  LOP3.LUT R4, R0, 0x8, R9, 0xf8, !PT ;  /* 0x0000000800047812 */ /* 0x000fc400078ef809 */
[----:B------:R-:W-:Y:S02]  /*0310*/  SHF.R.U32.HI R2, RZ, 0x3, R0 ;  /* 0x00000003ff027819 */ /* 0x000fe40000011600 */
[--C-:B------:R-:W-:Y:S02]  /*0320*/  SHF.R.S32.HI R9, RZ, 0x5, R7.reuse ;  /* 0x00000005ff097819 */ /* 0x100fe40000011407 */
[----:B------:R-:W-:Y:S02]  /*0330*/  SHF.R.S32.HI R0, RZ, 0x1f, R7 ;  /* 0x0000001fff007819 */ /* 0x000fe40000011407 */
[----:B------:R-:W-:Y:S02]  /*0340*/  LOP3.LUT R252, R4, R2, RZ, 0x3c, !PT ;  /* 0x0000000204fc7212 */ /* 0x000fe400078e3cff */
[----:B------:R-:W-:Y:S02]  /*0350*/  LEA.HI R0, R0, R9, RZ, 0x3 ;  /* 0x0000000900007211 */ /* 0x000fe400078f18ff */
[----:B------:R-:W-:Y:S01]  /*0360*/  SHF.R.S32.HI R3, RZ, 0x1f, R18 ;  /* 0x0000001fff037819 */ /* 0x000fe20000011412 */
[----:B------:R-:W-:Y:S01]  /*0370*/  IMAD R252, R12, 0x200, R252 ;  /* 0x000002000cfc7824 */ /* 0x000fe200078e02fc */
[----:B------:R-:W-:-:S02]  /*0380*/  LOP3.LUT R2, R11, 0xfffffffc, RZ, 0xc0, !PT ;  /* 0xfffffffc0b027812 */ /* 0x000fc400078ec0ff */
[----:B------:R-:W-:Y:S02]  /*0390*/  LOP3.LUT R0, R0, 0xffffff8, RZ, 0xc0, !PT ;  /* 0x0ffffff800007812 */ /* 0x000fe400078ec0ff */
[----:B------:R-:W-:Y:S01]  /*03a0*/  LEA.HI R11, R3, R18, RZ, 0x2 ;  /* 0x00000012030b7211 */ /* 0x000fe200078f10ff */
[----:B------:R-:W-:Y:S01]  /*03b0*/  IMAD.IADD R2, R22, 0x1, -R2 ;  /* 0x0000000116027824 */ /* 0x000fe200078e0a02 */
[----:B------:R-:W-:Y:S01]  /*03c0*/  LEA.HI R7, R14, R22, RZ, 0x6 ;  /* 0x000000160e077211 */ /* 0x000fe200078f30ff */
[----:B------:R-:W-:Y:S01]  /*03d0*/  IMAD.IADD R4, R9, 0x1, -R0 ;  /* 0x0000000109047824 */ /* 0x000fe200078e0a00 */
[----:B------:R-:W-:Y:S02]  /*03e0*/  SHF.R.S32.HI R3, RZ, 0x2, R11 ;  /* 0x00000002ff037819 */ /* 0x000fe4000001140b */
[----:B------:R-:W-:Y:S01]  /*03f0*/  LEA.HI R0, R2, R2, RZ, 0x1 ;  /* 0x0000000202007211 */ /* 0x000fe200078f08ff */
[----:B------:R-:W-:Y:S01]  /*0400*/  IMAD.SHL.U32 R7, R7, 0x8, RZ ;  /* 0x0000000807077824 */ /* 0x000fe200078e00ff */
[----:B------:R-:W-:Y:S01]  /*0410*/  ISETP.NE.U32.AND P4, PT, R5, 0x1, PT ;  /* 0x000000010500780c */ /* 0x000fe20003f85070 */
[----:B------:R-:W-:Y:S01]  /*0420*/  IMAD R17, R4, 0x10, R3 ;  /* 0x0000001004117824 */ /* 0x000fe200078e0203 */
[----:B------:R-:W-:Y:S01]  /*0430*/  LOP3.LUT R3, R0, 0x1ffffffe, RZ, 0xc0, !PT ;  /* 0x1ffffffe00037812 */ /* 0x000fe200078ec0ff */
[----:B------:R-:W-:Y:S01]  /*0440*/  IMAD.SHL.U32 R0, R6, 0x40, RZ ;  /* 0x0000004006007824 */ /* 0x000fe200078e00ff */
[C---:B------:R-:W-:Y:S01]  /*0450*/  R2P PR, R8.reuse, 0x6 ;  /* 0x0000000608007804 */ /* 0x040fe20000000000 */
[----:B------:R-:W-:Y:S01]  /*0460*/  IMAD.SHL.U32 R4, R8, 0x40, RZ ;  /* 0x0000004008047824 */ /* 0x000fe200078e00ff */
[----:B------:R-:W-:Y:S01]  /*0470*/  LOP3.LUT R10, R10, 0x7ffffe00, R7, 0xf8, !PT ;  /* 0x7ffffe000a0a7812 */ /* 0x000fe200078ef807 */
[----:B------:R-:W-:Y:S01]  /*0480*/  IMAD.SHL.U32 R5, R12, 0x8, RZ ;  /* 0x000000080c057824 */ /* 0x000fe200078e00ff */
[----:B------:R-:W-:Y:S01]  /*0490*/  LOP3.LUT R0, R0, 0x1c0, RZ, 0xc0, !PT ;  /* 0x000001c000007812 */ /* 0x000fe200078ec0ff */
[----:B------:R-:W-:Y:S01]  /*04a0*/  IMAD.IADD R8, R2, 0x1, -R3 ;  /* 0x0000000102087824 */ /* 0x000fe200078e0a03 */
[----:B------:R-:W-:Y:S01]  /*04b0*/  LOP3.LUT R3, R4, 0x1c0, RZ, 0xc0, !PT ;  /* 0x000001c004037812 */ /* 0x000fe200078ec0ff */
[----:B------:R-:W-:Y:S01]  /*04c0*/  IMAD.MOV.U32 R7, RZ, RZ, 0x10 ;  /* 0x00000010ff077424 */ /* 0x000fe200078e00ff */
[C---:B------:R-:W-:Y:S01]  /*04d0*/  LOP3.LUT P3, RZ, R6.reuse, 0x2, RZ, 0xc0, !PT ;  /* 0x0000000206ff7812 */ /* 0x040fe2000786c0ff */
[----:B------:R-:W-:Y:S01]  /*04e0*/  STL [R1+0xfc], R17 ;  /* 0x0000fc1101007387 */ /* 0x000fe20000100800 */
[----:B------:R-:W-:Y:S01]  /*04f0*/  LOP3.LUT P0, RZ, R6, 0x4, RZ, 0xc0, !PT ;  /* 0x0000000406ff7812 */ /* 0x000fe2000780c0ff */
[----:B------:R-:W-:Y:S01]  /*0500*/  IMAD R6, R9, 0x200, R2 ;  /* 0x0000020009067824 */ /* 0x000fe200078e0202 */
[----:B------:R-:W-:Y:S01]  /*0510*/  LOP3.LUT R5, R0, 0x8, R5, 0xf8, !PT ;  /* 0x0000000800057812 */ /* 0x000fe200078ef805 */
[----:B------:R-:W-:Y:S01]  /*0520*/  STL [R1+0xc4], R16 ;  /* 0x0000c41001007387 */ /* 0x000fe20000100800 */
[----:B------:R-:W-:Y:S01]  /*0530*/  SHF.R.U32.HI R2, RZ, 0x3, R0 ;  /* 0x00000003ff027819 */ /* 0x000fe20000011600 */
[----:B------:R-:W-:Y:S01]  /*0540*/  IMAD.MOV.U32 R12, RZ, RZ, 0x40 ;  /* 0x00000040ff0c7424 */ /* 0x000fe200078e00ff */
[----:B------:R-:W-:Y:S01]  /*0550*/  LEA.HI R0, R3, R3, RZ, 0x1d ;  /* 0x0000000303007211 */ /* 0x000fe200078fe8ff */
[----:B------:R-:W-:Y:S01]  /*0560*/  IMAD.SHL.U32 R10, R10, 0x2, RZ ;  /* 0x000000020a0a7824 */ /* 0x000fe200078e00ff */
[----:B------:R-:W-:-:S02]  /*0570*/  SEL R3, R7, 0xfffffff0, !P3 ;  /* 0xfffffff007037807 */ /* 0x000fc40005800000 */
[----:B------:R-:W-:Y:S01]  /*0580*/  SEL R4, R15, 0xffffffe0, !P0 ;  /* 0xffffffe00f047807 */ /* 0x000fe20004000000 */
[----:B------:R-:W-:Y:S01]  /*0590*/  IMAD.U32 R7, R6, 0x2, R0 ;  /* 0x0000000206077824 */ /* 0x000fe200078e0000 */
[----:B------:R-:W-:Y:S01]  /*05a0*/  LOP3.LUT R2, R5, R2, RZ, 0x3c, !PT ;  /* 0x0000000205027212 */ /* 0x000fe200078e3cff */
[----:B------:R-:W-:Y:S01]  /*05b0*/  IMAD.SHL.U32 R5, R13, 0x40, RZ ;  /* 0x000000400d057824 */ /* 0x000fe200078e00ff */
[----:B------:R-:W-:Y:S01]  /*05c0*/  LEA.HI R0, R14, R22, RZ, 0x7 ;  /* 0x000000160e007211 */ /* 0x000fe200078f38ff */
[----:B------:R-:W-:Y:S01]  /*05d0*/  IMAD.IADD R4, R3, 0x1, R4 ;  /* 0x0000000103047824 */ /* 0x000fe200078e0204 */
[----:B------:R-:W-:Y:S02]  /*05e0*/  IADD3 R6, R19, 0x40, RZ ;  /* 0x0000004013067810 */ /* 0x000fe40007ffe0ff */
[----:B------:R-:W-:Y:S02]  /*05f0*/  LOP3.LUT R3, R2, 0x7ffffe00, R5, 0xf8, !PT ;  /* 0x7ffffe0002037812 */ /* 0x000fe400078ef805 */
[----:B------:R-:W-:Y:S01]  /*0600*/  SHF.R.S32.HI R2, RZ, 0x7, R0 ;  /* 0x00000007ff027819 */ /* 0x000fe20000011400 */
[----:B------:R-:W-:Y:S01]  /*0610*/  IMAD R0, R20, 0x20, R21 ;  /* 0x0000002014007824 */ /* 0x000fe200078e0215 */
[----:B------:R-:W-:-:S02]  /*0620*/  SHF.R.S32.HI R13, RZ, 0x1f, R19 ;  /* 0x0000001fff0d7819 */ /* 0x000fc40000011413 */
[C---:B------:R-:W-:Y:S02]  /*0630*/  IADD3 R5, R19.reuse, 0x80, RZ ;  /* 0x0000008013057810 */ /* 0x040fe40007ffe0ff */
[----:B------:R-:W-:Y:S01]  /*0640*/  IADD3 R2, R19, 0xc0, RZ ;  /* 0x000000c013027810 */ /* 0x000fe20007ffe0ff */
[----:B------:R1:W-:Y:S01]  /*0650*/  STL [R1+0x7c], R0 ;  /* 0x00007c0001007387 */ /* 0x0003e20000100800 */
[----:B------:R-:W-:Y:S02]  /*0660*/  LEA R7, R7, 0x80, 0x1 ;  /* 0x0000008007077811 */ /* 0x000fe400078e08ff */
[----:B------:R-:W-:Y:S01]  /*0670*/  LEA R252, R252, 0x10100, 0x1 ;  /* 0x00010100fcfc7811 */ /* 0x000fe200078e08ff */
[----:B------:R2:W-:Y:S04]  /*0680*/  STL [R1+0x6c], R6 ;  /* 0x00006c0601007387 */ /* 0x0005e80000100800 */
[----:B------:R-:W-:Y:S04]  /*0690*/  STL [R1+0xf4], R13 ;  /* 0x0000f40d01007387 */ /* 0x000fe80000100800 */
[----:B------:R3:W-:Y:S04]  /*06a0*/  STL [R1+0x68], R5 ;  /* 0x0000680501007387 */ /* 0x0007e80000100800 */
[----:B------:R4:W-:Y:S01]  /*06b0*/  STL [R1+0x70], R2 ;  /* 0x0000700201007387 */ /* 0x0009e20000100800 */
[----:B-1----:R-:W-:-:S02]  /*06c0*/  LOP3.LUT R0, R11, 0x7ffffffc, RZ, 0xc0, !PT ;  /* 0x7ffffffc0b007812 */ /* 0x002fc400078ec0ff */
[----:B--2---:R-:W-:-:S03]  /*06d0*/  SHF.R.S32.HI R6, RZ, 0x1f, R6 ;  /* 0x0000001fff067819 */ /* 0x004fc60000011406 */
[----:B------:R-:W-:Y:S02]  /*06e0*/  IMAD.IADD R0, R18, 0x1, -R0 ;  /* 0x0000000112007824 */ /* 0x000fe400078e0a00 */
[----:B------:R1:W-:Y:S01]  /*06f0*/  STL [R1+0xf0], R6 ;  /* 0x0000f00601007387 */ /* 0x0003e20000100800 */
[----:B---3--:R-:W-:Y:S02]  /*0700*/  SHF.R.S32.HI R5, RZ, 0x1f, R5 ;  /* 0x0000001fff057819 */ /* 0x008fe40000011405 */
[----:B----4-:R-:W-:-:S03]  /*0710*/  SHF.R.S32.HI R2, RZ, 0x1f, R2 ;  /* 0x0000001fff027819 */ /* 0x010fc60000011402 */
[----:B------:R2:W-:Y:S04]  /*0720*/  STL [R1+0xec], R5 ;  /* 0x0000ec0501007387 */ /* 0x0005e80000100800 */
[----:B------:R3:W-:Y:S04]  /*0730*/  STL [R1+0xe8], R2 ;  /* 0x0000e80201007387 */ /* 0x0007e80000100800 */
[----:B------:R4:W-:Y:S01]  /*0740*/  STL [R1+0x4c], R10 ;  /* 0x00004c0a01007387 */ /* 0x0009e20000100800 */
[----:B-1----:R-:W-:Y:S02]  /*0750*/  SEL R6, R12, 0xffffffc0, !P2 ;  /* 0xffffffc00c067807 */ /* 0x002fe40005000000 */
[----:B--2---:R-:W-:Y:S01]  /*0760*/  SEL R5, R15, 0xffffffe0, !P1 ;  /* 0xffffffe00f057807 */ /* 0x004fe20004800000 */
[----:B---3--:R-:W-:-:S02]  /*0770*/  IMAD.SHL.U32 R2, R0, 0x2, RZ ;  /* 0x0000000200027824 */ /* 0x008fc400078e00ff */
[----:B------:R-:W-:Y:S02]  /*0780*/  IMAD R0, R8, 0x8, R17 ;  /* 0x0000000808007824 */ /* 0x000fe400078e0211 */
[C---:B------:R-:W-:Y:S01]  /*0790*/  IMAD.IADD R11, R7.reuse, 0x1, R5 ;  /* 0x00000001070b7824 */ /* 0x040fe200078e0205 */
[----:B------:R1:W-:Y:S01]  /*07a0*/  STL [R1+0xc0], R2 ;  /* 0x0000c00201007387 */ /* 0x0003e20000100800 */
[C---:B----4-:R-:W-:Y:S01]  /*07b0*/  IADD3 R10, R7.reuse, -0x10, RZ ;  /* 0xfffffff0070a7810 */ /* 0x050fe20007ffe0ff */
[C---:B------:R-:W-:Y:S01]  /*07c0*/  IMAD.IADD R8, R7.reuse, 0x1, R6 ;  /* 0x0000000107087824 */ /* 0x040fe200078e0206 */
[----:B------:R-:W-:Y:S01]  /*07d0*/  @P4 IADD3 R10, R7, 0x10, RZ ;  /* 0x00000010070a4810 */ /* 0x000fe20007ffe0ff */
[----:B------:R2:W-:Y:S04]  /*07e0*/  STL [R1+0xc8], R7 ;  /* 0x0000c80701007387 */ /* 0x0005e80000100800 */
[----:B------:R3:W-:Y:S04]  /*07f0*/  STL [R1+0xbc], R0 ;  /* 0x0000bc0001007387 */ /* 0x0007e80000100800 */
[----:B------:R-:W-:Y:S04]  /*0800*/  STL [R1+0xd4], R11 ;  /* 0x0000d40b01007387 */ /* 0x000fe80000100800 */
[----:B------:R4:W-:Y:S04]  /*0810*/  STL [R1+0xe4], R8 ;  /* 0x0000e40801007387 */ /* 0x0009e80000100800 */
[----:B------:R-:W-:Y:S01]  /*0820*/  STL [R1+0xcc], R10 ;  /* 0x0000cc0a01007387 */ /* 0x000fe20000100800 */
[----:B-1----:R-:W-:-:S02]  /*0830*/  SEL R2, R15, 0xffffffe0, !P3 ;  /* 0xffffffe00f027807 */ /* 0x002fc40005800000 */
[----:B--2---:R-:W-:Y:S01]  /*0840*/  LEA R7, R3, 0x100, 0x1 ;  /* 0x0000010003077811 */ /* 0x004fe200078e08ff */
[----:B------:R-:W-:Y:S01]  /*0850*/  IMAD.IADD R3, R11, 0x1, R6 ;  /* 0x000000010b037824 */ /* 0x000fe200078e0206 */
[----:B---3--:R-:W-:-:S04]  /*0860*/  SEL R0, R12, 0xffffffc0, !P0 ;  /* 0xffffffc00c007807 */ /* 0x008fc80004000000 */
[----:B------:R1:W-:Y:S04]  /*0870*/  STL [R1+0xe0], R3 ;  /* 0x0000e00301007387 */ /* 0x0003e80000100800 */
[----:B------:R-:W-:Y:S01]  /*0880*/  STL [R1+0x28], R7 ;  /* 0x0000280701007387 */ /* 0x000fe20000100800 */
[----:B----4-:R-:W-:Y:S02]  /*0890*/  IMAD.IADD R8, R5, 0x1, R10 ;  /* 0x0000000105087824 */ /* 0x010fe400078e020a */
[--C-:B------:R-:W-:Y:S02]  /*08a0*/  IMAD R5, R9, 0x800, R7.reuse ;  /* 0x0000080009057824 */ /* 0x100fe400078e0207 */
[----:B------:R-:W-:Y:S01]  /*08b0*/  IMAD R9, R4, 0x2, R7 ;  /* 0x0000000204097824 */ /* 0x000fe200078e0207 */
[----:B------:R-:W-:Y:S01]  /*08c0*/  IADD3 R4, R0, R7, R2 ;  /* 0x0000000700047210 */ /* 0x000fe20007ffe002 */
[----:B-1----:R-:W-:-:S02]  /*08d0*/  IMAD.IADD R3, R6, 0x1, R10 ;  /* 0x0000000106037824 */ /* 0x002fc400078e020a */
[----:B------:R-:W-:-:S03]  /*08e0*/  IMAD.IADD R6, R8, 0x1, R6 ;  /* 0x0000000108067824 */ /* 0x000fc600078e0206 */
[----:B------:R1:W-:Y:S04]  /*08f0*/  STL [R1+0xdc], R3 ;  /* 0x0000dc0301007387 */ /* 0x0003e80000100800 */
[----:B------:R-:W-:Y:S04]  /*0900*/  STL [R1+0xd0], R8 ;  /* 0x0000d00801007387 */ /* 0x000fe80000100800 */
[----:B------:R-:W-:Y:S04]  /*0910*/  STL [R1+0x38], R9 ;  /* 0x0000380901007387 */ /* 0x000fe80000100800 */
[----:B------:R-:W-:Y:S01]  /*0920*/  STL [R1+0x3c], R5 ;  /* 0x00003c0501007387 */ /* 0x000fe20000100800 */
[----:B-1----:R-:W-:-:S05]  /*0930*/  IMAD.IADD R3, R7, 0x1, R2 ;  /* 0x0000000107037824 */ /* 0x002fca00078e0202 */
[----:B------:R1:W-:Y:S04]  /*0940*/  STL [R1+0x30], R3 ;  /* 0x0000300301007387 */ /* 0x0003e80000100800 */
[----:B------:R2:W-:Y:S04]  /*0950*/  STL [R1+0x34], R4 ;  /* 0x0000340401007387 */ /* 0x0005e80000100800 */
[----:B------:R3:W-:Y:S01]  /*0960*/  STL [R1+0xd8], R6 ;  /* 0x0000d80601007387 */ /* 0x0007e20000100800 */
[--C-:B-1----:R-:W-:Y:S02]  /*0970*/  IMAD.IADD R3, R2, 0x1, R5.reuse ;  /* 0x0000000102037824 */ /* 0x102fe400078e0205 */
[----:B------:R-:W-:-:S02]  /*0980*/  IMAD.IADD R2, R0, 0x1, R5 ;  /* 0x0000000100027824 */ /* 0x000fc400078e0205 */
[----:B--2---:R-:W-:Y:S01]  /*0990*/  IMAD.IADD R4, R7, 0x1, R0 ;  /* 0x0000000107047824 */ /* 0x004fe200078e0200 */
[----:B------:R3:W-:Y:S01]  /*09a0*/  STL [R1+0x40], R3 ;  /* 0x0000400301007387 */ /* 0x0007e20000100800 */
[----:B------:R-:W-:-:S03]  /*09b0*/  IMAD.IADD R0, R0, 0x1, R3 ;  /* 0x0000000100007824 */ /* 0x000fc600078e0203 */
[----:B------:R3:W-:Y:S04]  /*09c0*/  STL [R1+0x2c], R4 ;  /* 0x00002c0401007387 */ /* 0x0007e80000100800 */
[----:B------:R3:W-:Y:S04]  /*09d0*/  STL [R1+0x48], R2 ;  /* 0x0000480201007387 */ /* 0x0007e80000100800 */
[----:B------:R3:W-:Y:S02]  /*09e0*/  STL [R1+0x44], R0 ;  /* 0x0000440001007387 */ /* 0x0007e40000100800 */
.L_x_574:
[----:B---3--:R-:W2:Y:S01]  /*09f0*/  LDL R4, [R1+0xc4] ;  /* 0x0000c40001047983 */ /* 0x008ea20000100800 */
[----:B------:R-:W-:Y:S01]  /*0a00*/  IMAD.MOV.U32 R0, RZ, RZ, c[0x0][0x560] ;  /* 0x00015800ff007624 */ /* 0x000fe200078e00ff */
[----:B------:R-:W-:Y:S01]  /*0a10*/  YIELD ;  /* 0x0000000000007946 */ /* 0x000fe20003800000 */
[----:B------:R-:W-:Y:S03]  /*0a20*/  BSSY B0, `(.L_x_513) ;  /* 0x0000016000007945 */ /* 0x000fe60003800000 */
[----:B------:R-:W-:-:S13]  /*0a30*/  ISETP.NE.AND P0, PT, R0, 0x1, PT ;  /* 0x000000010000780c */ /* 0x000fda0003f05270 */
[----:B--2---:R-:W-:Y:S01]  /*0a40*/  @P0 IMAD.HI.U32 R0, R4, c[0x0][0x564], RZ ;  /* 0x0001590004000a27 */ /* 0x004fe200078e00ff */
[----:B------:R-:W-:-:S04]  /*0a50*/  MOV R3, R4 ;  /* 0x0000000400037202 */ /* 0x000fc80000000f00 */
[----:B------:R-:W-:-:S04]  /*0a60*/  @P0 SHF.R.U32.HI R3, RZ, c[0x0][0x568], R0 ;  /* 0x00015a00ff030a19 */ /* 0x000fc80000011600 */
[----:B------:R-:W-:Y:S01]  /*0a70*/  ISETP.GE.AND P0, PT, R3, c[0x0][0x578], PT ;  /* 0x00015e0003007a0c */ /* 0x000fe20003f06270 */
[----:B------:R-:W-:-:S04]  /*0a80*/  IMAD.MOV R2, RZ, RZ, -R3 ;  /* 0x000000ffff027224 */ /* 0x000fc800078e0a03 */
[----:B------:R-:W-:-:S08]  /*0a90*/  IMAD R2, R2, c[0x0][0x560], R4 ;  /* 0x0001580002027a24 */ /* 0x000fd000078e0204 */
[----:B------:R-:W-:Y:S05]  /*0aa0*/  @!P0 BRA `(.L_x_514) ;  /* 0x0000007000008947 */ /* 0x000fea0003800000 */
[----:B------:R-:W-:-:S04]  /*0ab0*/  MOV R0, c[0x0][0x56c] ;  /* 0x00015b0000007a02 */ /* 0x000fc80000000f00 */
[----:B------:R-:W-:Y:S02]  /*0ac0*/  ISETP.NE.AND P0, PT, R0, 0x1, PT ;  /* 0x000000010000780c */ /* 0x000fe40003f05270 */
[----:B------:R-:W-:-:S11]  /*0ad0*/  MOV R0, R2 ;  /* 0x0000000200007202 */ /* 0x000fd60000000f00 */
[----:B------:R-:W-:-:S05]  /*0ae0*/  @P0 IMAD.HI.U32 R4, R2, c[0x0][0x570], RZ ;  /* 0x00015c0002040a27 */ /* 0x000fca00078e00ff */
[----:B------:R-:W-:-:S05]  /*0af0*/  @P0 SHF.R.U32.HI R0, RZ, c[0x0][0x574], R4 ;  /* 0x00015d00ff000a19 */ /* 0x000fca0000011604 */
[----:B------:R-:W-:Y:S01]  /*0b00*/  IMAD R4, R0, c[0x0][0x56c], RZ ;  /* 0x00015b0000047a24 */ /* 0x000fe200078e02ff */
[----:B------:R-:W-:Y:S05]  /*0b10*/  BRA `(.L_x_515) ;  /* 0x0000006000007947 */ /* 0x000fea0003800000 */
.L_x_514:
[----:B------:R-:W-:-:S04]  /*0b20*/  MOV R0, c[0x0][0x554] ;  /* 0x0001550000007a02 */ /* 0x000fc80000000f00 */
[----:B------:R-:W-:Y:S02]  /*0b30*/  ISETP.NE.AND P0, PT, R0, 0x1, PT ;  /* 0x000000010000780c */ /* 0x000fe40003f05270 */
[----:B------:R-:W-:-:S11]  /*0b40*/  MOV R0, R2 ;  /* 0x0000000200007202 */ /* 0x000fd60000000f00 */
[----:B------:R-:W-:-:S05]  /*0b50*/  @P0 IMAD.HI.U32 R4, R2, c[0x0][0x558], RZ ;  /* 0x0001560002040a27 */ /* 0x000fca00078e00ff */
[----:B------:R-:W-:-:S05]  /*0b60*/  @P0 SHF.R.U32.HI R0, RZ, c[0x0][0x55c], R4 ;  /* 0x00015700ff000a19 */ /* 0x000fca0000011604 */
[----:B------:R-:W-:Y:S02]  /*0b70*/  IMAD R4, R0, c[0x0][0x554], RZ ;  /* 0x0001550000047a24 */ /* 0x000fe400078e02ff */
.L_x_515:
[----:B------:R-:W-:Y:S05]  /*0b80*/  BSYNC B0 ;  /* 0x0000000000007941 */ /* 0x000fea0003800000 */
.L_x_513:
[----:B------:R-:W-:Y:S01]  /*0b90*/  IMAD.MOV.U32 R5, RZ, RZ, c[0x0][0x548] ;  /* 0x00015200ff057624 */ /* 0x000fe200078e00ff */
[----:B------:R-:W-:Y:S01]  /*0ba0*/  ISETP.NE.U32.AND P0, PT, RZ, c[0x0][0x370], PT ;  /* 0x0000dc00ff007a0c */ /* 0x000fe20003f05070 */
[----:B------:R-:W-:Y:S01]  /*0bb0*/  IMAD.IADD R4, R2, 0x1, -R4 ;  /* 0x0000000102047824 */ /* 0x000fe200078e0a04 */
[----:B------:R-:W-:Y:S02]  /*0bc0*/  CS2R R114, SRZ ;  /* 0x0000000000727805 */ /* 0x000fe4000001ff00 */
[----:B------:R-:W-:Y:S01]  /*0bd0*/  ISETP.NE.AND P1, PT, R5, 0x1, PT ;  /* 0x000000010500780c */ /* 0x000fe20003f25270 */
[----:B------:R-:W-:Y:S01]  /*0be0*/  IMAD R4, R3, c[0x0][0x554], R4 ;  /* 0x0001550003047a24 */ /* 0x000fe200078e0204 */
[----:B------:R-:W-:-:S04]  /*0bf0*/  ISETP.NE.AND.EX P0, PT, RZ, c[0x0][0x374], PT, P0 ;  /* 0x0000dd00ff007a0c */ /* 0x000fc80003f05300 */
[----:B------:R-:W-:-:S07]  /*0c00*/  MOV R16, R4 ;  /* 0x0000000400107202 */ /* 0x000fce0000000f00 */
[----:B------:R-:W-:-:S04]  /*0c10*/  @P1 IMAD.HI.U32 R2, R4, c[0x0][0x54c], RZ ;  /* 0x0001530004021a27 */ /* 0x000fc800078e00ff */
[----:B------:R-:W-:Y:S01]  /*0c20*/  @P0 IMAD.MOV.U32 R3, RZ, RZ, 0x4 ;  /* 0x00000004ff030424 */ /* 0x000fe200078e00ff */
[----:B------:R-:W-:-:S05]  /*0c30*/  @P1 SHF.R.U32.HI R16, RZ, c[0x0][0x550], R2 ;  /* 0x00015400ff101a19 */ /* 0x000fca0000011602 */
[----:B------:R-:W-:Y:S01]  /*0c40*/  @P0 IMAD.WIDE R2, R16, R3, c[0x0][0x370] ;  /* 0x0000dc0010020625 */ /* 0x000fe200078e0203 */
[----:B------:R-:W-:Y:S01]  /*0c50*/  LOP3.LUT R0, R0, 0x1ffffff, RZ, 0x3c, !PT ;  /* 0x01ffffff00007812 */ /* 0x000fe200078e3cff */
[----:B------:R1:W-:Y:S04]  /*0c60*/  STL [R1+0xb4], R16 ;  /* 0x0000b41001007387 */ /* 0x0003e80000100800 */
[----:B------:R2:W3:Y:S01]  /*0c70*/  @P0 LDG.E R115, [R2.64] ;  /* 0x0000000602730981 */ /* 0x0004e2000c1e1900 */
[----:B------:R-:W-:Y:S01]  /*0c80*/  IMAD.MOV.U32 R51, RZ, RZ, c[0x0][0x2c4] ;  /* 0x0000b100ff337624 */ /* 0x000fe200078e00ff */
[----:B------:R-:W-:Y:S01]  /*0c90*/  IADD3 R0, R0, c[0x0][0x53c], RZ ;  /* 0x00014f0000007a10 */ /* 0x000fe20007ffe0ff */
[----:B------:R-:W-:Y:S01]  /*0ca0*/  IMAD.MOV.U32 R46, RZ, RZ, 0x40 ;  /* 0x00000040ff2e7424 */ /* 0x000fe200078e00ff */
[----:B------:R-:W-:Y:S01]  /*0cb0*/  CS2R R130, SRZ ;  /* 0x0000000000827805 */ /* 0x000fe2000001ff00 */
[----:B------:R-:W-:Y:S01]  /*0cc0*/  CS2R R128, SRZ ;  /* 0x0000000000807805 */ /* 0x000fe2000001ff00 */
[----:B------:R-:W-:Y:S01]  /*0cd0*/  ISETP.NE.AND P2, PT, R51, 0x1, PT ;  /* 0x000000013300780c */ /* 0x000fe20003f45270 */
[----:B------:R-:W-:Y:S01]  /*0ce0*/  CS2R R126, SRZ ;  /* 0x00000000007e7805 */ /* 0x000fe2000001ff00 */
[----:B------:R-:W-:Y:S01]  /*0cf0*/  SHF.L.U32 R50, R0, 0x7, RZ ;  /* 0x0000000700327819 */ /* 0x000fe200000006ff */
[----:B------:R-:W-:Y:S01]  /*0d00*/  CS2R R124, SRZ ;  /* 0x00000000007c7805 */ /* 0x000fe2000001ff00 */
[----:B------:R-:W-:Y:S01]  /*0d10*/  IADD3 R5, R46, -c[0x0][0x168], RZ ;  /* 0x80005a002e057a10 */ /* 0x000fe20007ffe0ff */
[----:B------:R-:W-:Y:S01]  /*0d20*/  IMAD.MOV.U32 R122, RZ, RZ, RZ ;  /* 0x000000ffff7a7224 */ /* 0x000fe200078e00ff */
[----:B------:R-:W-:Y:S01]  /*0d30*/  IADD3 R0, R50, 0x7f, RZ ;  /* 0x0000007f32007810 */ /* 0x000fe20007ffe0ff */
[----:B------:R1:W-:Y:S01]  /*0d40*/  STL [R1+0xb0], R50 ;  /* 0x0000b03201007387 */ /* 0x0003e20000100800 */
[----:B------:R-:W-:Y:S01]  /*0d50*/  CS2R R120, SRZ ;  /* 0x0000000000787805 */ /* 0x000fe2000001ff00 */
[----:B------:R-:W-:Y:S01]  /*0d60*/  CS2R R6, SRZ ;  /* 0x0000000000067805 */ /* 0x000fe2000001ff00 */
[----:B------:R-:W-:Y:S01]  /*0d70*/  MOV R118, RZ ;  /* 0x000000ff00767202 */ /* 0x000fe20000000f00 */
[----:B------:R-:W-:Y:S01]  /*0d80*/  CS2R R116, SRZ ;  /* 0x0000000000747805 */ /* 0x000fe2000001ff00 */
[----:B------:R-:W-:Y:S01]  /*0d90*/  CS2R R8, SRZ ;  /* 0x0000000000087805 */ /* 0x000fe2000001ff00 */
[----:B------:R-:W-:Y:S01]  /*0da0*/  CS2R R112, SRZ ;  /* 0x0000000000707805 */ /* 0x000fe2000001ff00 */
[----:B------:R-:W-:Y:S01]  /*0db0*/  CS2R R10, SRZ ;  /* 0x00000000000a7805 */ /* 0x000fe2000001ff00 */
[----:B------:R-:W-:Y:S01]  /*0dc0*/  IMAD.MOV.U32 R110, RZ, RZ, RZ ;  /* 0x000000ffff6e7224 */ /* 0x000fe200078e00ff */
[----:B------:R-:W-:Y:S01]  /*0dd0*/  CS2R R108, SRZ ;  /* 0x00000000006c7805 */ /* 0x000fe2000001ff00 */
[----:B------:R-:W-:Y:S01]  /*0de0*/  CS2R R12, SRZ ;  /* 0x00000000000c7805 */ /* 0x000fe2000001ff00 */
[----:B------:R-:W-:Y:S01]  /*0df0*/  IMAD.MOV.U32 R106, RZ, RZ, RZ ;  /* 0x000000ffff6a7224 */ /* 0x000fe200078e00ff */
[----:B------:R-:W-:Y:S01]  /*0e00*/  CS2R R104, SRZ ;  /* 0x0000000000687805 */ /* 0x000fe2000001ff00 */
[----:B--2---:R-:W-:Y:S01]  /*0e10*/  IMAD.MOV.U32 R2, RZ, RZ, c[0x0][0x2ac] ;  /* 0x0000ab00ff027624 */ /* 0x004fe200078e00ff */
[----:B------:R-:W-:Y:S01]  /*0e20*/  CS2R R14, SRZ ;  /* 0x00000000000e7805 */ /* 0x000fe2000001ff00 */
[----:B------:R-:W-:Y:S01]  /*0e30*/  @P2 IMAD.HI.U32 R3, R0, c[0x0][0x2c8], RZ ;  /* 0x0000b20000032a27 */ /* 0x000fe200078e00ff */
[----:B------:R-:W-:Y:S01]  /*0e40*/  MOV R102, RZ ;  /* 0x000000ff00667202 */ /* 0x000fe20000000f00 */
[----:B------:R-:W-:Y:S01]  /*0e50*/  CS2R R100, SRZ ;  /* 0x0000000000647805 */ /* 0x000fe2000001ff00 */
[----:B------:R-:W-:Y:S01]  /*0e60*/  CS2R R96, SRZ ;  /* 0x0000000000607805 */ /* 0x000fe2000001ff00 */
[C---:B------:R-:W-:Y:S01]  /*0e70*/  IMAD R48, R2.reuse, c[0x0][0x1d0], RZ ;  /* 0x0000740002307a24 */ /* 0x040fe200078e02ff */
[----:B------:R-:W-:Y:S01]  /*0e80*/  @P2 SHF.R.U32.HI R0, RZ, c[0x0][0x2cc], R3 ;  /* 0x0000b300ff002a19 */ /* 0x000fe20000011603 */
[----:B------:R-:W-:Y:S01]  /*0e90*/  IMAD R2, R2, c[0x0][0x1d0], R5 ;  /* 0x0000740002027a24 */ /* 0x000fe200078e0205 */
[----:B------:R-:W-:Y:S01]  /*0ea0*/  CS2R R18, SRZ ;  /* 0x0000000000127805 */ /* 0x000fe2000001ff00 */
[----:B------:R-:W-:Y:S01]  /*0eb0*/  IMAD.MOV.U32 R17, RZ, RZ, RZ ;  /* 0x000000ffff117224 */ /* 0x000fe200078e00ff */
[----:B------:R-:W-:Y:S01]  /*0ec0*/  IADD3 R5, R48, 0x3f, RZ ;  /* 0x0000003f30057810 */ /* 0x000fe20007ffe0ff */
[----:B------:R-:W-:Y:S01]  /*0ed0*/  IMAD.MOV.U32 R98, RZ, RZ, RZ ;  /* 0x000000ffff627224 */ /* 0x000fe200078e00ff */
[----:B------:R-:W-:Y:S01]  /*0ee0*/  IADD3 R0, R2, R0, RZ ;  /* 0x0000000002007210 */ /* 0x000fe20007ffe0ff */
[----:B------:R-:W-:Y:S01]  /*0ef0*/  CS2R R92, SRZ ;  /* 0x00000000005c7805 */ /* 0x000fe2000001ff00 */
[----:B------:R-:W-:Y:S01]  /*0f00*/  SHF.R.S32.HI R2, RZ, 0x1f, R5 ;  /* 0x0000001fff027819 */ /* 0x000fe20000011405 */
[----:B------:R-:W-:Y:S01]  /*0f10*/  CS2R R20, SRZ ;  /* 0x0000000000147805 */ /* 0x000fe2000001ff00 */
[----:B------:R-:W-:Y:S01]  /*0f20*/  SHF.R.S32.HI R3, RZ, 0x1f, R0 ;  /* 0x0000001fff037819 */ /* 0x000fe20000011400 */
[----:B------:R-:W-:Y:S01]  /*0f30*/  IMAD.MOV.U32 R90, RZ, RZ, RZ ;  /* 0x000000ffff5a7224 */ /* 0x000fe200078e00ff */
[----:B------:R-:W-:Y:S01]  /*0f40*/  LEA.HI R2, R2, R5, RZ, 0x6 ;  /* 0x0000000502027211 */ /* 0x000fe200078f30ff */
[----:B------:R-:W-:Y:S01]  /*0f50*/  CS2R R88, SRZ ;  /* 0x0000000000587805 */ /* 0x000fe2000001ff00 */
[----:B------:R-:W-:Y:S01]  /*0f60*/  LEA.HI R3, R3, R0, RZ, 0x6 ;  /* 0x0000000003037211 */ /* 0x000fe200078f30ff */
[----:B------:R-:W-:Y:S01]  /*0f70*/  IMAD.MOV R0, RZ, RZ, -R16 ;  /* 0x000000ffff007224 */ /* 0x000fe200078e0a10 */
[----:B------:R-:W-:Y:S01]  /*0f80*/  SHF.R.S32.HI R2, RZ, 0x6, R2 ;  /* 0x00000006ff027819 */ /* 0x000fe20000011402 */
[----:B------:R-:W-:Y:S01]  /*0f90*/  CS2R R22, SRZ ;  /* 0x0000000000167805 */ /* 0x000fe2000001ff00 */
[----:B------:R-:W-:Y:S01]  /*0fa0*/  SHF.R.S32.HI R3, RZ, 0x6, R3 ;  /* 0x00000006ff037819 */ /* 0x000fe20000011403 */
[----:B------:R-:W-:Y:S01]  /*0fb0*/  IMAD R47, R0, c[0x0][0x548], R4 ;  /* 0x00015200002f7a24 */ /* 0x000fe200078e0204 */
[----:B------:R-:W-:Y:S01]  /*0fc0*/  PRMT R0, RZ, 0x7610, R0 ;  /* 0x00007610ff007816 */ /* 0x000fe20000000000 */
[----:B------:R-:W-:Y:S01]  /*0fd0*/  CS2R R4, SRZ ;  /* 0x0000000000047805 */ /* 0x000fe2000001ff00 */
[----:B------:R-:W-:Y:S01]  /*0fe0*/  IMNMX R111, R2, R3, PT ;  /* 0x00000003026f7217 */ /* 0x000fe20003800200 */
[----:B------:R-:W-:Y:S01]  /*0ff0*/  IMAD.MOV.U32 R86, RZ, RZ, RZ ;  /* 0x000000ffff567224 */ /* 0x000fe200078e00ff */
[----:B------:R1:W-:Y:S01]  /*1000*/  STL [R1+0xb8], R47 ;  /* 0x0000b82f01007387 */ /* 0x0003e20000100800 */
[----:B------:R-:W-:Y:S01]  /*1010*/  MOV R94, RZ ;  /* 0x000000ff005e7202 */ /* 0x000fe20000000f00 */
[----:B------:R-:W-:Y:S01]  /*1020*/  CS2R R84, SRZ ;  /* 0x0000000000547805 */ /* 0x000fe2000001ff00 */
[----:B------:R-:W-:Y:S01]  /*1030*/  ISETP.GE.AND P0, PT, R111, 0x1, PT ;  /* 0x000000016f00780c */ /* 0x000fe20003f06270 */
[----:B------:R1:W-:Y:S01]  /*1040*/  STL [R1+0x50], R111 ;  /* 0x0000506f01007387 */ /* 0x0003e20000100800 */
[----:B------:R-:W-:Y:S01]  /*1050*/  CS2R R24, SRZ ;  /* 0x0000000000187805 */ /* 0x000fe2000001ff00 */
[----:B------:R-:W-:Y:S01]  /*1060*/  MOV R82, RZ ;  /* 0x000000ff00527202 */ /* 0x000fe20000000f00 */
[----:B------:R-:W-:Y:S01]  /*1070*/  CS2R R26, SRZ ;  /* 0x00000000001a7805 */ /* 0x000fe2000001ff00 */
[----:B------:R-:W-:Y:S01]  /*1080*/  IMAD.MOV.U32 R80, RZ, RZ, RZ ;  /* 0x000000ffff507224 */ /* 0x000fe200078e00ff */
[----:B------:R-:W-:Y:S01]  /*1090*/  CS2R R28, SRZ ;  /* 0x00000000001c7805 */ /* 0x000fe2000001ff00 */
[----:B------:R-:W-:Y:S01]  /*10a0*/  IMAD.MOV.U32 R78, RZ, RZ, RZ ;  /* 0x000000ffff4e7224 */ /* 0x000fe200078e00ff */
[----:B------:R-:W-:Y:S01]  /*10b0*/  MOV R76, RZ ;  /* 0x000000ff004c7202 */ /* 0x000fe20000000f00 */
[----:B------:R-:W-:Y:S01]  /*10c0*/  IMAD.MOV.U32 R74, RZ, RZ, RZ ;  /* 0x000000ffff4a7224 */ /* 0x000fe200078e00ff */
[----:B------:R-:W-:Y:S01]  /*10d0*/  CS2R R30, SRZ ;  /* 0x00000000001e7805 */ /* 0x000fe2000001ff00 */
[----:B------:R-:W-:Y:S01]  /*10e0*/  IMAD.MOV.U32 R72, RZ, RZ, RZ ;  /* 0x000000ffff487224 */ /* 0x000fe200078e00ff */
[----:B------:R-:W-:Y:S01]  /*10f0*/  MOV R70, RZ ;  /* 0x000000ff00467202 */ /* 0x000fe20000000f00 */
[----:B------:R-:W-:Y:S01]  /*1100*/  CS2R R32, SRZ ;  /* 0x0000000000207805 */ /* 0x000fe2000001ff00 */
[----:B------:R-:W-:Y:S01]  /*1110*/  IMAD.MOV.U32 R68, RZ, RZ, RZ ;  /* 0x000000ffff447224 */ /* 0x000fe200078e00ff */
        /* <DEDUP_REMOVED lines=13> */
[----:B------:R-:W-:Y:S01]  /*11f0*/  CS2R R136, SRZ ;  /* 0x0000000000887805 */ /* 0x000fe2000001ff00 */
[----:B------:R-:W-:Y:S01]  /*1200*/  IMAD.MOV.U32 R138, RZ, RZ, RZ ;  /* 0x000000ffff8a7224 */ /* 0x000fe200078e00ff */
[----:B------:R-:W-:Y:S01]  /*1210*/  CS2R R142, SRZ ;  /* 0x00000000008e7805 */ /* 0x000fe2000001ff00 */
[----:B------:R-:W-:Y:S01]  /*1220*/  CS2R R140, SRZ ;  /* 0x00000000008c7805 */ /* 0x000fe2000001ff00 */
[----:B------:R-:W-:Y:S01]  /*1230*/  MOV R53, RZ ;  /* 0x000000ff00357202 */ /* 0x000fe20000000f00 */
[----:B------:R-:W-:Y:S01]  /*1240*/  IMAD.MOV.U32 R146, RZ, RZ, RZ ;  /* 0x000000ffff927224 */ /* 0x000fe200078e00ff */
[----:B------:R-:W-:Y:S01]  /*1250*/  CS2R R144, SRZ ;  /* 0x0000000000907805 */ /* 0x000fe2000001ff00 */
        /* <DEDUP_REMOVED lines=13> */
[----:B---3--:R1:W-:Y:S01]  /*1330*/  STL [R1+0x84], R115 ;  /* 0x0000847301007387 */ /* 0x0083e20000100800 */
[----:B------:R-:W-:Y:S05]  /*1340*/  @!P0 BRA `(.L_x_516) ;  /* 0x0000d9b000008947 */ /* 0x000fea0003800000 */
[----:B------:R-:W-:-:S04]  /*1350*/  ISETP.NE.U32.AND P0, PT, RZ, c[0x0][0x340], PT ;  /* 0x0000d000ff007a0c */ /* 0x000fc80003f05070 */
[----:B------:R-:W-:-:S13]  /*1360*/  ISETP.NE.AND.EX P0, PT, RZ, c[0x0][0x344], PT, P0 ;  /* 0x0000d100ff007a0c */ /* 0x000fda0003f05300 */
[----:B------:R-:W-:-:S04]  /*1370*/  @P0 IMAD.MOV.U32 R2, RZ, RZ, 0x4 ;  /* 0x00000004ff020424 */ /* 0x000fc800078e00ff */
[----:B------:R-:W-:-:S05]  /*1380*/  @P0 IMAD.WIDE R2, R16, R2, c[0x0][0x340] ;  /* 0x0000d00010020625 */ /* 0x000fca00078e0202 */
[----:B------:R2:W5:Y:S01]  /*1390*/  @P0 LDG.E R0, [R2.64] ;  /* 0x0000000602000981 */ /* 0x000562000c1e1900 */
[----:B------:R-:W-:Y:S01]  /*13a0*/  WARPSYNC 0xffffffff ;  /* 0xffffffff00007948 */ /* 0x000fe20003800000 */
[----:B------:R-:W-:-:S03]  /*13b0*/  @!P0 MOV R0, R16 ;  /* 0x0000001000008202 */ /* 0x000fc60000000f00 */
[----:B--2---:R-:W2:Y:S01]  /*13c0*/  LDL R107, [R1+0x7c] ;  /* 0x00007c00016b7983 */ /* 0x004ea20000100800 */
[----:B-----5:R-:W-:Y:S01]  /*13d0*/  SHF.R.S32.HI R3, RZ, 0x1f, R0 ;  /* 0x0000001fff037819 */ /* 0x020fe20000011400 */
[----:B------:R-:W-:-:S04]  /*13e0*/  IMAD.WIDE.U32 R102, R0, c[0x0][0x2b0], RZ ;  /* 0x0000ac0000667a25 */ /* 0x000fc800078e00ff */
[----:B------:R-:W-:Y:S01]  /*13f0*/  IMAD.MOV.U32 R101, RZ, RZ, c[0x0][0x2b8] ;  /* 0x0000ae00ff657624 */ /* 0x000fe200078e00ff */
[----:B------:R-:W-:Y:S01]  /*1400*/  STL.64 [R1+0x98], R102 ;  /* 0x0000986601007387 */ /* 0x000fe20000100a00 */
[----:B------:R-:W-:-:S03]  /*1410*/  IMAD.MOV.U32 R25, RZ, RZ, RZ ;  /* 0x000000ffff197224 */ /* 0x000fc600078e00ff */
[----:B------:R-:W-:Y:S02]  /*1420*/  ISETP.NE.AND P1, PT, R101, 0x1, PT ;  /* 0x000000016500780c */ /* 0x000fe40003f25270 */
[----:B------:R-:W-:-:S05]  /*1430*/  SHF.R.S32.HI R24, RZ, 0x1f, R47 ;  /* 0x0000001fff187819 */ /* 0x000fca000001142f */
[----:B------:R-:W-:Y:S01]  /*1440*/  IMAD R5, R24, c[0x0][0x1b8], RZ ;  /* 0x00006e0018057a24 */ /* 0x000fe200078e02ff */
[----:B------:R-:W-:-:S03]  /*1450*/  SHF.R.S32.HI R6, RZ, 0x1f, R16 ;  /* 0x0000001fff067819 */ /* 0x000fc60000011410 */
[----:B------:R-:W-:Y:S01]  /*1460*/  IMAD R5, R47, c[0x0][0x1bc], R5 ;  /* 0x00006f002f057a24 */ /* 0x000fe200078e0205 */
[----:B------:R-:W3:Y:S04]  /*1470*/  S2R R52, SR_TID.X ;  /* 0x0000000000347919 */ /* 0x000ee80000002100 */
[----:B------:R-:W-:Y:S01]  /*1480*/  BAR.SYNC.DEFER_BLOCKING 0x0 ;  /* 0x0000000000007b1d */ /* 0x000fe20000010000 */
[----:B--2---:R-:W-:-:S05]  /*1490*/  IMAD R2, R111, 0x40, R107 ;  /* 0x000000406f027824 */ /* 0x004fca00078e026b */
[----:B------:R-:W-:-:S04]  /*14a0*/  IADD3 R2, R2, -0x40, RZ ;  /* 0xffffffc002027810 */ /* 0x000fc80007ffe0ff */
[C---:B------:R-:W-:Y:S01]  /*14b0*/  ISETP.GE.AND P0, PT, R2.reuse, R48, PT ;  /* 0x000000300200720c */ /* 0x040fe20003f06270 */
[----:B------:R-:W-:Y:S02]  /*14c0*/  IMAD.IADD R22, R2, 0x1, R115 ;  /* 0x0000000102167824 */ /* 0x000fe400078e0273 */
[----:B------:R-:W-:Y:S01]  /*14d0*/  IMAD R2, R3, c[0x0][0x2b0], RZ ;  /* 0x0000ac0003027a24 */ /* 0x000fe200078e02ff */
[----:B------:R-:W-:Y:S01]  /*14e0*/  ISETP.GT.OR P0, PT, R107, 0x3f, P0 ;  /* 0x0000003f6b00780c */ /* 0x000fe20000704670 */
[----:B------:R-:W-:-:S04]  /*14f0*/  @P1 IMAD.HI.U32 R3, R22, c[0x0][0x2bc], RZ ;  /* 0x0000af0016031a27 */ /* 0x000fc800078e00ff */
[----:B------:R-:W-:Y:S02]  /*1500*/  IMAD R2, R0, c[0x0][0x2b4], R2 ;  /* 0x0000ad0000027a24 */ /* 0x000fe400078e0202 */
[----:B------:R-:W-:Y:S01]  /*1510*/  IMAD.MOV.U32 R21, RZ, RZ, R22 ;  /* 0x000000ffff157224 */ /* 0x000fe200078e0016 */
[----:B------:R-:W-:Y:S01]  /*1520*/  @P1 SHF.R.U32.HI R21, RZ, c[0x0][0x2c0], R3 ;  /* 0x0000b000ff151a19 */ /* 0x000fe20000011603 */
[----:B------:R-:W-:-:S04]  /*1530*/  IMAD.IADD R100, R103, 0x1, R2 ;  /* 0x0000000167647824 */ /* 0x000fc800078e0202 */
[C---:B------:R-:W-:Y:S01]  /*1540*/  @!P0 IADD3 R0, P1, R21.reuse, R102, RZ ;  /* 0x0000006615008210 */ /* 0x040fe20007f3e0ff */
[----:B------:R-:W-:Y:S03]  /*1550*/  STL [R1+0xa8], R100 ;  /* 0x0000a86401007387 */ /* 0x000fe60000100800 */
[----:B------:R-:W-:Y:S01]  /*1560*/  @!P0 LEA.HI.X.SX32 R3, R21, R100, 0x1, P1 ;  /* 0x0000006415038211 */ /* 0x000fe200008f0eff */
[----:B------:R-:W2:Y:S01]  /*1570*/  LDL R41, [R1+0x6c] ;  /* 0x00006c0001297983 */ /* 0x000ea20000100800 */
[----:B------:R-:W-:-:S03]  /*1580*/  @!P0 LEA R2, P1, R0, c[0x0][0x2a0], 0x2 ;  /* 0x0000a80000028a11 */ /* 0x000fc600078210ff */
[----:B------:R-:W4:Y:S01]  /*1590*/  LDL R30, [R1+0xf0] ;  /* 0x0000f000011e7983 */ /* 0x000f220000100800 */
[----:B------:R-:W-:-:S03]  /*15a0*/  @!P0 LEA.HI.X R3, R0, c[0x0][0x2a4], R3, 0x2, P1 ;  /* 0x0000a90000038a11 */ /* 0x000fc600008f1403 */
[----:B------:R-:W4:Y:S04]  /*15b0*/  LDL R45, [R1+0x70] ;  /* 0x00007000012d7983 */ /* 0x000f280000100800 */
[----:B------:R-:W4:Y:S04]  /*15c0*/  LDL R28, [R1+0xe8] ;  /* 0x0000e800011c7983 */ /* 0x000f280000100800 */
[----:B------:R-:W4:Y:S04]  /*15d0*/  LDL R31, [R1+0x54] ;  /* 0x00005400011f7983 */ /* 0x000f280000100800 */
[----:B------:R-:W4:Y:S04]  /*15e0*/  LDL R40, [R1+0x68] ;  /* 0x0000680001287983 */ /* 0x000f280000100800 */
[----:B------:R-:W4:Y:S04]  /*15f0*/  LDL R32, [R1+0xf4] ;  /* 0x0000f40001207983 */ /* 0x000f280000100800 */
[----:B------:R-:W4:Y:S04]  /*1600*/  LDL R29, [R1+0xec] ;  /* 0x0000ec00011d7983 */ /* 0x000f280000100800 */
[----:B------:R-:W4:Y:S04]  /*1610*/  LDL R44, [R1+0x4c] ;  /* 0x00004c00012c7983 */ /* 0x000f280000100800 */
[----:B------:R1:W4:Y:S01]  /*1620*/  @!P0 LDG.E R25, [R2.64] ;  /* 0x0000000602198981 */ /* 0x000322000c1e1900 */
[----:B------:R-:W-:-:S04]  /*1630*/  IMAD.IADD R4, R107, 0x1, R50 ;  /* 0x000000016b047824 */ /* 0x000fc800078e0232 */
[----:B------:R-:W-:-:S04]  /*1640*/  @P2 IMAD.HI.U32 R7, R4, c[0x0][0x2c8], RZ ;  /* 0x0000b20004072a27 */ /* 0x000fc800078e00ff */
[----:B------:R-:W-:Y:S01]  /*1650*/  IMAD.MOV.U32 R0, RZ, RZ, R4 ;  /* 0x000000ffff007224 */ /* 0x000fe200078e0004 */
[----:B------:R-:W-:-:S04]  /*1660*/  @P2 SHF.R.U32.HI R0, RZ, c[0x0][0x2cc], R7 ;  /* 0x0000b300ff002a19 */ /* 0x000fc80000011607 */
[----:B------:R-:W-:Y:S01]  /*1670*/  SHF.R.S32.HI R7, RZ, 0x1f, R0 ;  /* 0x0000001fff077819 */ /* 0x000fe20000011400 */
[----:B-1----:R-:W-:-:S04]  /*1680*/  IMAD.WIDE.U32 R2, R47, c[0x0][0x1b8], RZ ;  /* 0x00006e002f027a25 */ /* 0x002fc800078e00ff */
[----:B------:R-:W-:Y:S02]  /*1690*/  IMAD.IADD R3, R3, 0x1, R5 ;  /* 0x0000000103037824 */ /* 0x000fe400078e0205 */
[----:B------:R-:W-:Y:S02]  /*16a0*/  IMAD R5, R6, c[0x0][0x1c0], RZ ;  /* 0x0000700006057a24 */ /* 0x000fe400078e02ff */
[----:B------:R-:W-:-:S04]  /*16b0*/  IMAD.WIDE.U32 R2, R16, c[0x0][0x1c0], R2 ;  /* 0x0000700010027a25 */ /* 0x000fc800078e0002 */
[----:B------:R-:W-:Y:S02]  /*16c0*/  IMAD R6, R16, c[0x0][0x1c4], R5 ;  /* 0x0000710010067a24 */ /* 0x000fe400078e0205 */
[----:B------:R-:W-:-:S04]  /*16d0*/  IMAD.MOV R5, RZ, RZ, -R0 ;  /* 0x000000ffff057224 */ /* 0x000fc800078e0a00 */
[----:B------:R-:W-:Y:S02]  /*16e0*/  IMAD R4, R5, c[0x0][0x2c4], R4 ;  /* 0x0000b10005047a24 */ /* 0x000fe400078e0204 */
[----:B------:R-:W-:Y:S02]  /*16f0*/  IMAD R5, R7, c[0x0][0x1b0], RZ ;  /* 0x00006c0007057a24 */ /* 0x000fe400078e02ff */
[----:B------:R-:W-:Y:S02]  /*1700*/  IMAD.IADD R3, R3, 0x1, R6 ;  /* 0x0000000103037824 */ /* 0x000fe400078e0206 */
[C---:B------:R-:W-:Y:S01]  /*1710*/  IMAD R6, R0.reuse, c[0x0][0x1b4], R5 ;  /* 0x00006d0000067a24 */ /* 0x040fe200078e0205 */
[----:B------:R-:W-:Y:S01]  /*1720*/  SHF.R.S32.HI R5, RZ, 0x1f, R4 ;  /* 0x0000001fff057819 */ /* 0x000fe20000011404 */
[----:B------:R-:W-:-:S04]  /*1730*/  IMAD.WIDE.U32 R2, R0, c[0x0][0x1b0], R2 ;  /* 0x00006c0000027a25 */ /* 0x000fc800078e0002 */
[----:B------:R-:W-:Y:S02]  /*1740*/  IMAD R0, R5, c[0x0][0x1a8], RZ ;  /* 0x00006a0005007a24 */ /* 0x000fe400078e02ff */
[----:B------:R-:W-:Y:S02]  /*1750*/  IMAD.IADD R3, R3, 0x1, R6 ;  /* 0x0000000103037824 */ /* 0x000fe400078e0206 */
[C---:B------:R-:W-:Y:S02]  /*1760*/  IMAD R0, R4.reuse, c[0x0][0x1ac], R0 ;  /* 0x00006b0004007a24 */ /* 0x040fe400078e0200 */
[----:B------:R-:W-:Y:S01]  /*1770*/  IMAD.WIDE.U32 R2, R4, c[0x0][0x1a8], R2 ;  /* 0x00006a0004027a25 */ /* 0x000fe200078e0002 */
[----:B---3--:R-:W-:-:S03]  /*1780*/  SHF.R.S32.HI R27, RZ, 0x1f, R52 ;  /* 0x0000001fff1b7819 */ /* 0x008fc60000011434 */
[----:B------:R-:W-:Y:S01]  /*1790*/  IMAD.IADD R0, R3, 0x1, R0 ;  /* 0x0000000103007824 */ /* 0x000fe200078e0200 */
[C---:B------:R-:W-:Y:S02]  /*17a0*/  LEA R17, P0, R2.reuse, c[0x0][0x160], 0x1 ;  /* 0x0000580002117a11 */ /* 0x040fe400078008ff */
[----:B------:R-:W-:Y:S02]  /*17b0*/  LEA.HI R27, R27, R52, RZ, 0x3 ;  /* 0x000000341b1b7211 */ /* 0x000fe400078f18ff */
[----:B------:R-:W-:Y:S01]  /*17c0*/  LEA.HI.X R16, R2, c[0x0][0x164], R0, 0x1, P0 ;  /* 0x0000590002107a11 */ /* 0x000fe200000f0c00 */
[----:B------:R-:W2:Y:S01]  /*17d0*/  SHFL.IDX PT, R3, R17, RZ, 0x181f ;  /* 0x00181fff11037589 */ /* 0x000ea200000e0000 */
[----:B------:R-:W-:Y:S01]  /*17e0*/  SHF.R.S32.HI R27, RZ, 0x3, R27 ;  /* 0x00000003ff1b7819 */ /* 0x000fe2000001141b */
[----:B------:R-:W-:Y:S02]  /*17f0*/  IMAD R23, R51, c[0x0][0x168], RZ ;  /* 0x00005a0033177a24 */ /* 0x000fe400078e02ff */
[----:B------:R-:W4:Y:S02]  /*1800*/  SHFL.IDX PT, R4, R16, RZ, 0x181f ;  /* 0x00181fff10047589 */ /* 0x000f2400000e0000 */
[----:B------:R-:W-:-:S05]  /*1810*/  IMAD.IADD R20, R27, 0x1, R50 ;  /* 0x000000011b147824 */ /* 0x000fca00078e0232 */
[C---:B------:R-:W-:Y:S01]  /*1820*/  ISETP.GE.AND P0, PT, R20.reuse, R23, PT ;  /* 0x000000171400720c */ /* 0x040fe20003f06270 */
[----:B------:R-:W1:Y:S01]  /*1830*/  SHFL.IDX PT, R0, R17, 0x1, 0x181f ;  /* 0x00381f0011007f89 */ /* 0x000e6200000e0000 */
[----:B------:R-:W-:-:S03]  /*1840*/  IADD3 R5, R20, 0x20, RZ ;  /* 0x0000002014057810 */ /* 0x000fc60007ffe0ff */
[----:B------:R-:W3:Y:S01]  /*1850*/  SHFL.IDX PT, R2, R16, 0x1, 0x181f ;  /* 0x00381f0010027f89 */ /* 0x000ee200000e0000 */
[----:B------:R-:W-:Y:S01]  /*1860*/  ISETP.GE.AND P1, PT, R5, R23, PT ;  /* 0x000000170500720c */ /* 0x000fe20003f26270 */
[----:B------:R-:W-:-:S06]  /*1870*/  IMAD.WIDE.U32 R98, R47, c[0x0][0x1e8], RZ ;  /* 0x00007a002f627a25 */ /* 0x000fcc00078e00ff */
[----:B--2---:R-:W-:-:S04]  /*1880*/  @!P0 LEA R10, P3, R41, R3, 0x1 ;  /* 0x00000003290a8211 */ /* 0x004fc800078608ff */
[-C--:B----4-:R-:W-:Y:S02]  /*1890*/  @!P0 LEA.HI.X R11, R41, R4.reuse, R30, 0x1, P3 ;  /* 0x00000004290b8211 */ /* 0x090fe400018f0c1e */
[-C--:B------:R-:W-:Y:S02]  /*18a0*/  @!P0 LEA R6, P3, R45, R3.reuse, 0x1 ;  /* 0x000000032d068211 */ /* 0x080fe400078608ff */
[----:B------:R-:W-:Y:S02]  /*18b0*/  ISETP.GE.AND P4, PT, R41, c[0x0][0x198], PT ;  /* 0x0000660029007a0c */ /* 0x000fe40003f86270 */
[----:B------:R-:W-:Y:S02]  /*18c0*/  @!P0 LEA.HI.X R7, R45, R4, R28, 0x1, P3 ;  /* 0x000000042d078211 */ /* 0x000fe400018f0c1c */
[C---:B------:R-:W-:Y:S02]  /*18d0*/  ISETP.GE.AND P3, PT, R31.reuse, c[0x0][0x198], PT ;  /* 0x000066001f007a0c */ /* 0x040fe40003f66270 */
[----:B------:R-:W-:-:S02]  /*18e0*/  @!P0 LEA R12, P2, R31, R3, 0x1 ;  /* 0x000000031f0c8211 */ /* 0x000fc400078408ff */
[C---:B------:R-:W-:Y:S02]  /*18f0*/  ISETP.GE.AND P5, PT, R40.reuse, c[0x0][0x198], PT ;  /* 0x0000660028007a0c */ /* 0x040fe40003fa6270 */
[----:B------:R-:W-:Y:S02]  /*1900*/  ISETP.GE.AND P6, PT, R45, c[0x0][0x198], PT ;  /* 0x000066002d007a0c */ /* 0x000fe40003fc6270 */
[----:B------:R-:W-:Y:S02]  /*1910*/  @!P0 LEA.HI.X R13, R31, R4, R32, 0x1, P2 ;  /* 0x000000041f0d8211 */ /* 0x000fe400010f0c20 */
[----:B------:R-:W-:-:S04]  /*1920*/  @!P0 LEA R8, P2, R40, R3, 0x1 ;  /* 0x0000000328088211 */ /* 0x000fc800078408ff */
[----:B------:R-:W-:Y:S01]  /*1930*/  @!P0 LEA.HI.X R9, R40, R4, R29, 0x1, P2 ;  /* 0x0000000428098211 */ /* 0x000fe200010f0c1d */
[----:B------:R2:W-:Y:S04]  /*1940*/  @!P0 LDGSTS.E.BYPASS.LTC128B.128 [R44+0x100], [R12.64], !P3 ;  /* 0x001000000c2c8fae */ /* 0x0005e8000d901d46 */
[----:B------:R4:W-:Y:S04]  /*1950*/  @!P0 LDGSTS.E.BYPASS.LTC128B.128 [R44+0x4100], [R10.64], !P4 ;  /* 0x041000000a2c8fae */ /* 0x0009e8000e101d46 */
[----:B------:R2:W-:Y:S04]  /*1960*/  @!P0 LDGSTS.E.BYPASS.LTC128B.128 [R44+0x8100], [R8.64], !P5 ;  /* 0x08100000082c8fae */ /* 0x0005e8000e901d46 */
[----:B------:R4:W-:Y:S01]  /*1970*/  @!P0 LDGSTS.E.BYPASS.LTC128B.128 [R44+0xc100], [R6.64], !P6 ;  /* 0x0c100000062c8fae */ /* 0x0009e2000f101d46 */
[----:B-1----:R-:W-:-:S04]  /*1980*/  @!P1 LEA R18, P2, R31, R0, 0x1 ;  /* 0x000000001f129211 */ /* 0x002fc800078408ff */
[----:B---3--:R-:W-:Y:S02]  /*1990*/  @!P1 LEA.HI.X R19, R31, R2, R32, 0x1, P2 ;  /* 0x000000021f139211 */ /* 0x008fe400010f0c20 */
[----:B------:R-:W-:-:S03]  /*19a0*/  IADD3 R3, R20, 0x40, RZ ;  /* 0x0000004014037810 */ /* 0x000fc60007ffe0ff */
[----:B------:R1:W-:Y:S01]  /*19b0*/  @!P1 LDGSTS.E.BYPASS.LTC128B.128 [R44+0x1100], [R18.64], !P3 ;  /* 0x01100000122c9fae */ /* 0x0003e2000d901d46 */
[----:B--2---:R-:W-:-:S04]  /*19c0*/  @!P1 LEA R8, P0, R41, R0, 0x1 ;  /* 0x0000000029089211 */ /* 0x004fc800078008ff */
[----:B------:R-:W-:Y:S02]  /*19d0*/  @!P1 LEA.HI.X R9, R41, R2, R30, 0x1, P0 ;  /* 0x0000000229099211 */ /* 0x000fe400000f0c1e */
[----:B----4-:R-:W-:-:S03]  /*19e0*/  @!P1 LEA R6, P0, R40, R0, 0x1 ;  /* 0x0000000028069211 */ /* 0x010fc600078008ff */
[----:B------:R2:W-:Y:S01]  /*19f0*/  @!P1 LDGSTS.E.BYPASS.LTC128B.128 [R44+0x5100], [R8.64], !P4 ;  /* 0x05100000082c9fae */ /* 0x0005e2000e101d46 */
[----:B------:R-:W-:Y:S02]  /*1a00*/  @!P1 LEA.HI.X R7, R40, R2, R29, 0x1, P0 ;  /* 0x0000000228079211 */ /* 0x000fe400000f0c1d */
[C---:B------:R-:W-:Y:S02]  /*1a10*/  @!P1 LEA R4, P0, R45.reuse, R0, 0x1 ;  /* 0x000000002d049211 */ /* 0x040fe400078008ff */
[----:B------:R-:W3:Y:S02]  /*1a20*/  SHFL.IDX PT, R0, R17, 0x2, 0x181f ;  /* 0x00581f0011007f89 */ /* 0x000ee400000e0000 */
[----:B------:R-:W-:Y:S02]  /*1a30*/  @!P1 LEA.HI.X R5, R45, R2, R28, 0x1, P0 ;  /* 0x000000022d059211 */ /* 0x000fe400000f0c1c */
[----:B------:R-:W4:Y:S01]  /*1a40*/  SHFL.IDX PT, R2, R16, 0x2, 0x181f ;  /* 0x00581f0010027f89 */ /* 0x000f2200000e0000 */
[----:B------:R-:W-:-:S03]  /*1a50*/  ISETP.GE.AND P0, PT, R3, R23, PT ;  /* 0x000000170300720c */ /* 0x000fc60003f06270 */
[----:B------:R1:W-:Y:S04]  /*1a60*/  @!P1 LDGSTS.E.BYPASS.LTC128B.128 [R44+0x9100], [R6.64], !P5 ;  /* 0x09100000062c9fae */ /* 0x0003e8000e901d46 */
[----:B------:R1:W-:Y:S06]  /*1a70*/  @!P1 LDGSTS.E.BYPASS.LTC128B.128 [R44+0xd100], [R4.64], !P6 ;  /* 0x0d100000042c9fae */ /* 0x0003ec000f101d46 */
[----:B---3--:R-:W-:-:S04]  /*1a80*/  @!P0 LEA R10, P1, R41, R0, 0x1 ;  /* 0x00000000290a8211 */ /* 0x008fc800078208ff */
[----:B----4-:R-:W-:Y:S02]  /*1a90*/  @!P0 LEA.HI.X R11, R41, R2, R30, 0x1, P1 ;  /* 0x00000002290b8211 */ /* 0x010fe400008f0c1e */
[CC--:B--2---:R-:W-:Y:S02]  /*1aa0*/  @!P0 LEA R8, P1, R40.reuse, R0.reuse, 0x1 ;  /* 0x0000000028088211 */ /* 0x0c4fe400078208ff */
[C---:B------:R-:W-:Y:S02]  /*1ab0*/  @!P0 LEA R14, P2, R31.reuse, R0, 0x1 ;  /* 0x000000001f0e8211 */ /* 0x040fe400078408ff */
[-C--:B------:R-:W-:Y:S02]  /*1ac0*/  @!P0 LEA.HI.X R9, R40, R2.reuse, R29, 0x1, P1 ;  /* 0x0000000228098211 */ /* 0x080fe400008f0c1d */
[----:B------:R-:W-:Y:S02]  /*1ad0*/  @!P0 LEA.HI.X R15, R31, R2, R32, 0x1, P2 ;  /* 0x000000021f0f8211 */ /* 0x000fe400010f0c20 */
[----:B-1----:R-:W-:Y:S01]  /*1ae0*/  @!P0 LEA R4, P1, R45, R0, 0x1 ;  /* 0x000000002d048211 */ /* 0x002fe200078208ff */
[----:B------:R-:W-:-:S02]  /*1af0*/  IMAD.MOV R0, RZ, RZ, -R21 ;  /* 0x000000ffff007224 */ /* 0x000fc400078e0a15 */
[----:B------:R1:W-:Y:S02]  /*1b00*/  @!P0 LDGSTS.E.BYPASS.LTC128B.128 [R44+0x2100], [R14.64], !P3 ;  /* 0x021000000e2c8fae */ /* 0x0003e4000d901d46 */
[----:B------:R-:W-:Y:S02]  /*1b10*/  IMAD R26, R0, c[0x0][0x2b8], R22 ;  /* 0x0000ae00001a7a24 */ /* 0x000fe400078e0216 */
[----:B------:R2:W-:Y:S01]  /*1b20*/  @!P0 LDGSTS.E.BYPASS.LTC128B.128 [R44+0x6100], [R10.64], !P4 ;  /* 0x061000000a2c8fae */ /* 0x0005e2000e101d46 */
[----:B------:R-:W-:Y:S01]  /*1b30*/  @!P0 LEA.HI.X R5, R45, R2, R28, 0x1, P1 ;  /* 0x000000022d058211 */ /* 0x000fe200008f0c1c */
[----:B------:R-:W-:Y:S02]  /*1b40*/  IMAD.WIDE.U32 R2, R26, c[0x0][0x1e0], RZ ;  /* 0x000078001a027a25 */ /* 0x000fe400078e00ff */
[----:B------:R-:W-:Y:S01]  /*1b50*/  STL [R1+0x58], R25 ;  /* 0x0000581901007387 */ /* 0x000fe20000100800 */
[----:B--2---:R-:W-:-:S03]  /*1b60*/  SHF.R.S32.HI R11, RZ, 0x1f, R26 ;  /* 0x0000001fff0b7819 */ /* 0x004fc6000001141a */
[----:B------:R2:W2:Y:S02]  /*1b70*/  SHFL.IDX PT, R12, R17, 0x3, 0x181f ;  /* 0x00781f00110c7f89 */ /* 0x0004a400000e0000 */
[----:B------:R-:W-:Y:S02]  /*1b80*/  IMAD R0, R11, c[0x0][0x1e0], RZ ;  /* 0x000078000b007a24 */ /* 0x000fe400078e02ff */
[----:B------:R4:W1:Y:S02]  /*1b90*/  SHFL.IDX PT, R13, R16, 0x3, 0x181f ;  /* 0x00781f00100d7f89 */ /* 0x00086400000e0000 */
[----:B------:R-:W-:Y:S01]  /*1ba0*/  IMAD R0, R26, c[0x0][0x1e4], R0 ;  /* 0x000079001a007a24 */ /* 0x000fe200078e0200 */
[----:B------:R-:W-:Y:S01]  /*1bb0*/  IADD3 R20, R20, 0x60, RZ ;  /* 0x0000006014147810 */ /* 0x000fe20007ffe0ff */
[----:B------:R1:W-:Y:S02]  /*1bc0*/  @!P0 LDGSTS.E.BYPASS.LTC128B.128 [R44+0xa100], [R8.64], !P5 ;  /* 0x0a100000082c8fae */ /* 0x0003e4000e901d46 */
[----:B------:R-:W-:-:S02]  /*1bd0*/  IMAD.IADD R3, R3, 0x1, R0 ;  /* 0x0000000103037824 */ /* 0x000fc400078e0200 */
[----:B------:R-:W-:Y:S01]  /*1be0*/  IMAD R0, R24, c[0x0][0x1e8], RZ ;  /* 0x00007a0018007a24 */ /* 0x000fe200078e02ff */
[----:B------:R-:W-:Y:S03]  /*1bf0*/  STL [R1+0x5c], R26 ;  /* 0x00005c1a01007387 */ /* 0x000fe60000100800 */
[----:B------:R-:W-:Y:S01]  /*1c00*/  IMAD R0, R47, c[0x0][0x1ec], R0 ;  /* 0x00007b002f007a24 */ /* 0x000fe200078e0200 */
[----:B------:R-:W-:Y:S01]  /*1c10*/  ISETP.GE.AND P2, PT, R20, R23, PT ;  /* 0x000000171400720c */ /* 0x000fe20003f46270 */
[----:B------:R2:W-:Y:S02]  /*1c20*/  @!P0 LDGSTS.E.BYPASS.LTC128B.128 [R44+0xe100], [R4.64], !P6 ;  /* 0x0e100000042c8fae */ /* 0x0005e4000f101d46 */
[----:B------:R-:W-:Y:S02]  /*1c30*/  IMAD.IADD R97, R99, 0x1, R0 ;  /* 0x0000000163617824 */ /* 0x000fe400078e0200 */
[----:B------:R-:W-:Y:S04]  /*1c40*/  STL.64 [R1+0x90], R98 ;  /* 0x0000906201007387 */ /* 0x000fe80000100a00 */
[----:B------:R-:W-:Y:S04]  /*1c50*/  STL [R1+0x88], R97 ;  /* 0x0000886101007387 */ /* 0x000fe80000100800 */
[----:B------:R-:W3:Y:S04]  /*1c60*/  LDL R18, [R1+0x3c] ;  /* 0x00003c0001127983 */ /* 0x000ee80000100800 */
[----:B--2---:R-:W2:Y:S04]  /*1c70*/  LDL R17, [R1+0x40] ;  /* 0x0000400001117983 */ /* 0x004ea80000100800 */
[----:B----4-:R-:W4:Y:S04]  /*1c80*/  LDL R16, [R1+0x48] ;  /* 0x0000480001107983 */ /* 0x010f280000100800 */
[----:B-1----:R-:W4:Y:S01]  /*1c90*/  LDL R15, [R1+0x44] ;  /* 0x00004400010f7983 */ /* 0x002f220000100800 */
[----:B------:R-:W-:-:S02]  /*1ca0*/  @!P2 LEA R6, P1, R31, R12, 0x1 ;  /* 0x0000000c1f06a211 */ /* 0x000fc400078208ff */
[----:B------:R-:W-:Y:S02]  /*1cb0*/  SHF.R.S32.HI R14, RZ, 0x1f, R25 ;  /* 0x0000001fff0e7819 */ /* 0x000fe40000011419 */
[----:B------:R-:W-:Y:S01]  /*1cc0*/  @!P2 LEA.HI.X R7, R31, R13, R32, 0x1, P1 ;  /* 0x0000000d1f07a211 */ /* 0x000fe200008f0c20 */
[----:B------:R-:W-:Y:S01]  /*1cd0*/  IMAD.WIDE.U32 R2, R25, c[0x0][0x1f0], R2 ;  /* 0x00007c0019027a25 */ /* 0x000fe200078e0002 */
[----:B------:R-:W-:-:S03]  /*1ce0*/  @!P2 LEA R4, P0, R41, R12, 0x1 ;  /* 0x0000000c2904a211 */ /* 0x000fc600078008ff */
[----:B------:R1:W-:Y:S01]  /*1cf0*/  @!P2 LDGSTS.E.BYPASS.LTC128B.128 [R44+0x3100], [R6.64], !P3 ;  /* 0x03100000062cafae */ /* 0x0003e2000d901d46 */
[----:B------:R-:W-:Y:S02]  /*1d00*/  @!P2 LEA.HI.X R5, R41, R13, R30, 0x1, P0 ;  /* 0x0000000d2905a211 */ /* 0x000fe400000f0c1e */
[----:B------:R-:W-:-:S03]  /*1d10*/  IADD3 R0, P0, R2, R98, RZ ;  /* 0x0000006202007210 */ /* 0x000fc60007f1e0ff */
[----:B------:R1:W-:Y:S02]  /*1d20*/  @!P2 LDGSTS.E.BYPASS.LTC128B.128 [R44+0x7100], [R4.64], !P4 ;  /* 0x07100000042cafae */ /* 0x0003e4000e101d46 */
[----:B-1----:R-:W-:-:S04]  /*1d30*/  IMAD R6, R14, c[0x0][0x1f0], RZ ;  /* 0x00007c000e067a24 */ /* 0x002fc800078e02ff */
[----:B------:R-:W-:-:S05]  /*1d40*/  IMAD R6, R25, c[0x0][0x1f4], R6 ;  /* 0x00007d0019067a24 */ /* 0x000fca00078e0206 */
[----:B------:R-:W-:Y:S02]  /*1d50*/  IADD3.X R2, R97, R3, R6, P0, !PT ;  /* 0x0000000361027210 */ /* 0x000fe400007fe406 */
[----:B------:R-:W-:Y:S02]  /*1d60*/  LEA R3, R111, 0xffffffc0, 0x6 ;  /* 0xffffffc06f037811 */ /* 0x000fe400078e30ff */
[----:B------:R-:W-:-:S03]  /*1d70*/  LEA R8, P0, R0, c[0x0][0x1c8], 0x1 ;  /* 0x0000720000087a11 */ /* 0x000fc600078008ff */
[----:B------:R-:W-:Y:S01]  /*1d80*/  IMAD.IADD R92, R48, 0x1, -R3 ;  /* 0x00000001305c7824 */ /* 0x000fe200078e0a03 */
[----:B------:R-:W-:Y:S02]  /*1d90*/  LEA.HI.X R9, R0, c[0x0][0x1cc], R2, 0x1, P0 ;  /* 0x0000730000097a11 */ /* 0x000fe400000f0c02 */
[----:B------:R-:W1:Y:S01]  /*1da0*/  SHFL.IDX PT, R0, R8, RZ, 0x181f ;  /* 0x00181fff08007589 */ /* 0x000e6200000e0000 */
[----:B------:R-:W-:-:S03]  /*1db0*/  IMAD.IADD R10, R92, 0x1, -R27 ;  /* 0x000000015c0a7824 */ /* 0x000fc600078e0a1b */
[----:B------:R-:W1:Y:S02]  /*1dc0*/  SHFL.IDX PT, R6, R9, RZ, 0x181f ;  /* 0x00181fff09067589 */ /* 0x000e6400000e0000 */
[----:B------:R-:W-:Y:S02]  /*1dd0*/  ISETP.GE.AND P1, PT, R10, 0x1, PT ;  /* 0x000000010a00780c */ /* 0x000fe40003f26270 */
[----:B------:R-:W-:-:S04]  /*1de0*/  @!P2 LEA R2, P0, R40, R12, 0x1 ;  /* 0x0000000c2802a211 */ /* 0x000fc800078008ff */
[-C--:B------:R-:W-:Y:S02]  /*1df0*/  @!P2 LEA.HI.X R3, R40, R13.reuse, R29, 0x1, P0 ;  /* 0x0000000d2803a211 */ /* 0x080fe400000f0c1d */
[C---:B------:R-:W-:Y:S01]  /*1e00*/  @!P2 LEA R4, P0, R45.reuse, R12, 0x1 ;  /* 0x0000000c2d04a211 */ /* 0x040fe200078008ff */
[----:B------:R-:W1:Y:S03]  /*1e10*/  SHFL.IDX PT, R8, R8, 0x1, 0x181f ;  /* 0x00381f0008087f89 */ /* 0x000e6600000e0000 */
[----:B------:R-:W-:Y:S01]  /*1e20*/  @!P2 LEA.HI.X R5, R45, R13, R28, 0x1, P0 ;  /* 0x0000000d2d05a211 */ /* 0x000fe200000f0c1c */
[----:B------:R1:W-:Y:S01]  /*1e30*/  @!P2 LDGSTS.E.BYPASS.LTC128B.128 [R44+0xb100], [R2.64], !P5 ;  /* 0x0b100000022cafae */ /* 0x0003e2000e901d46 */
[----:B------:R-:W-:Y:S02]  /*1e40*/  @P1 ISETP.GE.AND P4, PT, R31, c[0x0][0x1d4], PT ;  /* 0x000075001f001a0c */ /* 0x000fe40003f86270 */
[----:B------:R-:W-:Y:S01]  /*1e50*/  @P1 ISETP.GE.AND P3, PT, R41, c[0x0][0x1d4], PT ;  /* 0x0000750029001a0c */ /* 0x000fe20003f66270 */
[----:B------:R1:W-:Y:S04]  /*1e60*/  @!P2 LDGSTS.E.BYPASS.LTC128B.128 [R44+0xf100], [R4.64], !P6 ;  /* 0x0f100000042cafae */ /* 0x0003e8000f101d46 */
[----:B------:R-:W1:Y:S04]  /*1e70*/  SHFL.IDX PT, R9, R9, 0x1, 0x181f ;  /* 0x00381f0009097f89 */ /* 0x000e6800000e0000 */
[----:B------:R-:W0:Y:S01]  /*1e80*/  LDGDEPBAR ;  /* 0x00000000000079af */ /* 0x000e220000000000 */
[----:B-1----:R-:W-:-:S02]  /*1e90*/  @P1 LEA R2, P0, R31, R0, 0x1 ;  /* 0x000000001f021211 */ /* 0x002fc400078008ff */
[----:B------:R-:W-:Y:S02]  /*1ea0*/  @P1 LEA R4, P2, R41, R0, 0x1 ;  /* 0x0000000029041211 */ /* 0x000fe400078408ff */
[-C--:B------:R-:W-:Y:S02]  /*1eb0*/  @P1 LEA.HI.X R3, R31, R6.reuse, R32, 0x1, P0 ;  /* 0x000000061f031211 */ /* 0x080fe400000f0c20 */
[----:B------:R-:W-:Y:S02]  /*1ec0*/  @P1 LEA.HI.X R5, R41, R6, R30, 0x1, P2 ;  /* 0x0000000629051211 */ /* 0x000fe400010f0c1e */
[----:B------:R-:W-:Y:S01]  /*1ed0*/  ISETP.GE.AND P0, PT, R10, 0x21, PT ;  /* 0x000000210a00780c */ /* 0x000fe20003f06270 */
[----:B------:R1:W-:Y:S01]  /*1ee0*/  @P1 LDGSTS.E.BYPASS.LTC128B.128 [R44+0x10100], [R2.64], !P4 ;  /* 0x10100000022c1fae */ /* 0x0003e2000e101d46 */
[----:B------:R-:W-:-:S03]  /*1ef0*/  @P1 ISETP.GE.AND P4, PT, R40, c[0x0][0x1d4], PT ;  /* 0x0000750028001a0c */ /* 0x000fc60003f86270 */
[----:B------:R1:W-:Y:S01]  /*1f00*/  @P1 LDGSTS.E.BYPASS.LTC128B.128 [R44+0x12100], [R4.64], !P3 ;  /* 0x12100000042c1fae */ /* 0x0003e2000d901d46 */
[----:B------:R-:W-:-:S07]  /*1f10*/  @P1 ISETP.GE.AND P3, PT, R45, c[0x0][0x1d4], PT ;  /* 0x000075002d001a0c */ /* 0x000fce0003f66270 */
[----:B------:R-:W-:Y:S02]  /*1f20*/  @P0 ISETP.GE.AND P5, PT, R31, c[0x0][0x1d4], PT ;  /* 0x000075001f000a0c */ /* 0x000fe40003fa6270 */
[----:B-1----:R-:W-:-:S04]  /*1f30*/  @P1 LEA R2, P2, R40, R0, 0x1 ;  /* 0x0000000028021211 */ /* 0x002fc800078408ff */
[----:B------:R-:W-:Y:S02]  /*1f40*/  @P1 LEA.HI.X R3, R40, R6, R29, 0x1, P2 ;  /* 0x0000000628031211 */ /* 0x000fe400010f0c1d */
[----:B------:R-:W-:-:S03]  /*1f50*/  @P1 LEA R4, P2, R45, R0, 0x1 ;  /* 0x000000002d041211 */ /* 0x000fc600078408ff */
[----:B------:R1:W-:Y:S01]  /*1f60*/  @P1 LDGSTS.E.BYPASS.LTC128B.128 [R44+0x14100], [R2.64], !P4 ;  /* 0x14100000022c1fae */ /* 0x0003e2000e101d46 */
[----:B------:R-:W-:-:S05]  /*1f70*/  @P1 LEA.HI.X R5, R45, R6, R28, 0x1, P2 ;  /* 0x000000062d051211 */ /* 0x000fca00010f0c1c */
[----:B------:R1:W-:Y:S01]  /*1f80*/  @P1 LDGSTS.E.BYPASS.LTC128B.128 [R44+0x16100], [R4.64], !P3 ;  /* 0x16100000042c1fae */ /* 0x0003e2000d901d46 */
[CC--:B------:R-:W-:Y:S02]  /*1f90*/  @P0 LEA R6, P1, R41.reuse, R8.reuse, 0x1 ;  /* 0x0000000829060211 */ /* 0x0c0fe400078208ff */
[C---:B------:R-:W-:Y:S02]  /*1fa0*/  @P0 ISETP.GE.AND P4, PT, R41.reuse, c[0x0][0x1d4], PT ;  /* 0x0000750029000a0c */ /* 0x040fe40003f86270 */
[----:B------:R-:W-:Y:S02]  /*1fb0*/  @P0 ISETP.GE.AND P3, PT, R40, c[0x0][0x1d4], PT ;  /* 0x0000750028000a0c */ /* 0x000fe40003f66270 */
[----:B------:R-:W-:Y:S02]  /*1fc0*/  @P0 LEA.HI.X R7, R41, R9, R30, 0x1, P1 ;  /* 0x0000000929070211 */ /* 0x000fe400008f0c1e */
[----:B------:R-:W-:Y:S02]  /*1fd0*/  @P0 ISETP.GE.AND P1, PT, R45, c[0x0][0x1d4], PT ;  /* 0x000075002d000a0c */ /* 0x000fe40003f26270 */
[----:B-1----:R-:W-:-:S04]  /*1fe0*/  @P0 LEA R2, P2, R31, R8, 0x1 ;  /* 0x000000081f020211 */ /* 0x002fc800078408ff */
[----:B------:R-:W-:Y:S02]  /*1ff0*/  @P0 LEA.HI.X R3, R31, R9, R32, 0x1, P2 ;  /* 0x000000091f030211 */ /* 0x000fe400010f0c20 */
[----:B------:R-:W-:-:S03]  /*2000*/  @P0 LEA R4, P2, R40, R8, 0x1 ;  /* 0x0000000828040211 */ /* 0x000fc600078408ff */
[----:B------:R1:W-:Y:S01]  /*2010*/  @P0 LDGSTS.E.BYPASS.LTC128B.128 [R44+0x11100], [R2.64], !P5 ;  /* 0x11100000022c0fae */ /* 0x0003e2000e901d46 */
[----:B------:R-:W-:-:S03]  /*2020*/  @P0 LEA.HI.X R5, R40, R9, R29, 0x1, P2 ;  /* 0x0000000928050211 */ /* 0x000fc600010f0c1d */
[----:B------:R2:W-:Y:S04]  /*2030*/  @P0 LDGSTS.E.BYPASS.LTC128B.128 [R44+0x13100], [R6.64], !P4 ;  /* 0x13100000062c0fae */ /* 0x0005e8000e101d46 */
[----:B------:R2:W-:Y:S01]  /*2040*/  @P0 LDGSTS.E.BYPASS.LTC128B.128 [R44+0x15100], [R4.64], !P3 ;  /* 0x15100000042c0fae */ /* 0x0005e2000d901d46 */
[----:B-1----:R-:W-:-:S04]  /*2050*/  @P0 LEA R2, P2, R45, R8, 0x1 ;  /* 0x000000082d020211 */ /* 0x002fc800078408ff */
[----:B------:R-:W-:-:S05]  /*2060*/  @P0 LEA.HI.X R3, R45, R9, R28, 0x1, P2 ;  /* 0x000000092d030211 */ /* 0x000fca00010f0c1c */
[----:B------:R1:W-:Y:S04]  /*2070*/  @P0 LDGSTS.E.BYPASS.LTC128B.128 [R44+0x17100], [R2.64], !P1 ;  /* 0x17100000022c0fae */ /* 0x0003e8000c901d46 */
[----:B------:R-:W0:Y:S01]  /*2080*/  LDGDEPBAR ;  /* 0x00000000000079af */ /* 0x000e220000000000 */
[----:B------:R-:W-:-:S04]  /*2090*/  DEPBAR.LE SB0, 0x1 ;  /* 0x000080400000791a */ /* 0x000fc80000000000 */
[----:B------:R-:W-:Y:S06]  /*20a0*/  BAR.SYNC.DEFER_BLOCKING 0x0 ;  /* 0x0000000000007b1d */ /* 0x000fec0000010000 */
[----:B---3--:R-:W-:Y:S04]  /*20b0*/  LDSM.16.M88.4 R168, [R18] ;  /* 0x0000000012a8783b */ /* 0x008fe80000000200 */
[----:B--2---:R-:W-:Y:S04]  /*20c0*/  LDSM.16.M88.4 R172, [R17] ;  /* 0x0000000011ac783b */ /* 0x004fe80000000200 */
[----:B----4-:R-:W-:Y:S04]  /*20d0*/  LDSM.16.M88.4 R192, [R16] ;  /* 0x0000000010c0783b */ /* 0x010fe80000000200 */
[----:B------:R-:W-:Y:S04]  /*20e0*/  LDSM.16.M88.4 R196, [R15] ;  /* 0x000000000fc4783b */ /* 0x000fe80000000200 */
[----:B------:R-:W-:Y:S04]  /*20f0*/  LDSM.16.M88.4 R200, [R18+0x4000] ;  /* 0x0040000012c8783b */ /* 0x000fe80000000200 */
        /* <DEDUP_REMOVED lines=10> */
[----:B------:R2:W-:Y:S04]  /*21a0*/  LDSM.16.M88.4 R244, [R15+0xc000] ;  /* 0x00c000000ff4783b */ /* 0x0005e80000000200 */
[----:B------:R-:W-:Y:S06]  /*21b0*/  BAR.SYNC.DEFER_BLOCKING 0x0 ;  /* 0x0000000000007b1d */ /* 0x000fec0000010000 */
[----:B------:R-:W2:Y:S01]  /*21c0*/  S2R R48, SR_TID.X ;  /* 0x0000000000307919 */ /* 0x000ea20000002100 */
[----:B------:R-:W-:-:S04]  /*21d0*/  DEPBAR.LE SB0, 0x0 ;  /* 0x000080000000791a */ /* 0x000fc80000000000 */
[----:B------:R-:W-:Y:S01]  /*21e0*/  BAR.SYNC.DEFER_BLOCKING 0x0 ;  /* 0x0000000000007b1d */ /* 0x000fe20000010000 */
[----:B--2---:R-:W-:-:S04]  /*21f0*/  SHF.R.S32.HI R15, RZ, 0x1f, R48 ;  /* 0x0000001fff0f7819 */ /* 0x004fc80000011430 */
[----:B------:R-:W-:-:S04]  /*2200*/  LEA.HI R15, R15, R48, RZ, 0x3 ;  /* 0x000000300f0f7211 */ /* 0x000fc800078f18ff */
[----:B------:R-:W-:Y:S01]  /*2210*/  LOP3.LUT R15, R15, 0xfffffff8, RZ, 0xc0, !PT ;  /* 0xfffffff80f0f7812 */ /* 0x000fe200078ec0ff */
[----:B------:R-:W2:Y:S04]  /*2220*/  LDSM.16.M88.4 R4, [R252] ;  /* 0x00000000fc04783b */ /* 0x000ea80000000200 */
[----:B------:R-:W-:Y:S02]  /*2230*/  IMAD.IADD R15, R48, 0x1, -R15 ;  /* 0x00000001300f7824 */ /* 0x000fe400078e0a0f */
[----:B------:R-:W-:Y:S01]  /*2240*/  IMAD R0, R11, c[0x0][0x208], RZ ;  /* 0x000082000b007a24 */ /* 0x000fe200078e02ff */
[----:B------:R-:W-:Y:S01]  /*2250*/  IADD3 R135, R252, 0x20, RZ ;  /* 0x00000020fc877810 */ /* 0x000fe20007ffe0ff */
[C---:B-1----:R-:W-:Y:S01]  /*2260*/  IMAD.WIDE.U32 R2, R26.reuse, c[0x0][0x208], RZ ;  /* 0x000082001a027a25 */ /* 0x042fe200078e00ff */
[----:B------:R-:W-:Y:S01]  /*2270*/  R2P PR, R15, 0x6 ;  /* 0x000000060f007804 */ /* 0x000fe20000000000 */
[----:B------:R-:W-:Y:S02]  /*2280*/  LDSM.16.M88.4 R36, [R252+0x1000] ;  /* 0x00100000fc24783b */ /* 0x000fe40000000200 */
[----:B------:R-:W-:-:S04]  /*2290*/  IMAD R0, R26, c[0x0][0x20c], R0 ;  /* 0x000083001a007a24 */ /* 0x000fc800078e0200 */
[----:B------:R-:W-:Y:S02]  /*22a0*/  IMAD.IADD R3, R3, 0x1, R0 ;  /* 0x0000000103037824 */ /* 0x000fe400078e0200 */
[----:B------:R-:W-:-:S04]  /*22b0*/  IMAD R0, R24, c[0x0][0x210], RZ ;  /* 0x0000840018007a24 */ /* 0x000fc800078e02ff */
[----:B------:R-:W-:Y:S01]  /*22c0*/  @P1 IADD3 R135, R252, -0x20, RZ ;  /* 0xffffffe0fc871810 */ /* 0x000fe20007ffe0ff */
[----:B------:R-:W-:-:S04]  /*22d0*/  IMAD.WIDE.U32 R8, R47, c[0x0][0x210], RZ ;  /* 0x000084002f087a25 */ /* 0x000fc800078e00ff */
[----:B------:R-:W1:Y:S01]  /*22e0*/  LDSM.16.M88.4 R20, [R135] ;  /* 0x000000008714783b */ /* 0x000e620000000200 */
[----:B------:R-:W-:Y:S01]  /*22f0*/  IMAD.WIDE.U32 R2, R25, c[0x0][0x218], R2 ;  /* 0x0000860019027a25 */ /* 0x000fe200078e0002 */
[----:B--2---:R-:W-:Y:S03]  /*2300*/  HMMA.16816.F32 R16, R168, R4, RZ ;  /* 0x00000004a810723c */ /* 0x004fe600000018ff */
[----:B------:R-:W-:Y:S02]  /*2310*/  IMAD.SHL.U32 R93, R31, 0x2, RZ ;  /* 0x000000021f5d7824 */ /* 0x000fe400078e00ff */
[----:B------:R-:W-:Y:S01]  /*2320*/  IMAD.SHL.U32 R94, R41, 0x2, RZ ;  /* 0x00000002295e7824 */ /* 0x000fe200078e00ff */
[----:B------:R-:W-:Y:S01]  /*2330*/  SHF.L.U64.HI R88, R31, 0x1, R32 ;  /* 0x000000011f587819 */ /* 0x000fe20000010220 */
[----:B------:R-:W-:Y:S01]  /*2340*/  STL.64 [R1+0xa0], R8 ;  /* 0x0000a00801007387 */ /* 0x000fe20000100a00 */
[----:B------:R-:W-:-:S02]  /*2350*/  IMAD R4, R47, c[0x0][0x214], R0 ;  /* 0x000085002f047a24 */ /* 0x000fc400078e0200 */
[----:B------:R-:W-:Y:S01]  /*2360*/  IMAD R0, R14, c[0x0][0x218], RZ ;  /* 0x000086000e007a24 */ /* 0x000fe200078e02ff */
[----:B------:R-:W-:Y:S01]  /*2370*/  SHF.L.U64.HI R89, R41, 0x1, R30 ;  /* 0x0000000129597819 */ /* 0x000fe2000001021e */
[----:B------:R-:W-:Y:S02]  /*2380*/  IMAD.IADD R5, R9, 0x1, R4 ;  /* 0x0000000109057824 */ /* 0x000fe400078e0204 */
[C---:B------:R-:W-:Y:S01]  /*2390*/  IMAD.SHL.U32 R95, R40.reuse, 0x2, RZ ;  /* 0x00000002285f7824 */ /* 0x040fe200078e00ff */
[----:B------:R-:W-:Y:S01]  /*23a0*/  SHF.L.U64.HI R90, R40, 0x1, R29 ;  /* 0x00000001285a7819 */ /* 0x000fe2000001021d */
[----:B------:R-:W-:Y:S01]  /*23b0*/  IMAD R4, R25, c[0x0][0x21c], R0 ;  /* 0x0000870019047a24 */ /* 0x000fe200078e0200 */
[----:B------:R-:W-:Y:S01]  /*23c0*/  IADD3 R0, P0, R2, R8, RZ ;  /* 0x0000000802007210 */ /* 0x000fe20007f1e0ff */
[----:B------:R-:W-:Y:S03]  /*23d0*/  STL [R1+0xac], R5 ;  /* 0x0000ac0501007387 */ /* 0x000fe60000100800 */
[----:B------:R-:W-:Y:S01]  /*23e0*/  IADD3.X R3, R5, R3, R4, P0, !PT ;  /* 0x0000000305037210 */ /* 0x000fe200007fe404 */
[----:B------:R-:W-:Y:S01]  /*23f0*/  HMMA.16816.F32 R12, R168, R6, RZ ;  /* 0x00000006a80c723c */ /* 0x000fe200000018ff */
[C---:B------:R-:W-:Y:S01]  /*2400*/  LEA R2, P0, R0.reuse, c[0x0][0x1f8], 0x1 ;  /* 0x00007e0000027a11 */ /* 0x040fe200078008ff */
[----:B------:R-:W-:Y:S03]  /*2410*/  LDSM.16.M88.4 R24, [R252+0x800] ;  /* 0x00080000fc18783b */ /* 0x000fe60000000200 */
[----:B------:R-:W-:Y:S01]  /*2420*/  LEA.HI.X R3, R0, c[0x0][0x1fc], R3, 0x1, P0 ;  /* 0x00007f0000037a11 */ /* 0x000fe200000f0c03 */
[----:B------:R-:W2:Y:S04]  /*2430*/  SHFL.IDX PT, R4, R2, RZ, 0x181f ;  /* 0x00181fff02047589 */ /* 0x000ea800000e0000 */
[----:B------:R-:W3:Y:S04]  /*2440*/  SHFL.IDX PT, R5, R3, RZ, 0x181f ;  /* 0x00181fff03057589 */ /* 0x000ee800000e0000 */
[----:B------:R-:W4:Y:S04]  /*2450*/  SHFL.IDX PT, R2, R2, 0x1, 0x181f ;  /* 0x00381f0002027f89 */ /* 0x000f2800000e0000 */
[----:B------:R-:W4:Y:S01]  /*2460*/  SHFL.IDX PT, R3, R3, 0x1, 0x181f ;  /* 0x00381f0003037f89 */ /* 0x000f2200000e0000 */
[----:B-1----:R-:W-:Y:S01]  /*2470*/  HMMA.16816.F32 R80, R172, R20, R16 ;  /* 0x00000014ac50723c */ /* 0x002fe20000001810 */
[----:B------:R-:W-:Y:S01]  /*2480*/  ISETP.GE.AND P5, PT, R31, c[0x0][0x1d4], PT ;  /* 0x000075001f007a0c */ /* 0x000fe20003fa6270 */
[C---:B------:R-:W-:Y:S01]  /*2490*/  IMAD.SHL.U32 R96, R45.reuse, 0x2, RZ ;  /* 0x000000022d607824 */ /* 0x040fe200078e00ff */
[----:B------:R-:W1:Y:S01]  /*24a0*/  LDSM.16.M88.4 R32, [R135+0x800] ;  /* 0x000800008720783b */ /* 0x000e620000000200 */
[----:B------:R-:W-:-:S03]  /*24b0*/  SHF.L.U64.HI R91, R45, 0x1, R28 ;  /* 0x000000012d5b7819 */ /* 0x000fc6000001021c */
[----:B------:R-:W-:Y:S01]  /*24c0*/  LDSM.16.M88.4 R48, [R135+0x1000] ;  /* 0x001000008730783b */ /* 0x000fe20000000200 */
[----:B--2---:R-:W-:-:S03]  /*24d0*/  IADD3 R18, P1, R4, R93, RZ ;  /* 0x0000005d04127210 */ /* 0x004fc60007f3e0ff */
[----:B------:R-:W-:Y:S01]  /*24e0*/  LDSM.16.M88.4 R60, [R135+0x1800] ;  /* 0x00180000873c783b */ /* 0x000fe20000000200 */
[----:B------:R-:W-:Y:S01]  /*24f0*/  IADD3 R16, P0, R4, R94, RZ ;  /* 0x0000005e04107210 */ /* 0x000fe20007f1e0ff */
[----:B------:R-:W-:Y:S01]  /*2500*/  HMMA.16816.F32 R76, R172, R22, R12 ;  /* 0x00000016ac4c723c */ /* 0x000fe2000000180c */
[----:B---3--:R-:W-:-:S03]  /*2510*/  IMAD.X R19, R5, 0x1, R88, P1 ;  /* 0x0000000105137824 */ /* 0x008fc600008e0658 */
[--C-:B------:R-:W-:Y:S01]  /*2520*/  IMAD.X R17, R5, 0x1, R89.reuse, P0 ;  /* 0x0000000105117824 */ /* 0x100fe200000e0659 */
[----:B----4-:R-:W-:Y:S02]  /*2530*/  IADD3 R8, P1, R2, R94, RZ ;  /* 0x0000005e02087210 */ /* 0x010fe40007f3e0ff */
[----:B------:R-:W-:Y:S02]  /*2540*/  IADD3 R14, P3, R4, R95, RZ ;  /* 0x0000005f040e7210 */ /* 0x000fe40007f7e0ff */
[----:B------:R-:W-:Y:S01]  /*2550*/  IADD3 R12, P0, R2, R93, RZ ;  /* 0x0000005d020c7210 */ /* 0x000fe20007f1e0ff */
[----:B------:R-:W-:Y:S01]  /*2560*/  IMAD.X R9, R3, 0x1, R89, P1 ;  /* 0x0000000103097824 */ /* 0x000fe200008e0659 */
[----:B------:R-:W-:Y:S01]  /*2570*/  ISETP.GE.AND P1, PT, R40, c[0x0][0x1d4], PT ;  /* 0x0000750028007a0c */ /* 0x000fe20003f26270 */
[----:B------:R-:W-:Y:S01]  /*2580*/  IMAD.X R15, R5, 0x1, R90, P3 ;  /* 0x00000001050f7824 */ /* 0x000fe200018e065a */
[----:B------:R-:W-:Y:S01]  /*2590*/  ISETP.GE.AND P3, PT, R41, c[0x0][0x1d4], PT ;  /* 0x0000750029007a0c */ /* 0x000fe20003f66270 */
[----:B------:R-:W-:Y:S01]  /*25a0*/  IMAD.X R13, R3, 0x1, R88, P0 ;  /* 0x00000001030d7824 */ /* 0x000fe200000e0658 */
[----:B------:R-:W-:Y:S01]  /*25b0*/  IADD3 R6, P0, R2, R95, RZ ;  /* 0x0000005f02067210 */ /* 0x000fe20007f1e0ff */
[----:B------:R-:W2:Y:S01]  /*25c0*/  LDSM.16.M88.4 R40, [R252+0x1800] ;  /* 0x00180000fc28783b */ /* 0x000ea20000000200 */
[----:B------:R-:W-:-:S02]  /*25d0*/  ISETP.LT.OR P4, PT, R10, 0x1, P5 ;  /* 0x000000010a00780c */ /* 0x000fc40002f81670 */
[----:B------:R-:W-:Y:S01]  /*25e0*/  SEL R0, R46, 0xffffffc0, !P2 ;  /* 0xffffffc02e007807 */ /* 0x000fe20005000000 */
[----:B------:R-:W-:Y:S01]  /*25f0*/  IMAD.X R7, R3, 0x1, R90, P0 ;  /* 0x0000000103077824 */ /* 0x000fe200000e065a */
[----:B------:R-:W-:Y:S02]  /*2600*/  ISETP.LT.OR P0, PT, R10, 0x1, P3 ;  /* 0x000000010a00780c */ /* 0x000fe40001f01670 */
[----:B------:R-:W-:Y:S01]  /*2610*/  IADD3 R4, P2, R4, R96, RZ ;  /* 0x0000006004047210 */ /* 0x000fe20007f5e0ff */
[C---:B------:R-:W-:Y:S04]  /*2620*/  HMMA.16816.F32 R28, R168.reuse, R24, RZ ;  /* 0x00000018a81c723c */ /* 0x040fe800000018ff */
[----:B------:R-:W-:Y:S01]  /*2630*/  IMAD.X R5, R5, 0x1, R91, P2 ;  /* 0x0000000105057824 */ /* 0x000fe200010e065b */
[----:B------:R-:W-:Y:S01]  /*2640*/  ISETP.LT.OR P2, PT, R10, 0x1, P1 ;  /* 0x000000010a00780c */ /* 0x000fe20000f41670 */
[----:B------:R-:W-:Y:S01]  /*2650*/  @!PT LDS RZ, [RZ] ;  /* 0x00000000fffff984 */ /* 0x000fe20000000800 */
[----:B------:R-:W-:Y:S01]  /*2660*/  @!PT LDS RZ, [RZ] ;  /* 0x00000000fffff984 */ /* 0x000fe20000000800 */
[----:B------:R-:W-:Y:S01]  /*2670*/  @!PT LDS RZ, [RZ] ;  /* 0x00000000fffff984 */ /* 0x000fe20000000800 */
[----:B------:R3:W-:Y:S02]  /*2680*/  LDGSTS.E.BYPASS.LTC128B.128 [R44+0x100], [R18.64], !P4 ;  /* 0x00100000122c7fae */ /* 0x0007e4000e101d46 */
[----:B------:R-:W-:Y:S02]  /*2690*/  HMMA.16816.F32 R24, R168, R26, RZ ;  /* 0x0000001aa818723c */ /* 0x000fe400000018ff */
[----:B------:R3:W-:Y:S01]  /*26a0*/  LDGSTS.E.BYPASS.LTC128B.128 [R44+0x2100], [R16.64], !P0 ;  /* 0x02100000102c7fae */ /* 0x0007e2000c101d46 */
[----:B------:R-:W-:-:S02]  /*26b0*/  ISETP.GE.AND P0, PT, R45, c[0x0][0x1d4], PT ;  /* 0x000075002d007a0c */ /* 0x000fc40003f06270 */
[C---:B------:R-:W-:Y:S02]  /*26c0*/  ISETP.LT.OR P5, PT, R10.reuse, 0x21, P5 ;  /* 0x000000210a00780c */ /* 0x040fe40002fa1670 */
[C---:B------:R-:W-:Y:S02]  /*26d0*/  ISETP.LT.OR P4, PT, R10.reuse, 0x1, P0 ;  /* 0x000000010a00780c */ /* 0x040fe40000781670 */
[C---:B------:R-:W-:Y:S01]  /*26e0*/  ISETP.LT.OR P3, PT, R10.reuse, 0x21, P3 ;  /* 0x000000210a00780c */ /* 0x040fe20001f61670 */
[----:B------:R4:W-:Y:S01]  /*26f0*/  LDGSTS.E.BYPASS.LTC128B.128 [R44+0x4100], [R14.64], !P2 ;  /* 0x041000000e2c7fae */ /* 0x0009e2000d101d46 */
[C---:B------:R-:W-:Y:S02]  /*2700*/  ISETP.LT.OR P2, PT, R10.reuse, 0x21, P1 ;  /* 0x000000210a00780c */ /* 0x040fe40000f41670 */
[----:B------:R-:W-:Y:S02]  /*2710*/  ISETP.LT.OR P1, PT, R10, 0x21, P0 ;  /* 0x000000210a00780c */ /* 0x000fe40000721670 */
[----:B------:R-:W-:Y:S01]  /*2720*/  IADD3 R2, P0, R2, R96, RZ ;  /* 0x0000006002027210 */ /* 0x000fe20007f1e0ff */
[----:B------:R-:W-:-:S04]  /*2730*/  IMAD.IADD R104, R252, 0x1, R0 ;  /* 0x00000001fc687824 */ /* 0x000fc800078e0200 */
[----:B------:R-:W-:Y:S01]  /*2740*/  IMAD.X R3, R3, 0x1, R91, P0 ;  /* 0x0000000103037824 */ /* 0x000fe200000e065b */
[----:B------:R3:W-:Y:S01]  /*2750*/  LDGSTS.E.BYPASS.LTC128B.128 [R44+0x6100], [R4.64], !P4 ;  /* 0x06100000042c7fae */ /* 0x0007e2000e101d46 */
[----:B------:R-:W-:Y:S03]  /*2760*/  HMMA.16816.F32 R20, R168, R36, RZ ;  /* 0x00000024a814723c */ /* 0x000fe600000018ff */
[----:B------:R4:W-:Y:S04]  /*2770*/  LDGSTS.E.BYPASS.LTC128B.128 [R44+0x1100], [R12.64], !P5 ;  /* 0x011000000c2c7fae */ /* 0x0009e8000e901d46 */
[----:B------:R2:W-:Y:S01]  /*2780*/  LDGSTS.E.BYPASS.LTC128B.128 [R44+0x3100], [R8.64], !P3 ;  /* 0x03100000082c7fae */ /* 0x0005e2000d901d46 */
[C---:B-1----:R-:W-:Y:S03]  /*2790*/  HMMA.16816.F32 R64, R172.reuse, R34, R24 ;  /* 0x00000022ac40723c */ /* 0x042fe60000001818 */
[----:B------:R3:W-:Y:S04]  /*27a0*/  LDGSTS.E.BYPASS.LTC128B.128 [R44+0x5100], [R6.64], !P2 ;  /* 0x05100000062c7fae */ /* 0x0007e8000d101d46 */
[----:B------:R3:W-:Y:S04]  /*27b0*/  LDGSTS.E.BYPASS.LTC128B.128 [R44+0x7100], [R2.64], !P1 ;  /* 0x07100000022c7fae */ /* 0x0007e8000c901d46 */
[----:B------:R-:W1:Y:S01]  /*27c0*/  LDSM.16.M88.4 R24, [R104] ;  /* 0x000000006818783b */ /* 0x000e620000000200 */
[----:B------:R-:W-:Y:S03]  /*27d0*/  HMMA.16816.F32 R68, R172, R32, R28 ;  /* 0x00000020ac44723c */ /* 0x000fe6000000181c */
[----:B------:R-:W1:Y:S04]  /*27e0*/  LDSM.16.M88.4 R28, [R104+0x800] ;  /* 0x00080000681c783b */ /* 0x000e680000000200 */
[----:B------:R-:W-:Y:S01]  /*27f0*/  LDSM.16.M88.4 R52, [R104+0x1800] ;  /* 0x001800006834783b */ /* 0x000fe20000000200 */
[C---:B----4-:R-:W-:Y:S03]  /*2800*/  HMMA.16816.F32 R12, R168.reuse, R38, RZ ;  /* 0x00000026a80c723c */ /* 0x050fe600000018ff */
[----:B------:R-:W0:Y:S05]  /*2810*/  LDGDEPBAR ;  /* 0x00000000000079af */ /* 0x000e2a0000000000 */
[----:B--2---:R-:W-:Y:S01]  /*2820*/  HMMA.16816.F32 R8, R168, R40, RZ ;  /* 0x00000028a808723c */ /* 0x004fe200000018ff */
[----:B---3--:R-:W2:Y:S01]  /*2830*/  LDSM.16.M88.4 R44, [R104+0x1000] ;  /* 0x00100000682c783b */ /* 0x008ea20000000200 */
[----:B------:R-:W-:-:S06]  /*2840*/  IADD3 R2, R135, 0x6000, RZ ;  /* 0x0000600087027810 */ /* 0x000fcc0007ffe0ff */
[----:B------:R-:W-:Y:S01]  /*2850*/  HMMA.16816.F32 R16, R168, R42, RZ ;  /* 0x0000002aa810723c */ /* 0x000fe200000018ff */
[----:B------:R-:W-:-:S05]  /*2860*/  IMAD.IADD R0, R2, 0x1, R0 ;  /* 0x0000000102007824 */ /* 0x000fca00078e0200 */
[----:B------:R-:W-:Y:S02]  /*2870*/  LDSM.16.M88.4 R72, [R0+-0x5000] ;  /* 0xffb000000048783b */ /* 0x000fe40000000200 */
[C---:B------:R-:W-:Y:S02]  /*2880*/  HMMA.16816.F32 R4, R172.reuse, R50, R12 ;  /* 0x00000032ac04723c */ /* 0x040fe4000000180c */
[----:B------:R-:W-:Y:S06]  /*2890*/  LDSM.16.M88.4 R84, [R0+-0x4800] ;  /* 0xffb800000054783b */ /* 0x000fec0000000200 */
[C---:B------:R-:W-:Y:S01]  /*28a0*/  HMMA.16816.F32 R56, R172.reuse, R48, R20 ;  /* 0x00000030ac38723c */ /* 0x040fe20000001814 */
[----:B------:R-:W-:Y:S07]  /*28b0*/  LDSM.16.M88.4 R48, [R0+-0x5800] ;  /* 0xffa800000030783b */ /* 0x000fee0000000200 */
[C---:B------:R-:W-:Y:S01]  /*28c0*/  HMMA.16816.F32 R12, R172.reuse, R60, R8 ;  /* 0x0000003cac0c723c */ /* 0x040fe20000001808 */
[----:B------:R-:W3:Y:S07]  /*28d0*/  LDSM.16.M88.4 R8, [R0+-0x6000] ;  /* 0xffa000000008783b */ /* 0x000eee0000000200 */
[----:B------:R-:W-:Y:S01]  /*28e0*/  HMMA.16816.F32 R16, R172, R62, R16 ;  /* 0x0000003eac10723c */ /* 0x000fe20000001810 */
[----:B------:R-:W-:Y:S07]  /*28f0*/  LDSM.16.M88.4 R60, [R252+0x3000] ;  /* 0x00300000fc3c783b */ /* 0x000fee0000000200 */
[C---:B-1----:R-:W-:Y:S01]  /*2900*/  HMMA.16816.F32 R20, R192.reuse, R24, R80 ;  /* 0x00000018c014723c */ /* 0x042fe20000001850 */
[----:B------:R-:W-:Y:S07]  /*2910*/  LDSM.16.M88.4 R80, [R0+-0x2800] ;  /* 0xffd800000050783b */ /* 0x000fee0000000200 */
[C---:B------:R-:W-:Y:S01]  /*2920*/  HMMA.16816.F32 R24, R192.reuse, R26, R76 ;  /* 0x0000001ac018723c */ /* 0x040fe2000000184c */
[----:B------:R-:W-:Y:S07]  /*2930*/  LDSM.16.M88.4 R76, [R135+0x3800] ;  /* 0x00380000874c783b */ /* 0x000fee0000000200 */
[C---:B------:R-:W-:Y:S01]  /*2940*/  HMMA.16816.F32 R32, R192.reuse, R28, R68 ;  /* 0x0000001cc020723c */ /* 0x040fe20000001844 */
[----:B------:R-:W-:Y:S07]  /*2950*/  LDSM.16.M88.4 R68, [R252+0x3800] ;  /* 0x00380000fc44783b */ /* 0x000fee0000000200 */
[C---:B------:R-:W-:Y:S01]  /*2960*/  HMMA.16816.F32 R36, R192.reuse, R30, R64 ;  /* 0x0000001ec024723c */ /* 0x040fe20000001840 */
[----:B------:R-:W-:Y:S04]  /*2970*/  LDSM.16.M88.4 R28, [R135+0x2000] ;  /* 0x00200000871c783b */ /* 0x000fe80000000200 */
[----:B------:R-:W-:Y:S03]  /*2980*/  LDSM.16.M88.4 R64, [R104+0x3000] ;  /* 0x003000006840783b */ /* 0x000fe60000000200 */
[C---:B--2---:R-:W-:Y:S01]  /*2990*/  HMMA.16816.F32 R40, R192.reuse, R44, R56 ;  /* 0x0000002cc028723c */ /* 0x044fe20000001838 */
[----:B------:R-:W-:Y:S07]  /*29a0*/  LDSM.16.M88.4 R56, [R252+0x2800] ;  /* 0x00280000fc38783b */ /* 0x000fee0000000200 */
[C---:B------:R-:W-:Y:S01]  /*29b0*/  HMMA.16816.F32 R4, R192.reuse, R46, R4 ;  /* 0x0000002ec004723c */ /* 0x040fe20000001804 */
[----:B------:R-:W1:Y:S07]  /*29c0*/  LDSM.16.M88.4 R44, [R252+0x2000] ;  /* 0x00200000fc2c783b */ /* 0x000e6e0000000200 */
[C---:B------:R-:W-:Y:S08]  /*29d0*/  HMMA.16816.F32 R12, R192.reuse, R52, R12 ;  /* 0x00000034c00c723c */ /* 0x040ff0000000180c */
[----:B------:R-:W-:Y:S01]  /*29e0*/  HMMA.16816.F32 R16, R192, R54, R16 ;  /* 0x00000036c010723c */ /* 0x000fe20000001810 */
[----:B------:R-:W-:Y:S07]  /*29f0*/  LDSM.16.M88.4 R52, [R135+0x3000] ;  /* 0x003000008734783b */ /* 0x000fee0000000200 */
[C---:B---3--:R-:W-:Y:S08]  /*2a00*/  HMMA.16816.F32 R20, R196.reuse, R8, R20 ;  /* 0x00000008c414723c */ /* 0x048ff00000001814 */
[C---:B------:R-:W-:Y:S08]  /*2a10*/  HMMA.16816.F32 R24, R196.reuse, R10, R24 ;  /* 0x0000000ac418723c */ /* 0x040ff00000001818 */
[C---:B------:R-:W-:Y:S08]  /*2a20*/  HMMA.16816.F32 R32, R196.reuse, R48, R32 ;  /* 0x00000030c420723c */ /* 0x040ff00000001820 */
[C---:B------:R-:W-:Y:S01]  /*2a30*/  HMMA.16816.F32 R36, R196.reuse, R50, R36 ;  /* 0x00000032c424723c */ /* 0x040fe20000001824 */
[----:B------:R-:W2:Y:S07]  /*2a40*/  LDSM.16.M88.4 R48, [R135+0x2800] ;  /* 0x002800008730783b */ /* 0x000eae0000000200 */
[C---:B------:R-:W-:Y:S08]  /*2a50*/  HMMA.16816.F32 R40, R196.reuse, R72, R40 ;  /* 0x00000048c428723c */ /* 0x040ff00000001828 */
[C---:B------:R-:W-:Y:S01]  /*2a60*/  HMMA.16816.F32 R8, R196.reuse, R74, R4 ;  /* 0x0000004ac408723c */ /* 0x040fe20000001804 */
[----:B------:R-:W-:Y:S07]  /*2a70*/  LDSM.16.M88.4 R72, [R104+0x3800] ;  /* 0x003800006848783b */ /* 0x000fee0000000200 */
[C---:B------:R-:W-:Y:S08]  /*2a80*/  HMMA.16816.F32 R4, R196.reuse, R84, R12 ;  /* 0x00000054c404723c */ /* 0x040ff0000000180c */
[----:B------:R-:W-:Y:S08]  /*2a90*/  HMMA.16816.F32 R16, R196, R86, R16 ;  /* 0x00000056c410723c */ /* 0x000ff00000001810 */
[C---:B-1----:R-:W-:Y:S08]  /*2aa0*/  HMMA.16816.F32 R20, R200.reuse, R44, R20 ;  /* 0x0000002cc814723c */ /* 0x042ff00000001814 */
[C---:B------:R-:W-:Y:S01]  /*2ab0*/  HMMA.16816.F32 R24, R200.reuse, R46, R24 ;  /* 0x0000002ec818723c */ /* 0x040fe20000001818 */
[----:B------:R-:W1:Y:S07]  /*2ac0*/  LDSM.16.M88.4 R44, [R104+0x2000] ;  /* 0x00200000682c783b */ /* 0x000e6e0000000200 */
[C---:B------:R-:W-:Y:S08]  /*2ad0*/  HMMA.16816.F32 R32, R200.reuse, R56, R32 ;  /* 0x00000038c820723c */ /* 0x040ff00000001820 */
[C---:B------:R-:W-:Y:S01]  /*2ae0*/  HMMA.16816.F32 R36, R200.reuse, R58, R36 ;  /* 0x0000003ac824723c */ /* 0x040fe20000001824 */
[----:B------:R-:W3:Y:S07]  /*2af0*/  LDSM.16.M88.4 R56, [R104+0x2800] ;  /* 0x002800006838783b */ /* 0x000eee0000000200 */
[C---:B------:R-:W-:Y:S08]  /*2b00*/  HMMA.16816.F32 R40, R200.reuse, R60, R40 ;  /* 0x0000003cc828723c */ /* 0x040ff00000001828 */
[C---:B------:R-:W-:Y:S01]  /*2b10*/  HMMA.16816.F32 R12, R200.reuse, R62, R8 ;  /* 0x0000003ec80c723c */ /* 0x040fe20000001808 */
[----:B------:R-:W-:Y:S07]  /*2b20*/  LDSM.16.M88.4 R60, [R0+-0x3000] ;  /* 0xffd00000003c783b */ /* 0x000fee0000000200 */
[C---:B------:R-:W-:Y:S08]  /*2b30*/  HMMA.16816.F32 R8, R200.reuse, R68, R4 ;  /* 0x00000044c808723c */ /* 0x040ff00000001804 */
[----:B------:R-:W-:Y:S01]  /*2b40*/  HMMA.16816.F32 R4, R200, R70, R16 ;  /* 0x00000046c804723c */ /* 0x000fe20000001810 */
[----:B------:R-:W-:Y:S07]  /*2b50*/  LDSM.16.M88.4 R68, [R252+0x5000] ;  /* 0x00500000fc44783b */ /* 0x000fee0000000200 */
[C---:B------:R-:W-:Y:S08]  /*2b60*/  HMMA.16816.F32 R20, R204.reuse, R28, R20 ;  /* 0x0000001ccc14723c */ /* 0x040ff00000001814 */
[C---:B------:R-:W-:Y:S01]  /*2b70*/  HMMA.16816.F32 R24, R204.reuse, R30, R24 ;  /* 0x0000001ecc18723c */ /* 0x040fe20000001818 */
[----:B------:R-:W4:Y:S07]  /*2b80*/  LDSM.16.M88.4 R28, [R0+-0x4000] ;  /* 0xffc00000001c783b */ /* 0x000f2e0000000200 */
[C---:B--2---:R-:W-:Y:S08]  /*2b90*/  HMMA.16816.F32 R32, R204.reuse, R48, R32 ;  /* 0x00000030cc20723c */ /* 0x044ff00000001820 */
[C---:B------:R-:W-:Y:S01]  /*2ba0*/  HMMA.16816.F32 R36, R204.reuse, R50, R36 ;  /* 0x00000032cc24723c */ /* 0x040fe20000001824 */
[----:B------:R-:W-:Y:S07]  /*2bb0*/  LDSM.16.M88.4 R48, [R252+0x4000] ;  /* 0x00400000fc30783b */ /* 0x000fee0000000200 */
[C---:B------:R-:W-:Y:S08]  /*2bc0*/  HMMA.16816.F32 R40, R204.reuse, R52, R40 ;  /* 0x00000034cc28723c */ /* 0x040ff00000001828 */
[C---:B------:R-:W-:Y:S01]  /*2bd0*/  HMMA.16816.F32 R16, R204.reuse, R54, R12 ;  /* 0x00000036cc10723c */ /* 0x040fe2000000180c */
[----:B------:R-:W2:Y:S07]  /*2be0*/  LDSM.16.M88.4 R52, [R0+-0x3800] ;  /* 0xffc800000034783b */ /* 0x000eae0000000200 */
[C---:B------:R-:W-:Y:S08]  /*2bf0*/  HMMA.16816.F32 R8, R204.reuse, R76, R8 ;  /* 0x0000004ccc08723c */ /* 0x040ff00000001808 */
[----:B------:R-:W-:Y:S01]  /*2c00*/  HMMA.16816.F32 R4, R204, R78, R4 ;  /* 0x0000004ecc04723c */ /* 0x000fe20000001804 */
[----:B------:R-:W-:Y:S07]  /*2c10*/  LDSM.16.M88.4 R76, [R252+0x5800] ;  /* 0x00580000fc4c783b */ /* 0x000fee0000000200 */
[C---:B-1----:R-:W-:Y:S08]  /*2c20*/  HMMA.16816.F32 R12, R208.reuse, R44, R20 ;  /* 0x0000002cd00c723c */ /* 0x042ff00000001814 */
[C---:B------:R-:W-:Y:S01]  /*2c30*/  HMMA.16816.F32 R24, R208.reuse, R46, R24 ;  /* 0x0000002ed018723c */ /* 0x040fe20000001818 */
[----:B------:R-:W-:Y:S07]  /*2c40*/  LDSM.16.M88.4 R44, [R135+0x4000] ;  /* 0x00400000872c783b */ /* 0x000fee0000000200 */
[C---:B---3--:R-:W-:Y:S08]  /*2c50*/  HMMA.16816.F32 R32, R208.reuse, R56, R32 ;  /* 0x00000038d020723c */ /* 0x048ff00000001820 */
[C---:B------:R-:W-:Y:S01]  /*2c60*/  HMMA.16816.F32 R36, R208.reuse, R58, R36 ;  /* 0x0000003ad024723c */ /* 0x040fe20000001824 */
[----:B------:R-:W1:Y:S07]  /*2c70*/  LDSM.16.M88.4 R56, [R252+0x4800] ;  /* 0x00480000fc38783b */ /* 0x000e6e0000000200 */
[C---:B------:R-:W-:Y:S08]  /*2c80*/  HMMA.16816.F32 R8, R208.reuse, R72, R8 ;  /* 0x00000048d008723c */ /* 0x040ff00000001808 */
[C---:B------:R-:W-:Y:S01]  /*2c90*/  HMMA.16816.F32 R4, R208.reuse, R74, R4 ;  /* 0x0000004ad004723c */ /* 0x040fe20000001804 */
[----:B------:R-:W-:Y:S07]  /*2ca0*/  LDSM.16.M88.4 R72, [R135+0x5800] ;  /* 0x005800008748783b */ /* 0x000fee0000000200 */
[----:B------:R-:W-:Y:S08]  /*2cb0*/  HMMA.16816.F32 R40, R208, R64, R40 ;  /* 0x00000040d028723c */ /* 0x000ff00000001828 */
[----:B----4-:R-:W-:Y:S08]  /*2cc0*/  HMMA.16816.F32 R12, R212, R28, R12 ;  /* 0x0000001cd40c723c */ /* 0x010ff0000000180c */
[----:B------:R-:W-:Y:S01]  /*2cd0*/  HMMA.16816.F32 R20, R208, R66, R16 ;  /* 0x00000042d014723c */ /* 0x000fe20000001810 */
[----:B------:R-:W-:Y:S07]  /*2ce0*/  LDSM.16.M88.4 R64, [R135+0x5000] ;  /* 0x005000008740783b */ /* 0x000fee0000000200 */
[C---:B------:R-:W-:Y:S08]  /*2cf0*/  HMMA.16816.F32 R16, R212.reuse, R30, R24 ;  /* 0x0000001ed410723c */ /* 0x040ff00000001818 */
[C---:B--2---:R-:W-:Y:S08]  /*2d00*/  HMMA.16816.F32 R32, R212.reuse, R52, R32 ;  /* 0x00000034d420723c */ /* 0x044ff00000001820 */
[C---:B------:R-:W-:Y:S01]  /*2d10*/  HMMA.16816.F32 R36, R212.reuse, R54, R36 ;  /* 0x00000036d424723c */ /* 0x040fe20000001824 */
[----:B------:R-:W2:Y:S07]  /*2d20*/  LDSM.16.M88.4 R52, [R135+0x4800] ;  /* 0x004800008734783b */ /* 0x000eae0000000200 */
[C---:B------:R-:W-:Y:S08]  /*2d30*/  HMMA.16816.F32 R24, R212.reuse, R80, R8 ;  /* 0x00000050d418723c */ /* 0x040ff00000001808 */
[C---:B------:R-:W-:Y:S08]  /*2d40*/  HMMA.16816.F32 R8, R212.reuse, R82, R4 ;  /* 0x00000052d408723c */ /* 0x040ff00000001804 */
[----:B------:R-:W-:Y:S08]  /*2d50*/  HMMA.16816.F32 R40, R212, R60, R40 ;  /* 0x0000003cd428723c */ /* 0x000ff00000001828 */
[----:B------:R-:W-:Y:S08]  /*2d60*/  HMMA.16816.F32 R4, R216, R48, R12 ;  /* 0x00000030d804723c */ /* 0x000ff0000000180c */
[----:B------:R-:W-:Y:S01]  /*2d70*/  HMMA.16816.F32 R28, R212, R62, R20 ;  /* 0x0000003ed41c723c */ /* 0x000fe20000001814 */
[----:B------:R-:W-:Y:S07]  /*2d80*/  LDSM.16.M88.4 R60, [R104+0x4800] ;  /* 0x00480000683c783b */ /* 0x000fee0000000200 */
[C---:B------:R-:W-:Y:S01]  /*2d90*/  HMMA.16816.F32 R16, R216.reuse, R50, R16 ;  /* 0x00000032d810723c */ /* 0x040fe20000001810 */
[----:B------:R-:W-:Y:S07]  /*2da0*/  LDSM.16.M88.4 R48, [R104+0x5800] ;  /* 0x005800006830783b */ /* 0x000fee0000000200 */
[C---:B-1----:R-:W-:Y:S08]  /*2db0*/  HMMA.16816.F32 R20, R216.reuse, R56, R32 ;  /* 0x00000038d814723c */ /* 0x042ff00000001820 */
[C---:B------:R-:W-:Y:S01]  /*2dc0*/  HMMA.16816.F32 R36, R216.reuse, R58, R36 ;  /* 0x0000003ad824723c */ /* 0x040fe20000001824 */
[----:B------:R-:W1:Y:S07]  /*2dd0*/  LDSM.16.M88.4 R56, [R104+0x4000] ;  /* 0x004000006838783b */ /* 0x000e6e0000000200 */
[C---:B------:R-:W-:Y:S08]  /*2de0*/  HMMA.16816.F32 R12, R216.reuse, R78, R8 ;  /* 0x0000004ed80c723c */ /* 0x040ff00000001808 */
[----:B------:R-:W-:Y:S08]  /*2df0*/  HMMA.16816.F32 R40, R216, R68, R40 ;  /* 0x00000044d828723c */ /* 0x000ff00000001828 */
[C---:B------:R-:W-:Y:S08]  /*2e00*/  HMMA.16816.F32 R8, R220.reuse, R44, R4 ;  /* 0x0000002cdc08723c */ /* 0x040ff00000001804 */
[C---:B------:R-:W-:Y:S01]  /*2e10*/  HMMA.16816.F32 R4, R220.reuse, R46, R16 ;  /* 0x0000002edc04723c */ /* 0x040fe20000001810 */
[----:B------:R-:W-:Y:S07]  /*2e20*/  LDSM.16.M88.4 R44, [R0+-0x1800] ;  /* 0xffe80000002c783b */ /* 0x000fee0000000200 */
[----:B--2---:R-:W-:Y:S01]  /*2e30*/  HMMA.16816.F32 R16, R220, R52, R20 ;  /* 0x00000034dc10723c */ /* 0x004fe20000001814 */
[----:B------:R-:W2:Y:S07]  /*2e40*/  LDSM.16.M88.4 R20, [R104+0x5000] ;  /* 0x005000006814783b */ /* 0x000eae0000000200 */
[C---:B------:R-:W-:Y:S08]  /*2e50*/  HMMA.16816.F32 R32, R216.reuse, R70, R28 ;  /* 0x00000046d820723c */ /* 0x040ff0000000181c */
[----:B------:R-:W-:Y:S08]  /*2e60*/  HMMA.16816.F32 R28, R216, R76, R24 ;  /* 0x0000004cd81c723c */ /* 0x000ff00000001818 */
[C---:B------:R-:W-:Y:S08]  /*2e70*/  HMMA.16816.F32 R24, R220.reuse, R54, R36 ;  /* 0x00000036dc18723c */ /* 0x040ff00000001824 */
[C---:B------:R-:W-:Y:S08]  /*2e80*/  HMMA.16816.F32 R52, R220.reuse, R74, R12 ;  /* 0x0000004adc34723c */ /* 0x040ff0000000180c */
[----:B------:R-:W-:Y:S08]  /*2e90*/  HMMA.16816.F32 R36, R220, R64, R40 ;  /* 0x00000040dc24723c */ /* 0x000ff00000001828 */
[----:B-1----:R-:W-:Y:S01]  /*2ea0*/  HMMA.16816.F32 R12, R224, R56, R8 ;  /* 0x00000038e00c723c */ /* 0x002fe20000001808 */
[----:B------:R-:W1:Y:S07]  /*2eb0*/  LDSM.16.M88.4 R8, [R0+-0x2000] ;  /* 0xffe000000008783b */ /* 0x000e6e0000000200 */
[C---:B------:R-:W-:Y:S01]  /*2ec0*/  HMMA.16816.F32 R32, R220.reuse, R66, R32 ;  /* 0x00000042dc20723c */ /* 0x040fe20000001820 */
[----:B------:R-:W-:Y:S07]  /*2ed0*/  LDSM.16.M88.4 R64, [R0+-0x800] ;  /* 0xfff800000040783b */ /* 0x000fee0000000200 */
[----:B------:R-:W-:Y:S08]  /*2ee0*/  HMMA.16816.F32 R40, R220, R72, R28 ;  /* 0x00000048dc28723c */ /* 0x000ff0000000181c */
[C---:B------:R-:W-:Y:S08]  /*2ef0*/  HMMA.16816.F32 R16, R224.reuse, R60, R16 ;  /* 0x0000003ce010723c */ /* 0x040ff00000001810 */
[C---:B--2---:R-:W-:Y:S01]  /*2f00*/  HMMA.16816.F32 R28, R224.reuse, R20, R36 ;  /* 0x00000014e01c723c */ /* 0x044fe20000001824 */
[----:B------:R-:W2:Y:S07]  /*2f10*/  LDSM.16.M88.4 R36, [R252+0x6000] ;  /* 0x00600000fc24783b */ /* 0x000eae0000000200 */
[----:B------:R-:W-:Y:S01]  /*2f20*/  HMMA.16816.F32 R4, R224, R58, R4 ;  /* 0x0000003ae004723c */ /* 0x000fe20000001804 */
[----:B------:R-:W3:Y:S07]  /*2f30*/  LDSM.16.M88.4 R56, [R0+-0x1000] ;  /* 0xfff000000038783b */ /* 0x000eee0000000200 */
[----:B-1----:R-:W-:Y:S08]  /*2f40*/  HMMA.16816.F32 R12, R228, R8, R12 ;  /* 0x00000008e40c723c */ /* 0x002ff0000000180c */
[----:B------:R-:W-:Y:S08]  /*2f50*/  HMMA.16816.F32 R32, R224, R22, R32 ;  /* 0x00000016e020723c */ /* 0x000ff00000001820 */
[C---:B------:R-:W-:Y:S01]  /*2f60*/  HMMA.16816.F32 R20, R228.reuse, R44, R16 ;  /* 0x0000002ce414723c */ /* 0x040fe20000001810 */
[----:B------:R-:W1:Y:S07]  /*2f70*/  LDSM.16.M88.4 R16, [R135+0x6000] ;  /* 0x006000008710783b */ /* 0x000e6e0000000200 */
[----:B------:R-:W-:Y:S08]  /*2f80*/  HMMA.16816.F32 R4, R228, R10, R4 ;  /* 0x0000000ae404723c */ /* 0x000ff00000001804 */
[----:B--2---:R-:W-:Y:S08]  /*2f90*/  HMMA.16816.F32 R8, R232, R36, R12 ;  /* 0x00000024e808723c */ /* 0x004ff0000000180c */
[C---:B------:R-:W-:Y:S01]  /*2fa0*/  HMMA.16816.F32 R24, R224.reuse, R62, R24 ;  /* 0x0000003ee018723c */ /* 0x040fe20000001818 */
[----:B------:R-:W-:Y:S07]  /*2fb0*/  LDSM.16.M88.4 R60, [R252+0x7800] ;  /* 0x00780000fc3c783b */ /* 0x000fee0000000200 */
[----:B------:R-:W-:Y:S08]  /*2fc0*/  HMMA.16816.F32 R72, R224, R50, R52 ;  /* 0x00000032e048723c */ /* 0x000ff00000001834 */
[C---:B---3--:R-:W-:Y:S01]  /*2fd0*/  HMMA.16816.F32 R52, R228.reuse, R56, R28 ;  /* 0x00000038e434723c */ /* 0x048fe2000000181c */
[----:B------:R-:W-:Y:S07]  /*2fe0*/  LDSM.16.M88.4 R28, [R252+0x6800] ;  /* 0x00680000fc1c783b */ /* 0x000fee0000000200 */
[----:B------:R-:W-:Y:S01]  /*2ff0*/  HMMA.16816.F32 R56, R228, R58, R32 ;  /* 0x0000003ae438723c */ /* 0x000fe20000001820 */
[----:B------:R-:W2:Y:S07]  /*3000*/  LDSM.16.M88.4 R32, [R104+0x6000] ;  /* 0x006000006820783b */ /* 0x000eae0000000200 */
[----:B------:R-:W-:Y:S01]  /*3010*/  HMMA.16816.F32 R4, R232, R38, R4 ;  /* 0x00000026e804723c */ /* 0x000fe20000001804 */
[----:B------:R-:W3:Y:S07]  /*3020*/  LDSM.16.M88.4 R36, [R0] ;  /* 0x000000000024783b */ /* 0x000eee0000000200 */
[----:B-1----:R-:W-:Y:S08]  /*3030*/  HMMA.16816.F32 R8, R236, R16, R8 ;  /* 0x00000010ec08723c */ /* 0x002ff00000001808 */
[----:B------:R-:W-:Y:S08]  /*3040*/  HMMA.16816.F32 R40, R224, R48, R40 ;  /* 0x00000030e028723c */ /* 0x000ff00000001828 */
[----:B------:R-:W-:Y:S01]  /*3050*/  HMMA.16816.F32 R48, R228, R46, R24 ;  /* 0x0000002ee430723c */ /* 0x000fe20000001818 */
[----:B------:R-:W1:Y:S04]  /*3060*/  LDSM.16.M88.4 R44, [R135+0x6800] ;  /* 0x00680000872c783b */ /* 0x000e680000000200 */
[----:B------:R-:W4:Y:S03]  /*3070*/  LDSM.16.M88.4 R24, [R252+0x7000] ;  /* 0x00700000fc18783b */ /* 0x000f260000000200 */
[----:B------:R-:W-:Y:S08]  /*3080*/  HMMA.16816.F32 R4, R236, R18, R4 ;  /* 0x00000012ec04723c */ /* 0x000ff00000001804 */
[----:B--2---:R-:W-:Y:S08]  /*3090*/  HMMA.16816.F32 R8, R240, R32, R8 ;  /* 0x00000020f008723c */ /* 0x004ff00000001808 */
[C---:B------:R-:W-:Y:S08]  /*30a0*/  HMMA.16816.F32 R12, R232.reuse, R28, R20 ;  /* 0x0000001ce80c723c */ /* 0x040ff00000001814 */
[----:B------:R-:W-:Y:S01]  /*30b0*/  HMMA.16816.F32 R20, R232, R30, R48 ;  /* 0x0000001ee814723c */ /* 0x000fe20000001830 */
[----:B------:R-:W2:Y:S07]  /*30c0*/  LDSM.16.M88.4 R48, [R135+0x7000] ;  /* 0x007000008730783b */ /* 0x000eae0000000200 */
[----:B------:R-:W-:Y:S08]  /*30d0*/  HMMA.16816.F32 R4, R240, R34, R4 ;  /* 0x00000022f004723c */ /* 0x000ff00000001804 */
[----:B------:R-:W-:Y:S01]  /*30e0*/  HMMA.16816.F32 R68, R228, R64, R40 ;  /* 0x00000040e444723c */ /* 0x000fe20000001828 */
[----:B------:R-:W2:Y:S07]  /*30f0*/  LDSM.16.M88.4 R40, [R104+0x6800] ;  /* 0x006800006828783b */ /* 0x000eae0000000200 */
[----:B---3--:R-:W-:Y:S08]  /*3100*/  HMMA.16816.F32 R28, R244, R36, R8 ;  /* 0x00000024f41c723c */ /* 0x008ff00000001808 */
[----:B-1----:R-:W-:Y:S08]  /*3110*/  HMMA.16816.F32 R16, R236, R44, R12 ;  /* 0x0000002cec10723c */ /* 0x002ff0000000180c */
[----:B----4-:R-:W-:Y:S01]  /*3120*/  HMMA.16816.F32 R8, R232, R24, R52 ;  /* 0x00000018e808723c */ /* 0x010fe20000001834 */
[----:B------:R-:W-:Y:S07]  /*3130*/  LDSM.16.M88.4 R52, [R0+0x800] ;  /* 0x000800000034783b */ /* 0x000fee0000000200 */
[----:B------:R-:W-:Y:S01]  /*3140*/  HMMA.16816.F32 R12, R236, R46, R20 ;  /* 0x0000002eec0c723c */ /* 0x000fe20000001814 */
[----:B------:R-:W-:Y:S07]  /*3150*/  LDSM.16.M88.4 R44, [R135+0x7800] ;  /* 0x00780000872c783b */ /* 0x000fee0000000200 */
[----:B------:R-:W-:Y:S08]  /*3160*/  HMMA.16816.F32 R32, R232, R26, R56 ;  /* 0x0000001ae820723c */ /* 0x000ff00000001838 */
[----:B------:R-:W-:Y:S01]  /*3170*/  HMMA.16816.F32 R24, R244, R38, R4 ;  /* 0x00000026f418723c */ /* 0x000fe20000001804 */
[----:B------:R-:W1:Y:S07]  /*3180*/  LDSM.16.M88.4 R36, [R104+0x7000] ;  /* 0x007000006824783b */ /* 0x000e6e0000000200 */
[----:B--2---:R-:W-:Y:S08]  /*3190*/  HMMA.16816.F32 R8, R236, R48, R8 ;  /* 0x00000030ec08723c */ /* 0x004ff00000001808 */
[----:B------:R-:W-:Y:S08]  /*31a0*/  HMMA.16816.F32 R4, R240, R42, R12 ;  /* 0x0000002af004723c */ /* 0x000ff0000000180c */
[----:B------:R-:W-:Y:S08]  /*31b0*/  HMMA.16816.F32 R64, R228, R66, R72 ;  /* 0x00000042e440723c */ /* 0x000ff00000001848 */
[----:B------:R-:W-:Y:S01]  /*31c0*/  HMMA.16816.F32 R16, R240, R40, R16 ;  /* 0x00000028f010723c */ /* 0x000fe20000001810 */
[----:B------:R-:W-:Y:S01]  /*31d0*/  FMUL.FTZ R28, R28, c[0x0][0x320] ;  /* 0x0000c8001c1c7a20 */ /* 0x000fe20000410000 */
[----:B------:R-:W-:Y:S01]  /*31e0*/  LDSM.16.M88.4 R40, [R0+0x1000] ;  /* 0x001000000028783b */ /* 0x000fe20000000200 */
[----:B------:R-:W-:-:S02]  /*31f0*/  FMUL.FTZ R29, R29, c[0x0][0x320] ;  /* 0x0000c8001d1d7a20 */ /* 0x000fc40000410000 */
[----:B------:R-:W-:-:S03]  /*3200*/  FMUL.FTZ R30, R30, c[0x0][0x320] ;  /* 0x0000c8001e1e7a20 */ /* 0x000fc60000410000 */
[----:B-1----:R-:W-:Y:S01]  /*3210*/  HMMA.16816.F32 R12, R240, R36, R8 ;  /* 0x00000024f00c723c */ /* 0x002fe20000001808 */
[----:B------:R-:W-:-:S07]  /*3220*/  FMUL.FTZ R31, R31, c[0x0][0x320] ;  /* 0x0000c8001f1f7a20 */ /* 0x000fce0000410000 */
[----:B------:R-:W-:Y:S01]  /*3230*/  HMMA.16816.F32 R8, R244, R54, R4 ;  /* 0x00000036f408723c */ /* 0x000fe20000001804 */
[----:B------:R-:W1:Y:S07]  /*3240*/  MUFU.TANH R72, R28 ;  /* 0x0000001c00487308 */ /* 0x000e6e0000002400 */
[C---:B------:R-:W-:Y:S01]  /*3250*/  HMMA.16816.F32 R56, R232.reuse, R60, R68 ;  /* 0x0000003ce838723c */ /* 0x040fe20000001844 */
[----:B------:R-:W2:Y:S07]  /*3260*/  MUFU.TANH R60, R29 ;  /* 0x0000001d003c7308 */ /* 0x000eae0000002400 */
[----:B------:R-:W-:Y:S01]  /*3270*/  HMMA.16816.F32 R4, R232, R62, R64 ;  /* 0x0000003ee804723c */ /* 0x000fe20000001840 */
[----:B------:R-:W3:Y:S08]  /*3280*/  MUFU.TANH R68, R30 ;  /* 0x0000001e00447308 */ /* 0x000ef00000002400 */
[----:B------:R4:W1:Y:S01]  /*3290*/  MUFU.TANH R61, R31 ;  /* 0x0000001f003d7308 */ /* 0x0008620000002400 */
[----:B------:R-:W-:Y:S08]  /*32a0*/  HMMA.16816.F32 R20, R244, R52, R16 ;  /* 0x00000034f414723c */ /* 0x000ff00000001810 */
[----:B----4-:R-:W-:Y:S01]  /*32b0*/  HMMA.16816.F32 R28, R236, R50, R32 ;  /* 0x00000032ec1c723c */ /* 0x010fe20000001820 */
[----:B------:R-:W4:Y:S01]  /*32c0*/  LDSM.16.M88.4 R32, [R104+0x7800] ;  /* 0x007800006820783b */ /* 0x000f220000000200 */
[----:B------:R-:W-:-:S02]  /*32d0*/  FMUL.FTZ R24, R24, c[0x0][0x320] ;  /* 0x0000c80018187a20 */ /* 0x000fc40000410000 */
[----:B------:R-:W-:Y:S02]  /*32e0*/  FMUL.FTZ R25, R25, c[0x0][0x320] ;  /* 0x0000c80019197a20 */ /* 0x000fe40000410000 */
[----:B------:R-:W-:Y:S02]  /*32f0*/  FMUL.FTZ R26, R26, c[0x0][0x320] ;  /* 0x0000c8001a1a7a20 */ /* 0x000fe40000410000 */
[C---:B------:R-:W-:Y:S01]  /*3300*/  HMMA.16816.F32 R16, R236.reuse, R44, R56 ;  /* 0x0000002cec10723c */ /* 0x040fe20000001838 */
[----:B------:R-:W-:Y:S01]  /*3310*/  FMUL.FTZ R27, R27, c[0x0][0x320] ;  /* 0x0000c8001b1b7a20 */ /* 0x000fe20000410000 */
[----:B------:R-:W1:Y:S06]  /*3320*/  MUFU.TANH R52, R24 ;  /* 0x0000001800347308 */ /* 0x000e6c0000002400 */
[----:B------:R-:W-:Y:S02]  /*3330*/  HMMA.16816.F32 R4, R236, R46, R4 ;  /* 0x0000002eec04723c */ /* 0x000fe40000001804 */
[----:B------:R-:W1:Y:S08]  /*3340*/  MUFU.TANH R50, R25 ;  /* 0x0000001900327308 */ /* 0x000e700000002400 */
[----:B------:R-:W1:Y:S08]  /*3350*/  MUFU.TANH R53, R26 ;  /* 0x0000001a00357308 */ /* 0x000e700000002400 */
[----:B------:R1:W1:Y:S01]  /*3360*/  MUFU.TANH R51, R27 ;  /* 0x0000001b00337308 */ /* 0x0002620000002400 */
[----:B------:R-:W-:-:S02]  /*3370*/  FMUL.FTZ R20, R20, c[0x0][0x320] ;  /* 0x0000c80014147a20 */ /* 0x000fc40000410000 */
[----:B------:R-:W-:Y:S02]  /*3380*/  FMUL.FTZ R21, R21, c[0x0][0x320] ;  /* 0x0000c80015157a20 */ /* 0x000fe40000410000 */
[----:B------:R-:W-:Y:S01]  /*3390*/  FMUL.FTZ R22, R22, c[0x0][0x320] ;  /* 0x0000c80016167a20 */ /* 0x000fe20000410000 */
[C---:B-1----:R-:W-:Y:S01]  /*33a0*/  HMMA.16816.F32 R24, R240.reuse, R38, R28 ;  /* 0x00000026f018723c */ /* 0x042fe2000000181c */
[----:B------:R-:W1:Y:S01]  /*33b0*/  LDSM.16.M88.4 R28, [R0+0x1800] ;  /* 0x00180000001c783b */ /* 0x000e620000000200 */
[----:B------:R-:W-:Y:S01]  /*33c0*/  FMUL.FTZ R23, R23, c[0x0][0x320] ;  /* 0x0000c80017177a20 */ /* 0x000fe20000410000 */
[----:B------:R-:W1:Y:S01]  /*33d0*/  MUFU.TANH R49, R20 ;  /* 0x0000001400317308 */ /* 0x000e620000002400 */
[----:B------:R-:W-:Y:S01]  /*33e0*/  FMUL.FTZ R8, R8, c[0x0][0x320] ;  /* 0x0000c80008087a20 */ /* 0x000fe20000410000 */
[----:B------:R1:W-:Y:S01]  /*33f0*/  STL [R1+0x24], R104 ;  /* 0x0000246801007387 */ /* 0x0003e20000100800 */
[----:B------:R-:W-:Y:S01]  /*3400*/  FMUL.FTZ R9, R9, c[0x0][0x320] ;  /* 0x0000c80009097a20 */ /* 0x000fe20000410000 */
[----:B------:R-:W-:Y:S01]  /*3410*/  ISETP.GE.AND P0, PT, R111, 0x2, PT ;  /* 0x000000026f00780c */ /* 0x000fe20003f06270 */
[----:B----4-:R-:W-:Y:S01]  /*3420*/  HMMA.16816.F32 R4, R240, R34, R4 ;  /* 0x00000022f004723c */ /* 0x010fe20000001804 */
[----:B------:R-:W-:Y:S01]  /*3430*/  FMUL.FTZ R10, R10, c[0x0][0x320] ;  /* 0x0000c8000a0a7a20 */ /* 0x000fe20000410000 */
[----:B------:R-:W-:-:S04]  /*3440*/  DEPBAR.LE SB0, 0x0 ;  /* 0x000080000000791a */ /* 0x000fc80000000000 */
[----:B------:R-:W4:Y:S08]  /*3450*/  MUFU.TANH R48, R21 ;  /* 0x0000001500307308 */ /* 0x000f300000002400 */
[----:B------:R-:W1:Y:S08]  /*3460*/  MUFU.TANH R45, R22 ;  /* 0x00000016002d7308 */ /* 0x000e700000002400 */
[----:B------:R1:W1:Y:S02]  /*3470*/  MUFU.TANH R44, R23 ;  /* 0x00000017002c7308 */ /* 0x0002640000002400 */
[----:B-1----:R-:W-:Y:S08]  /*3480*/  HMMA.16816.F32 R20, R244, R40, R12 ;  /* 0x00000028f414723c */ /* 0x002ff0000000180c */
[----:B------:R-:W-:Y:S01]  /*3490*/  HMMA.16816.F32 R12, R240, R32, R16 ;  /* 0x00000020f00c723c */ /* 0x000fe20000001810 */
[----:B------:R-:W-:Y:S01]  /*34a0*/  FMUL.FTZ R11, R11, c[0x0][0x320] ;  /* 0x0000c8000b0b7a20 */ /* 0x000fe20000410000 */
[----:B------:R-:W1:Y:S06]  /*34b0*/  MUFU.TANH R39, R8 ;  /* 0x0000000800277308 */ /* 0x000e6c0000002400 */
[C---:B------:R-:W-:Y:S02]  /*34c0*/  HMMA.16816.F32 R16, R244.reuse, R42, R24 ;  /* 0x0000002af410723c */ /* 0x040fe40000001818 */
[----:B------:R-:W1:Y:S06]  /*34d0*/  MUFU.TANH R38, R9 ;  /* 0x0000000900267308 */ /* 0x000e6c0000002400 */
[C---:B------:R-:W-:Y:S02]  /*34e0*/  HMMA.16816.F32 R4, R244.reuse, R30, R4 ;  /* 0x0000001ef404723c */ /* 0x040fe40000001804 */
[----:B------:R-:W1:Y:S08]  /*34f0*/  MUFU.TANH R41, R10 ;  /* 0x0000000a00297308 */ /* 0x000e700000002400 */
[----:B------:R1:W1:Y:S02]  /*3500*/  MUFU.TANH R40, R11 ;  /* 0x0000000b00287308 */ /* 0x0002640000002400 */
[----:B-1----:R-:W-:Y:S01]  /*3510*/  HMMA.16816.F32 R8, R244, R28, R12 ;  /* 0x0000001cf408723c */ /* 0x002fe2000000180c */
[----:B------:R1:W-:Y:S01]  /*3520*/  STL [R1+0x20], R0 ;  /* 0x0000200001007387 */ /* 0x0003e20000100800 */
[----:B------:R-:W-:-:S02]  /*3530*/  FMUL.FTZ R22, R22, c[0x0][0x320] ;  /* 0x0000c80016167a20 */ /* 0x000fc40000410000 */
[----:B------:R-:W-:Y:S02]  /*3540*/  FMUL.FTZ R23, R23, c[0x0][0x320] ;  /* 0x0000c80017177a20 */ /* 0x000fe40000410000 */
[----:B------:R-:W-:Y:S02]  /*3550*/  FMUL.FTZ R16, R16, c[0x0][0x320] ;  /* 0x0000c80010107a20 */ /* 0x000fe40000410000 */
[----:B------:R-:W-:Y:S02]  /*3560*/  FMUL.FTZ R20, R20, c[0x0][0x320] ;  /* 0x0000c80014147a20 */ /* 0x000fe40000410000 */
[----:B------:R-:W-:Y:S02]  /*3570*/  FMUL.FTZ R21, R21, c[0x0][0x320] ;  /* 0x0000c80015157a20 */ /* 0x000fe40000410000 */
[----:B------:R-:W-:Y:S02]  /*3580*/  FMUL.FTZ R17, R17, c[0x0][0x320] ;  /* 0x0000c80011117a20 */ /* 0x000fe40000410000 */
        /* <DEDUP_REMOVED lines=26> */
[----:B------:R-:W-:Y:S01]  /*3730*/  BSSY B0, `(.L_x_517) ;  /* 0x000005e000007945 */ /* 0x000fe20003800000 */
[----:B------:R-:W-:Y:S01]  /*3740*/  BAR.SYNC.DEFER_BLOCKING 0x0 ;  /* 0x0000000000007b1d */ /* 0x000fe20000010000 */
[----:B------:R-:W-:-:S05]  /*3750*/  ISETP.GT.AND P6, PT, R107, 0x3f, PT ;  /* 0x0000003f6b00780c */ /* 0x000fca0003fc4270 */
[----:B------:R-:W-:Y:S05]  /*3760*/  @!P0 BRA `(.L_x_518) ;  /* 0x000005a000008947 */ /* 0x000fea0003800000 */
[----:B--234-:R-:W-:Y:S01]  /*3770*/  ISETP.NE.AND P4, PT, R101, 0x1, PT ;  /* 0x000000016500780c */ /* 0x01cfe20003f85270 */
[----:B------:R-:W-:Y:S02]  /*3780*/  IMAD R2, R111, 0x40, R115 ;  /* 0x000000406f027824 */ /* 0x000fe400078e0273 */
[----:B-1----:R-:W-:-:S03]  /*3790*/  IMAD.MOV.U32 R6, RZ, RZ, RZ ;  /* 0x000000ffff067224 */ /* 0x002fc600078e00ff */
[----:B------:R-:W-:-:S05]  /*37a0*/  IADD3 R2, R2, -0x80, R107 ;  /* 0xffffff8002027810 */ /* 0x000fca0007ffe06b */
[----:B------:R-:W-:Y:S02]  /*37b0*/  IMAD.MOV.U32 R0, RZ, RZ, R2 ;  /* 0x000000ffff007224 */ /* 0x000fe400078e0002 */
[----:B------:R-:W-:-:S05]  /*37c0*/  @P4 IMAD.HI.U32 R3, R2, c[0x0][0x2bc], RZ ;  /* 0x0000af0002034a27 */ /* 0x000fca00078e00ff */
[----:B------:R-:W-:-:S04]  /*37d0*/  @P4 SHF.R.U32.HI R0, RZ, c[0x0][0x2c0], R3 ;  /* 0x0000b000ff004a19 */ /* 0x000fc80000011603 */
[----:B------:R-:W-:-:S04]  /*37e0*/  @!P6 IADD3 R3, P0, R0, R102, RZ ;  /* 0x000000660003e210 */ /* 0x000fc80007f1e0ff */
[----:B------:R-:W-:Y:S02]  /*37f0*/  @!P6 LEA.HI.X.SX32 R5, R0, R100, 0x1, P0 ;  /* 0x000000640005e211 */ /* 0x000fe400000f0eff */
[----:B------:R-:W-:-:S04]  /*3800*/  @!P6 LEA R4, P0, R3, c[0x0][0x2a0], 0x2 ;  /* 0x0000a8000304ea11 */ /* 0x000fc800078010ff */
[----:B------:R-:W-:-:S05]  /*3810*/  @!P6 LEA.HI.X R5, R3, c[0x0][0x2a4], R5, 0x2, P0 ;  /* 0x0000a9000305ea11 */ /* 0x000fca00000f1405 */
[----:B------:R-:W2:Y:S01]  /*3820*/  @!P6 LDG.E R6, [R4.64] ;  /* 0x000000060406e981 */ /* 0x000ea2000c1e1900 */
[----:B------:R-:W-:-:S04]  /*3830*/  IMAD.MOV R0, RZ, RZ, -R0 ;  /* 0x000000ffff007224 */ /* 0x000fc800078e0a00 */
[----:B------:R-:W-:-:S04]  /*3840*/  IMAD R7, R0, c[0x0][0x2b8], R2 ;  /* 0x0000ae0000077a24 */ /* 0x000fc800078e0202 */
[----:B------:R-:W-:Y:S01]  /*3850*/  IMAD.WIDE.U32 R2, R7, c[0x0][0x1e0], RZ ;  /* 0x0000780007027a25 */ /* 0x000fe200078e00ff */
[----:B------:R-:W-:Y:S01]  /*3860*/  SHF.R.S32.HI R0, RZ, 0x1f, R7 ;  /* 0x0000001fff007819 */ /* 0x000fe20000011407 */
[----:B------:R1:W-:Y:S04]  /*3870*/  STL [R1+0x5c], R7 ;  /* 0x00005c0701007387 */ /* 0x0003e80000100800 */
[----:B------:R-:W-:-:S04]  /*3880*/  IMAD R0, R0, c[0x0][0x1e0], RZ ;  /* 0x0000780000007a24 */ /* 0x000fc800078e02ff */
[----:B------:R-:W-:-:S04]  /*3890*/  IMAD R0, R7, c[0x0][0x1e4], R0 ;  /* 0x0000790007007a24 */ /* 0x000fc800078e0200 */
[----:B------:R-:W-:Y:S01]  /*38a0*/  IMAD.IADD R3, R3, 0x1, R0 ;  /* 0x0000000103037824 */ /* 0x000fe200078e0200 */
[----:B--2---:R1:W-:Y:S01]  /*38b0*/  STL [R1+0x58], R6 ;  /* 0x0000580601007387 */ /* 0x0043e20000100800 */
[----:B------:R-:W-:Y:S02]  /*38c0*/  SHF.R.S32.HI R4, RZ, 0x1f, R6 ;  /* 0x0000001fff047819 */ /* 0x000fe40000011406 */
[----:B------:R-:W-:-:S04]  /*38d0*/  IMAD.WIDE.U32 R2, R6, c[0x0][0x1f0], R2 ;  /* 0x00007c0006027a25 */ /* 0x000fc800078e0002 */
[----:B------:R-:W-:Y:S01]  /*38e0*/  IMAD R4, R4, c[0x0][0x1f0], RZ ;  /* 0x00007c0004047a24 */ /* 0x000fe200078e02ff */
[----:B------:R-:W-:-:S03]  /*38f0*/  IADD3 R0, P1, R98, R2, RZ ;  /* 0x0000000262007210 */ /* 0x000fc60007f3e0ff */
[----:B------:R-:W-:Y:S01]  /*3900*/  IMAD R4, R6, c[0x0][0x1f4], R4 ;  /* 0x00007d0006047a24 */ /* 0x000fe200078e0204 */
[----:B------:R-:W-:-:S04]  /*3910*/  LEA R15, P0, R0, c[0x0][0x1c8], 0x1 ;  /* 0x00007200000f7a11 */ /* 0x000fc800078008ff */
[----:B------:R-:W-:-:S04]  /*3920*/  IADD3.X R5, R97, R3, R4, P1, !PT ;  /* 0x0000000361057210 */ /* 0x000fc80000ffe404 */
[----:B------:R-:W-:Y:S01]  /*3930*/  LEA.HI.X R5, R0, c[0x0][0x1cc], R5, 0x1, P0 ;  /* 0x0000730000057a11 */ /* 0x000fe200000f0c05 */
[----:B------:R-:W-:Y:S05]  /*3940*/  BRA.DIV ~URZ, `(.L_x_519) ;  /* 0x0000d9627f007947 */ /* 0x000fea000b800000 */
[----:B------:R2:W3:Y:S02]  /*3950*/  SHFL.IDX PT, R4, R5, RZ, 0x181f ;  /* 0x00181fff05047589 */ /* 0x0004e400000e0000 */
.L_x_575:
[----:B------:R-:W-:Y:S05]  /*3960*/  BRA.DIV ~URZ, `(.L_x_520) ;  /* 0x0000d9b27f007947 */ /* 0x000fea000b800000 */
[----:B------:R-:W4:Y:S04]  /*3970*/  LDL R10, [R1+0x6c] ;  /* 0x00006c00010a7983 */ /* 0x000f280000100800 */
[----:B------:R-:W5:Y:S04]  /*3980*/  LDL R2, [R1+0x54] ;  /* 0x0000540001027983 */ /* 0x000f680000100800 */
[----:B--2---:R-:W2:Y:S04]  /*3990*/  LDL R19, [R1+0x68] ;  /* 0x0000680001137983 */ /* 0x004ea80000100800 */
[----:B---3--:R-:W3:Y:S04]  /*39a0*/  LDL R18, [R1+0x70] ;  /* 0x0000700001127983 */ /* 0x008ee80000100800 */
[----:B------:R-:W3:Y:S04]  /*39b0*/  LDL R17, [R1+0x4c] ;  /* 0x00004c0001117983 */ /* 0x000ee80000100800 */
[----:B------:R-:W1:Y:S02]  /*39c0*/  SHFL.IDX PT, R0, R15, RZ, 0x181f ;  /* 0x00181fff0f007589 */ /* 0x000e6400000e0000 */
[----:B-1----:R-:W-:-:S02]  /*39d0*/  IADD3 R6, P0, R0, R94, RZ ;  /* 0x0000005e00067210 */ /* 0x002fc40007f1e0ff */
[----:B------:R-:W-:-:S03]  /*39e0*/  IADD3 R8, P1, R0, R93, RZ ;  /* 0x0000005d00087210 */ /* 0x000fc60007f3e0ff */
[C---:B------:R-:W-:Y:S02]  /*39f0*/  IMAD.X R7, R4.reuse, 0x1, R89, P0 ;  /* 0x0000000104077824 */ /* 0x040fe400000e0659 */
[----:B------:R-:W-:Y:S01]  /*3a00*/  IMAD.X R9, R4, 0x1, R88, P1 ;  /* 0x0000000104097824 */ /* 0x000fe200008e0658 */
[----:B----4-:R-:W-:Y:S02]  /*3a10*/  ISETP.GE.AND P2, PT, R10, c[0x0][0x1d4], PT ;  /* 0x000075000a007a0c */ /* 0x010fe40003f46270 */
[----:B------:R-:W-:Y:S02]  /*3a20*/  IADD3 R10, P0, R0, R96, RZ ;  /* 0x00000060000a7210 */ /* 0x000fe40007f1e0ff */
[----:B-----5:R-:W-:-:S03]  /*3a30*/  ISETP.GE.AND P3, PT, R2, c[0x0][0x1d4], PT ;  /* 0x0000750002007a0c */ /* 0x020fc60003f66270 */
[----:B------:R-:W-:Y:S01]  /*3a40*/  IMAD.X R11, R4, 0x1, R91, P0 ;  /* 0x00000001040b7824 */ /* 0x000fe200000e065b */
[----:B--2---:R-:W-:Y:S02]  /*3a50*/  ISETP.GE.AND P1, PT, R19, c[0x0][0x1d4], PT ;  /* 0x0000750013007a0c */ /* 0x004fe40003f26270 */
[----:B------:R-:W-:Y:S02]  /*3a60*/  IADD3 R2, P4, R0, R95, RZ ;  /* 0x0000005f00027210 */ /* 0x000fe40007f9e0ff */
[----:B---3--:R-:W-:-:S03]  /*3a70*/  ISETP.GE.AND P0, PT, R18, c[0x0][0x1d4], PT ;  /* 0x0000750012007a0c */ /* 0x008fc60003f06270 */
[----:B------:R-:W-:Y:S02]  /*3a80*/  IMAD.X R3, R4, 0x1, R90, P4 ;  /* 0x0000000104037824 */ /* 0x000fe400020e065a */
[----:B------:R-:W-:Y:S01]  /*3a90*/  @!PT LDS RZ, [RZ] ;  /* 0x00000000fffff984 */ /* 0x000fe20000000800 */
[----:B------:R-:W-:Y:S01]  /*3aa0*/  @!PT LDS RZ, [RZ] ;  /* 0x00000000fffff984 */ /* 0x000fe20000000800 */
[----:B------:R1:W-:Y:S04]  /*3ab0*/  LDGSTS.E.BYPASS.LTC128B.128 [R17+0x10100], [R8.64], !P3 ;  /* 0x1010000008117fae */ /* 0x0003e8000d901d46 */
[----:B------:R1:W-:Y:S04]  /*3ac0*/  LDGSTS.E.BYPASS.LTC128B.128 [R17+0x12100], [R6.64], !P2 ;  /* 0x1210000006117fae */ /* 0x0003e8000d101d46 */
[----:B------:R1:W-:Y:S04]  /*3ad0*/  LDGSTS.E.BYPASS.LTC128B.128 [R17+0x14100], [R2.64], !P1 ;  /* 0x1410000002117fae */ /* 0x0003e8000c901d46 */
[----:B------:R-:W2:Y:S04]  /*3ae0*/  SHFL.IDX PT, R0, R15, 0x1, 0x181f ;  /* 0x00381f000f007f89 */ /* 0x000ea800000e0000 */
[----:B------:R1:W-:Y:S01]  /*3af0*/  LDGSTS.E.BYPASS.LTC128B.128 [R17+0x16100], [R10.64], !P0 ;  /* 0x161000000a117fae */ /* 0x0003e2000c101d46 */
[----:B------:R-:W-:-:S02]  /*3b00*/  SEL R14, RZ, 0x10, P2 ;  /* 0x00000010ff0e7807 */ /* 0x000fc40001000000 */
[----:B------:R-:W-:Y:S01]  /*3b10*/  SEL R13, RZ, 0x10, P1 ;  /* 0x00000010ff0d7807 */ /* 0x000fe20000800000 */
[----:B------:R3:W4:Y:S01]  /*3b20*/  SHFL.IDX PT, R4, R5, 0x1, 0x181f ;  /* 0x00381f0005047f89 */ /* 0x00072200000e0000 */
[----:B------:R-:W-:Y:S02]  /*3b30*/  SEL R12, RZ, 0x10, P0 ;  /* 0x00000010ff0c7807 */ /* 0x000fe40000000000 */
[----:B---3--:R-:W-:-:S03]  /*3b40*/  SEL R5, RZ, 0x10, P3 ;  /* 0x00000010ff057807 */ /* 0x008fc60001800000 */
.L_x_576:
[----:B-12---:R-:W2:Y:S01]  /*3b50*/  LDL R15, [R1+0x4c] ;  /* 0x00004c00010f7983 */ /* 0x006ea20000100800 */
[----:B------:R-:W-:Y:S02]  /*3b60*/  IADD3 R10, -R5, 0x10, RZ ;  /* 0x00000010050a7810 */ /* 0x000fe40007ffe1ff */
[----:B------:R-:W-:Y:S02]  /*3b70*/  IADD3 R2, -R14, 0x10, RZ ;  /* 0x000000100e027810 */ /* 0x000fe40007ffe1ff */
[----:B------:R-:W-:Y:S02]  /*3b80*/  LOP3.LUT R10, R10, 0xf, RZ, 0xc0, !PT ;  /* 0x0000000f0a0a7812 */ /* 0x000fe400078ec0ff */
[----:B------:R-:W-:-:S02]  /*3b90*/  IADD3 R6, -R13, 0x10, RZ ;  /* 0x000000100d067810 */ /* 0x000fc40007ffe1ff */
[----:B------:R-:W-:Y:S02]  /*3ba0*/  IADD3 R10, P1, P0, R10, R0, R93 ;  /* 0x000000000a0a7210 */ /* 0x000fe4000783e05d */
[----:B------:R-:W-:Y:S02]  /*3bb0*/  LOP3.LUT R2, R2, 0xf, RZ, 0xc0, !PT ;  /* 0x0000000f02027812 */ /* 0x000fe400078ec0ff */
[----:B------:R-:W-:Y:S02]  /*3bc0*/  LOP3.LUT R6, R6, 0xf, RZ, 0xc0, !PT ;  /* 0x0000000f06067812 */ /* 0x000fe400078ec0ff */
[----:B------:R-:W-:Y:S02]  /*3bd0*/  IADD3 R3, -R12, 0x10, RZ ;  /* 0x000000100c037810 */ /* 0x000fe40007ffe1ff */
[----:B----4-:R-:W-:Y:S02]  /*3be0*/  IADD3.X R11, RZ, R4, R88, P1, P0 ;  /* 0x00000004ff0b7210 */ /* 0x010fe40000fe0458 */
[----:B------:R-:W-:-:S02]  /*3bf0*/  IADD3 R8, P3, P2, R2, R0, R94 ;  /* 0x0000000002087210 */ /* 0x000fc40007a7e05e */
[----:B------:R-:W-:Y:S02]  /*3c00*/  IADD3 R6, P1, P0, R6, R0, R95 ;  /* 0x0000000006067210 */ /* 0x000fe4000783e05f */
[----:B------:R-:W-:Y:S02]  /*3c10*/  LOP3.LUT R2, R3, 0xf, RZ, 0xc0, !PT ;  /* 0x0000000f03027812 */ /* 0x000fe400078ec0ff */
[----:B------:R-:W-:Y:S02]  /*3c20*/  IADD3.X R7, RZ, R4, R90, P1, P0 ;  /* 0x00000004ff077210 */ /* 0x000fe40000fe045a */
[----:B------:R-:W-:Y:S02]  /*3c30*/  IADD3 R2, P1, P0, R2, R0, R96 ;  /* 0x0000000002027210 */ /* 0x000fe4000783e060 */
[----:B------:R-:W-:Y:S02]  /*3c40*/  IADD3.X R9, RZ, R4, R89, P3, P2 ;  /* 0x00000004ff097210 */ /* 0x000fe40001fe4459 */
[----:B------:R-:W-:-:S02]  /*3c50*/  ISETP.NE.U32.AND P3, PT, R5, RZ, PT ;  /* 0x000000ff0500720c */ /* 0x000fc40003f65070 */
[----:B------:R-:W-:Y:S02]  /*3c60*/  ISETP.NE.U32.AND P2, PT, R14, RZ, PT ;  /* 0x000000ff0e00720c */ /* 0x000fe40003f45070 */
[----:B------:R-:W-:Y:S02]  /*3c70*/  IADD3.X R3, RZ, R4, R91, P1, P0 ;  /* 0x00000004ff037210 */ /* 0x000fe40000fe045b */
[----:B------:R-:W-:Y:S02]  /*3c80*/  ISETP.NE.U32.AND P1, PT, R13, RZ, PT ;  /* 0x000000ff0d00720c */ /* 0x000fe40003f25070 */
[----:B------:R-:W-:-:S05]  /*3c90*/  ISETP.NE.U32.AND P0, PT, R12, RZ, PT ;  /* 0x000000ff0c00720c */ /* 0x000fca0003f05070 */
[----:B------:R-:W-:Y:S01]  /*3ca0*/  @!PT LDS RZ, [RZ] ;  /* 0x00000000fffff984 */ /* 0x000fe20000000800 */
[----:B------:R-:W-:Y:S01]  /*3cb0*/  @!PT LDS RZ, [RZ] ;  /* 0x00000000fffff984 */ /* 0x000fe20000000800 */
[----:B------:R-:W-:Y:S01]  /*3cc0*/  @!PT LDS RZ, [RZ] ;  /* 0x00000000fffff984 */ /* 0x000fe20000000800 */
[----:B--2---:R1:W-:Y:S04]  /*3cd0*/  LDGSTS.E.BYPASS.LTC128B.128.ZFILL [R15+0x11100], [R10.64], P3 ;  /* 0x111000000a0f7fae */ /* 0x0043e80009941d46 */
[----:B------:R1:W-:Y:S04]  /*3ce0*/  LDGSTS.E.BYPASS.LTC128B.128.ZFILL [R15+0x13100], [R8.64], P2 ;  /* 0x13100000080f7fae */ /* 0x0003e80009141d46 */
[----:B------:R1:W-:Y:S04]  /*3cf0*/  LDGSTS.E.BYPASS.LTC128B.128.ZFILL [R15+0x15100], [R6.64], P1 ;  /* 0x15100000060f7fae */ /* 0x0003e80008941d46 */
[----:B------:R1:W-:Y:S02]  /*3d00*/  LDGSTS.E.BYPASS.LTC128B.128.ZFILL [R15+0x17100], [R2.64], P0 ;  /* 0x17100000020f7fae */ /* 0x0003e40008141d46 */
.L_x_518:
[----:B--234-:R-:W-:Y:S05]  /*3d10*/  BSYNC B0 ;  /* 0x0000000000007941 */ /* 0x01cfea0003800000 */
.L_x_517:
[----:B-1----:R-:W2:Y:S04]  /*3d20*/  LDL R4, [R1+0xb0] ;  /* 0x0000b00001047983 */ /* 0x002ea80000100800 */
[----:B------:R-:W2:Y:S04]  /*3d30*/  LDL R3, [R1+0xbc] ;  /* 0x0000bc0001037983 */ /* 0x000ea80000100800 */
[----:B------:R-:W3:Y:S01]  /*3d40*/  LDL R2, [R1+0x50] ;  /* 0x0000500001027983 */ /* 0x000ee20000100800 */
[----:B------:R-:W-:-:S03]  /*3d50*/  MOV R6, c[0x0][0x2c4] ;  /* 0x0000b10000067a02 */ /* 0x000fc60000000f00 */
[----:B------:R-:W4:Y:S01]  /*3d60*/  LDL R5, [R1+0xc0] ;  /* 0x0000c00001057983 */ /* 0x000f220000100800 */
[----:B------:R-:W-:Y:S02]  /*3d70*/  ISETP.NE.AND P0, PT, R6, 0x1, PT ;  /* 0x000000010600780c */ /* 0x000fe40003f05270 */
[----:B------:R-:W-:Y:S01]  /*3d80*/  MOV R0, 0xffffffc0 ;  /* 0xffffffc000007802 */ /* 0x000fe20000000f00 */
[----:B------:R-:W0:Y:S01]  /*3d90*/  LDGDEPBAR ;  /* 0x00000000000079af */ /* 0x000e220000000000 */
[----:B--2---:R-:W-:Y:S01]  /*3da0*/  IMAD.IADD R4, R3, 0x1, R4 ;  /* 0x0000000103047824 */ /* 0x004fe200078e0204 */
[----:B------:R-:W-:Y:S02]  /*3db0*/  MOV R3, c[0x0][0x2ac] ;  /* 0x0000ab0000037a02 */ /* 0x000fe40000000f00 */
[----:B---3--:R-:W-:-:S06]  /*3dc0*/  IMAD R0, R2, R0, 0x41 ;  /* 0x0000004102007424 */ /* 0x008fcc00078e0200 */
[----:B------:R-:W-:-:S04]  /*3dd0*/  @P0 IMAD.HI.U32 R2, R4, c[0x0][0x2c8], RZ ;  /* 0x0000b20004020a27 */ /* 0x000fc800078e00ff */
[----:B------:R-:W-:Y:S01]  /*3de0*/  IMAD R0, R3, c[0x0][0x1d0], R0 ;  /* 0x0000740003007a24 */ /* 0x000fe200078e0200 */
[----:B------:R-:W-:Y:S01]  /*3df0*/  @P0 SHF.R.U32.HI R4, RZ, c[0x0][0x2cc], R2 ;  /* 0x0000b300ff040a19 */ /* 0x000fe20000011602 */
[----:B----4-:R-:W-:-:S03]  /*3e00*/  IMAD.IADD R6, R92, 0x1, -R5 ;  /* 0x000000015c067824 */ /* 0x010fc600078e0a05 */
[----:B------:R-:W-:Y:S01]  /*3e10*/  IADD3 R5, R0, -c[0x0][0x168], -R5 ;  /* 0x80005a0000057a10 */ /* 0x000fe20007ffe805 */
[----:B------:R-:W-:Y:S05]  /*3e20*/  BRA.DIV ~URZ, `(.L_x_521) ;  /* 0x0000d7f27f007947 */ /* 0x000fea000b800000 */
[----:B------:R1:W2:Y:S02]  /*3e30*/  SHFL.IDX PT, R7, R4, RZ, 0x1c1f ;  /* 0x001c1fff04077589 */ /* 0x0002a400000e0000 */
.L_x_577:
[----:B--2---:R-:W-:-:S05]  /*3e40*/  IMAD.IADD R0, R5, 0x1, R7 ;  /* 0x0000000105007824 */ /* 0x004fca00078e0207 */
[----:B------:R-:W-:-:S04]  /*3e50*/  IMNMX R0, R6, R0, PT ;  /* 0x0000000006007217 */ /* 0x000fc80003800200 */
[C---:B------:R-:W-:Y:S02]  /*3e60*/  ISETP.GT.AND P0, PT, R0.reuse, RZ, PT ;  /* 0x000000ff0000720c */ /* 0x040fe40003f04270 */
[----:B------:R-:W-:Y:S02]  /*3e70*/  ISETP.GT.AND P2, PT, R0, 0x1, PT ;  /* 0x000000010000780c */ /* 0x000fe40003f44270 */
[----:B------:R-:W-:Y:S02]  /*3e80*/  FSEL R10, R72, -INF , P0 ;  /* 0xff800000480a7808 */ /* 0x000fe40000000000 */
[C---:B------:R-:W-:Y:S02]  /*3e90*/  ISETP.GT.AND P3, PT, R0.reuse, 0x8, PT ;  /* 0x000000080000780c */ /* 0x040fe40003f64270 */
[C---:B------:R-:W-:Y:S02]  /*3ea0*/  ISETP.GT.AND P4, PT, R0.reuse, 0x9, PT ;  /* 0x000000090000780c */ /* 0x040fe40003f84270 */
[----:B------:R-:W-:-:S02]  /*3eb0*/  ISETP.GT.AND P1, PT, R0, 0x10, PT ;  /* 0x000000100000780c */ /* 0x000fc40003f24270 */
[----:B------:R-:W-:Y:S02]  /*3ec0*/  ISETP.GT.AND P0, PT, R0, 0x11, PT ;  /* 0x000000110000780c */ /* 0x000fe40003f04270 */
[----:B------:R-:W-:Y:S02]  /*3ed0*/  FSEL R14, R60, -INF , P2 ;  /* 0xff8000003c0e7808 */ /* 0x000fe40001000000 */
[----:B------:R-:W-:Y:S02]  /*3ee0*/  FSEL R15, R52, -INF , P3 ;  /* 0xff800000340f7808 */ /* 0x000fe40001800000 */
[----:B------:R-:W-:Y:S02]  /*3ef0*/  FSEL R17, R50, -INF , P4 ;  /* 0xff80000032117808 */ /* 0x000fe40002000000 */
[----:B------:R-:W-:Y:S02]  /*3f00*/  FSEL R18, R49, -INF , P1 ;  /* 0xff80000031127808 */ /* 0x000fe40000800000 */
[----:B------:R-:W-:-:S02]  /*3f10*/  FSEL R19, R48, -INF , P0 ;  /* 0xff80000030137808 */ /* 0x000fc40000000000 */
[C---:B------:R-:W-:Y:S02]  /*3f20*/  ISETP.GT.AND P3, PT, R0.reuse, 0x18, PT ;  /* 0x000000180000780c */ /* 0x040fe40003f64270 */
[C---:B------:R-:W-:Y:S02]  /*3f30*/  ISETP.GT.AND P4, PT, R0.reuse, 0x19, PT ;  /* 0x000000190000780c */ /* 0x040fe40003f84270 */
[C---:B------:R-:W-:Y:S02]  /*3f40*/  ISETP.GT.AND P2, PT, R0.reuse, 0x20, PT ;  /* 0x000000200000780c */ /* 0x040fe40003f44270 */
[C---:B------:R-:W-:Y:S02]  /*3f50*/  ISETP.GT.AND P1, PT, R0.reuse, 0x21, PT ;  /* 0x000000210000780c */ /* 0x040fe40003f24270 */
[----:B------:R-:W-:Y:S02]  /*3f60*/  ISETP.GT.AND P0, PT, R0, 0x28, PT ;  /* 0x000000280000780c */ /* 0x000fe40003f04270 */
[----:B------:R-:W-:-:S02]  /*3f70*/  FSEL R20, R39, -INF , P3 ;  /* 0xff80000027147808 */ /* 0x000fc40001800000 */
[----:B------:R-:W-:Y:S02]  /*3f80*/  FSEL R21, R38, -INF , P4 ;  /* 0xff80000026157808 */ /* 0x000fe40002000000 */
[----:B------:R-:W-:Y:S02]  /*3f90*/  FSEL R99, R33, -INF , P2 ;  /* 0xff80000021637808 */ /* 0x000fe40001000000 */
[----:B------:R-:W-:Y:S02]  /*3fa0*/  FSEL R98, R32, -INF , P1 ;  /* 0xff80000020627808 */ /* 0x000fe40000800000 */
[----:B------:R-:W-:Y:S02]  /*3fb0*/  FSEL R97, R26, -INF , P0 ;  /* 0xff8000001a617808 */ /* 0x000fe40000000000 */
[C---:B------:R-:W-:Y:S02]  /*3fc0*/  ISETP.GT.AND P4, PT, R0.reuse, 0x29, PT ;  /* 0x000000290000780c */ /* 0x040fe40003f84270 */
[----:B------:R-:W-:-:S02]  /*3fd0*/  ISETP.GT.AND P3, PT, R0, 0x30, PT ;  /* 0x000000300000780c */ /* 0x000fc40003f64270 */
[C---:B------:R-:W-:Y:S02]  /*3fe0*/  ISETP.GT.AND P2, PT, R0.reuse, 0x31, PT ;  /* 0x000000310000780c */ /* 0x040fe40003f44270 */
[C---:B------:R-:W-:Y:S02]  /*3ff0*/  ISETP.GT.AND P1, PT, R0.reuse, 0x38, PT ;  /* 0x000000380000780c */ /* 0x040fe40003f24270 */
[----:B------:R-:W-:Y:S02]  /*4000*/  ISETP.GT.AND P0, PT, R0, 0x39, PT ;  /* 0x000000390000780c */ /* 0x000fe40003f04270 */
[----:B------:R-:W-:Y:S02]  /*4010*/  FSEL R96, R25, -INF , P4 ;  /* 0xff80000019607808 */ /* 0x000fe40002000000 */
[----:B------:R-:W-:Y:S02]  /*4020*/  FSEL R95, R24, -INF , P3 ;  /* 0xff800000185f7808 */ /* 0x000fe40001800000 */
[----:B------:R-:W-:-:S02]  /*4030*/  FSEL R94, R23, -INF , P2 ;  /* 0xff800000175e7808 */ /* 0x000fc40001000000 */
[----:B------:R-:W-:Y:S02]  /*4040*/  FSEL R93, R22, -INF , P1 ;  /* 0xff800000165d7808 */ /* 0x000fe40000800000 */
[----:B------:R-:W-:Y:S01]  /*4050*/  FSEL R92, R16, -INF , P0 ;  /* 0xff800000105c7808 */ /* 0x000fe20000000000 */
[----:B------:R-:W-:Y:S05]  /*4060*/  BRA.DIV ~URZ, `(.L_x_522) ;  /* 0x0000d6127f007947 */ /* 0x000fea000b800000 */
[----:B------:R-:W2:Y:S01]  /*4070*/  SHFL.IDX PT, R0, R4, 0x1, 0x1c1f ;  /* 0x003c1f0004007f89 */ /* 0x000ea200000e0000 */
[----:B------:R-:W-:-:S04]  /*4080*/  FMNMX.FTZ R2, R10, R14, !PT ;  /* 0x0000000e0a027209 */ /* 0x000fc80007810000 */
[----:B------:R-:W-:-:S04]  /*4090*/  FMNMX.FTZ R2, R15, R2, !PT ;  /* 0x000000020f027209 */ /* 0x000fc80007810000 */
[----:B------:R-:W-:-:S04]  /*40a0*/  FMNMX.FTZ R2, R17, R2, !PT ;  /* 0x0000000211027209 */ /* 0x000fc80007810000 */
[----:B------:R-:W-:-:S04]  /*40b0*/  FMNMX.FTZ R2, R18, R2, !PT ;  /* 0x0000000212027209 */ /* 0x000fc80007810000 */
[----:B------:R-:W-:-:S04]  /*40c0*/  FMNMX.FTZ R2, R19, R2, !PT ;  /* 0x0000000213027209 */ /* 0x000fc80007810000 */
[----:B------:R-:W-:Y:S01]  /*40d0*/  FMNMX.FTZ R2, R20, R2, !PT ;  /* 0x0000000214027209 */ /* 0x000fe20007810000 */
[----:B--2---:R-:W-:-:S03]  /*40e0*/  IMAD.IADD R0, R5, 0x1, R0 ;  /* 0x0000000105007824 */ /* 0x004fc600078e0200 */
[----:B------:R-:W-:Y:S02]  /*40f0*/  FMNMX.FTZ R2, R21, R2, !PT ;  /* 0x0000000215027209 */ /* 0x000fe40007810000 */
[----:B------:R-:W-:Y:S02]  /*4100*/  IMNMX R0, R6, R0, PT ;  /* 0x0000000006007217 */ /* 0x000fe40003800200 */
[----:B------:R-:W-:Y:S02]  /*4110*/  FMNMX.FTZ R2, R99, R2, !PT ;  /* 0x0000000263027209 */ /* 0x000fe40007810000 */
[C---:B------:R-:W-:Y:S02]  /*4120*/  ISETP.GT.AND P1, PT, R0.reuse, RZ, PT ;  /* 0x000000ff0000720c */ /* 0x040fe40003f24270 */
[C---:B------:R-:W-:Y:S02]  /*4130*/  ISETP.GT.AND P0, PT, R0.reuse, 0x1, PT ;  /* 0x000000010000780c */ /* 0x040fe40003f04270 */
[----:B------:R-:W-:-:S02]  /*4140*/  ISETP.GT.AND P2, PT, R0, 0x8, PT ;  /* 0x000000080000780c */ /* 0x000fc40003f44270 */
[----:B------:R-:W-:Y:S02]  /*4150*/  FSEL R5, R68, -INF , P1 ;  /* 0xff80000044057808 */ /* 0x000fe40000800000 */
[----:B------:R-:W-:Y:S02]  /*4160*/  FSEL R6, R61, -INF , P0 ;  /* 0xff8000003d067808 */ /* 0x000fe40000000000 */
[C---:B------:R-:W-:Y:S02]  /*4170*/  ISETP.GT.AND P0, PT, R0.reuse, 0x9, PT ;  /* 0x000000090000780c */ /* 0x040fe40003f04270 */
[----:B------:R-:W-:Y:S02]  /*4180*/  FSEL R13, R53, -INF , P2 ;  /* 0xff800000350d7808 */ /* 0x000fe40001000000 */
[----:B------:R-:W-:Y:S02]  /*4190*/  FMNMX.FTZ R3, R5, R6, !PT ;  /* 0x0000000605037209 */ /* 0x000fe40007810000 */
[----:B------:R-:W-:-:S02]  /*41a0*/  ISETP.GT.AND P1, PT, R0, 0x10, PT ;  /* 0x000000100000780c */ /* 0x000fc40003f24270 */
[----:B------:R-:W-:Y:S02]  /*41b0*/  FSEL R12, R51, -INF , P0 ;  /* 0xff800000330c7808 */ /* 0x000fe40000000000 */
[----:B------:R-:W-:Y:S02]  /*41c0*/  FMNMX.FTZ R3, R13, R3, !PT ;  /* 0x000000030d037209 */ /* 0x000fe40007810000 */
[----:B------:R-:W-:Y:S02]  /*41d0*/  ISETP.GT.AND P0, PT, R0, 0x11, PT ;  /* 0x000000110000780c */ /* 0x000fe40003f04270 */
        /* <DEDUP_REMOVED lines=14> */
[----:B------:R-:W-:-:S02]  /*42c0*/  FMNMX.FTZ R2, R98, R2, !PT ;  /* 0x0000000262027209 */ /* 0x000fc40007810000 */
[----:B------:R-:W-:Y:S02]  /*42d0*/  ISETP.GT.AND P1, PT, R0, 0x28, PT ;  /* 0x000000280000780c */ /* 0x000fe40003f24270 */
[----:B------:R-:W-:Y:S02]  /*42e0*/  FSEL R90, R36, -INF , P0 ;  /* 0xff800000245a7808 */ /* 0x000fe40000000000 */
[----:B------:R-:W-:Y:S02]  /*42f0*/  FMNMX.FTZ R3, R91, R3, !PT ;  /* 0x000000035b037209 */ /* 0x000fe40007810000 */
[----:B------:R-:W-:Y:S02]  /*4300*/  FMNMX.FTZ R2, R97, R2, !PT ;  /* 0x0000000261027209 */ /* 0x000fe40007810000 */
[----:B------:R-:W-:Y:S02]  /*4310*/  ISETP.GT.AND P0, PT, R0, 0x29, PT ;  /* 0x000000290000780c */ /* 0x000fe40003f04270 */
[----:B------:R-:W-:-:S02]  /*4320*/  FSEL R89, R35, -INF , P1 ;  /* 0xff80000023597808 */ /* 0x000fc40000800000 */
[----:B------:R-:W-:Y:S02]  /*4330*/  FMNMX.FTZ R3, R90, R3, !PT ;  /* 0x000000035a037209 */ /* 0x000fe40007810000 */
        /* <DEDUP_REMOVED lines=17> */
[----:B------:R-:W-:Y:S02]  /*4450*/  FSEL R84, R27, -INF , P0 ;  /* 0xff8000001b547808 */ /* 0x000fe40000000000 */
[----:B------:R-:W-:Y:S02]  /*4460*/  FMNMX.FTZ R2, R85, R3, !PT ;  /* 0x0000000355027209 */ /* 0x000fe40007810000 */
[----:B------:R-:W2:Y:S02]  /*4470*/  SHFL.BFLY PT, R3, R0, 0x2, 0x1f ;  /* 0x0c401f0000037f89 */ /* 0x000ea400000e0000 */
[----:B------:R-:W-:-:S05]  /*4480*/  FMNMX.FTZ R2, R84, R2, !PT ;  /* 0x0000000254027209 */ /* 0x000fca0007810000 */
[----:B------:R-:W3:Y:S01]  /*4490*/  SHFL.BFLY PT, R16, R2, 0x2, 0x1f ;  /* 0x0c401f0002107f89 */ /* 0x000ee200000e0000 */
[----:B--2---:R-:W-:-:S05]  /*44a0*/  FMNMX.FTZ R0, R3, R0, !PT ;  /* 0x0000000003007209 */ /* 0x004fca0007810000 */
[----:B------:R-:W2:Y:S01]  /*44b0*/  SHFL.BFLY PT, R132, R0, 0x1, 0x1f ;  /* 0x0c201f0000847f89 */ /* 0x000ea200000e0000 */
[----:B---3--:R-:W-:-:S05]  /*44c0*/  FMNMX.FTZ R16, R2, R16, !PT ;  /* 0x0000001002107209 */ /* 0x008fca0007810000 */
[----:B------:R3:W4:Y:S01]  /*44d0*/  SHFL.BFLY PT, R3, R16, 0x1, 0x1f ;  /* 0x0c201f0010037f89 */ /* 0x00072200000e0000 */
[----:B--2---:R-:W-:-:S03]  /*44e0*/  FMNMX.FTZ R132, R0, R132, !PT ;  /* 0x0000008400847209 */ /* 0x004fc60007810000 */
.L_x_578:
[----:B------:R-:W2:Y:S04]  /*44f0*/  LDL R115, [R1+0x28] ;  /* 0x0000280001737983 */ /* 0x000ea80000100800 */
[----:B------:R-:W5:Y:S04]  /*4500*/  LDL R100, [R1+0x2c] ;  /* 0x00002c0001647983 */ /* 0x000f680000100800 */
[----:B---3--:R-:W3:Y:S04]  /*4510*/  LDL R120, [R1+0x30] ;  /* 0x0000300001787983 */ /* 0x008ee80000100800 */
[----:B----4-:R-:W4:Y:S04]  /*4520*/  LDL R28, [R1+0x38] ;  /* 0x00003800011c7983 */ /* 0x010f280000100800 */
[----:B------:R-:W4:Y:S01]  /*4530*/  LDL R121, [R1+0x34] ;  /* 0x0000340001797983 */ /* 0x000f220000100800 */
[C---:B------:R-:W-:Y:S01]  /*4540*/  FMUL.FTZ R2, R132.reuse, c[0x0][0x2d0] ;  /* 0x0000b40084027a20 */ /* 0x040fe20000410000 */
[----:B------:R-:W-:-:S04]  /*4550*/  FSETP.NEU.FTZ.AND P0, PT, R132, -INF , PT ;  /* 0xff8000008400780b */ /* 0x000fc80003f1d000 */
[----:B------:R-:W-:-:S05]  /*4560*/  FSEL R2, R2, RZ, P0 ;  /* 0x000000ff02027208 */ /* 0x000fca0000000000 */
[----:B------:R-:W-:-:S04]  /*4570*/  FFMA.FTZ R0, R10, c[0x0][0x2d0], -R2 ;  /* 0x0000b4000a007a23 */ /* 0x000fc80000010802 */
[----:B------:R1:W-:Y:S02]  /*4580*/  MUFU.EX2 R113, R0 ;  /* 0x0000000000717308 */ /* 0x0003e40000000800 */
[----:B-1----:R-:W-:-:S06]  /*4590*/  FFMA.FTZ R0, R14, c[0x0][0x2d0], -R2 ;  /* 0x0000b4000e007a23 */ /* 0x002fcc0000010802 */
[----:B------:R1:W1:Y:S01]  /*45a0*/  MUFU.EX2 R112, R0 ;  /* 0x0000000000707308 */ /* 0x0002620000000800 */
[----:B------:R-:W-:Y:S01]  /*45b0*/  FMNMX.FTZ R16, R3, R16, !PT ;  /* 0x0000001003107209 */ /* 0x000fe20007810000 */
[----:B-1----:R-:W-:-:S06]  /*45c0*/  FFMA.FTZ R0, R15, c[0x0][0x2d0], -R2 ;  /* 0x0000b4000f007a23 */ /* 0x002fcc0000010802 */
[----:B------:R1:W-:Y:S01]  /*45d0*/  MUFU.EX2 R116, R0 ;  /* 0x0000000000747308 */ /* 0x0003e20000000800 */
[--C-:B------:R-:W-:Y:S02]  /*45e0*/  FFMA.FTZ R3, R20, c[0x0][0x2d0], -R2.reuse ;  /* 0x0000b40014037a23 */ /* 0x100fe40000010802 */
[----:B-1----:R-:W-:-:S05]  /*45f0*/  FFMA.FTZ R0, R17, c[0x0][0x2d0], -R2 ;  /* 0x0000b40011007a23 */ /* 0x002fca0000010802 */
[----:B------:R1:W1:Y:S01]  /*4600*/  MUFU.EX2 R118, R0 ;  /* 0x0000000000767308 */ /* 0x0002620000000800 */
[----:B------:R-:W-:Y:S01]  /*4610*/  FSETP.NEU.FTZ.AND P0, PT, R16, -INF , PT ;  /* 0xff8000001000780b */ /* 0x000fe20003f1d000 */
[----:B-1----:R-:W-:-:S06]  /*4620*/  FFMA.FTZ R0, R18, c[0x0][0x2d0], -R2 ;  /* 0x0000b40012007a23 */ /* 0x002fcc0000010802 */
[----:B------:R1:W-:Y:S02]  /*4630*/  MUFU.EX2 R128, R0 ;  /* 0x0000000000807308 */ /* 0x0003e40000000800 */
[----:B-1----:R-:W-:-:S06]  /*4640*/  FFMA.FTZ R0, R19, c[0x0][0x2d0], -R2 ;  /* 0x0000b40013007a23 */ /* 0x002fcc0000010802 */
[----:B------:R1:W-:Y:S01]  /*4650*/  MUFU.EX2 R129, R0 ;  /* 0x0000000000817308 */ /* 0x0003e20000000800 */
[----:B------:R-:W-:Y:S07]  /*4660*/  WARPSYNC 0xffffffff ;  /* 0xffffffff00007948 */ /* 0x000fee0003800000 */
[----:B------:R1:W-:Y:S02]  /*4670*/  MUFU.EX2 R130, R3 ;  /* 0x0000000300827308 */ /* 0x0003e40000000800 */
[----:B-1----:R-:W-:-:S05]  /*4680*/  FMUL.FTZ R0, R16, c[0x0][0x2d0] ;  /* 0x0000b40010007a20 */ /* 0x002fca0000410000 */
[----:B------:R-:W-:Y:S01]  /*4690*/  FSEL R0, R0, RZ, P0 ;  /* 0x000000ff00007208 */ /* 0x000fe20000000000 */
[----:B------:R-:W-:-:S04]  /*46a0*/  FFMA.FTZ R3, R21, c[0x0][0x2d0], -R2 ;  /* 0x0000b40015037a23 */ /* 0x000fc80000010802 */
[----:B------:R1:W-:Y:S02]  /*46b0*/  MUFU.EX2 R134, R3 ;  /* 0x0000000300867308 */ /* 0x0003e40000000800 */
[----:B-1----:R-:W-:-:S06]  /*46c0*/  FFMA.FTZ R3, R5, c[0x0][0x2d0], -R0 ;  /* 0x0000b40005037a23 */ /* 0x002fcc0000010800 */
[----:B------:R1:W-:Y:S02]  /*46d0*/  MUFU.EX2 R18, R3 ;  /* 0x0000000300127308 */ /* 0x0003e40000000800 */
[----:B-1----:R-:W-:-:S06]  /*46e0*/  FFMA.FTZ R3, R6, c[0x0][0x2d0], -R0 ;  /* 0x0000b40006037a23 */ /* 0x002fcc0000010800 */
[----:B------:R1:W1:Y:S02]  /*46f0*/  MUFU.EX2 R17, R3 ;  /* 0x0000000300117308 */ /* 0x0002640000000800 */
[----:B-1----:R-:W-:-:S06]  /*4700*/  FFMA.FTZ R3, R13, c[0x0][0x2d0], -R0 ;  /* 0x0000b4000d037a23 */ /* 0x002fcc0000010800 */
[----:B------:R1:W-:Y:S02]  /*4710*/  MUFU.EX2 R19, R3 ;  /* 0x0000000300137308 */ /* 0x0003e40000000800 */
[----:B-1----:R-:W-:-:S06]  /*4720*/  FFMA.FTZ R3, R12, c[0x0][0x2d0], -R0 ;  /* 0x0000b4000c037a23 */ /* 0x002fcc0000010800 */
[----:B------:R1:W1:Y:S01]  /*4730*/  MUFU.EX2 R117, R3 ;  /* 0x0000000300757308 */ /* 0x0002620000000800 */
[----:B------:R-:W-:Y:S02]  /*4740*/  F2FP.PACK_AB R12, R112, R113 ;  /* 0x00000071700c723e */ /* 0x000fe400000000ff */
[----:B------:R-:W-:Y:S02]  /*4750*/  F2FP.PACK_AB R14, R118, R116 ;  /* 0x00000074760e723e */ /* 0x000fe400000000ff */
[----:B------:R-:W-:Y:S01]  /*4760*/  F2FP.PACK_AB R13, R17, R18 ;  /* 0x00000012110d723e */ /* 0x000fe200000000ff */
[----:B-1----:R-:W-:-:S04]  /*4770*/  FFMA.FTZ R3, R9, c[0x0][0x2d0], -R0 ;  /* 0x0000b40009037a23 */ /* 0x002fc80000010800 */
[----:B------:R1:W-:Y:S01]  /*4780*/  MUFU.EX2 R119, R3 ;  /* 0x0000000300777308 */ /* 0x0003e20000000800 */
[----:B------:R-:W-:Y:S01]  /*4790*/  F2FP.PACK_AB R15, R117, R19 ;  /* 0x00000013750f723e */ /* 0x000fe200000000ff */
[----:B--2---:R-:W2:Y:S01]  /*47a0*/  LDSM.16.MT88.4 R24, [R115] ;  /* 0x000000007318783b */ /* 0x004ea20000004200 */
[----:B-1----:R-:W-:-:S03]  /*47b0*/  FFMA.FTZ R3, R8, c[0x0][0x2d0], -R0 ;  /* 0x0000b40008037a23 */ /* 0x002fc60000010800 */
[----:B------:R-:W1:Y:S02]  /*47c0*/  LDSM.16.MT88.4 R36, [R115+0x800] ;  /* 0x000800007324783b */ /* 0x000e640000004200 */
[----:B------:R4:W1:Y:S02]  /*47d0*/  MUFU.EX2 R131, R3 ;  /* 0x0000000300837308 */ /* 0x0008640000000800 */
[----:B-----5:R-:W-:Y:S04]  /*47e0*/  LDSM.16.MT88.4 R44, [R100] ;  /* 0x00000000642c783b */ /* 0x020fe80000004200 */
[----:B---3--:R-:W3:Y:S04]  /*47f0*/  LDSM.16.MT88.4 R20, [R120] ;  /* 0x000000007814783b */ /* 0x008ee80000004200 */
[----:B------:R-:W5:Y:S04]  /*4800*/  LDSM.16.MT88.4 R60, [R100+0x800] ;  /* 0x00080000643c783b */ /* 0x000f680000004200 */
[----:B------:R-:W3:Y:S01]  /*4810*/  LDSM.16.MT88.4 R40, [R120+0x800] ;  /* 0x000800007828783b */ /* 0x000ee20000004200 */
[----:B----4-:R-:W-:-:S03]  /*4820*/  FFMA.FTZ R3, R7, c[0x0][0x2d0], -R0 ;  /* 0x0000b40007037a23 */ /* 0x010fc60000010800 */
[----:B------:R-:W4:Y:S01]  /*4830*/  LDSM.16.MT88.4 R28, [R28] ;  /* 0x000000001c1c783b */ /* 0x000f220000004200 */
[----:B------:R2:W-:Y:S03]  /*4840*/  MUFU.EX2 R133, R3 ;  /* 0x0000000300857308 */ /* 0x0005e60000000800 */
[----:B------:R-:W-:Y:S04]  /*4850*/  LDSM.16.MT88.4 R68, [R120+0x2000] ;  /* 0x002000007844783b */ /* 0x000fe80000004200 */
[----:B------:R-:W-:Y:S04]  /*4860*/  LDSM.16.MT88.4 R64, [R121+0x800] ;  /* 0x000800007940783b */ /* 0x000fe80000004200 */
[----:B------:R-:W-:Y:S04]  /*4870*/  LDSM.16.MT88.4 R48, [R115+0x2800] ;  /* 0x002800007330783b */ /* 0x000fe80000004200 */
[----:B------:R-:W-:Y:S01]  /*4880*/  LDSM.16.MT88.4 R72, [R100+0x2000] ;  /* 0x002000006448783b */ /* 0x000fe20000004200 */
[----:B--2---:R-:W-:Y:S01]  /*4890*/  FFMA.FTZ R3, R11, c[0x0][0x2d0], -R0 ;  /* 0x0000b4000b037a23 */ /* 0x004fe20000010800 */
[C---:B------:R-:W-:Y:S02]  /*48a0*/  HMMA.16816.F32 R4, R12.reuse, R24, RZ ;  /* 0x000000180c04723c */ /* 0x040fe400000018ff */
[----:B------:R-:W-:Y:S01]  /*48b0*/  LDSM.16.MT88.4 R56, [R121+0x2000] ;  /* 0x002000007938783b */ /* 0x000fe20000004200 */
[----:B------:R-:W2:Y:S03]  /*48c0*/  MUFU.EX2 R101, R3 ;  /* 0x0000000300657308 */ /* 0x000ea60000000800 */
[----:B------:R-:W-:Y:S02]  /*48d0*/  LDSM.16.MT88.4 R76, [R100+0x2800] ;  /* 0x00280000644c783b */ /* 0x000fe40000004200 */
[----:B------:R-:W-:Y:S01]  /*48e0*/  HMMA.16816.F32 R24, R12, R26, RZ ;  /* 0x0000001a0c18723c */ /* 0x000fe200000018ff */
[----:B------:R-:W-:Y:S01]  /*48f0*/  F2FP.PACK_AB R8, R129, R128 ;  /* 0x000000808108723e */ /* 0x000fe200000000ff */
[----:B------:R-:W-:Y:S01]  /*4900*/  LDSM.16.MT88.4 R80, [R115+0x4000] ;  /* 0x004000007350783b */ /* 0x000fe20000004200 */
[----:B------:R-:W-:-:S02]  /*4910*/  F2FP.PACK_AB R10, R134, R130 ;  /* 0x00000082860a723e */ /* 0x000fc400000000ff */
[----:B-1----:R-:W-:Y:S02]  /*4920*/  F2FP.PACK_AB R9, R131, R119 ;  /* 0x000000778309723e */ /* 0x002fe400000000ff */
[----:B--2---:R-:W-:-:S09]  /*4930*/  F2FP.PACK_AB R11, R101, R133 ;  /* 0x00000085650b723e */ /* 0x004fd200000000ff */
[C---:B------:R-:W-:Y:S08]  /*4940*/  HMMA.16816.F32 R164, R8.reuse, R36, R4 ;  /* 0x0000002408a4723c */ /* 0x040ff00000001804 */
[----:B------:R-:W-:Y:S01]  /*4950*/  HMMA.16816.F32 R4, R8, R38, R24 ;  /* 0x000000260804723c */ /* 0x000fe20000001818 */
[----:B------:R-:W1:Y:S07]  /*4960*/  LDSM.16.MT88.4 R24, [R115+0x2000] ;  /* 0x002000007318783b */ /* 0x000e6e0000004200 */
[C---:B---3--:R-:W-:Y:S11]  /*4970*/  HMMA.16816.F32 R32, R12.reuse, R20, RZ ;  /* 0x000000140c20723c */ /* 0x048ff600000018ff */
[----:B------:R-:W-:Y:S05]  /*4980*/  @!UPT UIADD3 URZ, URZ, URZ, URZ ;  /* 0x0000003f3f3ff290 */ /* 0x000fea000fffe03f */
[----:B------:R-:W-:Y:S02]  /*4990*/  MOV R114, R5 ;  /* 0x0000000500727202 */ /* 0x000fe40000000f00 */
[----:B------:R-:W-:Y:S02]  /*49a0*/  MOV R111, R6 ;  /* 0x00000006006f7202 */ /* 0x000fe40000000f00 */
[----:B------:R-:W-:Y:S02]  /*49b0*/  MOV R110, R7 ;  /* 0x00000007006e7202 */ /* 0x000fe40000000f00 */
[----:B------:R-:W-:Y:S02]  /*49c0*/  MOV R109, R4 ;  /* 0x00000004006d7202 */ /* 0x000fe40000000f00 */
[C---:B------:R-:W-:Y:S08]  /*49d0*/  HMMA.16816.F32 R4, R12.reuse, R44, RZ ;  /* 0x0000002c0c04723c */ /* 0x040ff000000018ff */
[----:B------:R-:W-:Y:S11]  /*49e0*/  HMMA.16816.F32 R20, R12, R22, RZ ;  /* 0x000000160c14723c */ /* 0x000ff600000018ff */
[----:B------:R-:W-:Y:S05]  /*49f0*/  @!UPT UIADD3 URZ, URZ, URZ, URZ ;  /* 0x0000003f3f3ff290 */ /* 0x000fea000fffe03f */
[----:B-----5:R-:W-:Y:S08]  /*4a00*/  HMMA.16816.F32 R36, R8, R60, R4 ;  /* 0x0000003c0824723c */ /* 0x020ff00000001804 */
[----:B------:R-:W-:Y:S01]  /*4a10*/  HMMA.16816.F32 R52, R12, R46, RZ ;  /* 0x0000002e0c34723c */ /* 0x000fe200000018ff */
[----:B------:R-:W2:Y:S07]  /*4a20*/  LDSM.16.MT88.4 R44, [R120+0x2800] ;  /* 0x00280000782c783b */ /* 0x000eae0000004200 */
[C---:B------:R-:W-:Y:S08]  /*4a30*/  HMMA.16816.F32 R156, R8.reuse, R40, R32 ;  /* 0x00000028089c723c */ /* 0x040ff00000001820 */
[----:B------:R-:W-:Y:S08]  /*4a40*/  HMMA.16816.F32 R148, R8, R42, R20 ;  /* 0x0000002a0894723c */ /* 0x000ff00000001814 */
[C---:B----4-:R-:W-:Y:S08]  /*4a50*/  HMMA.16816.F32 R40, R12.reuse, R28, RZ ;  /* 0x0000001c0c28723c */ /* 0x050ff000000018ff */
[----:B-1----:R-:W-:Y:S01]  /*4a60*/  HMMA.16816.F32 R32, R12, R24, RZ ;  /* 0x000000180c20723c */ /* 0x002fe200000018ff */
[----:B------:R-:W-:Y:S01]  /*4a70*/  MOV R106, R38 ;  /* 0x00000026006a7202 */ /* 0x000fe20000000f00 */
[----:B------:R-:W-:Y:S01]  /*4a80*/  IMAD.MOV.U32 R103, RZ, RZ, R37 ;  /* 0x000000ffff677224 */ /* 0x000fe200078e0025 */
[----:B------:R-:W-:-:S02]  /*4a90*/  MOV R105, R39 ;  /* 0x0000002700697202 */ /* 0x000fc40000000f00 */
[----:B------:R-:W-:-:S03]  /*4aa0*/  MOV R104, R36 ;  /* 0x0000002400687202 */ /* 0x000fc60000000f00 */
[C---:B------:R-:W-:Y:S08]  /*4ab0*/  HMMA.16816.F32 R36, R12.reuse, R30, RZ ;  /* 0x0000001e0c24723c */ /* 0x040ff000000018ff */
[C---:B------:R-:W-:Y:S08]  /*4ac0*/  HMMA.16816.F32 R28, R12.reuse, R26, RZ ;  /* 0x0000001a0c1c723c */ /* 0x040ff000000018ff */
[C---:B------:R-:W-:Y:S08]  /*4ad0*/  HMMA.16816.F32 R24, R12.reuse, R68, RZ ;  /* 0x000000440c18723c */ /* 0x040ff000000018ff */
[----:B------:R-:W-:Y:S08]  /*4ae0*/  HMMA.16816.F32 R20, R12, R70, RZ ;  /* 0x000000460c14723c */ /* 0x000ff000000018ff */
[C---:B------:R-:W-:Y:S01]  /*4af0*/  HMMA.16816.F32 R140, R8.reuse, R62, R52 ;  /* 0x0000003e088c723c */ /* 0x040fe20000001834 */
[----:B------:R-:W1:Y:S04]  /*4b00*/  LDSM.16.MT88.4 R52, [R121+0x2800] ;  /* 0x002800007934783b */ /* 0x000e680000004200 */
[----:B------:R-:W-:Y:S03]  /*4b10*/  LDSM.16.MT88.4 R60, [R115+0x4800] ;  /* 0x00480000733c783b */ /* 0x000fe60000004200 */
[C---:B------:R-:W-:Y:S01]  /*4b20*/  HMMA.16816.F32 R124, R8.reuse, R64, R40 ;  /* 0x00000040087c723c */ /* 0x040fe20000001828 */
[----:B------:R-:W3:Y:S07]  /*4b30*/  LDSM.16.MT88.4 R40, [R120+0x4000] ;  /* 0x004000007828783b */ /* 0x000eee0000004200 */
[----:B------:R-:W-:Y:S08]  /*4b40*/  HMMA.16816.F32 R32, R8, R48, R32 ;  /* 0x000000300820723c */ /* 0x000ff00000001820 */
[----:B------:R-:W-:Y:S08]  /*4b50*/  HMMA.16816.F32 R4, R12, R72, RZ ;  /* 0x000000480c04723c */ /* 0x000ff000000018ff */
[----:B------:R-:W-:Y:S08]  /*4b60*/  HMMA.16816.F32 R180, R8, R50, R28 ;  /* 0x0000003208b4723c */ /* 0x000ff0000000181c */
[----:B------:R-:W-:Y:S08]  /*4b70*/  HMMA.16816.F32 R28, R12, R74, RZ ;  /* 0x0000004a0c1c723c */ /* 0x000ff000000018ff */
[C---:B--2---:R-:W-:Y:S08]  /*4b80*/  HMMA.16816.F32 R248, R8.reuse, R44, R24 ;  /* 0x0000002c08f8723c */ /* 0x044ff00000001818 */
[----:B------:R-:W-:Y:S01]  /*4b90*/  HMMA.16816.F32 R68, R8, R46, R20 ;  /* 0x0000002e0844723c */ /* 0x000fe20000001814 */
[----:B------:R-:W2:Y:S07]  /*4ba0*/  LDSM.16.MT88.4 R44, [R100+0x4000] ;  /* 0x00400000642c783b */ /* 0x000eae0000004200 */
[C---:B------:R-:W-:Y:S08]  /*4bb0*/  HMMA.16816.F32 R24, R12.reuse, R56, RZ ;  /* 0x000000380c18723c */ /* 0x040ff000000018ff */
[----:B------:R-:W-:Y:S01]  /*4bc0*/  HMMA.16816.F32 R20, R12, R58, RZ ;  /* 0x0000003a0c14723c */ /* 0x000fe200000018ff */
[----:B------:R-:W-:-:S02]  /*4bd0*/  MOV R108, R33 ;  /* 0x00000021006c7202 */ /* 0x000fc40000000f00 */
[----:B------:R-:W-:-:S05]  /*4be0*/  MOV R107, R34 ;  /* 0x00000022006b7202 */ /* 0x000fca0000000f00 */
[C---:B------:R-:W-:Y:S01]  /*4bf0*/  HMMA.16816.F32 R184, R8.reuse, R66, R36 ;  /* 0x0000004208b8723c */ /* 0x040fe20000001824 */
[----:B------:R-:W-:Y:S06]  /*4c00*/  LDSM.16.MT88.4 R36, [R100+0x4800] ;  /* 0x004800006424783b */ /* 0x000fec0000004200 */
[----:B------:R-:W-:Y:S01]  /*4c10*/  IMAD.MOV.U32 R67, RZ, RZ, R35 ;  /* 0x000000ffff437224 */ /* 0x000fe200078e0023 */
[----:B------:R-:W-:Y:S02]  /*4c20*/  MOV R66, R32 ;  /* 0x0000002000427202 */ /* 0x000fe40000000f00 */
[----:B------:R-:W4:Y:S01]  /*4c30*/  LDSM.16.MT88.4 R32, [R120+0x4800] ;  /* 0x004800007820783b */ /* 0x000f220000004200 */
[----:B------:R-:W-:Y:S08]  /*4c40*/  HMMA.16816.F32 R188, R8, R76, R4 ;  /* 0x0000004c08bc723c */ /* 0x000ff00000001804 */
[----:B------:R-:W-:Y:S08]  /*4c50*/  HMMA.16816.F32 R4, R12, R80, RZ ;  /* 0x000000500c04723c */ /* 0x000ff000000018ff */
[----:B------:R-:W-:Y:S08]  /*4c60*/  HMMA.16816.F32 R72, R8, R78, R28 ;  /* 0x0000004e0848723c */ /* 0x000ff0000000181c */
[----:B------:R-:W-:Y:S07]  /*4c70*/  HMMA.16816.F32 R28, R12, R82, RZ ;  /* 0x000000520c1c723c */ /* 0x000fee00000018ff */
[----:B------:R-:W-:Y:S01]  /*4c80*/  MOV R83, R121 ;  /* 0x0000007900537202 */ /* 0x000fe20000000f00 */
[C---:B-1----:R-:W-:Y:S08]  /*4c90*/  HMMA.16816.F32 R76, R8.reuse, R52, R24 ;  /* 0x00000034084c723c */ /* 0x042ff00000001818 */
[----:B------:R-:W-:Y:S08]  /*4ca0*/  HMMA.16816.F32 R160, R8, R54, R20 ;  /* 0x0000003608a0723c */ /* 0x000ff00000001814 */
[C---:B---3--:R-:W-:Y:S08]  /*4cb0*/  HMMA.16816.F32 R24, R12.reuse, R40, RZ ;  /* 0x000000280c18723c */ /* 0x048ff000000018ff */
[----:B------:R-:W-:Y:S01]  /*4cc0*/  HMMA.16816.F32 R20, R12, R42, RZ ;  /* 0x0000002a0c14723c */ /* 0x000fe200000018ff */
[----:B------:R-:W1:Y:S07]  /*4cd0*/  LDSM.16.MT88.4 R40, [R83+0x4000] ;  /* 0x004000005328783b */ /* 0x000e6e0000004200 */
[----:B------:R-:W-:Y:S08]  /*4ce0*/  HMMA.16816.F32 R176, R8, R60, R4 ;  /* 0x0000003c08b0723c */ /* 0x000ff00000001804 */
[----:B--2---:R-:W-:Y:S08]  /*4cf0*/  HMMA.16816.F32 R4, R12, R44, RZ ;  /* 0x0000002c0c04723c */ /* 0x004ff000000018ff */
[----:B----4-:R-:W-:Y:S01]  /*4d00*/  HMMA.16816.F32 R152, R8, R32, R24 ;  /* 0x000000200898723c */ /* 0x010fe20000001818 */
[----:B------:R-:W2:Y:S01]  /*4d10*/  LDSM.16.MT88.4 R24, [R83+0x4800] ;  /* 0x004800005318783b */ /* 0x000ea20000004200 */
[----:B------:R-:W-:-:S02]  /*4d20*/  MOV R102, R126 ;  /* 0x0000007e00667202 */ /* 0x000fc40000000f00 */
[----:B------:R-:W-:Y:S01]  /*4d30*/  MOV R45, R115 ;  /* 0x00000073002d7202 */ /* 0x000fe20000000f00 */
[----:B------:R-:W-:Y:S01]  /*4d40*/  IMAD.MOV.U32 R82, RZ, RZ, R101 ;  /* 0x000000ffff527224 */ /* 0x000fe200078e0065 */
[----:B------:R-:W-:Y:S02]  /*4d50*/  MOV R81, R103 ;  /* 0x0000006700517202 */ /* 0x000fe40000000f00 */
[C---:B------:R-:W-:Y:S08]  /*4d60*/  HMMA.16816.F32 R136, R8.reuse, R62, R28 ;  /* 0x0000003e0888723c */ /* 0x040ff0000000181c */
[----:B------:R-:W-:Y:S01]  /*4d70*/  HMMA.16816.F32 R144, R8, R36, R4 ;  /* 0x000000240890723c */ /* 0x000fe20000001804 */
[----:B------:R-:W-:Y:S01]  /*4d80*/  MOV R54, R102 ;  /* 0x0000006600367202 */ /* 0x000fe20000000f00 */
[----:B------:R-:W3:Y:S06]  /*4d90*/  LDSM.16.MT88.4 R28, [R45+0x6000] ;  /* 0x006000002d1c783b */ /* 0x000eec0000004200 */
[----:B-1----:R-:W-:Y:S01]  /*4da0*/  HMMA.16816.F32 R4, R12, R40, RZ ;  /* 0x000000280c04723c */ /* 0x002fe200000018ff */
[----:B------:R-:W-:-:S07]  /*4db0*/  MOV R63, R100 ;  /* 0x00000064003f7202 */ /* 0x000fce0000000f00 */
[----:B------:R-:W-:Y:S08]  /*4dc0*/  HMMA.16816.F32 R100, R8, R34, R20 ;  /* 0x000000220864723c */ /* 0x000ff00000001814 */
[----:B------:R-:W-:Y:S01]  /*4dd0*/  HMMA.16816.F32 R20, R12, R46, RZ ;  /* 0x0000002e0c14723c */ /* 0x000fe200000018ff */
[----:B------:R-:W-:Y:S01]  /*4de0*/  MOV R48, R111 ;  /* 0x0000006f00307202 */ /* 0x000fe20000000f00 */
[----:B------:R-:W-:Y:S01]  /*4df0*/  IMAD.MOV.U32 R49, RZ, RZ, R110 ;  /* 0x000000ffff317224 */ /* 0x000fe200078e006e */
[----:B------:R-:W-:-:S02]  /*4e00*/  MOV R50, R109 ;  /* 0x0000006d00327202 */ /* 0x000fc40000000f00 */
[----:B------:R-:W-:-:S03]  /*4e10*/  MOV R57, R108 ;  /* 0x0000006c00397202 */ /* 0x000fc60000000f00 */
[----:B--2---:R-:W-:Y:S01]  /*4e20*/  HMMA.16816.F32 R108, R8, R24, R4 ;  /* 0x00000018086c723c */ /* 0x004fe20000001804 */
[----:B------:R-:W-:-:S07]  /*4e30*/  MOV R58, R107 ;  /* 0x0000006b003a7202 */ /* 0x000fce0000000f00 */
[----:B------:R-:W-:Y:S01]  /*4e40*/  HMMA.16816.F32 R4, R12, R42, RZ ;  /* 0x0000002a0c04723c */ /* 0x000fe200000018ff */
[----:B------:R-:W-:Y:S01]  /*4e50*/  MOV R60, R106 ;  /* 0x0000006a003c7202 */ /* 0x000fe20000000f00 */
[----:B------:R-:W-:Y:S01]  /*4e60*/  IMAD.MOV.U32 R61, RZ, RZ, R105 ;  /* 0x000000ffff3d7224 */ /* 0x000fe200078e0069 */
[----:B------:R-:W-:-:S05]  /*4e70*/  MOV R80, R104 ;  /* 0x0000006800507202 */ /* 0x000fca0000000f00 */
[----:B------:R-:W-:Y:S01]  /*4e80*/  HMMA.16816.F32 R104, R8, R38, R20 ;  /* 0x000000260868723c */ /* 0x000fe20000001814 */
[----:B------:R-:W1:Y:S01]  /*4e90*/  LDSM.16.MT88.4 R20, [R45+0x6800] ;  /* 0x006800002d14783b */ /* 0x000e620000004200 */
[----:B------:R-:W-:Y:S02]  /*4ea0*/  MOV R3, R125 ;  /* 0x0000007d00037202 */ /* 0x000fe40000000f00 */
[----:B------:R-:W-:Y:S02]  /*4eb0*/  MOV R51, R114 ;  /* 0x0000007200337202 */ /* 0x000fe40000000f00 */
[----:B------:R-:W-:Y:S01]  /*4ec0*/  MOV R53, R3 ;  /* 0x0000000300357202 */ /* 0x000fe20000000f00 */
[----:B------:R-:W-:-:S09]  /*4ed0*/  FADD.FTZ R3, R113, R112 ;  /* 0x0000007071037221 */ /* 0x000fd20000010000 */
[----:B------:R-:W-:Y:S08]  /*4ee0*/  HMMA.16816.F32 R112, R8, R26, R4 ;  /* 0x0000001a0870723c */ /* 0x000ff00000001804 */
[----:B---3--:R-:W-:Y:S01]  /*4ef0*/  HMMA.16816.F32 R4, R12, R28, RZ ;  /* 0x0000001c0c04723c */ /* 0x008fe200000018ff */
[----:B------:R-:W-:Y:S02]  /*4f00*/  MOV R65, R127 ;  /* 0x0000007f00417202 */ /* 0x000fe40000000f00 */
[----:B------:R-:W-:Y:S11]  /*4f10*/  MOV R64, R124 ;  /* 0x0000007c00407202 */ /* 0x000ff60000000f00 */
[----:B------:R-:W-:Y:S10]  /*4f20*/  @!UPT UIADD3 URZ, URZ, URZ, URZ ;  /* 0x0000003f3f3ff290 */ /* 0x000ff4000fffe03f */
[----:B-1----:R-:W-:Y:S08]  /*4f30*/  HMMA.16816.F32 R124, R8, R20, R4 ;  /* 0x00000014087c723c */ /* 0x002ff00000001804 */
[----:B------:R-:W-:Y:S01]  /*4f40*/  HMMA.16816.F32 R4, R12, R30, RZ ;  /* 0x0000001e0c04723c */ /* 0x000fe200000018ff */
[----:B------:R-:W-:Y:S01]  /*4f50*/  MOV R44, R120 ;  /* 0x00000078002c7202 */ /* 0x000fe20000000f00 */
[----:B------:R-:W-:-:S04]  /*4f60*/  FADD.FTZ R17, R18, R17 ;  /* 0x0000001112117221 */ /* 0x000fc80000010000 */
[----:B------:R-:W-:Y:S11]  /*4f70*/  LDSM.16.MT88.4 R24, [R44+0x6800] ;  /* 0x006800002c18783b */ /* 0x000ff60000004200 */
[----:B------:R-:W-:Y:S07]  /*4f80*/  @!UPT UIADD3 URZ, URZ, URZ, URZ ;  /* 0x0000003f3f3ff290 */ /* 0x000fee000fffe03f */
[----:B------:R-:W-:Y:S01]  /*4f90*/  HMMA.16816.F32 R120, R8, R22, R4 ;  /* 0x000000160878723c */ /* 0x000fe20000001804 */
[----:B------:R-:W1:Y:S01]  /*4fa0*/  LDSM.16.MT88.4 R20, [R44+0x6000] ;  /* 0x006000002c14783b */ /* 0x000e620000004200 */
[----:B------:R-:W-:-:S05]  /*4fb0*/  FADD.FTZ R17, R19, R17 ;  /* 0x0000001113117221 */ /* 0x000fca0000010000 */
[----:B------:R-:W-:-:S04]  /*4fc0*/  FADD.FTZ R4, R117, R17 ;  /* 0x0000001175047221 */ /* 0x000fc80000010000 */
[----:B------:R-:W-:Y:S02]  /*4fd0*/  FADD.FTZ R30, R119, R4 ;  /* 0x00000004771e7221 */ /* 0x000fe40000010000 */
[----:B------:R-:W-:-:S04]  /*4fe0*/  FADD.FTZ R3, R116, R3 ;  /* 0x0000000374037221 */ /* 0x000fc80000010000 */
[----:B------:R-:W-:-:S04]  /*4ff0*/  FADD.FTZ R3, R118, R3 ;  /* 0x0000000376037221 */ /* 0x000fc80000010000 */
[----:B------:R-:W-:Y:S01]  /*5000*/  FADD.FTZ R3, R128, R3 ;  /* 0x0000000380037221 */ /* 0x000fe20000010000 */
[----:B-1----:R-:W-:Y:S03]  /*5010*/  HMMA.16816.F32 R4, R12, R20, RZ ;  /* 0x000000140c04723c */ /* 0x002fe600000018ff */
[----:B------:R-:W-:Y:S02]  /*5020*/  FADD.FTZ R3, R129, R3 ;  /* 0x0000000381037221 */ /* 0x000fe40000010000 */
[--C-:B------:R-:W-:Y:S02]  /*5030*/  FFMA.FTZ R28, R99, c[0x0][0x2d0], -R2.reuse ;  /* 0x0000b400631c7a23 */ /* 0x100fe40000010802 */
[--C-:B------:R-:W-:Y:S02]  /*5040*/  FFMA.FTZ R19, R98, c[0x0][0x2d0], -R2.reuse ;  /* 0x0000b40062137a23 */ /* 0x100fe40000010802 */
[----:B------:R-:W-:-:S02]  /*5050*/  FFMA.FTZ R18, R97, c[0x0][0x2d0], -R2 ;  /* 0x0000b40061127a23 */ /* 0x000fc40000010802 */
[--C-:B------:R-:W-:Y:S02]  /*5060*/  FFMA.FTZ R17, R96, c[0x0][0x2d0], -R2.reuse ;  /* 0x0000b40060117a23 */ /* 0x100fe40000010802 */
[--C-:B------:R-:W-:Y:S02]  /*5070*/  FFMA.FTZ R29, R95, c[0x0][0x2d0], -R2.reuse ;  /* 0x0000b4005f1d7a23 */ /* 0x100fe40000010802 */
[--C-:B------:R-:W-:Y:S02]  /*5080*/  FFMA.FTZ R31, R94, c[0x0][0x2d0], -R2.reuse ;  /* 0x0000b4005e1f7a23 */ /* 0x100fe40000010802 */
[--C-:B------:R-:W-:Y:S02]  /*5090*/  FFMA.FTZ R36, R93, c[0x0][0x2d0], -R2.reuse ;  /* 0x0000b4005d247a23 */ /* 0x100fe40000010802 */
[----:B------:R-:W-:Y:S02]  /*50a0*/  FFMA.FTZ R35, R92, c[0x0][0x2d0], -R2 ;  /* 0x0000b4005c237a23 */ /* 0x000fe40000010802 */
[----:B------:R-:W-:-:S02]  /*50b0*/  FADD.FTZ R2, R130, R3 ;  /* 0x0000000382027221 */ /* 0x000fc40000010000 */
[----:B------:R-:W-:Y:S01]  /*50c0*/  FADD.FTZ R3, R131, R30 ;  /* 0x0000001e83037221 */ /* 0x000fe20000010000 */
[----:B------:R-:W-:Y:S03]  /*50d0*/  HMMA.16816.F32 R116, R8, R24, R4 ;  /* 0x000000180874723c */ /* 0x000fe60000001804 */
[----:B------:R-:W-:Y:S01]  /*50e0*/  FADD.FTZ R3, R133, R3 ;  /* 0x0000000385037221 */ /* 0x000fe20000010000 */
[----:B------:R-:W-:-:S04]  /*50f0*/  MOV R133, R63 ;  /* 0x0000003f00857202 */ /* 0x000fc80000000f00 */
[----:B------:R-:W-:Y:S01]  /*5100*/  HMMA.16816.F32 R4, R12, R22, RZ ;  /* 0x000000160c04723c */ /* 0x000fe200000018ff */
[----:B------:R-:W1:Y:S08]  /*5110*/  MUFU.EX2 R25, R28 ;  /* 0x0000001c00197308 */ /* 0x000e700000000800 */
[----:B------:R-:W-:Y:S08]  /*5120*/  MUFU.EX2 R21, R29 ;  /* 0x0000001d00157308 */ /* 0x000ff00000000800 */
[----:B------:R2:W-:Y:S08]  /*5130*/  MUFU.EX2 R20, R31 ;  /* 0x0000001f00147308 */ /* 0x0005f00000000800 */
[----:B------:R3:W4:Y:S01]  /*5140*/  MUFU.EX2 R23, R19 ;  /* 0x0000001300177308 */ /* 0x0007220000000800 */
[----:B--2---:R-:W2:Y:S07]  /*5150*/  LDSM.16.MT88.4 R28, [R133+0x6000] ;  /* 0x00600000851c783b */ /* 0x004eae0000004200 */
[----:B------:R5:W-:Y:S01]  /*5160*/  MUFU.EX2 R24, R18 ;  /* 0x0000001200187308 */ /* 0x000be20000000800 */
[----:B------:R-:W-:Y:S01]  /*5170*/  FADD.FTZ R2, R134, R2 ;  /* 0x0000000286027221 */ /* 0x000fe20000010000 */
[----:B------:R-:W-:-:S06]  /*5180*/  MOV R59, R67 ;  /* 0x00000043003b7202 */ /* 0x000fcc0000000f00 */
[----:B------:R1:W1:Y:S01]  /*5190*/  MUFU.EX2 R22, R17 ;  /* 0x0000001100167308 */ /* 0x0002620000000800 */
[----:B------:R-:W-:Y:S02]  /*51a0*/  MOV R56, R66 ;  /* 0x0000004200387202 */ /* 0x000fe40000000f00 */
[----:B------:R-:W-:Y:S02]  /*51b0*/  MOV R55, R65 ;  /* 0x0000004100377202 */ /* 0x000fe40000000f00 */
[----:B------:R-:W-:Y:S01]  /*51c0*/  MOV R52, R64 ;  /* 0x0000004000347202 */ /* 0x000fe20000000f00 */
[--C-:B---3--:R-:W-:Y:S01]  /*51d0*/  FFMA.FTZ R19, R91, c[0x0][0x2d0], -R0.reuse ;  /* 0x0000b4005b137a23 */ /* 0x108fe20000010800 */
[----:B------:R-:W-:Y:S01]  /*51e0*/  HMMA.16816.F32 R64, R8, R26, R4 ;  /* 0x0000001a0840723c */ /* 0x000fe20000001804 */
[--C-:B-----5:R-:W-:Y:S02]  /*51f0*/  FFMA.FTZ R18, R90, c[0x0][0x2d0], -R0.reuse ;  /* 0x0000b4005a127a23 */ /* 0x120fe40000010800 */
[----:B------:R-:W-:-:S02]  /*5200*/  FFMA.FTZ R32, R86, c[0x0][0x2d0], -R0 ;  /* 0x0000b40056207a23 */ /* 0x000fc40000010800 */
[--C-:B------:R-:W-:Y:S02]  /*5210*/  FFMA.FTZ R34, R85, c[0x0][0x2d0], -R0.reuse ;  /* 0x0000b40055227a23 */ /* 0x100fe40000010800 */
[--C-:B------:R-:W-:Y:S02]  /*5220*/  FFMA.FTZ R7, R88, c[0x0][0x2d0], -R0.reuse ;  /* 0x0000b40058077a23 */ /* 0x100fe40000010800 */
[--C-:B-1----:R-:W-:Y:S02]  /*5230*/  FFMA.FTZ R17, R89, c[0x0][0x2d0], -R0.reuse ;  /* 0x0000b40059117a23 */ /* 0x102fe40000010800 */
[--C-:B------:R-:W-:Y:S02]  /*5240*/  FFMA.FTZ R5, R87, c[0x0][0x2d0], -R0.reuse ;  /* 0x0000b40057057a23 */ /* 0x100fe40000010800 */
[----:B------:R-:W-:Y:S02]  /*5250*/  FFMA.FTZ R33, R84, c[0x0][0x2d0], -R0 ;  /* 0x0000b40054217a23 */ /* 0x000fe40000010800 */
[----:B------:R-:W-:-:S04]  /*5260*/  FADD.FTZ R0, R25, R2 ;  /* 0x0000000219007221 */ /* 0x000fc80000010000 */
[C---:B----4-:R-:W-:Y:S01]  /*5270*/  FADD.FTZ R0, R23.reuse, R0 ;  /* 0x0000000017007221 */ /* 0x050fe20000010000 */
[----:B------:R-:W-:Y:S02]  /*5280*/  F2FP.PACK_AB R4, R23, R25 ;  /* 0x000000191704723e */ /* 0x000fe400000000ff */
[----:B------:R-:W-:Y:S01]  /*5290*/  F2FP.PACK_AB R6, R22, R24 ;  /* 0x000000181606723e */ /* 0x000fe200000000ff */
[----:B------:R-:W-:Y:S02]  /*52a0*/  FADD.FTZ R0, R24, R0 ;  /* 0x0000000018007221 */ /* 0x000fe40000010000 */
[----:B------:R-:W1:Y:S02]  /*52b0*/  LDSM.16.MT88.4 R24, [R133+0x6800] ;  /* 0x006800008518783b */ /* 0x000e640000004200 */
[----:B------:R-:W-:-:S04]  /*52c0*/  FADD.FTZ R0, R22, R0 ;  /* 0x0000000016007221 */ /* 0x000fc80000010000 */
[----:B------:R-:W-:Y:S01]  /*52d0*/  FADD.FTZ R0, R21, R0 ;  /* 0x0000000015007221 */ /* 0x000fe20000010000 */
[----:B------:R-:W-:Y:S01]  /*52e0*/  F2FP.PACK_AB R128, R20, R21 ;  /* 0x000000151480723e */ /* 0x000fe200000000ff */
[----:B------:R-:W-:Y:S02]  /*52f0*/  FADD.FTZ R2, R82, R3 ;  /* 0x0000000352027221 */ /* 0x000fe40000010000 */
[----:B------:R-:W-:Y:S02]  /*5300*/  FADD.FTZ R3, R20, R0 ;  /* 0x0000000014037221 */ /* 0x000fe40000010000 */
[----:B--2---:R-:W-:Y:S01]  /*5310*/  HMMA.16816.F32 R20, R12, R28, RZ ;  /* 0x0000001c0c14723c */ /* 0x004fe200000018ff */
[----:B------:R-:W-:Y:S02]  /*5320*/  MOV R134, R83 ;  /* 0x0000005300867202 */ /* 0x000fe40000000f00 */
[----:B------:R-:W-:Y:S02]  /*5330*/  MOV R82, R60 ;  /* 0x0000003c00527202 */ /* 0x000fe40000000f00 */
[----:B------:R-:W-:Y:S01]  /*5340*/  MOV R83, R61 ;  /* 0x0000003d00537202 */ /* 0x000fe20000000f00 */
[----:B------:R-:W-:Y:S01]  /*5350*/  IMAD.MOV.U32 R61, RZ, RZ, R51 ;  /* 0x000000ffff3d7224 */ /* 0x000fe200078e0033 */
[----:B------:R-:W-:-:S02]  /*5360*/  MOV R60, R50 ;  /* 0x00000032003c7202 */ /* 0x000fc40000000f00 */
[----:B------:R-:W-:Y:S02]  /*5370*/  MOV R62, R48 ;  /* 0x00000030003e7202 */ /* 0x000fe40000000f00 */
[----:B------:R-:W-:Y:S11]  /*5380*/  MOV R63, R49 ;  /* 0x00000031003f7202 */ /* 0x000ff60000000f00 */
[----:B------:R-:W-:Y:S02]  /*5390*/  @!UPT UIADD3 URZ, URZ, URZ, URZ ;  /* 0x0000003f3f3ff290 */ /* 0x000fe4000fffe03f */
[----:B-1----:R-:W-:Y:S08]  /*53a0*/  HMMA.16816.F32 R48, R8, R24, R20 ;  /* 0x000000180830723c */ /* 0x002ff00000001814 */
[----:B------:R-:W-:Y:S01]  /*53b0*/  HMMA.16816.F32 R20, R12, R30, RZ ;  /* 0x0000001e0c14723c */ /* 0x000fe200000018ff */
[----:B------:R-:W1:Y:S08]  /*53c0*/  MUFU.EX2 R25, R19 ;  /* 0x0000001300197308 */ /* 0x000e700000000800 */
[----:B------:R-:W2:Y:S11]  /*53d0*/  MUFU.EX2 R18, R18 ;  /* 0x0000001200127308 */ /* 0x000eb60000000800 */
[----:B------:R-:W-:Y:S04]  /*53e0*/  @!UPT UIADD3 URZ, URZ, URZ, URZ ;  /* 0x0000003f3f3ff290 */ /* 0x000fe8000fffe03f */
[----:B------:R-:W-:Y:S01]  /*53f0*/  HMMA.16816.F32 R40, R8, R26, R20 ;  /* 0x0000001a0828723c */ /* 0x000fe20000001814 */
[----:B------:R-:W3:Y:S01]  /*5400*/  LDSM.16.MT88.4 R20, [R134+0x6000] ;  /* 0x006000008614783b */ /* 0x000ee20000004200 */
[----:B------:R-:W4:Y:S01]  /*5410*/  MUFU.EX2 R29, R36 ;  /* 0x00000024001d7308 */ /* 0x000f220000000800 */
[----:B-1----:R-:W-:-:S07]  /*5420*/  FADD.FTZ R0, R25, R2 ;  /* 0x0000000219007221 */ /* 0x002fce0000010000 */
[----:B------:R-:W1:Y:S08]  /*5430*/  MUFU.EX2 R28, R35 ;  /* 0x00000023001c7308 */ /* 0x000e700000000800 */
[----:B------:R-:W5:Y:S01]  /*5440*/  MUFU.EX2 R24, R17 ;  /* 0x0000001100187308 */ /* 0x000f620000000800 */
[----:B--2---:R-:W-:-:S07]  /*5450*/  FADD.FTZ R2, R18, R0 ;  /* 0x0000000012027221 */ /* 0x004fce0000010000 */
[----:B------:R-:W2:Y:S01]  /*5460*/  MUFU.EX2 R7, R7 ;  /* 0x0000000700077308 */ /* 0x000ea20000000800 */
[----:B----4-:R-:W-:-:S04]  /*5470*/  FADD.FTZ R0, R29, R3 ;  /* 0x000000031d007221 */ /* 0x010fc80000010000 */
[----:B-1----:R-:W-:Y:S02]  /*5480*/  FADD.FTZ R0, R28, R0 ;  /* 0x000000001c007221 */ /* 0x002fe40000010000 */
[----:B-----5:R-:W-:Y:S01]  /*5490*/  FADD.FTZ R2, R24, R2 ;  /* 0x0000000218027221 */ /* 0x020fe20000010000 */
[----:B------:R1:W4:Y:S02]  /*54a0*/  MUFU.EX2 R19, R5 ;  /* 0x0000000500137308 */ /* 0x0003240000000800 */
[----:B------:R2:W-:Y:S01]  /*54b0*/  STL [R1+0x78], R0 ;  /* 0x0000780001007387 */ /* 0x0005e20000100800 */
[----:B-1----:R-:W-:Y:S01]  /*54c0*/  F2FP.PACK_AB R5, R18, R25 ;  /* 0x000000191205723e */ /* 0x002fe200000000ff */
[C---:B--2---:R-:W-:Y:S01]  /*54d0*/  FADD.FTZ R0, R7.reuse, R2 ;  /* 0x0000000207007221 */ /* 0x044fe20000010000 */
[----:B------:R-:W-:Y:S02]  /*54e0*/  F2FP.PACK_AB R7, R7, R24 ;  /* 0x000000180707723e */ /* 0x000fe400000000ff */
[C---:B---3--:R-:W-:Y:S08]  /*54f0*/  HMMA.16816.F32 R24, R12.reuse, R20, RZ ;  /* 0x000000140c18723c */ /* 0x048ff000000018ff */
[----:B------:R-:W-:Y:S01]  /*5500*/  HMMA.16816.F32 R12, R12, R22, RZ ;  /* 0x000000160c0c723c */ /* 0x000fe200000018ff */
[----:B------:R-:W1:Y:S01]  /*5510*/  LDSM.16.MT88.4 R20, [R134+0x6800] ;  /* 0x006800008614783b */ /* 0x000e620000004200 */
[----:B------:R-:W2:Y:S01]  /*5520*/  MUFU.EX2 R17, R32 ;  /* 0x0000002000117308 */ /* 0x000ea20000000800 */
[----:B----4-:R-:W-:-:S04]  /*5530*/  FADD.FTZ R0, R19, R0 ;  /* 0x0000000013007221 */ /* 0x010fc80000010000 */
[C---:B--2---:R-:W-:Y:S01]  /*5540*/  FADD.FTZ R0, R17.reuse, R0 ;  /* 0x0000000011007221 */ /* 0x044fe20000010000 */
[----:B------:R-:W-:Y:S02]  /*5550*/  F2FP.PACK_AB R129, R17, R19 ;  /* 0x000000131181723e */ /* 0x000fe400000000ff */
[----:B------:R-:W-:-:S06]  /*5560*/  MOV R17, R45 ;  /* 0x0000002d00117202 */ /* 0x000fcc0000000f00 */
[C---:B-1----:R-:W-:Y:S08]  /*5570*/  HMMA.16816.F32 R24, R8.reuse, R20, R24 ;  /* 0x000000140818723c */ /* 0x042ff00000001818 */
[----:B------:R-:W-:Y:S01]  /*5580*/  HMMA.16816.F32 R12, R8, R22, R12 ;  /* 0x00000016080c723c */ /* 0x000fe2000000180c */
[----:B------:R-:W1:Y:S01]  /*5590*/  LDSM.16.MT88.4 R8, [R17+0x1000] ;  /* 0x001000001108783b */ /* 0x000e620000004200 */
[----:B------:R-:W-:-:S06]  /*55a0*/  MOV R18, R44 ;  /* 0x0000002c00127202 */ /* 0x000fcc0000000f00 */
[C---:B-1----:R-:W-:Y:S08]  /*55b0*/  HMMA.16816.F32 R164, R4.reuse, R8, R164 ;  /* 0x0000000804a4723c */ /* 0x042ff000000018a4 */
[----:B------:R-:W-:Y:S01]  /*55c0*/  HMMA.16816.F32 R20, R4, R10, R60 ;  /* 0x0000000a0414723c */ /* 0x000fe2000000183c */
[----:B------:R-:W1:Y:S01]  /*55d0*/  LDSM.16.MT88.4 R8, [R18+0x1000] ;  /* 0x001000001208783b */ /* 0x000e620000004200 */
[----:B------:R-:W-:-:S06]  /*55e0*/  F2FP.PACK_AB R130, R28, R29 ;  /* 0x0000001d1c82723e */ /* 0x000fcc00000000ff */
[C---:B-1----:R-:W-:Y:S08]  /*55f0*/  HMMA.16816.F32 R156, R4.reuse, R8, R156 ;  /* 0x00000008049c723c */ /* 0x042ff0000000189c */
[C---:B------:R-:W-:Y:S01]  /*5600*/  HMMA.16816.F32 R28, R4.reuse, R10, R148 ;  /* 0x0000000a041c723c */ /* 0x040fe20000001894 */
[----:B------:R-:W1:Y:S01]  /*5610*/  LDSM.16.MT88.4 R8, [R133+0x1000] ;  /* 0x001000008508783b */ /* 0x000e620000004200 */
[----:B------:R-:W2:Y:S08]  /*5620*/  MUFU.EX2 R3, R34 ;  /* 0x0000002200037308 */ /* 0x000eb00000000800 */
[----:B------:R3:W4:Y:S01]  /*5630*/  MUFU.EX2 R2, R33 ;  /* 0x0000002100027308 */ /* 0x0007220000000800 */
[C---:B-1----:R-:W-:Y:S08]  /*5640*/  HMMA.16816.F32 R148, R4.reuse, R8, R80 ;  /* 0x000000080494723c */ /* 0x042ff00000001850 */
[C---:B---3--:R-:W-:Y:S01]  /*5650*/  HMMA.16816.F32 R32, R4.reuse, R10, R140 ;  /* 0x0000000a0420723c */ /* 0x048fe2000000188c */
        /* <DEDUP_REMOVED lines=14> */
[----:B------:R-:W-:Y:S01]  /*5740*/  HMMA.16816.F32 R80, R4, R10, R160 ;  /* 0x0000000a0450723c */ /* 0x000fe200000018a0 */
[----:B------:R-:W1:Y:S01]  /*5750*/  LDSM.16.MT88.4 R8, [R17+0x5000] ;  /* 0x005000001108783b */ /* 0x000e620000004200 */
[----:B--2---:R-:W-:Y:S01]  /*5760*/  FADD.FTZ R0, R3, R0 ;  /* 0x0000000003007221 */ /* 0x004fe20000010000 */
[----:B----4-:R-:W-:-:S02]  /*5770*/  F2FP.PACK_AB R131, R2, R3 ;  /* 0x000000030283723e */ /* 0x010fc400000000ff */
[----:B------:R-:W-:Y:S03]  /*5780*/  LDSM.16.MT88.4 R160, [R17+0x1800] ;  /* 0x0018000011a0783b */ /* 0x000fe60000004200 */
[C---:B-1----:R-:W-:Y:S08]  /*5790*/  HMMA.16816.F32 R84, R4.reuse, R8, R176 ;  /* 0x000000080454723c */ /* 0x042ff000000018b0 */
[----:B------:R-:W-:Y:S01]  /*57a0*/  HMMA.16816.F32 R88, R4, R10, R136 ;  /* 0x0000000a0458723c */ /* 0x000fe20000001888 */
[----:B------:R-:W1:Y:S01]  /*57b0*/  LDSM.16.MT88.4 R8, [R18+0x5000] ;  /* 0x005000001208783b */ /* 0x000e620000004200 */
[----:B------:R-:W-:-:S03]  /*57c0*/  FADD.FTZ R0, R2, R0 ;  /* 0x0000000002007221 */ /* 0x000fc60000010000 */
[----:B------:R-:W2:Y:S03]  /*57d0*/  LDSM.16.MT88.4 R136, [R134+0x1800] ;  /* 0x001800008688783b */ /* 0x000ea60000004200 */
[C---:B-1----:R-:W-:Y:S08]  /*57e0*/  HMMA.16816.F32 R92, R4.reuse, R8, R152 ;  /* 0x00000008045c723c */ /* 0x042ff00000001898 */
[----:B------:R-:W-:Y:S01]  /*57f0*/  HMMA.16816.F32 R96, R4, R10, R100 ;  /* 0x0000000a0460723c */ /* 0x000fe20000001864 */
[----:B------:R-:W1:Y:S04]  /*5800*/  LDSM.16.MT88.4 R8, [R133+0x5000] ;  /* 0x005000008508783b */ /* 0x000e680000004200 */
[----:B------:R3:W-:Y:S03]  /*5810*/  STL [R1+0x74], R0 ;  /* 0x0000740001007387 */ /* 0x0007e60000100800 */
[----:B--2---:R-:W-:Y:S01]  /*5820*/  HMMA.16816.F32 R140, R128, R136, R140 ;  /* 0x00000088808c723c */ /* 0x004fe2000000188c */
[----:B------:R-:W-:Y:S01]  /*5830*/  MOV R2, c[0x0][0x2c4] ;  /* 0x0000b10000027a02 */ /* 0x000fe20000000f00 */
[----:B------:R-:W-:Y:S04]  /*5840*/  LDSM.16.MT88.4 R152, [R18+0x1800] ;  /* 0x001800001298783b */ /* 0x000fe80000004200 */
[----:B---3--:R-:W2:Y:S04]  /*5850*/  LDL R0, [R1+0xb0] ;  /* 0x0000b00001007983 */ /* 0x008ea80000100800 */
[----:B------:R-:W3:Y:S01]  /*5860*/  LDL.LU R3, [R1+0x50] ;  /* 0x0000500001037983 */ /* 0x000ee20000300800 */
[C---:B-1----:R-:W-:Y:S08]  /*5870*/  HMMA.16816.F32 R100, R4.reuse, R8, R144 ;  /* 0x000000080464723c */ /* 0x042ff00000001890 */
[----:B------:R-:W-:Y:S01]  /*5880*/  HMMA.16816.F32 R104, R4, R10, R104 ;  /* 0x0000000a0468723c */ /* 0x000fe20000001868 */
[----:B------:R-:W1:Y:S07]  /*5890*/  LDSM.16.MT88.4 R8, [R134+0x5000] ;  /* 0x005000008608783b */ /* 0x000e6e0000004200 */
[----:B------:R-:W-:Y:S01]  /*58a0*/  HMMA.16816.F32 R136, R128, R138, R36 ;  /* 0x0000008a8088723c */ /* 0x000fe20000001824 */
[----:B------:R-:W-:Y:S01]  /*58b0*/  ISETP.NE.AND P1, PT, R2, 0x1, PT ;  /* 0x000000010200780c */ /* 0x000fe20003f25270 */
[----:B------:R-:W-:Y:S06]  /*58c0*/  LDSM.16.MT88.4 R144, [R133+0x1800] ;  /* 0x001800008590783b */ /* 0x000fec0000004200 */
        /* <DEDUP_REMOVED lines=10> */
[C---:B-1----:R-:W-:Y:S01]  /*5970*/  HMMA.16816.F32 R124, R4.reuse, R10, R40 ;  /* 0x0000000a047c723c */ /* 0x042fe20000001828 */
[----:B------:R-:W1:Y:S07]  /*5980*/  LDSM.16.MT88.4 R40, [R17+0x3800] ;  /* 0x003800001128783b */ /* 0x000e6e0000004200 */
[----:B------:R-:W-:Y:S01]  /*5990*/  HMMA.16816.F32 R180, R4, R8, R48 ;  /* 0x0000000804b4723c */ /* 0x000fe20000001830 */
[----:B------:R-:W4:Y:S04]  /*59a0*/  LDSM.16.MT88.4 R48, [R18+0x3800] ;  /* 0x003800001230783b */ /* 0x000f280000004200 */
[----:B------:R-:W-:Y:S03]  /*59b0*/  LDSM.16.MT88.4 R8, [R134+0x7000] ;  /* 0x007000008608783b */ /* 0x000fe60000004200 */
[C---:B-1----:R-:W-:Y:S08]  /*59c0*/  HMMA.16816.F32 R36, R128.reuse, R40, R44 ;  /* 0x000000288024723c */ /* 0x042ff0000000182c */
[C---:B----4-:R-:W-:Y:S01]  /*59d0*/  HMMA.16816.F32 R44, R128.reuse, R48, R56 ;  /* 0x00000030802c723c */ /* 0x050fe20000001838 */
[----:B------:R-:W1:Y:S07]  /*59e0*/  LDSM.16.MT88.4 R56, [R133+0x3800] ;  /* 0x003800008538783b */ /* 0x000e6e0000004200 */
[C---:B------:R-:W-:Y:S08]  /*59f0*/  HMMA.16816.F32 R48, R128.reuse, R50, R60 ;  /* 0x000000328030723c */ /* 0x040ff0000000183c */
[C---:B------:R-:W-:Y:S08]  /*5a00*/  HMMA.16816.F32 R60, R128.reuse, R64, R76 ;  /* 0x00000040803c723c */ /* 0x040ff0000000184c */
[C---:B------:R-:W-:Y:S01]  /*5a10*/  HMMA.16816.F32 R64, R128.reuse, R66, R80 ;  /* 0x000000428040723c */ /* 0x040fe20000001850 */
[----:B------:R-:W4:Y:S07]  /*5a20*/  LDSM.16.MT88.4 R80, [R18+0x5800] ;  /* 0x005800001250783b */ /* 0x000f2e0000004200 */
[C---:B------:R-:W-:Y:S08]  /*5a30*/  HMMA.16816.F32 R40, R128.reuse, R42, R52 ;  /* 0x0000002a8028723c */ /* 0x040ff00000001834 */
[C---:B-1----:R-:W-:Y:S08]  /*5a40*/  HMMA.16816.F32 R52, R128.reuse, R56, R68 ;  /* 0x000000388034723c */ /* 0x042ff00000001844 */
[C---:B------:R-:W-:Y:S01]  /*5a50*/  HMMA.16816.F32 R56, R128.reuse, R58, R72 ;  /* 0x0000003a8038723c */ /* 0x040fe20000001848 */
[----:B------:R-:W1:Y:S07]  /*5a60*/  LDSM.16.MT88.4 R72, [R17+0x5800] ;  /* 0x005800001148783b */ /* 0x000e6e0000004200 */
[C---:B----4-:R-:W-:Y:S08]  /*5a70*/  HMMA.16816.F32 R76, R128.reuse, R80, R92 ;  /* 0x00000050804c723c */ /* 0x050ff0000000185c */
[C---:B------:R-:W-:Y:S01]  /*5a80*/  HMMA.16816.F32 R80, R128.reuse, R82, R96 ;  /* 0x000000528050723c */ /* 0x040fe20000001860 */
[----:B------:R-:W4:Y:S07]  /*5a90*/  LDSM.16.MT88.4 R96, [R134+0x5800] ;  /* 0x005800008660783b */ /* 0x000f2e0000004200 */
[C---:B-1----:R-:W-:Y:S08]  /*5aa0*/  HMMA.16816.F32 R68, R128.reuse, R72, R84 ;  /* 0x000000488044723c */ /* 0x042ff00000001854 */
[C---:B------:R-:W-:Y:S01]  /*5ab0*/  HMMA.16816.F32 R72, R128.reuse, R74, R88 ;  /* 0x0000004a8048723c */ /* 0x040fe20000001858 */
[----:B------:R-:W1:Y:S07]  /*5ac0*/  LDSM.16.MT88.4 R88, [R133+0x5800] ;  /* 0x005800008558783b */ /* 0x000e6e0000004200 */
[C---:B----4-:R-:W-:Y:S08]  /*5ad0*/  HMMA.16816.F32 R92, R128.reuse, R96, R108 ;  /* 0x00000060805c723c */ /* 0x050ff0000000186c */
[----:B------:R-:W-:Y:S01]  /*5ae0*/  HMMA.16816.F32 R96, R128, R98, R112 ;  /* 0x000000628060723c */ /* 0x000fe20000001870 */
[----:B------:R-:W4:Y:S01]  /*5af0*/  LDSM.16.MT88.4 R112, [R18+0x7800] ;  /* 0x007800001270783b */ /* 0x000f220000004200 */
[----:B--2---:R-:W-:-:S05]  /*5b00*/  @P1 IMAD.HI.U32 R2, R0, c[0x0][0x2c8], RZ ;  /* 0x0000b20000021a27 */ /* 0x004fca00078e00ff */
[----:B------:R-:W-:Y:S01]  /*5b10*/  @P1 SHF.R.U32.HI R0, RZ, c[0x0][0x2cc], R2 ;  /* 0x0000b300ff001a19 */ /* 0x000fe20000011602 */
[----:B------:R-:W-:Y:S08]  /*5b20*/  HMMA.16816.F32 R24, R4, R8, R24 ;  /* 0x000000080418723c */ /* 0x000ff00000001818 */
[C---:B-1----:R-:W-:Y:S08]  /*5b30*/  HMMA.16816.F32 R84, R128.reuse, R88, R100 ;  /* 0x000000588054723c */ /* 0x042ff00000001864 */
[----:B------:R-:W-:Y:S01]  /*5b40*/  HMMA.16816.F32 R88, R128, R90, R104 ;  /* 0x0000005a8058723c */ /* 0x000fe20000001868 */
[----:B------:R1:W-:Y:S07]  /*5b50*/  LDSM.16.MT88.4 R104, [R17+0x7800] ;  /* 0x007800001168783b */ /* 0x0003ee0000004200 */
[----:B------:R-:W-:Y:S01]  /*5b60*/  HMMA.16816.F32 R12, R4, R10, R12 ;  /* 0x0000000a040c723c */ /* 0x000fe2000000180c */
[----:B------:R-:W-:Y:S07]  /*5b70*/  LDSM.16.MT88.4 R4, [R134+0x7800] ;  /* 0x007800008604783b */ /* 0x000fee0000004200 */
[----:B----4-:R-:W-:Y:S01]  /*5b80*/  HMMA.16816.F32 R108, R128, R112, R120 ;  /* 0x00000070806c723c */ /* 0x010fe20000001878 */
[----:B------:R-:W2:Y:S01]  /*5b90*/  LDSM.16.MT88.4 R120, [R133+0x7800] ;  /* 0x007800008578783b */ /* 0x000ea20000004200 */
[----:B-1----:R-:W-:-:S05]  /*5ba0*/  MOV R17, c[0x0][0x2ac] ;  /* 0x0000ab0000117a02 */ /* 0x002fca0000000f00 */
[----:B------:R-:W-:-:S05]  /*5bb0*/  IMAD R17, R17, c[0x0][0x1d0], RZ ;  /* 0x0000740011117a24 */ /* 0x000fca00078e02ff */
[----:B------:R-:W-:-:S04]  /*5bc0*/  IADD3 R0, R0, -c[0x0][0x168], R17 ;  /* 0x80005a0000007a10 */ /* 0x000fc80007ffe011 */
[----:B------:R-:W-:-:S04]  /*5bd0*/  SHF.R.S32.HI R2, RZ, 0x1f, R0 ;  /* 0x0000001fff027819 */ /* 0x000fc80000011400 */
[----:B------:R-:W-:-:S04]  /*5be0*/  LEA.HI R0, R2, R0, RZ, 0x6 ;  /* 0x0000000002007211 */ /* 0x000fc800078f30ff */
[----:B------:R-:W-:Y:S02]  /*5bf0*/  SHF.R.S32.HI R0, RZ, 0x6, R0 ;  /* 0x00000006ff007819 */ /* 0x000fe40000011400 */
[----:B---3--:R-:W-:Y:S02]  /*5c00*/  IADD3 R3, R3, -0x2, RZ ;  /* 0xfffffffe03037810 */ /* 0x008fe40007ffe0ff */
[----:B------:R-:W-:-:S03]  /*5c10*/  IMNMX R0, RZ, R0, !PT ;  /* 0x00000000ff007217 */ /* 0x000fc60007800200 */
[----:B------:R1:W-:Y:S04]  /*5c20*/  STL [R1+0x60], R3 ;  /* 0x0000600301007387 */ /* 0x0003e80000100800 */
[----:B------:R1:W-:Y:S01]  /*5c30*/  STL [R1+0x80], R0 ;  /* 0x0000800001007387 */ /* 0x0003e20000100800 */
[----:B------:R-:W-:Y:S01]  /*5c40*/  ISETP.GE.AND P0, PT, R3, R0, PT ;  /* 0x000000000300720c */ /* 0x000fe20003f06270 */
        /* <DEDUP_REMOVED lines=12> */
[----:B------:R-:W-:Y:S01]  /*5d10*/  HMMA.16816.F32 R128, R128, R6, R12 ;  /* 0x000000068080723c */ /* 0x000fe2000000180c */
[----:B------:R-:W-:Y:S01]  /*5d20*/  @!UPT UIADD3 URZ, URZ, URZ, URZ ;  /* 0x0000003f3f3ff290 */ /* 0x000fe2000fffe03f */
[----:B------:R-:W-:Y:S11]  /*5d30*/  @!P0 BRA `(.L_x_523) ;  /* 0x0000456000008947 */ /* 0x000ff60003800000 */
[----:B-1----:R-:W-:Y:S02]  /*5d40*/  MOV R0, R3 ;  /* 0x0000000300007202 */ /* 0x002fe40000000f00 */
[----:B------:R-:W-:-:S02]  /*5d50*/  MOV R134, R16 ;  /* 0x0000001000867202 */ /* 0x000fc40000000f00 */
[----:B------:R-:W-:Y:S01]  /*5d60*/  MOV R133, R132 ;  /* 0x0000008400857202 */ /* 0x000fe20000000f00 */
[----:B------:R1:W-:Y:S06]  /*5d70*/  STL [R1+0x10], R0 ;  /* 0x0000100001007387 */ /* 0x0003ec0000100800 */
.L_x_534:
[----:B-1----:R-:W2:Y:S01]  /*5d80*/  LDL R0, [R1+0x10] ;  /* 0x0000100001007983 */ /* 0x002ea20000100800 */
[----:B------:R-:W-:Y:S04]  /*5d90*/  DEPBAR.LE SB0, 0x0 ;  /* 0x000080000000791a */ /* 0x000fe80000000000 */
[----:B------:R-:W-:Y:S01]  /*5da0*/  WARPSYNC 0xffffffff ;  /* 0xffffffff00007948 */ /* 0x000fe20003800000 */
[----:B------:R-:W-:Y:S06]  /*5db0*/  BAR.SYNC.DEFER_BLOCKING 0x0 ;  /* 0x0000000000007b1d */ /* 0x000fec0000010000 */
[----:B------:R1:W3:Y:S01]  /*5dc0*/  LDSM.16.M88.4 R8, [R252] ;  /* 0x00000000fc08783b */ /* 0x0002e20000000200 */
[----:B------:R-:W-:Y:S03]  /*5dd0*/  BSSY B0, `(.L_x_524) ;  /* 0x000006a000007945 */ /* 0x000fe60003800000 */
[----:B------:R1:W4:Y:S04]  /*5de0*/  LDSM.16.M88.4 R16, [R252+0x800] ;  /* 0x00080000fc10783b */ /* 0x0003280000000200 */
[----:B------:R1:W1:Y:S04]  /*5df0*/  LDSM.16.M88.4 R24, [R252+0x1000] ;  /* 0x00100000fc18783b */ /* 0x0002680000000200 */
[----:B------:R1:W1:Y:S04]  /*5e00*/  LDSM.16.M88.4 R32, [R252+0x1800] ;  /* 0x00180000fc20783b */ /* 0x0002680000000200 */
[----:B------:R1:W1:Y:S04]  /*5e10*/  LDSM.16.M88.4 R176, [R135] ;  /* 0x0000000087b0783b */ /* 0x0002680000000200 */
[----:B------:R1:W1:Y:S04]  /*5e20*/  LDSM.16.M88.4 R180, [R135+0x800] ;  /* 0x0008000087b4783b */ /* 0x0002680000000200 */
[----:B------:R1:W1:Y:S04]  /*5e30*/  LDSM.16.M88.4 R184, [R135+0x1000] ;  /* 0x0010000087b8783b */ /* 0x0002680000000200 */
[----:B------:R1:W1:Y:S01]  /*5e40*/  LDSM.16.M88.4 R188, [R135+0x1800] ;  /* 0x0018000087bc783b */ /* 0x0002620000000200 */
[----:B--2---:R-:W-:Y:S11]  /*5e50*/  ISETP.GE.AND P0, PT, R0, RZ, PT ;  /* 0x000000ff0000720c */ /* 0x004ff60003f06270 */
[----:B------:R-:W-:Y:S02]  /*5e60*/  @!UPT UIADD3 URZ, URZ, URZ, URZ ;  /* 0x0000003f3f3ff290 */ /* 0x000fe4000fffe03f */
[----:B------:R-:W-:-:S05]  /*5e70*/  @!P0 BRA `(.L_x_525) ;  /* 0x000005f000008947 */ /* 0x000fca0003800000 */
[----:B-1-34-:R-:W2:Y:S04]  /*5e80*/  LDL R4, [R1+0x5c] ;  /* 0x00005c0001047983 */ /* 0x01aea80000100800 */
[----:B------:R-:W3:Y:S04]  /*5e90*/  LDL R28, [R1+0x58] ;  /* 0x00005800011c7983 */ /* 0x000ee80000100800 */
[----:B------:R-:W4:Y:S04]  /*5ea0*/  LDL.64 R22, [R1+0xa0] ;  /* 0x0000a00001167983 */ /* 0x000f280000100a00 */
[----:B------:R-:W5:Y:S04]  /*5eb0*/  LDL R12, [R1+0xac] ;  /* 0x0000ac00010c7983 */ /* 0x000f680000100800 */
[----:B------:R-:W4:Y:S04]  /*5ec0*/  LDL R21, [R1+0xe8] ;  /* 0x0000e80001157983 */ /* 0x000f280000100800 */
[----:B------:R-:W4:Y:S04]  /*5ed0*/  LDL R5, [R1+0x70] ;  /* 0x0000700001057983 */ /* 0x000f280000100800 */
[----:B------:R-:W5:Y:S04]  /*5ee0*/  LDL R20, [R1+0xec] ;  /* 0x0000ec0001147983 */ /* 0x000f680000100800 */
[----:B------:R-:W5:Y:S04]  /*5ef0*/  LDL R15, [R1+0x68] ;  /* 0x00006800010f7983 */ /* 0x000f680000100800 */
[----:B------:R-:W5:Y:S04]  /*5f00*/  LDL R14, [R1+0xf0] ;  /* 0x0000f000010e7983 */ /* 0x000f680000100800 */
[----:B------:R-:W5:Y:S04]  /*5f10*/  LDL R13, [R1+0x6c] ;  /* 0x00006c00010d7983 */ /* 0x000f680000100800 */
[----:B------:R-:W5:Y:S04]  /*5f20*/  LDL R7, [R1+0xf4] ;  /* 0x0000f40001077983 */ /* 0x000f680000100800 */
[----:B------:R-:W5:Y:S01]  /*5f30*/  LDL R6, [R1+0x54] ;  /* 0x0000540001067983 */ /* 0x000f620000100800 */
[----:B--2---:R-:W-:Y:S01]  /*5f40*/  SHF.R.S32.HI R0, RZ, 0x1f, R4 ;  /* 0x0000001fff007819 */ /* 0x004fe20000011404 */
[----:B------:R-:W-:Y:S04]  /*5f50*/  IMAD.WIDE.U32 R2, R4, c[0x0][0x208], RZ ;  /* 0x0000820004027a25 */ /* 0x000fe800078e00ff */
[----:B------:R-:W-:Y:S04]  /*5f60*/  IMAD R0, R0, c[0x0][0x208], RZ ;  /* 0x0000820000007a24 */ /* 0x000fe800078e02ff */
[----:B------:R-:W-:Y:S01]  /*5f70*/  IMAD R0, R4, c[0x0][0x20c], R0 ;  /* 0x0000830004007a24 */ /* 0x000fe200078e0200 */
[----:B---3--:R-:W-:Y:S03]  /*5f80*/  SHF.R.S32.HI R4, RZ, 0x1f, R28 ;  /* 0x0000001fff047819 */ /* 0x008fe6000001141c */
[----:B------:R-:W-:Y:S02]  /*5f90*/  IMAD.IADD R3, R3, 0x1, R0 ;  /* 0x0000000103037824 */ /* 0x000fe400078e0200 */
[----:B------:R-:W-:Y:S02]  /*5fa0*/  IMAD R4, R4, c[0x0][0x218], RZ ;  /* 0x0000860004047a24 */ /* 0x000fe400078e02ff */
[C---:B------:R-:W-:Y:S04]  /*5fb0*/  IMAD.WIDE.U32 R2, R28.reuse, c[0x0][0x218], R2 ;  /* 0x000086001c027a25 */ /* 0x040fe800078e0002 */
[----:B------:R-:W-:Y:S01]  /*5fc0*/  IMAD R4, R28, c[0x0][0x21c], R4 ;  /* 0x000087001c047a24 */ /* 0x000fe200078e0204 */
[----:B----4-:R-:W-:Y:S01]  /*5fd0*/  IADD3 R0, P0, R22, R2, RZ ;  /* 0x0000000216007210 */ /* 0x010fe20007f1e0ff */
[C---:B------:R-:W-:Y:S01]  /*5fe0*/  IMAD.SHL.U32 R30, R5.reuse, 0x2, RZ ;  /* 0x00000002051e7824 */ /* 0x040fe200078e00ff */
[----:B------:R-:W-:Y:S02]  /*5ff0*/  SHF.L.U64.HI R22, R5, 0x1, R21 ;  /* 0x0000000105167819 */ /* 0x000fe40000010215 */
[----:B-----5:R-:W-:Y:S02]  /*6000*/  IADD3.X R4, R12, R3, R4, P0, !PT ;  /* 0x000000030c047210 */ /* 0x020fe400007fe404 */
[C---:B------:R-:W-:Y:S02]  /*6010*/  LEA R12, P0, R0.reuse, c[0x0][0x1f8], 0x1 ;  /* 0x00007e00000c7a11 */ /* 0x040fe400078008ff */
[C---:B------:R-:W-:Y:S02]  /*6020*/  SHF.L.U64.HI R21, R15.reuse, 0x1, R20 ;  /* 0x000000010f157819 */ /* 0x040fe40000010214 */
[----:B------:R-:W-:Y:S02]  /*6030*/  LEA.HI.X R5, R0, c[0x0][0x1fc], R4, 0x1, P0 ;  /* 0x00007f0000057a11 */ /* 0x000fe400000f0c04 */
[----:B------:R-:W-:Y:S02]  /*6040*/  SHF.L.U32 R29, R15, 0x1, RZ ;  /* 0x000000010f1d7819 */ /* 0x000fe400000006ff */
[C---:B------:R-:W-:Y:S01]  /*6050*/  SHF.L.U64.HI R20, R13.reuse, 0x1, R14 ;  /* 0x000000010d147819 */ /* 0x040fe2000001020e */
[----:B------:R-:W-:Y:S01]  /*6060*/  IMAD.SHL.U32 R28, R13, 0x2, RZ ;  /* 0x000000020d1c7824 */ /* 0x000fe200078e00ff */
[C---:B------:R-:W-:Y:S02]  /*6070*/  SHF.L.U64.HI R13, R6.reuse, 0x1, R7 ;  /* 0x00000001060d7819 */ /* 0x040fe40000010207 */
[----:B------:R-:W-:Y:S01]  /*6080*/  SHF.L.U32 R23, R6, 0x1, RZ ;  /* 0x0000000106177819 */ /* 0x000fe200000006ff */
[----:B------:R-:W-:-:S05]  /*6090*/  BRA.DIV ~URZ, `(.L_x_526) ;  /* 0x0000bb927f007947 */ /* 0x000fca000b800000 */
[----:B------:R1:W2:Y:S02]  /*60a0*/  SHFL.IDX PT, R4, R5, RZ, 0x181f ;  /* 0x00181fff05047589 */ /* 0x0002a400000e0000 */
.L_x_579:
[----:B------:R-:W-:-:S05]  /*60b0*/  BRA.DIV ~URZ, `(.L_x_527) ;  /* 0x0000bbe27f007947 */ /* 0x000fca000b800000 */
[----:B------:R-:W3:Y:S04]  /*60c0*/  LDL R2, [R1+0x54] ;  /* 0x0000540001027983 */ /* 0x000ee80000100800 */
[----:B------:R-:W4:Y:S04]  /*60d0*/  LDL R31, [R1+0x4c] ;  /* 0x00004c00011f7983 */ /* 0x000f280000100800 */
[----:B------:R-:W5:Y:S04]  /*60e0*/  LDL R7, [R1+0x6c] ;  /* 0x00006c0001077983 */ /* 0x000f680000100800 */
[----:B--2---:R-:W2:Y:S04]  /*60f0*/  LDL R248, [R1+0x68] ;  /* 0x0000680001f87983 */ /* 0x004ea80000100800 */
[----:B------:R-:W4:Y:S04]  /*6100*/  LDL R132, [R1+0x70] ;  /* 0x0000700001847983 */ /* 0x000f280000100800 */
[----:B------:R-:W1:Y:S02]  /*6110*/  SHFL.IDX PT, R0, R12, RZ, 0x181f ;  /* 0x00181fff0c007589 */ /* 0x000e6400000e0000 */
[----:B-1----:R-:W-:Y:S02]  /*6120*/  IADD3 R6, P2, R0, R30, RZ ;  /* 0x0000001e00067210 */ /* 0x002fe40007f5e0ff */
[----:B---3--:R-:W-:Y:S02]  /*6130*/  ISETP.GE.AND P4, PT, R2, c[0x0][0x1d4], PT ;  /* 0x0000750002007a0c */ /* 0x008fe40003f86270 */
[----:B------:R-:W-:Y:S05]  /*6140*/  IADD3 R2, P0, R0, R23, RZ ;  /* 0x0000001700027210 */ /* 0x000fea0007f1e0ff */
[C---:B------:R-:W-:Y:S01]  /*6150*/  IMAD.X R3, R4.reuse, 0x1, R13, P0 ;  /* 0x0000000104037824 */ /* 0x040fe200000e060d */
[----:B-----5:R-:W-:Y:S01]  /*6160*/  ISETP.GE.AND P3, PT, R7, c[0x0][0x1d4], PT ;  /* 0x0000750007007a0c */ /* 0x020fe20003f66270 */
[----:B------:R-:W-:Y:S01]  /*6170*/  IMAD.X R7, R4, 0x1, R22, P2 ;  /* 0x0000000104077824 */ /* 0x000fe200010e0616 */
[----:B--2---:R-:W-:Y:S03]  /*6180*/  ISETP.GE.AND P1, PT, R248, c[0x0][0x1d4], PT ;  /* 0x00007500f8007a0c */ /* 0x004fe60003f26270 */
[----:B------:R-:W-:Y:S01]  /*6190*/  @!PT LDS RZ, [RZ] ;  /* 0x00000000fffff984 */ /* 0x000fe20000000800 */
[----:B------:R-:W-:Y:S01]  /*61a0*/  @!PT LDS RZ, [RZ] ;  /* 0x00000000fffff984 */ /* 0x000fe20000000800 */
[----:B----4-:R1:W-:Y:S01]  /*61b0*/  LDGSTS.E.BYPASS.LTC128B.128 [R31+0x100], [R2.64], !P4 ;  /* 0x00100000021f7fae */ /* 0x0103e2000e101d46 */
[----:B------:R-:W-:Y:S02]  /*61c0*/  SEL R15, RZ, 0x10, P1 ;  /* 0x00000010ff0f7807 */ /* 0x000fe40000800000 */
[----:B-1----:R-:W-:Y:S05]  /*61d0*/  IADD3 R2, P0, R0, R28, RZ ;  /* 0x0000001c00027210 */ /* 0x002fea0007f1e0ff */
[----:B------:R-:W-:Y:S05]  /*61e0*/  IMAD.X R3, R4, 0x1, R20, P0 ;  /* 0x0000000104037824 */ /* 0x000fea00000e0614 */
[----:B------:R1:W-:Y:S02]  /*61f0*/  LDGSTS.E.BYPASS.LTC128B.128 [R31+0x2100], [R2.64], !P3 ;  /* 0x02100000021f7fae */ /* 0x0003e4000d901d46 */
[----:B-1----:R-:W-:Y:S02]  /*6200*/  IADD3 R2, P0, R0, R29, RZ ;  /* 0x0000001d00027210 */ /* 0x002fe40007f1e0ff */
[----:B------:R-:W1:Y:S03]  /*6210*/  SHFL.IDX PT, R0, R12, 0x1, 0x181f ;  /* 0x00381f000c007f89 */ /* 0x000e6600000e0000 */
[----:B------:R-:W-:Y:S01]  /*6220*/  IMAD.X R3, R4, 0x1, R21, P0 ;  /* 0x0000000104037824 */ /* 0x000fe200000e0615 */
[----:B------:R-:W-:Y:S01]  /*6230*/  ISETP.GE.AND P0, PT, R132, c[0x0][0x1d4], PT ;  /* 0x0000750084007a0c */ /* 0x000fe20003f06270 */
[----:B------:R2:W3:Y:S03]  /*6240*/  SHFL.IDX PT, R4, R5, 0x1, 0x181f ;  /* 0x00381f0005047f89 */ /* 0x0004e600000e0000 */
[----:B------:R-:W-:Y:S01]  /*6250*/  SEL R14, RZ, 0x10, P0 ;  /* 0x00000010ff0e7807 */ /* 0x000fe20000000000 */
[----:B------:R4:W-:Y:S08]  /*6260*/  LDGSTS.E.BYPASS.LTC128B.128 [R31+0x4100], [R2.64], !P1 ;  /* 0x04100000021f7fae */ /* 0x0009f0000c901d46 */
[----:B------:R5:W-:Y:S01]  /*6270*/  LDGSTS.E.BYPASS.LTC128B.128 [R31+0x6100], [R6.64], !P0 ;  /* 0x06100000061f7fae */ /* 0x000be2000c101d46 */
[----:B--2---:R-:W-:Y:S02]  /*6280*/  SEL R5, RZ, 0x10, P4 ;  /* 0x00000010ff057807 */ /* 0x004fe40002000000 */
[----:B-----5:R-:W-:Y:S02]  /*6290*/  SEL R6, RZ, 0x10, P3 ;  /* 0x00000010ff067807 */ /* 0x020fe40001800000 */
.L_x_580:
[C---:B-1-34-:R-:W-:Y:S01]  /*62a0*/  ISETP.NE.U32.AND P2, PT, R5.reuse, RZ, PT ;  /* 0x000000ff0500720c */ /* 0x05afe20003f45070 */
[----:B------:R-:W2:Y:S01]  /*62b0*/  LDL R31, [R1+0x4c] ;  /* 0x00004c00011f7983 */ /* 0x000ea20000100800 */
[----:B------:R-:W-:Y:S02]  /*62c0*/  IADD3 R5, -R5, 0x10, RZ ;  /* 0x0000001005057810 */ /* 0x000fe40007ffe1ff */
[C---:B------:R-:W-:Y:S02]  /*62d0*/  ISETP.NE.U32.AND P3, PT, R6.reuse, RZ, PT ;  /* 0x000000ff0600720c */ /* 0x040fe40003f65070 */
[----:B------:R-:W-:Y:S02]  /*62e0*/  LOP3.LUT R5, R5, 0xf, RZ, 0xc0, !PT ;  /* 0x0000000f05057812 */ /* 0x000fe400078ec0ff */
[----:B------:R-:W-:Y:S02]  /*62f0*/  IADD3 R6, -R6, 0x10, RZ ;  /* 0x0000001006067810 */ /* 0x000fe40007ffe1ff */
[----:B------:R-:W-:Y:S02]  /*6300*/  IADD3 R2, P1, P0, R5, R0, R23 ;  /* 0x0000000005027210 */ /* 0x000fe4000783e017 */
[----:B------:R-:W-:Y:S02]  /*6310*/  LOP3.LUT R6, R6, 0xf, RZ, 0xc0, !PT ;  /* 0x0000000f06067812 */ /* 0x000fe400078ec0ff */
[----:B------:R-:W-:Y:S02]  /*6320*/  IADD3.X R3, RZ, R4, R13, P1, P0 ;  /* 0x00000004ff037210 */ /* 0x000fe40000fe040d */
[----:B------:R-:W-:Y:S02]  /*6330*/  IADD3 R12, P1, P0, R6, R0, R28 ;  /* 0x00000000060c7210 */ /* 0x000fe4000783e01c */
[C---:B------:R-:W-:Y:S02]  /*6340*/  IADD3 R6, -R15.reuse, 0x10, RZ ;  /* 0x000000100f067810 */ /* 0x040fe40007ffe1ff */
[----:B------:R-:W-:Y:S02]  /*6350*/  IADD3.X R13, RZ, R4, R20, P1, P0 ;  /* 0x00000004ff0d7210 */ /* 0x000fe40000fe0414 */
[----:B------:R-:W-:Y:S04]  /*6360*/  LOP3.LUT R6, R6, 0xf, RZ, 0xc0, !PT ;  /* 0x0000000f06067812 */ /* 0x000fe800078ec0ff */
[----:B------:R-:W-:Y:S04]  /*6370*/  IADD3 R6, P1, P0, R6, R0, R29 ;  /* 0x0000000006067210 */ /* 0x000fe8000783e01d */
[----:B------:R-:W-:Y:S01]  /*6380*/  IADD3.X R7, RZ, R4, R21, P1, P0 ;  /* 0x00000004ff077210 */ /* 0x000fe20000fe0415 */
[----:B------:R-:W-:Y:S01]  /*6390*/  @!PT LDS RZ, [RZ] ;  /* 0x00000000fffff984 */ /* 0x000fe20000000800 */
[----:B------:R-:W-:Y:S01]  /*63a0*/  @!PT LDS RZ, [RZ] ;  /* 0x00000000fffff984 */ /* 0x000fe20000000800 */
[----:B------:R-:W-:Y:S01]  /*63b0*/  @!PT LDS RZ, [RZ] ;  /* 0x00000000fffff984 */ /* 0x000fe20000000800 */
[----:B--2---:R1:W-:Y:S01]  /*63c0*/  LDGSTS.E.BYPASS.LTC128B.128.ZFILL [R31+0x1100], [R2.64], P2 ;  /* 0x01100000021f7fae */ /* 0x0043e20009141d46 */
[----:B------:R-:W-:Y:S03]  /*63d0*/  ISETP.NE.U32.AND P2, PT, R15, RZ, PT ;  /* 0x000000ff0f00720c */ /* 0x000fe60003f45070 */
[----:B------:R2:W-:Y:S10]  /*63e0*/  LDGSTS.E.BYPASS.LTC128B.128.ZFILL [R31+0x3100], [R12.64], P3 ;  /* 0x031000000c1f7fae */ /* 0x0005f40009941d46 */
[----:B------:R2:W-:Y:S01]  /*63f0*/  LDGSTS.E.BYPASS.LTC128B.128.ZFILL [R31+0x5100], [R6.64], P2 ;  /* 0x05100000061f7fae */ /* 0x0005e20009141d46 */
[----:B-1----:R-:W-:Y:S04]  /*6400*/  IADD3 R2, -R14, 0x10, RZ ;  /* 0x000000100e027810 */ /* 0x002fe80007ffe1ff */
[----:B------:R-:W-:Y:S04]  /*6410*/  LOP3.LUT R2, R2, 0xf, RZ, 0xc0, !PT ;  /* 0x0000000f02027812 */ /* 0x000fe800078ec0ff */
[----:B------:R-:W-:Y:S04]  /*6420*/  IADD3 R2, P1, P0, R2, R0, R30 ;  /* 0x0000000002027210 */ /* 0x000fe8000783e01e */
[----:B------:R-:W-:Y:S02]  /*6430*/  IADD3.X R3, RZ, R4, R22, P1, P0 ;  /* 0x00000004ff037210 */ /* 0x000fe40000fe0416 */
[----:B------:R-:W-:Y:S11]  /*6440*/  ISETP.NE.U32.AND P0, PT, R14, RZ, PT ;  /* 0x000000ff0e00720c */ /* 0x000ff60003f05070 */
[----:B------:R-:W-:Y:S02]  /*6450*/  @!UPT UIADD3 URZ, URZ, URZ, URZ ;  /* 0x0000003f3f3ff290 */ /* 0x000fe4000fffe03f */
[----:B------:R2:W-:Y:S02]  /*6460*/  LDGSTS.E.BYPASS.LTC128B.128.ZFILL [R31+0x7100], [R2.64], P0 ;  /* 0x07100000021f7fae */ /* 0x0005e40008141d46 */
.L_x_525:
[----:B-1-34-:R-:W-:Y:S05]  /*6470*/  BSYNC B0 ;  /* 0x0000000000007941 */ /* 0x01afea0003800000 */
.L_x_524:
[----:B--2---:R-:W2:Y:S04]  /*6480*/  LDL R2, [R1+0x24] ;  /* 0x0000240001027983 */ /* 0x004ea80000100800 */
[----:B------:R-:W3:Y:S04]  /*6490*/  LDL R0, [R1+0x20] ;  /* 0x0000200001007983 */ /* 0x000ee80000100800 */
[----:B------:R-:W0:Y:S01]  /*64a0*/  LDGDEPBAR ;  /* 0x00000000000079af */ /* 0x000e220000000000 */
[----:B------:R-:W-:Y:S01]  /*64b0*/  WARPSYNC 0xffffffff ;  /* 0xffffffff00007948 */ /* 0x000fe20003800000 */
[C---:B------:R-:W-:Y:S01]  /*64c0*/  HMMA.16816.F32 R4, R168.reuse, R8, RZ ;  /* 0x00000008a804723c */ /* 0x040fe200000018ff */
[----:B------:R-:W-:Y:S07]  /*64d0*/  BSSY B0, `(.L_x_528) ;  /* 0x0000174000007945 */ /* 0x000fee0003800000 */
[C---:B------:R-:W-:Y:S08]  /*64e0*/  HMMA.16816.F32 R8, R168.reuse, R10, RZ ;  /* 0x0000000aa808723c */ /* 0x040ff000000018ff */
[C---:B------:R-:W-:Y:S08]  /*64f0*/  HMMA.16816.F32 R12, R168.reuse, R16, RZ ;  /* 0x00000010a80c723c */ /* 0x040ff000000018ff */
[C---:B------:R-:W-:Y:S08]  /*6500*/  HMMA.16816.F32 R16, R168.reuse, R18, RZ ;  /* 0x00000012a810723c */ /* 0x040ff000000018ff */
[C---:B------:R-:W-:Y:S08]  /*6510*/  HMMA.16816.F32 R20, R168.reuse, R24, RZ ;  /* 0x00000018a814723c */ /* 0x040ff000000018ff */
[C---:B------:R-:W-:Y:S08]  /*6520*/  HMMA.16816.F32 R24, R168.reuse, R26, RZ ;  /* 0x0000001aa818723c */ /* 0x040ff000000018ff */
[C---:B------:R-:W-:Y:S08]  /*6530*/  HMMA.16816.F32 R28, R168.reuse, R32, RZ ;  /* 0x00000020a81c723c */ /* 0x040ff000000018ff */
[----:B------:R-:W-:Y:S08]  /*6540*/  HMMA.16816.F32 R32, R168, R34, RZ ;  /* 0x00000022a820723c */ /* 0x000ff000000018ff */
        /* <DEDUP_REMOVED lines=8> */
[----:B--2---:R-:W1:Y:S08]  /*65d0*/  LDSM.16.M88.4 R176, [R2] ;  /* 0x0000000002b0783b */ /* 0x004e700000000200 */
[----:B------:R-:W2:Y:S08]  /*65e0*/  LDSM.16.M88.4 R180, [R2+0x800] ;  /* 0x0008000002b4783b */ /* 0x000eb00000000200 */
[----:B------:R-:W-:Y:S01]  /*65f0*/  LDSM.16.M88.4 R184, [R2+0x1800] ;  /* 0x0018000002b8783b */ /* 0x000fe20000000200 */
[C---:B-1----:R-:W-:Y:S08]  /*6600*/  HMMA.16816.F32 R4, R192.reuse, R176, R4 ;  /* 0x000000b0c004723c */ /* 0x042ff00000001804 */
[C---:B------:R-:W-:Y:S01]  /*6610*/  HMMA.16816.F32 R8, R192.reuse, R178, R8 ;  /* 0x000000b2c008723c */ /* 0x040fe20000001808 */
[----:B------:R-:W1:Y:S07]  /*6620*/  LDSM.16.M88.4 R176, [R2+0x1000] ;  /* 0x0010000002b0783b */ /* 0x000e6e0000000200 */
[C---:B--2---:R-:W-:Y:S08]  /*6630*/  HMMA.16816.F32 R12, R192.reuse, R180, R12 ;  /* 0x000000b4c00c723c */ /* 0x044ff0000000180c */
[C---:B------:R-:W-:Y:S01]  /*6640*/  HMMA.16816.F32 R16, R192.reuse, R182, R16 ;  /* 0x000000b6c010723c */ /* 0x040fe20000001810 */
[----:B---3--:R-:W2:Y:S07]  /*6650*/  LDSM.16.M88.4 R180, [R0+-0x6000] ;  /* 0xffa0000000b4783b */ /* 0x008eae0000000200 */
[C---:B-1----:R-:W-:Y:S08]  /*6660*/  HMMA.16816.F32 R20, R192.reuse, R176, R20 ;  /* 0x000000b0c014723c */ /* 0x042ff00000001814 */
[C---:B------:R-:W-:Y:S01]  /*6670*/  HMMA.16816.F32 R24, R192.reuse, R178, R24 ;  /* 0x000000b2c018723c */ /* 0x040fe20000001818 */
[----:B------:R-:W1:Y:S07]  /*6680*/  LDSM.16.M88.4 R176, [R0+-0x5800] ;  /* 0xffa8000000b0783b */ /* 0x000e6e0000000200 */
[C---:B------:R-:W-:Y:S08]  /*6690*/  HMMA.16816.F32 R28, R192.reuse, R184, R28 ;  /* 0x000000b8c01c723c */ /* 0x040ff0000000181c */
[----:B------:R-:W-:Y:S01]  /*66a0*/  HMMA.16816.F32 R32, R192, R186, R32 ;  /* 0x000000bac020723c */ /* 0x000fe20000001820 */
[----:B------:R-:W3:Y:S07]  /*66b0*/  LDSM.16.M88.4 R184, [R0+-0x5000] ;  /* 0xffb0000000b8783b */ /* 0x000eee0000000200 */
[C---:B--2---:R-:W-:Y:S08]  /*66c0*/  HMMA.16816.F32 R4, R196.reuse, R180, R4 ;  /* 0x000000b4c404723c */ /* 0x044ff00000001804 */
[C---:B------:R-:W-:Y:S01]  /*66d0*/  HMMA.16816.F32 R8, R196.reuse, R182, R8 ;  /* 0x000000b6c408723c */ /* 0x040fe20000001808 */
[----:B------:R-:W2:Y:S07]  /*66e0*/  LDSM.16.M88.4 R180, [R0+-0x4800] ;  /* 0xffb8000000b4783b */ /* 0x000eae0000000200 */
        /* <DEDUP_REMOVED lines=32> */
[----:B------:R-:W3:Y:S07]  /*68f0*/  LDSM.16.M88.4 R184, [R2+0x3000] ;  /* 0x0030000002b8783b */ /* 0x000eee0000000200 */
[C---:B--2---:R-:W-:Y:S08]  /*6900*/  HMMA.16816.F32 R4, R208.reuse, R180, R4 ;  /* 0x000000b4d004723c */ /* 0x044ff00000001804 */
[C---:B------:R-:W-:Y:S01]  /*6910*/  HMMA.16816.F32 R8, R208.reuse, R182, R8 ;  /* 0x000000b6d008723c */ /* 0x040fe20000001808 */
[----:B------:R-:W2:Y:S07]  /*6920*/  LDSM.16.M88.4 R180, [R2+0x3800] ;  /* 0x0038000002b4783b */ /* 0x000eae0000000200 */
[C---:B-1----:R-:W-:Y:S08]  /*6930*/  HMMA.16816.F32 R12, R208.reuse, R176, R12 ;  /* 0x000000b0d00c723c */ /* 0x042ff0000000180c */
[C---:B------:R-:W-:Y:S01]  /*6940*/  HMMA.16816.F32 R16, R208.reuse, R178, R16 ;  /* 0x000000b2d010723c */ /* 0x040fe20000001810 */
[----:B------:R-:W1:Y:S07]  /*6950*/  LDSM.16.M88.4 R176, [R0+-0x4000] ;  /* 0xffc0000000b0783b */ /* 0x000e6e0000000200 */
[C---:B---3--:R-:W-:Y:S08]  /*6960*/  HMMA.16816.F32 R20, R208.reuse, R184, R20 ;  /* 0x000000b8d014723c */ /* 0x048ff00000001814 */
[C---:B------:R-:W-:Y:S01]  /*6970*/  HMMA.16816.F32 R24, R208.reuse, R186, R24 ;  /* 0x000000bad018723c */ /* 0x040fe20000001818 */
[----:B------:R-:W3:Y:S07]  /*6980*/  LDSM.16.M88.4 R184, [R0+-0x3800] ;  /* 0xffc8000000b8783b */ /* 0x000eee0000000200 */
[C---:B--2---:R-:W-:Y:S08]  /*6990*/  HMMA.16816.F32 R28, R208.reuse, R180, R28 ;  /* 0x000000b4d01c723c */ /* 0x044ff0000000181c */
[----:B------:R-:W-:Y:S01]  /*69a0*/  HMMA.16816.F32 R32, R208, R182, R32 ;  /* 0x000000b6d020723c */ /* 0x000fe20000001820 */
[----:B------:R-:W2:Y:S07]  /*69b0*/  LDSM.16.M88.4 R180, [R0+-0x3000] ;  /* 0xffd0000000b4783b */ /* 0x000eae0000000200 */
[C---:B-1----:R-:W-:Y:S08]  /*69c0*/  HMMA.16816.F32 R4, R212.reuse, R176, R4 ;  /* 0x000000b0d404723c */ /* 0x042ff00000001804 */
[C---:B------:R-:W-:Y:S01]  /*69d0*/  HMMA.16816.F32 R8, R212.reuse, R178, R8 ;  /* 0x000000b2d408723c */ /* 0x040fe20000001808 */
[----:B------:R-:W1:Y:S07]  /*69e0*/  LDSM.16.M88.4 R176, [R0+-0x2800] ;  /* 0xffd8000000b0783b */ /* 0x000e6e0000000200 */
        /* <DEDUP_REMOVED lines=38> */
[----:B------:R-:W3:Y:S07]  /*6c50*/  LDSM.16.M88.4 R184, [R0+-0x2000] ;  /* 0xffe0000000b8783b */ /* 0x000eee0000000200 */
[C---:B--2---:R-:W-:Y:S08]  /*6c60*/  HMMA.16816.F32 R20, R224.reuse, R180, R20 ;  /* 0x000000b4e014723c */ /* 0x044ff00000001814 */
[C---:B------:R-:W-:Y:S01]  /*6c70*/  HMMA.16816.F32 R24, R224.reuse, R182, R24 ;  /* 0x000000b6e018723c */ /* 0x040fe20000001818 */
[----:B------:R-:W2:Y:S07]  /*6c80*/  LDSM.16.M88.4 R180, [R0+-0x1800] ;  /* 0xffe8000000b4783b */ /* 0x000eae0000000200 */
[C---:B-1----:R-:W-:Y:S08]  /*6c90*/  HMMA.16816.F32 R28, R224.reuse, R176, R28 ;  /* 0x000000b0e01c723c */ /* 0x042ff0000000181c */
[----:B------:R-:W-:Y:S01]  /*6ca0*/  HMMA.16816.F32 R32, R224, R178, R32 ;  /* 0x000000b2e020723c */ /* 0x000fe20000001820 */
[----:B------:R-:W1:Y:S07]  /*6cb0*/  LDSM.16.M88.4 R176, [R0+-0x1000] ;  /* 0xfff0000000b0783b */ /* 0x000e6e0000000200 */
[C---:B---3--:R-:W-:Y:S08]  /*6cc0*/  HMMA.16816.F32 R4, R228.reuse, R184, R4 ;  /* 0x000000b8e404723c */ /* 0x048ff00000001804 */
[C---:B------:R-:W-:Y:S01]  /*6cd0*/  HMMA.16816.F32 R8, R228.reuse, R186, R8 ;  /* 0x000000bae408723c */ /* 0x040fe20000001808 */
[----:B------:R-:W3:Y:S07]  /*6ce0*/  LDSM.16.M88.4 R184, [R0+-0x800] ;  /* 0xfff8000000b8783b */ /* 0x000eee0000000200 */
        /* <DEDUP_REMOVED lines=38> */
[----:B------:R-:W2:Y:S07]  /*6f50*/  LDSM.16.M88.4 R180, [R0] ;  /* 0x0000000000b4783b */ /* 0x000eae0000000200 */
        /* <DEDUP_REMOVED lines=29> */
[----:B------:R-:W-:Y:S01]  /*7130*/  FMUL.FTZ R19, R19, c[0x0][0x320] ;  /* 0x0000c80013137a20 */ /* 0x000fe20000410000 */
[----:B--2---:R2:W-:Y:S08]  /*7140*/  STL [R1+0x8], R2 ;  /* 0x0000080201007387 */ /* 0x0045f00000100800 */
[----:B------:R-:W-:Y:S10]  /*7150*/  MUFU.TANH R187, R8 ;  /* 0x0000000800bb7308 */ /* 0x000ff40000002400 */
[----:B-1----:R-:W1:Y:S01]  /*7160*/  MUFU.TANH R3, R10 ;  /* 0x0000000a00037308 */ /* 0x002e620000002400 */
[----:B---3--:R-:W3:Y:S09]  /*7170*/  LDSM.16.M88.4 R4, [R0+0x1000] ;  /* 0x001000000004783b */ /* 0x008ef20000000200 */
[----:B--2---:R-:W2:Y:S10]  /*7180*/  MUFU.TANH R2, R11 ;  /* 0x0000000b00027308 */ /* 0x004eb40000002400 */
[----:B------:R4:W3:Y:S01]  /*7190*/  MUFU.TANH R186, R9 ;  /* 0x0000000900ba7308 */ /* 0x0008e20000002400 */
[----:B-1----:R-:W-:Y:S09]  /*71a0*/  STL [R1+0x4], R3 ;  /* 0x0000040301007387 */ /* 0x002ff20000100800 */
[----:B------:R-:W1:Y:S01]  /*71b0*/  MUFU.TANH R248, R15 ;  /* 0x0000000f00f87308 */ /* 0x000e620000002400 */
[----:B--2---:R2:W-:Y:S09]  /*71c0*/  STL [R1], R2 ;  /* 0x0000000201007387 */ /* 0x0045f20000100800 */
[----:B------:R-:W1:Y:S01]  /*71d0*/  MUFU.TANH R179, R16 ;  /* 0x0000001000b37308 */ /* 0x000e620000002400 */
[----:B----4-:R-:W4:Y:S01]  /*71e0*/  LDSM.16.M88.4 R8, [R0+0x1800] ;  /* 0x001800000008783b */ /* 0x010f220000000200 */
[----:B------:R-:W-:Y:S04]  /*71f0*/  DEPBAR.LE SB0, 0x0 ;  /* 0x000080000000791a */ /* 0x000fe80000000000 */
[C---:B---3--:R-:W-:Y:S04]  /*7200*/  HMMA.16816.F32 R20, R244.reuse, R4, R20 ;  /* 0x00000004f414723c */ /* 0x048fe80000001814 */
[----:B------:R3:W1:Y:S01]  /*7210*/  MUFU.TANH R177, R17 ;  /* 0x0000001100b17308 */ /* 0x0006620000002400 */
[----:B------:R-:W-:Y:S03]  /*7220*/  BAR.SYNC.DEFER_BLOCKING 0x0 ;  /* 0x0000000000007b1d */ /* 0x000fe60000010000 */
[C---:B------:R-:W-:Y:S06]  /*7230*/  HMMA.16816.F32 R24, R244.reuse, R6, R24 ;  /* 0x00000006f418723c */ /* 0x040fec0000001818 */
[----:B------:R5:W1:Y:S01]  /*7240*/  MUFU.TANH R185, R18 ;  /* 0x0000001200b97308 */ /* 0x000a620000002400 */
[----:B--2---:R-:W2:Y:S09]  /*7250*/  LDL R2, [R1+0x10] ;  /* 0x0000100001027983 */ /* 0x004eb20000100800 */
[----:B------:R-:W1:Y:S01]  /*7260*/  MUFU.TANH R183, R12 ;  /* 0x0000000c00b77308 */ /* 0x000e620000002400 */
[----:B------:R-:W-:Y:S02]  /*7270*/  FMUL.FTZ R22, R22, c[0x0][0x320] ;  /* 0x0000c80016167a20 */ /* 0x000fe40000410000 */
[----:B---3--:R-:W-:Y:S02]  /*7280*/  FMUL.FTZ R17, R21, c[0x0][0x320] ;  /* 0x0000c80015117a20 */ /* 0x008fe40000410000 */
[----:B------:R-:W-:Y:S05]  /*7290*/  FMUL.FTZ R23, R23, c[0x0][0x320] ;  /* 0x0000c80017177a20 */ /* 0x000fea0000410000 */
[----:B------:R-:W3:Y:S01]  /*72a0*/  MUFU.TANH R182, R13 ;  /* 0x0000000d00b67308 */ /* 0x000ee20000002400 */
[----:B------:R-:W-:Y:S02]  /*72b0*/  FMUL.FTZ R26, R26, c[0x0][0x320] ;  /* 0x0000c8001a1a7a20 */ /* 0x000fe40000410000 */
[----:B------:R-:W-:Y:S01]  /*72c0*/  FMUL.FTZ R27, R27, c[0x0][0x320] ;  /* 0x0000c8001b1b7a20 */ /* 0x000fe20000410000 */
[C---:B----4-:R-:W-:Y:S03]  /*72d0*/  HMMA.16816.F32 R28, R244.reuse, R8, R28 ;  /* 0x00000008f41c723c */ /* 0x050fe6000000181c */
[----:B-----5:R-:W-:Y:S02]  /*72e0*/  FMUL.FTZ R18, R20, c[0x0][0x320] ;  /* 0x0000c80014127a20 */ /* 0x020fe40000410000 */
[----:B------:R-:W-:Y:S01]  /*72f0*/  FMUL.FTZ R16, R24, c[0x0][0x320] ;  /* 0x0000c80018107a20 */ /* 0x000fe20000410000 */
[----:B------:R4:W1:Y:S01]  /*7300*/  MUFU.TANH R178, R26 ;  /* 0x0000001a00b27308 */ /* 0x0008620000002400 */
[----:B------:R-:W-:Y:S01]  /*7310*/  FMUL.FTZ R15, R25, c[0x0][0x320] ;  /* 0x0000c800190f7a20 */ /* 0x000fe20000410000 */
[----:B------:R-:W-:Y:S08]  /*7320*/  HMMA.16816.F32 R32, R244, R10, R32 ;  /* 0x0000000af420723c */ /* 0x000ff00000001820 */
[----:B------:R5:W1:Y:S08]  /*7330*/  MUFU.TANH R176, R27 ;  /* 0x0000001b00b07308 */ /* 0x000a700000002400 */
[----:B------:R-:W-:Y:S02]  /*7340*/  FMUL.FTZ R28, R28, c[0x0][0x320] ;  /* 0x0000c8001c1c7a20 */ /* 0x000fe40000410000 */
[----:B------:R-:W1:Y:S01]  /*7350*/  MUFU.TANH R249, R14 ;  /* 0x0000000e00f97308 */ /* 0x000e620000002400 */
[----:B------:R-:W-:Y:S02]  /*7360*/  FMUL.FTZ R30, R30, c[0x0][0x320] ;  /* 0x0000c8001e1e7a20 */ /* 0x000fe40000410000 */
[----:B------:R-:W-:Y:S03]  /*7370*/  FMUL.FTZ R31, R31, c[0x0][0x320] ;  /* 0x0000c8001f1f7a20 */ /* 0x000fe60000410000 */
[----:B----4-:R-:W-:Y:S02]  /*7380*/  FMUL.FTZ R26, R33, c[0x0][0x320] ;  /* 0x0000c800211a7a20 */ /* 0x010fe40000410000 */
[----:B------:R-:W-:Y:S02]  /*7390*/  FMUL.FTZ R34, R34, c[0x0][0x320] ;  /* 0x0000c80022227a20 */ /* 0x000fe40000410000 */
[----:B------:R4:W1:Y:S01]  /*73a0*/  MUFU.TANH R132, R28 ;  /* 0x0000001c00847308 */ /* 0x0008620000002400 */
[----:B------:R-:W-:Y:S02]  /*73b0*/  FMUL.FTZ R35, R35, c[0x0][0x320] ;  /* 0x0000c80023237a20 */ /* 0x000fe40000410000 */
[----:B-----5:R-:W-:Y:S07]  /*73c0*/  FMUL.FTZ R27, R32, c[0x0][0x320] ;  /* 0x0000c800201b7a20 */ /* 0x020fee0000410000 */
[----:B------:R1:W1:Y:S10]  /*73d0*/  MUFU.TANH R184, R19 ;  /* 0x0000001300b87308 */ /* 0x0002740000002400 */
[----:B------:R-:W1:Y:S01]  /*73e0*/  MUFU.TANH R18, R18 ;  /* 0x0000001200127308 */ /* 0x000e620000002400 */
[----:B----4-:R-:W-:Y:S09]  /*73f0*/  FMUL.FTZ R28, R29, c[0x0][0x320] ;  /* 0x0000c8001d1c7a20 */ /* 0x010ff20000410000 */
[----:B------:R-:W4:Y:S10]  /*7400*/  MUFU.TANH R17, R17 ;  /* 0x0000001100117308 */ /* 0x000f340000002400 */
[----:B------:R1:W1:Y:S10]  /*7410*/  MUFU.TANH R181, R22 ;  /* 0x0000001600b57308 */ /* 0x0002740000002400 */
[----:B------:R1:W1:Y:S10]  /*7420*/  MUFU.TANH R180, R23 ;  /* 0x0000001700b47308 */ /* 0x0002740000002400 */
[----:B------:R-:W1:Y:S10]  /*7430*/  MUFU.TANH R16, R16 ;  /* 0x0000001000107308 */ /* 0x000e740000002400 */
[----:B------:R-:W1:Y:S10]  /*7440*/  MUFU.TANH R15, R15 ;  /* 0x0000000f000f7308 */ /* 0x000e740000002400 */
[----:B------:R-:W1:Y:S10]  /*7450*/  MUFU.TANH R28, R28 ;  /* 0x0000001c001c7308 */ /* 0x000e740000002400 */
[----:B------:R1:W1:Y:S10]  /*7460*/  MUFU.TANH R189, R30 ;  /* 0x0000001e00bd7308 */ /* 0x0002740000002400 */
[----:B------:R1:W1:Y:S10]  /*7470*/  MUFU.TANH R191, R31 ;  /* 0x0000001f00bf7308 */ /* 0x0002740000002400 */
[----:B------:R-:W1:Y:S10]  /*7480*/  MUFU.TANH R27, R27 ;  /* 0x0000001b001b7308 */ /* 0x000e740000002400 */
[----:B------:R-:W1:Y:S10]  /*7490*/  MUFU.TANH R26, R26 ;  /* 0x0000001a001a7308 */ /* 0x000e740000002400 */
[----:B------:R1:W1:Y:S10]  /*74a0*/  MUFU.TANH R188, R34 ;  /* 0x0000002200bc7308 */ /* 0x0002740000002400 */
[----:B------:R1:W1:Y:S01]  /*74b0*/  MUFU.TANH R190, R35 ;  /* 0x0000002300be7308 */ /* 0x0002620000002400 */
[----:B--2---:R-:W-:Y:S11]  /*74c0*/  ISETP.GE.AND P0, PT, R2, 0x1, PT ;  /* 0x000000010200780c */ /* 0x004ff60003f06270 */
[----:B------:R-:W-:Y:S02]  /*74d0*/  @!UPT UIADD3 URZ, URZ, URZ, URZ ;  /* 0x0000003f3f3ff290 */ /* 0x000fe4000fffe03f */
[----:B------:R-:W-:-:S05]  /*74e0*/  @!P0 BRA `(.L_x_529) ;  /* 0x0000072000008947 */ /* 0x000fca0003800000 */
[----:B-1-34-:R-:W2:Y:S01]  /*74f0*/  LDL R3, [R1+0x84] ;  /* 0x0000840001037983 */ /* 0x01aea20000100800 */
[----:B------:R-:W-:Y:S02]  /*7500*/  IMAD.MOV.U32 R14, RZ, RZ, RZ ;  /* 0x000000ffff0e7224 */ /* 0x000fe400078e00ff */
[----:B------:R-:W-:Y:S01]  /*7510*/  IMAD.MOV.U32 R5, RZ, RZ, c[0x0][0x2b8] ;  /* 0x0000ae00ff057624 */ /* 0x000fe200078e00ff */
[----:B------:R-:W3:Y:S04]  /*7520*/  LDL R0, [R1+0x7c] ;  /* 0x00007c0001007983 */ /* 0x000ee80000100800 */
[----:B------:R-:W4:Y:S01]  /*7530*/  LDL.64 R22, [R1+0x98] ;  /* 0x0000980001167983 */ /* 0x000f220000100a00 */
[----:B------:R-:W-:Y:S03]  /*7540*/  ISETP.NE.AND P1, PT, R5, 0x1, PT ;  /* 0x000000010500780c */ /* 0x000fe60003f25270 */
[----:B------:R-:W5:Y:S04]  /*7550*/  LDL R4, [R1+0xa8] ;  /* 0x0000a80001047983 */ /* 0x000f680000100800 */
[----:B------:R-:W4:Y:S04]  /*7560*/  LDL.64 R20, [R1+0x90] ;  /* 0x0000900001147983 */ /* 0x000f280000100a00 */
[----:B------:R-:W5:Y:S04]  /*7570*/  LDL R8, [R1+0x88] ;  /* 0x0000880001087983 */ /* 0x000f680000100800 */
[----:B------:R-:W5:Y:S04]  /*7580*/  LDL R11, [R1+0xe8] ;  /* 0x0000e800010b7983 */ /* 0x000f680000100800 */
[----:B------:R-:W5:Y:S04]  /*7590*/  LDL R13, [R1+0x70] ;  /* 0x00007000010d7983 */ /* 0x000f680000100800 */
[----:B------:R-:W5:Y:S04]  /*75a0*/  LDL R10, [R1+0xec] ;  /* 0x0000ec00010a7983 */ /* 0x000f680000100800 */
[----:B------:R-:W5:Y:S04]  /*75b0*/  LDL R12, [R1+0x68] ;  /* 0x00006800010c7983 */ /* 0x000f680000100800 */
[----:B------:R-:W5:Y:S04]  /*75c0*/  LDL R9, [R1+0xf0] ;  /* 0x0000f00001097983 */ /* 0x000f680000100800 */
[----:B------:R-:W5:Y:S04]  /*75d0*/  LDL R7, [R1+0x6c] ;  /* 0x00006c0001077983 */ /* 0x000f680000100800 */
[----:B------:R-:W5:Y:S04]  /*75e0*/  LDL R6, [R1+0xf4] ;  /* 0x0000f40001067983 */ /* 0x000f680000100800 */
[----:B------:R-:W5:Y:S01]  /*75f0*/  LDL R19, [R1+0x54] ;  /* 0x0000540001137983 */ /* 0x000f620000100800 */
[----:B--2---:R-:W-:Y:S05]  /*7600*/  IMAD R2, R2, 0x40, R3 ;  /* 0x0000004002027824 */ /* 0x004fea00078e0203 */
[----:B---3--:R-:W-:Y:S05]  /*7610*/  IADD3 R2, R2, -0x40, R0 ;  /* 0xffffffc002027810 */ /* 0x008fea0007ffe000 */
[----:B------:R-:W-:Y:S04]  /*7620*/  @P1 IMAD.HI.U32 R3, R2, c[0x0][0x2bc], RZ ;  /* 0x0000af0002031a27 */ /* 0x000fe800078e00ff */
[----:B------:R-:W-:Y:S01]  /*7630*/  IMAD.MOV.U32 R0, RZ, RZ, R2 ;  /* 0x000000ffff007224 */ /* 0x000fe200078e0002 */
[----:B------:R-:W-:Y:S04]  /*7640*/  @P1 SHF.R.U32.HI R0, RZ, c[0x0][0x2c0], R3 ;  /* 0x0000b000ff001a19 */ /* 0x000fe80000011603 */
[C---:B----4-:R-:W-:Y:S04]  /*7650*/  @!P6 IADD3 R3, P0, R0.reuse, R22, RZ ;  /* 0x000000160003e210 */ /* 0x050fe80007f1e0ff */
[----:B-----5:R-:W-:Y:S01]  /*7660*/  @!P6 LEA.HI.X.SX32 R5, R0, R4, 0x1, P0 ;  /* 0x000000040005e211 */ /* 0x020fe200000f0eff */
[----:B------:R-:W-:Y:S01]  /*7670*/  IMAD.MOV R0, RZ, RZ, -R0 ;  /* 0x000000ffff007224 */ /* 0x000fe200078e0a00 */
[C---:B------:R-:W-:Y:S03]  /*7680*/  @!P6 LEA R4, P0, R3.reuse, c[0x0][0x2a0], 0x2 ;  /* 0x0000a8000304ea11 */ /* 0x040fe600078010ff */
[----:B------:R-:W-:Y:S01]  /*7690*/  IMAD R22, R0, c[0x0][0x2b8], R2 ;  /* 0x0000ae0000167a24 */ /* 0x000fe200078e0202 */
[----:B------:R-:W-:Y:S03]  /*76a0*/  @!P6 LEA.HI.X R5, R3, c[0x0][0x2a4], R5, 0x2, P0 ;  /* 0x0000a9000305ea11 */ /* 0x000fe600000f1405 */
[----:B------:R-:W-:Y:S01]  /*76b0*/  IMAD.WIDE.U32 R2, R22, c[0x0][0x1e0], RZ ;  /* 0x0000780016027a25 */ /* 0x000fe200078e00ff */
[----:B------:R-:W-:Y:S01]  /*76c0*/  SHF.R.S32.HI R0, RZ, 0x1f, R22 ;  /* 0x0000001fff007819 */ /* 0x000fe20000011416 */
[----:B------:R-:W2:Y:S02]  /*76d0*/  @!P6 LDG.E R14, [R4.64] ;  /* 0x00000006040ee981 */ /* 0x000ea4000c1e1900 */
[----:B------:R-:W-:Y:S02]  /*76e0*/  IMAD.SHL.U32 R21, R12, 0x2, RZ ;  /* 0x000000020c157824 */ /* 0x000fe400078e00ff */
[----:B------:R1:W-:Y:S01]  /*76f0*/  STL [R1+0x5c], R22 ;  /* 0x00005c1601007387 */ /* 0x0003e20000100800 */
[----:B------:R-:W-:Y:S04]  /*7700*/  IMAD R0, R0, c[0x0][0x1e0], RZ ;  /* 0x0000780000007a24 */ /* 0x000fe800078e02ff */
[----:B------:R-:W-:Y:S05]  /*7710*/  IMAD R0, R22, c[0x0][0x1e4], R0 ;  /* 0x0000790016007a24 */ /* 0x000fea00078e0200 */
[----:B------:R-:W-:Y:S01]  /*7720*/  IADD3 R3, R3, R0, RZ ;  /* 0x0000000003037210 */ /* 0x000fe20007ffe0ff */
[----:B-1----:R-:W-:Y:S01]  /*7730*/  IMAD.SHL.U32 R22, R13, 0x2, RZ ;  /* 0x000000020d167824 */ /* 0x002fe200078e00ff */
[----:B--2---:R-:W-:Y:S01]  /*7740*/  SHF.R.S32.HI R5, RZ, 0x1f, R14 ;  /* 0x0000001fff057819 */ /* 0x004fe2000001140e */
[----:B------:R1:W-:Y:S02]  /*7750*/  STL [R1+0x58], R14 ;  /* 0x0000580e01007387 */ /* 0x0003e40000100800 */
[----:B------:R-:W-:Y:S04]  /*7760*/  IMAD.WIDE.U32 R2, R14, c[0x0][0x1f0], R2 ;  /* 0x00007c000e027a25 */ /* 0x000fe800078e0002 */
[----:B------:R-:W-:Y:S01]  /*7770*/  IMAD R5, R5, c[0x0][0x1f0], RZ ;  /* 0x00007c0005057a24 */ /* 0x000fe200078e02ff */
[----:B------:R-:W-:Y:S02]  /*7780*/  IADD3 R0, P0, R20, R2, RZ ;  /* 0x0000000214007210 */ /* 0x000fe40007f1e0ff */
[----:B------:R-:W-:Y:S01]  /*7790*/  SHF.L.U32 R20, R7, 0x1, RZ ;  /* 0x0000000107147819 */ /* 0x000fe200000006ff */
[----:B------:R-:W-:Y:S05]  /*77a0*/  IMAD R5, R14, c[0x0][0x1f4], R5 ;  /* 0x00007d000e057a24 */ /* 0x000fea00078e0205 */
[----:B------:R-:W-:Y:S02]  /*77b0*/  IADD3.X R5, R8, R3, R5, P0, !PT ;  /* 0x0000000308057210 */ /* 0x000fe400007fe405 */
[C---:B------:R-:W-:Y:S04]  /*77c0*/  LEA R8, P0, R0.reuse, c[0x0][0x1c8], 0x1 ;  /* 0x0000720000087a11 */ /* 0x040fe800078008ff */
[----:B------:R-:W-:Y:S02]  /*77d0*/  LEA.HI.X R5, R0, c[0x0][0x1cc], R5, 0x1, P0 ;  /* 0x0000730000057a11 */ /* 0x000fe400000f0c05 */
[----:B-1----:R-:W-:Y:S02]  /*77e0*/  SHF.L.U64.HI R14, R13, 0x1, R11 ;  /* 0x000000010d0e7819 */ /* 0x002fe4000001020b */
[----:B------:R-:W-:Y:S02]  /*77f0*/  SHF.L.U64.HI R13, R12, 0x1, R10 ;  /* 0x000000010c0d7819 */ /* 0x000fe4000001020a */
[----:B------:R-:W-:Y:S02]  /*7800*/  SHF.L.U64.HI R12, R7, 0x1, R9 ;  /* 0x00000001070c7819 */ /* 0x000fe40000010209 */
[C---:B------:R-:W-:Y:S01]  /*7810*/  SHF.L.U64.HI R9, R19.reuse, 0x1, R6 ;  /* 0x0000000113097819 */ /* 0x040fe20000010206 */
[----:B------:R-:W-:Y:S01]  /*7820*/  IMAD.SHL.U32 R19, R19, 0x2, RZ ;  /* 0x0000000213137824 */ /* 0x000fe200078e00ff */
[----:B------:R-:W-:-:S05]  /*7830*/  BRA.DIV ~URZ, `(.L_x_530) ;  /* 0x0000a7627f007947 */ /* 0x000fca000b800000 */
[----:B------:R1:W2:Y:S02]  /*7840*/  SHFL.IDX PT, R4, R5, RZ, 0x181f ;  /* 0x00181fff05047589 */ /* 0x0002a400000e0000 */
.L_x_581:
        /* <DEDUP_REMOVED lines=31> */
.L_x_582:
        /* <DEDUP_REMOVED lines=29> */
.L_x_529:
[----:B-1-34-:R-:W-:Y:S05]  /*7c10*/  BSYNC B0 ;  /* 0x0000000000007941 */ /* 0x01afea0003800000 */
.L_x_528:
[----:B------:R-:W3:Y:S01]  /*7c20*/  LDL R4, [R1+0xb0] ;  /* 0x0000b00001047983 */ /* 0x000ee20000100800 */
[----:B------:R-:W-:Y:S03]  /*7c30*/  MOV R5, c[0x0][0x2c4] ;  /* 0x0000b10000057a02 */ /* 0x000fe60000000f00 */
[----:B------:R-:W3:Y:S01]  /*7c40*/  LDL R0, [R1+0xbc] ;  /* 0x0000bc0001007983 */ /* 0x000ee20000100800 */
[----:B------:R-:W-:Y:S01]  /*7c50*/  ISETP.NE.AND P0, PT, R5, 0x1, PT ;  /* 0x000000010500780c */ /* 0x000fe20003f05270 */
[----:B------:R-:W-:Y:S02]  /*7c60*/  IMAD.MOV.U32 R5, RZ, RZ, 0x1 ;  /* 0x00000001ff057424 */ /* 0x000fe400078e00ff */
[----:B--2---:R-:W2:Y:S04]  /*7c70*/  LDL R3, [R1+0x10] ;  /* 0x0000100001037983 */ /* 0x004ea80000100800 */
[----:B------:R-:W4:Y:S04]  /*7c80*/  LDL R2, [R1+0xc0] ;  /* 0x0000c00001027983 */ /* 0x000f280000100800 */
[----:B------:R-:W0:Y:S01]  /*7c90*/  LDGDEPBAR ;  /* 0x00000000000079af */ /* 0x000e220000000000 */
[----:B--2---:R-:W-:Y:S01]  /*7ca0*/  IMAD R5, R3, -0x40, R5 ;  /* 0xffffffc003057824 */ /* 0x004fe200078e0205 */
[----:B---3--:R-:W-:Y:S03]  /*7cb0*/  IADD3 R4, R0, R4, RZ ;  /* 0x0000000400047210 */ /* 0x008fe60007ffe0ff */
[----:B----4-:R-:W-:Y:S02]  /*7cc0*/  IMAD.IADD R5, R5, 0x1, -R2 ;  /* 0x0000000105057824 */ /* 0x010fe400078e0a02 */
[----:B------:R-:W-:Y:S05]  /*7cd0*/  @P0 IMAD.HI.U32 R0, R4, c[0x0][0x2c8], RZ ;  /* 0x0000b20004000a27 */ /* 0x000fea00078e00ff */
[----:B------:R-:W-:Y:S02]  /*7ce0*/  @P0 SHF.R.U32.HI R4, RZ, c[0x0][0x2cc], R0 ;  /* 0x0000b300ff040a19 */ /* 0x000fe40000011600 */
[----:B------:R-:W-:Y:S05]  /*7cf0*/  MOV R0, c[0x0][0x2ac] ;  /* 0x0000ab0000007a02 */ /* 0x000fea0000000f00 */
[----:B------:R-:W-:Y:S05]  /*7d00*/  IMAD R5, R0, c[0x0][0x1d0], R5 ;  /* 0x0000740000057a24 */ /* 0x000fea00078e0205 */
[----:B------:R-:W-:Y:S01]  /*7d10*/  IADD3 R5, R5, -c[0x0][0x168], RZ ;  /* 0x80005a0005057a10 */ /* 0x000fe20007ffe0ff */
[----:B------:R-:W-:-:S05]  /*7d20*/  BRA.DIV ~URZ, `(.L_x_532) ;  /* 0x0000a5e27f007947 */ /* 0x000fca000b800000 */
[----:B------:R1:W2:Y:S02]  /*7d30*/  SHFL.IDX PT, R0, R4, RZ, 0x1c1f ;  /* 0x001c1fff04007589 */ /* 0x0002a400000e0000 */
.L_x_583:
[----:B--2---:R-:W-:Y:S05]  /*7d40*/  IMAD.IADD R0, R5, 0x1, R0 ;  /* 0x0000000105007824 */ /* 0x004fea00078e0200 */
[C---:B------:R-:W-:Y:S02]  /*7d50*/  ISETP.GT.AND P0, PT, R0.reuse, RZ, PT ;  /* 0x000000ff0000720c */ /* 0x040fe40003f04270 */
[C---:B------:R-:W-:Y:S02]  /*7d60*/  ISETP.GT.AND P2, PT, R0.reuse, 0x1, PT ;  /* 0x000000010000780c */ /* 0x040fe40003f44270 */
[C---:B------:R-:W-:Y:S02]  /*7d70*/  ISETP.GT.AND P3, PT, R0.reuse, 0x8, PT ;  /* 0x000000080000780c */ /* 0x040fe40003f64270 */
[C---:B------:R-:W-:Y:S02]  /*7d80*/  ISETP.GT.AND P4, PT, R0.reuse, 0x9, PT ;  /* 0x000000090000780c */ /* 0x040fe40003f84270 */
[----:B------:R-:W-:Y:S02]  /*7d90*/  FSEL R6, R251, -INF , P0 ;  /* 0xff800000fb067808 */ /* 0x000fe40000000000 */
[C---:B------:R-:W-:Y:S02]  /*7da0*/  ISETP.GT.AND P1, PT, R0.reuse, 0x10, PT ;  /* 0x000000100000780c */ /* 0x040fe40003f24270 */
[----:B------:R-:W-:Y:S02]  /*7db0*/  ISETP.GT.AND P0, PT, R0, 0x11, PT ;  /* 0x000000110000780c */ /* 0x000fe40003f04270 */
[----:B------:R-:W-:Y:S02]  /*7dc0*/  FSEL R25, R250, -INF , P2 ;  /* 0xff800000fa197808 */ /* 0x000fe40001000000 */
[----:B------:R-:W-:Y:S02]  /*7dd0*/  FSEL R24, R187, -INF , P3 ;  /* 0xff800000bb187808 */ /* 0x000fe40001800000 */
[----:B------:R-:W-:Y:S02]  /*7de0*/  ISETP.GT.AND P3, PT, R0, 0x18, PT ;  /* 0x000000180000780c */ /* 0x000fe40003f64270 */
[----:B------:R-:W-:Y:S02]  /*7df0*/  FSEL R23, R186, -INF , P4 ;  /* 0xff800000ba177808 */ /* 0x000fe40002000000 */
[C---:B------:R-:W-:Y:S02]  /*7e00*/  ISETP.GT.AND P4, PT, R0.reuse, 0x19, PT ;  /* 0x000000190000780c */ /* 0x040fe40003f84270 */
[----:B------:R-:W-:Y:S02]  /*7e10*/  FSEL R22, R183, -INF , P1 ;  /* 0xff800000b7167808 */ /* 0x000fe40000800000 */
[----:B------:R-:W-:Y:S02]  /*7e20*/  ISETP.GT.AND P2, PT, R0, 0x20, PT ;  /* 0x000000200000780c */ /* 0x000fe40003f44270 */
[----:B------:R-:W-:Y:S02]  /*7e30*/  FSEL R21, R182, -INF , P0 ;  /* 0xff800000b6157808 */ /* 0x000fe40000000000 */
[C---:B------:R-:W-:Y:S02]  /*7e40*/  ISETP.GT.AND P1, PT, R0.reuse, 0x21, PT ;  /* 0x000000210000780c */ /* 0x040fe40003f24270 */
[C---:B------:R-:W-:Y:S02]  /*7e50*/  ISETP.GT.AND P0, PT, R0.reuse, 0x28, PT ;  /* 0x000000280000780c */ /* 0x040fe40003f04270 */
        /* <DEDUP_REMOVED lines=9> */
[----:B------:R-:W-:Y:S02]  /*7ef0*/  ISETP.GT.AND P0, PT, R0, 0x39, PT ;  /* 0x000000390000780c */ /* 0x000fe40003f04270 */
[----:B------:R-:W-:Y:S02]  /*7f00*/  FSEL R15, R15, -INF , P4 ;  /* 0xff8000000f0f7808 */ /* 0x000fe40002000000 */
[----:B------:R-:W-:Y:S02]  /*7f10*/  FSEL R14, R132, -INF , P3 ;  /* 0xff800000840e7808 */ /* 0x000fe40001800000 */
[----:B------:R-:W-:Y:S02]  /*7f20*/  FSEL R13, R28, -INF , P2 ;  /* 0xff8000001c0d7808 */ /* 0x000fe40001000000 */
[----:B------:R-:W-:Y:S02]  /*7f30*/  FSEL R12, R27, -INF , P1 ;  /* 0xff8000001b0c7808 */ /* 0x000fe40000800000 */
[----:B------:R-:W-:Y:S01]  /*7f40*/  FSEL R11, R26, -INF , P0 ;  /* 0xff8000001a0b7808 */ /* 0x000fe20000000000 */
[----:B------:R-:W-:-:S05]  /*7f50*/  BRA.DIV ~URZ, `(.L_x_533) ;  /* 0x0000a4227f007947 */ /* 0x000fca000b800000 */
[----:B------:R-:W2:Y:S04]  /*7f60*/  LDL.LU R182, [R1+0xc] ;  /* 0x00000c0001b67983 */ /* 0x000ea80000300800 */
[----:B------:R-:W3:Y:S04]  /*7f70*/  LDL.LU R179, [R1+0x8] ;  /* 0x0000080001b37983 */ /* 0x000ee80000300800 */
[----:B------:R-:W4:Y:S04]  /*7f80*/  LDL.LU R3, [R1+0x4] ;  /* 0x0000040001037983 */ /* 0x000f280000300800 */
[----:B------:R-:W5:Y:S04]  /*7f90*/  LDL.LU R2, [R1] ;  /* 0x0000000001027983 */ /* 0x000f680000300800 */
[----:B------:R-:W1:Y:S02]  /*7fa0*/  SHFL.IDX PT, R0, R4, 0x1, 0x1c1f ;  /* 0x003c1f0004007f89 */ /* 0x000e6400000e0000 */
[----:B-1----:R-:W-:Y:S05]  /*7fb0*/  IMAD.IADD R0, R5, 0x1, R0 ;  /* 0x0000000105007824 */ /* 0x002fea00078e0200 */
[C---:B------:R-:W-:Y:S02]  /*7fc0*/  ISETP.GT.AND P0, PT, R0.reuse, RZ, PT ;  /* 0x000000ff0000720c */ /* 0x040fe40003f04270 */
[C---:B------:R-:W-:Y:S02]  /*7fd0*/  ISETP.GT.AND P2, PT, R0.reuse, 0x1, PT ;  /* 0x000000010000780c */ /* 0x040fe40003f44270 */
[C---:B------:R-:W-:Y:S02]  /*7fe0*/  ISETP.GT.AND P3, PT, R0.reuse, 0x8, PT ;  /* 0x000000080000780c */ /* 0x040fe40003f64270 */
[C---:B------:R-:W-:Y:S02]  /*7ff0*/  ISETP.GT.AND P4, PT, R0.reuse, 0x9, PT ;  /* 0x000000090000780c */ /* 0x040fe40003f84270 */
[C---:B------:R-:W-:Y:S04]  /*8000*/  ISETP.GT.AND P1, PT, R0.reuse, 0x10, PT ;  /* 0x000000100000780c */ /* 0x040fe80003f24270 */
[----:B------:R-:W-:Y:S02]  /*8010*/  FSEL R33, R249, -INF , P1 ;  /* 0xff800000f9217808 */ /* 0x000fe40000800000 */
[----:B------:R-:W-:Y:S04]  /*8020*/  ISETP.GT.AND P1, PT, R0, 0x21, PT ;  /* 0x000000210000780c */ /* 0x000fe80003f24270 */
[----:B------:R-:W-:Y:S02]  /*8030*/  FSEL R28, R180, -INF , P1 ;  /* 0xff800000b41c7808 */ /* 0x000fe40000800000 */
[----:B------:R-:W-:Y:S04]  /*8040*/  ISETP.GT.AND P1, PT, R0, 0x38, PT ;  /* 0x000000380000780c */ /* 0x000fe80003f24270 */
[----:B------:R-:W-:Y:S02]  /*8050*/  FSEL R8, R188, -INF , P1 ;  /* 0xff800000bc087808 */ /* 0x000fe40000800000 */
[----:B--2---:R-:W-:Y:S02]  /*8060*/  FSEL R5, R182, -INF , P0 ;  /* 0xff800000b6057808 */ /* 0x004fe40000000000 */
[C---:B------:R-:W-:Y:S02]  /*8070*/  ISETP.GT.AND P0, PT, R0.reuse, 0x11, PT ;  /* 0x000000110000780c */ /* 0x040fe40003f04270 */
[----:B---3--:R-:W-:Y:S02]  /*8080*/  FSEL R177, R179, -INF , P2 ;  /* 0xff800000b3b17808 */ /* 0x008fe40001000000 */
[C---:B------:R-:W-:Y:S02]  /*8090*/  ISETP.GT.AND P2, PT, R0.reuse, 0x20, PT ;  /* 0x000000200000780c */ /* 0x040fe40003f44270 */
[----:B----4-:R-:W-:Y:S02]  /*80a0*/  FSEL R35, R3, -INF , P3 ;  /* 0xff80000003237808 */ /* 0x010fe40001800000 */
[----:B------:R-:W-:Y:S02]  /*80b0*/  ISETP.GT.AND P3, PT, R0, 0x18, PT ;  /* 0x000000180000780c */ /* 0x000fe40003f64270 */
[----:B-----5:R-:W-:Y:S02]  /*80c0*/  FSEL R34, R2, -INF , P4 ;  /* 0xff80000002227808 */ /* 0x020fe40002000000 */
[----:B------:R-:W-:Y:S02]  /*80d0*/  ISETP.GT.AND P4, PT, R0, 0x19, PT ;  /* 0x000000190000780c */ /* 0x000fe40003f84270 */
[----:B------:R-:W-:Y:S02]  /*80e0*/  FSEL R32, R248, -INF , P0 ;  /* 0xff800000f8207808 */ /* 0x000fe40000000000 */
[----:B------:R-:W-:Y:S02]  /*80f0*/  ISETP.GT.AND P0, PT, R0, 0x28, PT ;  /* 0x000000280000780c */ /* 0x000fe40003f04270 */
[----:B------:R-:W-:Y:S02]  /*8100*/  FSEL R31, R185, -INF , P3 ;  /* 0xff800000b91f7808 */ /* 0x000fe40001800000 */
[----:B------:R-:W-:Y:S02]  /*8110*/  FSEL R30, R184, -INF , P4 ;  /* 0xff800000b81e7808 */ /* 0x000fe40002000000 */
[C---:B------:R-:W-:Y:S02]  /*8120*/  ISETP.GT.AND P4, PT, R0.reuse, 0x29, PT ;  /* 0x000000290000780c */ /* 0x040fe40003f84270 */
[----:B------:R-:W-:Y:S02]  /*8130*/  FSEL R29, R181, -INF , P2 ;  /* 0xff800000b51d7808 */ /* 0x000fe40001000000 */
[C---:B------:R-:W-:Y:S02]  /*8140*/  ISETP.GT.AND P3, PT, R0.reuse, 0x30, PT ;  /* 0x000000300000780c */ /* 0x040fe40003f64270 */
[----:B------:R-:W-:Y:S02]  /*8150*/  ISETP.GT.AND P2, PT, R0, 0x31, PT ;  /* 0x000000310000780c */ /* 0x000fe40003f44270 */
[----:B------:R-:W-:Y:S02]  /*8160*/  FSEL R27, R178, -INF , P0 ;  /* 0xff800000b21b7808 */ /* 0x000fe40000000000 */
[----:B------:R-:W-:Y:S02]  /*8170*/  ISETP.GT.AND P0, PT, R0, 0x39, PT ;  /* 0x000000390000780c */ /* 0x000fe40003f04270 */
[----:B------:R-:W-:Y:S02]  /*8180*/  FMNMX.FTZ R0, R6, R133, !PT ;  /* 0x0000008506007209 */ /* 0x000fe40007810000 */
[----:B------:R-:W-:Y:S02]  /*8190*/  FSEL R26, R176, -INF , P4 ;  /* 0xff800000b01a7808 */ /* 0x000fe40002000000 */
[----:B------:R-:W-:Y:S02]  /*81a0*/  FMNMX.FTZ R0, R25, R0, !PT ;  /* 0x0000000019007209 */ /* 0x000fe40007810000 */
[----:B------:R-:W-:Y:S02]  /*81b0*/  FSEL R10, R189, -INF , P3 ;  /* 0xff800000bd0a7808 */ /* 0x000fe40001800000 */
[----:B------:R-:W-:Y:S02]  /*81c0*/  FMNMX.FTZ R0, R24, R0, !PT ;  /* 0x0000000018007209 */ /* 0x000fe40007810000 */
[----:B------:R-:W-:Y:S02]  /*81d0*/  FSEL R9, R191, -INF , P2 ;  /* 0xff800000bf097808 */ /* 0x000fe40001000000 */
[----:B------:R-:W-:Y:S02]  /*81e0*/  FMNMX.FTZ R0, R23, R0, !PT ;  /* 0x0000000017007209 */ /* 0x000fe40007810000 */
[----:B------:R-:W-:Y:S02]  /*81f0*/  FSEL R7, R190, -INF , P0 ;  /* 0xff800000be077808 */ /* 0x000fe40000000000 */
        /* <DEDUP_REMOVED lines=15> */
[----:B-1----:R-:W-:Y:S02]  /*82f0*/  FMNMX.FTZ R132, R0, R132, !PT ;  /* 0x0000008400847209 */ /* 0x002fe40007810000 */
        /* <DEDUP_REMOVED lines=18> */
[----:B------:R1:W2:Y:S02]  /*8420*/  SHFL.BFLY PT, R0, R4, 0x1, 0x1f ;  /* 0x0c201f0004007f89 */ /* 0x0002a400000e0000 */
.L_x_584:
[----:B------:R-:W3:Y:S01]  /*8430*/  LDL.LU R178, [R1+0x78] ;  /* 0x0000780001b27983 */ /* 0x000ee20000300800 */
[C---:B------:R-:W-:Y:S01]  /*8440*/  FMUL.FTZ R2, R132.reuse, c[0x0][0x2d0] ;  /* 0x0000b40084027a20 */ /* 0x040fe20000410000 */
[----:B------:R-:W-:Y:S01]  /*8450*/  FSETP.NEU.FTZ.AND P0, PT, R132, -INF , PT ;  /* 0xff8000008400780b */ /* 0x000fe20003f1d000 */
[----:B------:R-:W-:Y:S01]  /*8460*/  WARPSYNC 0xffffffff ;  /* 0xffffffff00007948 */ /* 0x000fe20003800000 */
[----:B--2---:R-:W-:Y:S02]  /*8470*/  FMNMX.FTZ R3, R0, R4, !PT ;  /* 0x0000000400037209 */ /* 0x004fe40007810000 */
[----:B------:R-:W-:Y:S02]  /*8480*/  FSEL R2, R2, RZ, P0 ;  /* 0x000000ff02027208 */ /* 0x000fe40000000000 */
[----:B------:R-:W-:Y:S01]  /*8490*/  FSEL R0, R132, RZ, P0 ;  /* 0x000000ff84007208 */ /* 0x000fe20000000000 */
[C---:B-1----:R-:W-:Y:S01]  /*84a0*/  FMUL.FTZ R4, R3.reuse, c[0x0][0x2d0] ;  /* 0x0000b40003047a20 */ /* 0x042fe20000410000 */
[----:B------:R-:W-:Y:S01]  /*84b0*/  FSETP.NEU.FTZ.AND P0, PT, R3, -INF , PT ;  /* 0xff8000000300780b */ /* 0x000fe20003f1d000 */
[--C-:B------:R-:W-:Y:S02]  /*84c0*/  FFMA.FTZ R188, R22, c[0x0][0x2d0], -R2.reuse ;  /* 0x0000b40016bc7a23 */ /* 0x100fe40000010802 */
[--C-:B------:R-:W-:Y:S01]  /*84d0*/  FFMA.FTZ R22, R12, c[0x0][0x2d0], -R2.reuse ;  /* 0x0000b4000c167a23 */ /* 0x100fe20000010802 */
[----:B------:R-:W-:Y:S01]  /*84e0*/  FSEL R4, R4, RZ, P0 ;  /* 0x000000ff04047208 */ /* 0x000fe20000000000 */
[----:B------:R-:W2:Y:S01]  /*84f0*/  LDL.LU R12, [R1+0x74] ;  /* 0x00007400010c7983 */ /* 0x000ea20000300800 */
[----:B------:R-:W-:Y:S02]  /*8500*/  FADD.FTZ R0, -R0, R133 ;  /* 0x0000008500007221 */ /* 0x000fe40000010100 */
[--C-:B------:R-:W-:Y:S02]  /*8510*/  FFMA.FTZ R6, R6, c[0x0][0x2d0], -R2.reuse ;  /* 0x0000b40006067a23 */ /* 0x100fe40000010802 */
[----:B------:R-:W-:Y:S02]  /*8520*/  FMUL.FTZ R0, R0, c[0x0][0x2d0] ;  /* 0x0000b40000007a20 */ /* 0x000fe40000410000 */
[--C-:B------:R-:W-:Y:S01]  /*8530*/  FFMA.FTZ R25, R25, c[0x0][0x2d0], -R2.reuse ;  /* 0x0000b40019197a23 */ /* 0x100fe20000010802 */
[----:B------:R-:W-:Y:S01]  /*8540*/  MUFU.EX2 R176, R6 ;  /* 0x0000000600b07308 */ /* 0x000fe20000000800 */
[--C-:B------:R-:W-:Y:S02]  /*8550*/  FFMA.FTZ R187, R21, c[0x0][0x2d0], -R2.reuse ;  /* 0x0000b40015bb7a23 */ /* 0x100fe40000010802 */
        /* <DEDUP_REMOVED lines=10> */
[----:B------:R-:W4:Y:S01]  /*8600*/  MUFU.EX2 R25, R25 ;  /* 0x0000001900197308 */ /* 0x000f220000000800 */
[--C-:B------:R-:W-:Y:S02]  /*8610*/  FFMA.FTZ R19, R13, c[0x0][0x2d0], -R2.reuse ;  /* 0x0000b4000d137a23 */ /* 0x100fe40000010802 */
[----:B------:R-:W-:Y:S02]  /*8620*/  FFMA.FTZ R179, R11, c[0x0][0x2d0], -R2 ;  /* 0x0000b4000bb37a23 */ /* 0x000fe40000010802 */
[--C-:B------:R-:W-:Y:S02]  /*8630*/  FFMA.FTZ R10, R10, c[0x0][0x2d0], -R4.reuse ;  /* 0x0000b4000a0a7a23 */ /* 0x100fe40000010804 */
[--C-:B------:R-:W-:Y:S02]  /*8640*/  FFMA.FTZ R11, R7, c[0x0][0x2d0], -R4.reuse ;  /* 0x0000b400070b7a23 */ /* 0x100fe40000010804 */
[--C-:B------:R-:W-:Y:S01]  /*8650*/  FFMA.FTZ R133, R35, c[0x0][0x2d0], -R4.reuse ;  /* 0x0000b40023857a23 */ /* 0x100fe20000010804 */
[----:B------:R-:W-:Y:S01]  /*8660*/  MUFU.EX2 R24, R24 ;  /* 0x0000001800187308 */ /* 0x000fe20000000800 */
        /* <DEDUP_REMOVED lines=8> */
[--C-:B------:R-:W-:Y:S02]  /*86f0*/  FFMA.FTZ R248, R26, c[0x0][0x2d0], -R4.reuse ;  /* 0x0000b4001af87a23 */ /* 0x100fe40000010804 */
[--C-:B------:R-:W-:Y:S02]  /*8700*/  FFMA.FTZ R15, R9, c[0x0][0x2d0], -R4.reuse ;  /* 0x0000b400090f7a23 */ /* 0x100fe40000010804 */
[--C-:B------:R-:W-:Y:S01]  /*8710*/  FFMA.FTZ R5, R5, c[0x0][0x2d0], -R4.reuse ;  /* 0x0000b40005057a23 */ /* 0x100fe20000010804 */
[----:B------:R-:W-:Y:S01]  /*8720*/  MUFU.EX2 R190, R190 ;  /* 0x000000be00be7308 */ /* 0x000fe20000000800 */
[----:B------:R-:W-:Y:S09]  /*8730*/  FFMA.FTZ R177, R177, c[0x0][0x2d0], -R4 ;  /* 0x0000b400b1b17a23 */ /* 0x000ff20000010804 */
[----:B------:R-:W-:Y:S10]  /*8740*/  MUFU.EX2 R7, R5 ;  /* 0x0000000500077308 */ /* 0x000ff40000000800 */
[----:B------:R-:W-:Y:S10]  /*8750*/  MUFU.EX2 R177, R177 ;  /* 0x000000b100b17308 */ /* 0x000ff40000000800 */
[----:B------:R-:W-:Y:S10]  /*8760*/  MUFU.EX2 R189, R189 ;  /* 0x000000bd00bd7308 */ /* 0x000ff40000000800 */
[----:B------:R-:W-:Y:S10]  /*8770*/  MUFU.EX2 R191, R191 ;  /* 0x000000bf00bf7308 */ /* 0x000ff40000000800 */
[----:B------:R-:W-:Y:S10]  /*8780*/  MUFU.EX2 R248, R248 ;  /* 0x000000f800f87308 */ /* 0x000ff40000000800 */
[----:B------:R-:W-:Y:S10]  /*8790*/  MUFU.EX2 R183, R183 ;  /* 0x000000b700b77308 */ /* 0x000ff40000000800 */
[----:B------:R-:W-:Y:S01]  /*87a0*/  MUFU.EX2 R184, R184 ;  /* 0x000000b800b87308 */ /* 0x000fe20000000800 */
[C---:B-1----:R-:W-:Y:S01]  /*87b0*/  FMUL.FTZ R13, R0.reuse, R157 ;  /* 0x0000009d000d7220 */ /* 0x042fe20000410000 */
[----:B------:R-:W-:Y:S01]  /*87c0*/  MOV R157, R10 ;  /* 0x0000000a009d7202 */ /* 0x000fe20000000f00 */
[C---:B------:R-:W-:Y:S02]  /*87d0*/  FMUL.FTZ R20, R0.reuse, R148 ;  /* 0x0000009400147220 */ /* 0x040fe40000410000 */
[----:B------:R-:W2:Y:S01]  /*87e0*/  LDL R148, [R1+0x2c] ;  /* 0x00002c0001947983 */ /* 0x000ea20000100800 */
[C---:B------:R-:W-:Y:S01]  /*87f0*/  FMUL.FTZ R9, R0.reuse, R161 ;  /* 0x000000a100097220 */ /* 0x040fe20000410000 */
[----:B------:R-:W-:Y:S01]  /*8800*/  MOV R161, R15 ;  /* 0x0000000f00a17202 */ /* 0x000fe20000000f00 */
[C---:B------:R-:W-:Y:S02]  /*8810*/  FMUL.FTZ R16, R0.reuse, R152 ;  /* 0x0000009800107220 */ /* 0x040fe40000410000 */
[C---:B------:R-:W-:Y:S01]  /*8820*/  FMUL.FTZ R17, R0.reuse, R153 ;  /* 0x0000009900117220 */ /* 0x040fe20000410000 */
[----:B------:R-:W-:Y:S01]  /*8830*/  MUFU.EX2 R152, R133 ;  /* 0x0000008500987308 */ /* 0x000fe20000000800 */
[C---:B------:R-:W-:Y:S01]  /*8840*/  FMUL.FTZ R21, R0.reuse, R149 ;  /* 0x0000009500157220 */ /* 0x040fe20000410000 */
[----:B------:R-:W-:Y:S01]  /*8850*/  MOV R153, R179 ;  /* 0x000000b300997202 */ /* 0x000fe20000000f00 */
[C---:B------:R-:W-:Y:S01]  /*8860*/  FMUL.FTZ R28, R0.reuse, R140 ;  /* 0x0000008c001c7220 */ /* 0x040fe20000410000 */
[----:B------:R-:W-:Y:S01]  /*8870*/  MOV R140, R19 ;  /* 0x00000013008c7202 */ /* 0x000fe20000000f00 */
[C---:B------:R-:W-:Y:S02]  /*8880*/  FMUL.FTZ R29, R0.reuse, R141 ;  /* 0x0000008d001d7220 */ /* 0x040fe40000410000 */
[C---:B------:R-:W-:Y:S01]  /*8890*/  FMUL.FTZ R32, R0.reuse, R136 ;  /* 0x0000008800207220 */ /* 0x040fe20000410000 */
[----:B------:R-:W2:Y:S01]  /*88a0*/  LDL R141, [R1+0x34] ;  /* 0x00003400018d7983 */ /* 0x000ea20000100800 */
        /* <DEDUP_REMOVED lines=50> */
[----:B---3--:R-:W-:Y:S01]  /*8bd0*/  FFMA.FTZ R2, R0, R178, R176 ;  /* 0x000000b200027223 */ /* 0x008fe200000100b0 */
[----:B----4-:R-:W-:Y:S02]  /*8be0*/  F2FP.PACK_AB R176, R25, R176 ;  /* 0x000000b019b0723e */ /* 0x010fe400000000ff */
[----:B-----5:R-:W-:Y:S01]  /*8bf0*/  F2FP.PACK_AB R178, R23, R24 ;  /* 0x0000001817b2723e */ /* 0x020fe200000000ff */
[----:B------:R-:W-:Y:S01]  /*8c00*/  FADD.FTZ R6, R25, R2 ;  /* 0x0000000219067221 */ /* 0x000fe20000010000 */
[----:B------:R-:W-:Y:S02]  /*8c10*/  FSEL R2, R3, RZ, P0 ;  /* 0x000000ff03027208 */ /* 0x000fe40000000000 */
[----:B------:R-:W-:Y:S01]  /*8c20*/  MOV R25, R14 ;  /* 0x0000000e00197202 */ /* 0x000fe20000000f00 */
[----:B------:R-:W-:Y:S02]  /*8c30*/  FFMA.FTZ R14, R8, c[0x0][0x2d0], -R4 ;  /* 0x0000b400080e7a23 */ /* 0x000fe40000010804 */
[----:B------:R-:W-:Y:S01]  /*8c40*/  FADD.FTZ R2, -R2, R134 ;  /* 0x0000008602027221 */ /* 0x000fe20000010100 */
[----:B------:R-:W-:Y:S01]  /*8c50*/  MOV R149, R25 ;  /* 0x0000001900957202 */ /* 0x000fe20000000f00 */
[----:B------:R-:W-:Y:S02]  /*8c60*/  FFMA.FTZ R134, R34, c[0x0][0x2d0], -R4 ;  /* 0x0000b40022867a23 */ /* 0x000fe40000010804 */
[----:B------:R-:W-:Y:S02]  /*8c70*/  FMUL.FTZ R2, R2, c[0x0][0x2d0] ;  /* 0x0000b40002027a20 */ /* 0x000fe40000410000 */
[----:B------:R-:W-:Y:S02]  /*8c80*/  FADD.FTZ R4, R24, R6 ;  /* 0x0000000618047221 */ /* 0x000fe40000010000 */
[C---:B------:R-:W-:Y:S02]  /*8c90*/  FMUL.FTZ R8, R0.reuse, R160 ;  /* 0x000000a000087220 */ /* 0x040fe40000410000 */
[----:B------:R-:W1:Y:S01]  /*8ca0*/  MUFU.EX2 R2, R2 ;  /* 0x0000000200027308 */ /* 0x000e620000000800 */
[----:B------:R-:W-:Y:S02]  /*8cb0*/  FADD.FTZ R180, R23, R4 ;  /* 0x0000000417b47221 */ /* 0x000fe40000010000 */
[C---:B------:R-:W-:Y:S01]  /*8cc0*/  FMUL.FTZ R4, R0.reuse, R164 ;  /* 0x000000a400047220 */ /* 0x040fe20000410000 */
[----:B------:R-:W-:Y:S01]  /*8cd0*/  MOV R164, R11 ;  /* 0x0000000b00a47202 */ /* 0x000fe20000000f00 */
[C---:B------:R-:W-:Y:S01]  /*8ce0*/  FMUL.FTZ R24, R0.reuse, R144 ;  /* 0x0000009000187220 */ /* 0x040fe20000410000 */
[----:B------:R-:W-:Y:S01]  /*8cf0*/  MOV R144, R18 ;  /* 0x0000001200907202 */ /* 0x000fe20000000f00 */
[----:B------:R-:W-:Y:S01]  /*8d00*/  FMUL.FTZ R25, R0, R145 ;  /* 0x0000009100197220 */ /* 0x000fe20000410000 */
[----:B------:R-:W-:Y:S01]  /*8d10*/  MOV R145, R22 ;  /* 0x0000001600917202 */ /* 0x000fe20000000f00 */
[C---:B-1----:R-:W-:Y:S02]  /*8d20*/  FMUL.FTZ R10, R2.reuse, R162 ;  /* 0x000000a2020a7220 */ /* 0x042fe40000410000 */
[----:B------:R-:W3:Y:S01]  /*8d30*/  LDL R162, [R1+0x28] ;  /* 0x0000280001a27983 */ /* 0x000ee20000100800 */
[C---:B------:R-:W-:Y:S02]  /*8d40*/  FMUL.FTZ R11, R2.reuse, R163 ;  /* 0x000000a3020b7220 */ /* 0x040fe40000410000 */
[----:B--2---:R-:W-:Y:S01]  /*8d50*/  FFMA.FTZ R5, R2, R12, R7 ;  /* 0x0000000c02057223 */ /* 0x004fe20000010007 */
[----:B------:R-:W2:Y:S01]  /*8d60*/  LDL R163, [R1+0x30] ;  /* 0x0000300001a37983 */ /* 0x000ea20000100800 */
[C---:B------:R-:W-:Y:S02]  /*8d70*/  FMUL.FTZ R12, R0.reuse, R156 ;  /* 0x0000009c000c7220 */ /* 0x040fe40000410000 */
[C---:B------:R-:W-:Y:S01]  /*8d80*/  FADD.FTZ R6, R177.reuse, R5 ;  /* 0x00000005b1067221 */ /* 0x040fe20000010000 */
[----:B------:R-:W1:Y:S01]  /*8d90*/  MUFU.EX2 R156, R134 ;  /* 0x00000086009c7308 */ /* 0x000e620000000800 */
[----:B------:R-:W-:Y:S01]  /*8da0*/  FMUL.FTZ R5, R0, R165 ;  /* 0x000000a500057220 */ /* 0x000fe20000410000 */
[----:B------:R-:W-:Y:S01]  /*8db0*/  F2FP.PACK_AB R177, R177, R7 ;  /* 0x00000007b1b1723e */ /* 0x000fe200000000ff */
[----:B------:R-:W4:Y:S01]  /*8dc0*/  LDL R0, [R1+0x38] ;  /* 0x0000380001007983 */ /* 0x000f220000100800 */
[C---:B------:R-:W-:Y:S01]  /*8dd0*/  FMUL.FTZ R34, R2.reuse, R138 ;  /* 0x0000008a02227220 */ /* 0x040fe20000410000 */
[----:B------:R-:W-:Y:S01]  /*8de0*/  MOV R160, R6 ;  /* 0x0000000600a07202 */ /* 0x000fe20000000f00 */
        /* <DEDUP_REMOVED lines=13> */
[----:B------:R-:W-:Y:S01]  /*8ec0*/  FMUL.FTZ R23, R2, R151 ;  /* 0x0000009702177220 */ /* 0x000fe20000410000 */
[----:B-1----:R-:W-:Y:S01]  /*8ed0*/  F2FP.PACK_AB R179, R156, R152 ;  /* 0x000000989cb3723e */ /* 0x002fe200000000ff */
        /* <DEDUP_REMOVED lines=57> */
[----:B------:R-:W1:Y:S01]  /*9270*/  MUFU.EX2 R2, R187 ;  /* 0x000000bb00027308 */ /* 0x000e620000000800 */
[----:B---3--:R-:W3:Y:S02]  /*9280*/  LDSM.16.MT88.4 R136, [R162] ;  /* 0x00000000a288783b */ /* 0x008ee40000004200 */
[C---:B---3--:R-:W-:Y:S08]  /*9290*/  HMMA.16816.F32 R4, R176.reuse, R136, R4 ;  /* 0x00000088b004723c */ /* 0x048ff00000001804 */
[C---:B------:R-:W-:Y:S01]  /*92a0*/  HMMA.16816.F32 R8, R176.reuse, R138, R8 ;  /* 0x0000008ab008723c */ /* 0x040fe20000001808 */
[----:B--2---:R-:W2:Y:S07]  /*92b0*/  LDSM.16.MT88.4 R136, [R163] ;  /* 0x00000000a388783b */ /* 0x004eae0000004200 */
[C---:B--2---:R-:W-:Y:S08]  /*92c0*/  HMMA.16816.F32 R12, R176.reuse, R136, R12 ;  /* 0x00000088b00c723c */ /* 0x044ff0000000180c */
[C---:B------:R-:W-:Y:S01]  /*92d0*/  HMMA.16816.F32 R16, R176.reuse, R138, R16 ;  /* 0x0000008ab010723c */ /* 0x040fe20000001810 */
[----:B------:R-:W2:Y:S07]  /*92e0*/  LDSM.16.MT88.4 R136, [R148] ;  /* 0x000000009488783b */ /* 0x000eae0000004200 */
[C---:B--2---:R-:W-:Y:S08]  /*92f0*/  HMMA.16816.F32 R20, R176.reuse, R136, R20 ;  /* 0x00000088b014723c */ /* 0x044ff00000001814 */
[C---:B------:R-:W-:Y:S01]  /*9300*/  HMMA.16816.F32 R24, R176.reuse, R138, R24 ;  /* 0x0000008ab018723c */ /* 0x040fe20000001818 */
[----:B----4-:R2:W3:Y:S03]  /*9310*/  LDSM.16.MT88.4 R136, [R0] ;  /* 0x000000000088783b */ /* 0x0104e60000004200 */
[----:B--2---:R-:W-:Y:S02]  /*9320*/  FADD.FTZ R0, R133, R180 ;  /* 0x000000b485007221 */ /* 0x004fe40000010000 */
[----:B------:R-:W2:Y:S02]  /*9330*/  MUFU.EX2 R180, R161 ;  /* 0x000000a100b47308 */ /* 0x000ea40000000800 */
[----:B-1----:R-:W-:Y:S04]  /*9340*/  FADD.FTZ R0, R2, R0 ;  /* 0x0000000002007221 */ /* 0x002fe80000010000 */
[----:B------:R-:W-:Y:S04]  /*9350*/  FADD.FTZ R0, R144, R0 ;  /* 0x0000000090007221 */ /* 0x000fe80000010000 */
        /* <DEDUP_REMOVED lines=36> */
[----:B------:R-:W1:Y:S08]  /*95a0*/  LDSM.16.MT88.4 R136, [R141+0x6000] ;  /* 0x006000008d88783b */ /* 0x000e700000004200 */
[----:B------:R-:W3:Y:S01]  /*95b0*/  LDSM.16.MT88.4 R140, [R162+0x800] ;  /* 0x00080000a28c783b */ /* 0x000ee20000004200 */
        /* <DEDUP_REMOVED lines=9> */
[----:B--2---:R-:W-:Y:S05]  /*9650*/  F2FP.PACK_AB R177, R180, R181 ;  /* 0x000000b5b4b1723e */ /* 0x004fea00000000ff */
[C---:B---3--:R-:W-:Y:S02]  /*9660*/  HMMA.16816.F32 R4, R136.reuse, R140, R4 ;  /* 0x0000008c8804723c */ /* 0x048fe40000001804 */
[----:B------:R2:W-:Y:S06]  /*9670*/  MUFU.EX2 R134, R249 ;  /* 0x000000f900867308 */ /* 0x0005ec0000000800 */
[C---:B------:R-:W-:Y:S01]  /*9680*/  HMMA.16816.F32 R8, R136.reuse, R142, R8 ;  /* 0x0000008e8808723c */ /* 0x040fe20000001808 */
[----:B------:R-:W3:Y:S03]  /*9690*/  LDSM.16.MT88.4 R140, [R148+0x800] ;  /* 0x00080000948c783b */ /* 0x000ee60000004200 */
[----:B------:R-:W5:Y:S01]  /*96a0*/  MUFU.EX2 R133, R158 ;  /* 0x0000009e00857308 */ /* 0x000f620000000800 */
[----:B----4-:R-:W-:Y:S09]  /*96b0*/  MOV R251, R148 ;  /* 0x0000009400fb7202 */ /* 0x010ff20000000f00 */
[----:B------:R-:W-:Y:S01]  /*96c0*/  MUFU.EX2 R176, R167 ;  /* 0x000000a700b07308 */ /* 0x000fe20000000800 */
[----:B--2---:R-:W-:Y:S01]  /*96d0*/  MOV R249, R162 ;  /* 0x000000a200f97202 */ /* 0x004fe20000000f00 */
[C---:B-1----:R-:W-:Y:S03]  /*96e0*/  HMMA.16816.F32 R12, R136.reuse, R144, R12 ;  /* 0x00000090880c723c */ /* 0x042fe6000000180c */
[----:B-----5:R-:W-:Y:S05]  /*96f0*/  FADD.FTZ R0, R133, R0 ;  /* 0x0000000085007221 */ /* 0x020fea0000010000 */
[C---:B------:R-:W-:Y:S01]  /*9700*/  HMMA.16816.F32 R16, R136.reuse, R146, R16 ;  /* 0x000000928810723c */ /* 0x040fe20000001810 */
[----:B------:R-:W1:Y:S03]  /*9710*/  LDSM.16.MT88.4 R144, [R188+0x800] ;  /* 0x00080000bc90783b */ /* 0x000e660000004200 */
[----:B------:R-:W-:Y:S04]  /*9720*/  FADD.FTZ R0, R2, R0 ;  /* 0x0000000002007221 */ /* 0x000fe80000010000 */
[C---:B---3--:R-:W-:Y:S08]  /*9730*/  HMMA.16816.F32 R20, R136.reuse, R140, R20 ;  /* 0x0000008c8814723c */ /* 0x048ff00000001814 */
        /* <DEDUP_REMOVED lines=25> */
[----:B------:R2:W3:Y:S07]  /*98d0*/  LDSM.16.MT88.4 R140, [R162+0x6800] ;  /* 0x00680000a28c783b */ /* 0x0004ee0000004200 */
[C---:B-1----:R-:W-:Y:S04]  /*98e0*/  HMMA.16816.F32 R92, R136.reuse, R144, R92 ;  /* 0x00000090885c723c */ /* 0x042fe8000000185c */
[----:B--2---:R-:W-:Y:S04]  /*98f0*/  MOV R162, R149 ;  /* 0x0000009500a27202 */ /* 0x004fe80000000f00 */
[C---:B------:R-:W-:Y:S01]  /*9900*/  HMMA.16816.F32 R96, R136.reuse, R146, R96 ;  /* 0x000000928860723c */ /* 0x040fe20000001860 */
[----:B------:R-:W1:Y:S07]  /*9910*/  LDSM.16.MT88.4 R144, [R163+0x6800] ;  /* 0x00680000a390783b */ /* 0x000e6e0000004200 */
[C---:B---3--:R-:W-:Y:S08]  /*9920*/  HMMA.16816.F32 R100, R136.reuse, R140, R100 ;  /* 0x0000008c8864723c */ /* 0x048ff00000001864 */
[C---:B------:R-:W-:Y:S01]  /*9930*/  HMMA.16816.F32 R104, R136.reuse, R142, R104 ;  /* 0x0000008e8868723c */ /* 0x040fe20000001868 */
[----:B------:R2:W3:Y:S07]  /*9940*/  LDSM.16.MT88.4 R140, [R148+0x6800] ;  /* 0x00680000948c783b */ /* 0x0004ee0000004200 */
[C---:B-1----:R-:W-:Y:S01]  /*9950*/  HMMA.16816.F32 R108, R136.reuse, R144, R108 ;  /* 0x00000090886c723c */ /* 0x042fe2000000186c */
[----:B--2---:R1:W2:Y:S07]  /*9960*/  MUFU.EX2 R148, R250 ;  /* 0x000000fa00947308 */ /* 0x0042ae0000000800 */
[C---:B------:R-:W-:Y:S01]  /*9970*/  HMMA.16816.F32 R112, R136.reuse, R146, R112 ;  /* 0x000000928870723c */ /* 0x040fe20000001870 */
[----:B------:R-:W4:Y:S07]  /*9980*/  LDSM.16.MT88.4 R144, [R188+0x6800] ;  /* 0x00680000bc90783b */ /* 0x000f2e0000004200 */
[C---:B---3--:R-:W-:Y:S04]  /*9990*/  HMMA.16816.F32 R116, R136.reuse, R140, R116 ;  /* 0x0000008c8874723c */ /* 0x048fe80000001874 */
[----:B-1----:R-:W-:Y:S04]  /*99a0*/  MOV R250, R163 ;  /* 0x000000a300fa7202 */ /* 0x002fe80000000f00 */
[C---:B------:R-:W-:Y:S01]  /*99b0*/  HMMA.16816.F32 R120, R136.reuse, R142, R120 ;  /* 0x0000008e8878723c */ /* 0x040fe20000001878 */
[----:B------:R-:W1:Y:S03]  /*99c0*/  LDSM.16.MT88.4 R140, [R249+0x1000] ;  /* 0x00100000f98c783b */ /* 0x000e660000004200 */
[----:B--2---:R-:W-:Y:S04]  /*99d0*/  FADD.FTZ R0, R148, R0 ;  /* 0x0000000094007221 */ /* 0x004fe80000010000 */
[C---:B------:R-:W-:Y:S01]  /*99e0*/  FADD.FTZ R0, R134.reuse, R0 ;  /* 0x0000000086007221 */ /* 0x040fe20000010000 */
[C---:B----4-:R-:W-:Y:S08]  /*99f0*/  HMMA.16816.F32 R124, R136.reuse, R144, R124 ;  /* 0x00000090887c723c */ /* 0x050ff0000000187c */
[----:B------:R-:W-:Y:S01]  /*9a00*/  HMMA.16816.F32 R128, R136, R146, R128 ;  /* 0x000000928880723c */ /* 0x000fe20000001880 */
[----:B------:R-:W2:Y:S06]  /*9a10*/  LDSM.16.MT88.4 R144, [R250+0x1000] ;  /* 0x00100000fa90783b */ /* 0x000eac0000004200 */
[----:B------:R-:W-:Y:S02]  /*9a20*/  F2FP.PACK_AB R138, R134, R148 ;  /* 0x00000094868a723e */ /* 0x000fe400000000ff */
[----:B------:R-:W3:Y:S01]  /*9a30*/  LDSM.16.MT88.4 R148, [R251+0x1000] ;  /* 0x00100000fb94783b */ /* 0x000ee20000004200 */
[----:B------:R-:W-:Y:S02]  /*9a40*/  MUFU.EX2 R134, R165 ;  /* 0x000000a500867308 */ /* 0x000fe40000000800 */
[----:B------:R-:W-:Y:S02]  /*9a50*/  F2FP.PACK_AB R136, R2, R133 ;  /* 0x000000850288723e */ /* 0x000fe400000000ff */
[----:B------:R-:W-:Y:S02]  /*9a60*/  F2FP.PACK_AB R137, R189, R190 ;  /* 0x000000bebd89723e */ /* 0x000fe400000000ff */
[----:B------:R-:W-:Y:S04]  /*9a70*/  F2FP.PACK_AB R139, R248, R191 ;  /* 0x000000bff88b723e */ /* 0x000fe800000000ff */
[----:B------:R-:W4:Y:S03]  /*9a80*/  MUFU.EX2 R2, R162 ;  /* 0x000000a200027308 */ /* 0x000f260000000800 */
[C---:B-1----:R-:W-:Y:S07]  /*9a90*/  HMMA.16816.F32 R4, R136.reuse, R140, R4 ;  /* 0x0000008c8804723c */ /* 0x042fee0000001804 */
[----:B------:R-:W1:Y:S01]  /*9aa0*/  MUFU.EX2 R133, R166 ;  /* 0x000000a600857308 */ /* 0x000e620000000800 */
[C---:B------:R-:W-:Y:S01]  /*9ab0*/  HMMA.16816.F32 R8, R136.reuse, R142, R8 ;  /* 0x0000008e8808723c */ /* 0x040fe20000001808 */
[----:B------:R-:W5:Y:S07]  /*9ac0*/  LDSM.16.MT88.4 R140, [R188+0x1000] ;  /* 0x00100000bc8c783b */ /* 0x000f6e0000004200 */
[C---:B--2---:R-:W-:Y:S04]  /*9ad0*/  HMMA.16816.F32 R12, R136.reuse, R144, R12 ;  /* 0x00000090880c723c */ /* 0x044fe8000000180c */
[----:B----4-:R-:W-:Y:S04]  /*9ae0*/  FADD.FTZ R0, R2, R0 ;  /* 0x0000000002007221 */ /* 0x010fe80000010000 */
[C---:B------:R-:W-:Y:S01]  /*9af0*/  FADD.FTZ R0, R176.reuse, R0 ;  /* 0x00000000b0007221 */ /* 0x040fe20000010000 */
[C---:B------:R-:W-:Y:S01]  /*9b00*/  HMMA.16816.F32 R16, R136.reuse, R146, R16 ;  /* 0x000000928810723c */ /* 0x040fe20000001810 */
[----:B------:R-:W2:Y:S02]  /*9b10*/  LDSM.16.MT88.4 R144, [R249+0x3000] ;  /* 0x00300000f990783b */ /* 0x000ea40000004200 */
[----:B------:R-:W-:Y:S01]  /*9b20*/  F2FP.PACK_AB R176, R176, R2 ;  /* 0x00000002b0b0723e */ /* 0x000fe200000000ff */
[----:B------:R-:W-:Y:S02]  /*9b30*/  FADD.FTZ R2, R152, R160 ;  /* 0x000000a098027221 */ /* 0x000fe40000010000 */
[----:B-1----:R-:W-:Y:S02]  /*9b40*/  FADD.FTZ R0, R133, R0 ;  /* 0x0000000085007221 */ /* 0x002fe40000010000 */
[C---:B---3--:R-:W-:Y:S01]  /*9b50*/  HMMA.16816.F32 R20, R136.reuse, R148, R20 ;  /* 0x000000948814723c */ /* 0x048fe20000001814 */
[----:B------:R-:W-:Y:S03]  /*9b60*/  LDSM.16.MT88.4 R160, [R249+0x1800] ;  /* 0x00180000f9a0783b */ /* 0x000fe60000004200 */
[C---:B------:R-:W-:Y:S01]  /*9b70*/  FADD.FTZ R0, R178.reuse, R0 ;  /* 0x00000000b2007221 */ /* 0x040fe20000010000 */
[----:B------:R-:W-:Y:S02]  /*9b80*/  F2FP.PACK_AB R178, R178, R133 ;  /* 0x00000085b2b2723e */ /* 0x000fe400000000ff */
[----:B------:R-:W1:Y:S01]  /*9b90*/  MUFU.EX2 R133, R164 ;  /* 0x000000a400857308 */ /* 0x000e620000000800 */
[C---:B------:R-:W-:Y:S01]  /*9ba0*/  HMMA.16816.F32 R24, R136.reuse, R150, R24 ;  /* 0x000000968818723c */ /* 0x040fe20000001818 */
[----:B------:R-:W3:Y:S07]  /*9bb0*/  LDSM.16.MT88.4 R148, [R250+0x3000] ;  /* 0x00300000fa94783b */ /* 0x000eee0000004200 */
[C---:B-----5:R-:W-:Y:S01]  /*9bc0*/  HMMA.16816.F32 R28, R136.reuse, R140, R28 ;  /* 0x0000008c881c723c */ /* 0x060fe2000000181c */
[----:B------:R-:W-:Y:S07]  /*9bd0*/  LDSM.16.MT88.4 R152, [R250+0x1800] ;  /* 0x00180000fa98783b */ /* 0x000fee0000004200 */
[C---:B------:R-:W-:Y:S01]  /*9be0*/  HMMA.16816.F32 R32, R136.reuse, R142, R32 ;  /* 0x0000008e8820723c */ /* 0x040fe20000001820 */
[----:B------:R-:W4:Y:S03]  /*9bf0*/  LDSM.16.MT88.4 R140, [R251+0x3000] ;  /* 0x00300000fb8c783b */ /* 0x000f260000004200 */
[----:B-1----:R-:W-:Y:S04]  /*9c00*/  F2FP.PACK_AB R179, R133, R134 ;  /* 0x0000008685b3723e */ /* 0x002fe800000000ff */
[C---:B--2---:R-:W-:Y:S01]  /*9c10*/  HMMA.16816.F32 R36, R136.reuse, R144, R36 ;  /* 0x000000908824723c */ /* 0x044fe20000001824 */
[----:B------:R1:W-:Y:S04]  /*9c20*/  STL [R1+0x78], R0 ;  /* 0x0000780001007387 */ /* 0x0003e80000100800 */
[----:B------:R-:W2:Y:S03]  /*9c30*/  LDL R187, [R1+0x80] ;  /* 0x0000800001bb7983 */ /* 0x000ea60000100800 */
[C---:B------:R-:W-:Y:S01]  /*9c40*/  HMMA.16816.F32 R40, R136.reuse, R146, R40 ;  /* 0x000000928828723c */ /* 0x040fe20000001828 */
[----:B------:R-:W5:Y:S07]  /*9c50*/  LDSM.16.MT88.4 R144, [R188+0x3000] ;  /* 0x00300000bc90783b */ /* 0x000f6e0000004200 */
[C---:B---3--:R-:W-:Y:S01]  /*9c60*/  HMMA.16816.F32 R44, R136.reuse, R148, R44 ;  /* 0x00000094882c723c */ /* 0x048fe2000000182c */
[----:B------:R-:W2:Y:S07]  /*9c70*/  LDL.LU R186, [R1+0x10] ;  /* 0x0000100001ba7983 */ /* 0x000eae0000300800 */
[C---:B------:R-:W-:Y:S01]  /*9c80*/  HMMA.16816.F32 R48, R136.reuse, R150, R48 ;  /* 0x000000968830723c */ /* 0x040fe20000001830 */
[----:B------:R-:W3:Y:S03]  /*9c90*/  LDSM.16.MT88.4 R148, [R249+0x5000] ;  /* 0x00500000f994783b */ /* 0x000ee60000004200 */
[----:B-1----:R-:W-:Y:S04]  /*9ca0*/  FADD.FTZ R0, R156, R2 ;  /* 0x000000029c007221 */ /* 0x002fe80000010000 */
[C---:B----4-:R-:W-:Y:S04]  /*9cb0*/  HMMA.16816.F32 R52, R136.reuse, R140, R52 ;  /* 0x0000008c8834723c */ /* 0x050fe80000001834 */
[----:B------:R-:W-:Y:S04]  /*9cc0*/  FADD.FTZ R0, R185, R0 ;  /* 0x00000000b9007221 */ /* 0x000fe80000010000 */
[C---:B------:R-:W-:Y:S01]  /*9cd0*/  HMMA.16816.F32 R56, R136.reuse, R142, R56 ;  /* 0x0000008e8838723c */ /* 0x040fe20000001838 */
[----:B------:R-:W1:Y:S03]  /*9ce0*/  LDSM.16.MT88.4 R140, [R250+0x5000] ;  /* 0x00500000fa8c783b */ /* 0x000e660000004200 */
[----:B------:R-:W-:Y:S04]  /*9cf0*/  FADD.FTZ R0, R182, R0 ;  /* 0x00000000b6007221 */ /* 0x000fe80000010000 */
[----:B------:R-:W-:Y:S01]  /*9d00*/  FADD.FTZ R0, R183, R0 ;  /* 0x00000000b7007221 */ /* 0x000fe20000010000 */
[C---:B-----5:R-:W-:Y:S03]  /*9d10*/  HMMA.16816.F32 R60, R136.reuse, R144, R60 ;  /* 0x00000090883c723c */ /* 0x060fe6000000183c */
[----:B------:R-:W-:Y:S04]  /*9d20*/  FADD.FTZ R0, R184, R0 ;  /* 0x00000000b8007221 */ /* 0x000fe80000010000 */
[----:B------:R-:W-:Y:S01]  /*9d30*/  FADD.FTZ R0, R190, R0 ;  /* 0x00000000be007221 */ /* 0x000fe20000010000 */
[C---:B------:R-:W-:Y:S01]  /*9d40*/  HMMA.16816.F32 R64, R136.reuse, R146, R64 ;  /* 0x000000928840723c */ /* 0x040fe20000001840 */
[----:B------:R-:W4:Y:S03]  /*9d50*/  LDSM.16.MT88.4 R144, [R251+0x5000] ;  /* 0x00500000fb90783b */ /* 0x000f260000004200 */
[----:B------:R-:W-:Y:S04]  /*9d60*/  FADD.FTZ R0, R189, R0 ;  /* 0x00000000bd007221 */ /* 0x000fe80000010000 */
[C---:B---3--:R-:W-:Y:S04]  /*9d70*/  HMMA.16816.F32 R68, R136.reuse, R148, R68 ;  /* 0x000000948844723c */ /* 0x048fe80000001844 */
[----:B------:R-:W-:Y:S04]  /*9d80*/  FADD.FTZ R0, R191, R0 ;  /* 0x00000000bf007221 */ /* 0x000fe80000010000 */
[C---:B------:R-:W-:Y:S01]  /*9d90*/  HMMA.16816.F32 R72, R136.reuse, R150, R72 ;  /* 0x000000968848723c */ /* 0x040fe20000001848 */
[----:B------:R-:W3:Y:S03]  /*9da0*/  LDSM.16.MT88.4 R148, [R188+0x5000] ;  /* 0x00500000bc94783b */ /* 0x000ee60000004200 */
[----:B------:R-:W-:Y:S04]  /*9db0*/  FADD.FTZ R0, R248, R0 ;  /* 0x00000000f8007221 */ /* 0x000fe80000010000 */
[C---:B-1----:R-:W-:Y:S04]  /*9dc0*/  HMMA.16816.F32 R76, R136.reuse, R140, R76 ;  /* 0x0000008c884c723c */ /* 0x042fe8000000184c */
[----:B------:R-:W-:Y:S04]  /*9dd0*/  FADD.FTZ R0, R181, R0 ;  /* 0x00000000b5007221 */ /* 0x000fe80000010000 */
[C---:B------:R-:W-:Y:S01]  /*9de0*/  HMMA.16816.F32 R80, R136.reuse, R142, R80 ;  /* 0x0000008e8850723c */ /* 0x040fe20000001850 */
[----:B------:R-:W1:Y:S03]  /*9df0*/  LDSM.16.MT88.4 R140, [R249+0x7000] ;  /* 0x00700000f98c783b */ /* 0x000e660000004200 */
[----:B------:R-:W-:Y:S04]  /*9e00*/  FADD.FTZ R0, R180, R0 ;  /* 0x00000000b4007221 */ /* 0x000fe80000010000 */
[----:B------:R-:W-:Y:S01]  /*9e10*/  FADD.FTZ R0, R134, R0 ;  /* 0x0000000086007221 */ /* 0x000fe20000010000 */
[C---:B----4-:R-:W-:Y:S03]  /*9e20*/  HMMA.16816.F32 R84, R136.reuse, R144, R84 ;  /* 0x000000908854723c */ /* 0x050fe60000001854 */
[----:B------:R-:W-:Y:S01]  /*9e30*/  FADD.FTZ R0, R133, R0 ;  /* 0x0000000085007221 */ /* 0x000fe20000010000 */
[----:B------:R-:W-:Y:S02]  /*9e40*/  MOV R133, R132 ;  /* 0x0000008400857202 */ /* 0x000fe40000000f00 */
[----:B------:R-:W-:Y:S02]  /*9e50*/  MOV R134, R3 ;  /* 0x0000000300867202 */ /* 0x000fe40000000f00 */
[C---:B------:R-:W-:Y:S01]  /*9e60*/  HMMA.16816.F32 R88, R136.reuse, R146, R88 ;  /* 0x000000928858723c */ /* 0x040fe20000001858 */
[----:B------:R-:W4:Y:S07]  /*9e70*/  LDSM.16.MT88.4 R144, [R250+0x7000] ;  /* 0x00700000fa90783b */ /* 0x000f2e0000004200 */
[C---:B---3--:R-:W-:Y:S08]  /*9e80*/  HMMA.16816.F32 R92, R136.reuse, R148, R92 ;  /* 0x00000094885c723c */ /* 0x048ff0000000185c */
[C---:B------:R-:W-:Y:S01]  /*9e90*/  HMMA.16816.F32 R96, R136.reuse, R150, R96 ;  /* 0x000000968860723c */ /* 0x040fe20000001860 */
[----:B------:R-:W3:Y:S07]  /*9ea0*/  LDSM.16.MT88.4 R148, [R251+0x7000] ;  /* 0x00700000fb94783b */ /* 0x000eee0000004200 */
[C---:B-1----:R-:W-:Y:S08]  /*9eb0*/  HMMA.16816.F32 R100, R136.reuse, R140, R100 ;  /* 0x0000008c8864723c */ /* 0x042ff00000001864 */
[C---:B------:R-:W-:Y:S01]  /*9ec0*/  HMMA.16816.F32 R104, R136.reuse, R142, R104 ;  /* 0x0000008e8868723c */ /* 0x040fe20000001868 */
[----:B------:R-:W1:Y:S07]  /*9ed0*/  LDSM.16.MT88.4 R140, [R188+0x7000] ;  /* 0x00700000bc8c783b */ /* 0x000e6e0000004200 */
[C---:B----4-:R-:W-:Y:S08]  /*9ee0*/  HMMA.16816.F32 R108, R136.reuse, R144, R108 ;  /* 0x00000090886c723c */ /* 0x050ff0000000186c */
[C---:B------:R-:W-:Y:S01]  /*9ef0*/  HMMA.16816.F32 R112, R136.reuse, R146, R112 ;  /* 0x000000928870723c */ /* 0x040fe20000001870 */
[----:B------:R-:W4:Y:S07]  /*9f00*/  LDSM.16.MT88.4 R144, [R251+0x1800] ;  /* 0x00180000fb90783b */ /* 0x000f2e0000004200 */
        /* <DEDUP_REMOVED lines=8> */
[----:B------:R-:W5:Y:S07]  /*9f90*/  LDSM.16.MT88.4 R8, [R250+0x3800] ;  /* 0x00380000fa08783b */ /* 0x000f6e0000004200 */
[C---:B------:R-:W-:Y:S01]  /*9fa0*/  HMMA.16816.F32 R156, R176.reuse, R152, R12 ;  /* 0x00000098b09c723c */ /* 0x040fe2000000180c */
[----:B------:R-:W3:Y:S07]  /*9fb0*/  LDSM.16.MT88.4 R12, [R251+0x3800] ;  /* 0x00380000fb0c783b */ /* 0x000eee0000004200 */
[C---:B------:R-:W-:Y:S01]  /*9fc0*/  HMMA.16816.F32 R152, R176.reuse, R154, R16 ;  /* 0x0000009ab098723c */ /* 0x040fe20000001810 */
[----:B------:R-:W5:Y:S07]  /*9fd0*/  LDSM.16.MT88.4 R16, [R188+0x3800] ;  /* 0x00380000bc10783b */ /* 0x000f6e0000004200 */
[C---:B----4-:R-:W-:Y:S08]  /*9fe0*/  HMMA.16816.F32 R148, R176.reuse, R144, R20 ;  /* 0x00000090b094723c */ /* 0x050ff00000001814 */
[C---:B------:R-:W-:Y:S08]  /*9ff0*/  HMMA.16816.F32 R144, R176.reuse, R146, R24 ;  /* 0x00000092b090723c */ /* 0x040ff00000001818 */
[C---:B-1----:R-:W-:Y:S08]  /*a000*/  HMMA.16816.F32 R140, R176.reuse, R136, R28 ;  /* 0x00000088b08c723c */ /* 0x042ff0000000181c */
[C---:B------:R-:W-:Y:S08]  /*a010*/  HMMA.16816.F32 R136, R176.reuse, R138, R32 ;  /* 0x0000008ab088723c */ /* 0x040ff00000001820 */
[C---:B---3--:R-:W-:Y:S08]  /*a020*/  HMMA.16816.F32 R36, R176.reuse, R4, R36 ;  /* 0x00000004b024723c */ /* 0x048ff00000001824 */
[C---:B------:R-:W-:Y:S01]  /*a030*/  HMMA.16816.F32 R40, R176.reuse, R6, R40 ;  /* 0x00000006b028723c */ /* 0x040fe20000001828 */
[----:B------:R-:W1:Y:S07]  /*a040*/  LDSM.16.MT88.4 R4, [R249+0x5800] ;  /* 0x00580000f904783b */ /* 0x000e6e0000004200 */
[C---:B-----5:R-:W-:Y:S08]  /*a050*/  HMMA.16816.F32 R44, R176.reuse, R8, R44 ;  /* 0x00000008b02c723c */ /* 0x060ff0000000182c */
[C---:B------:R-:W-:Y:S01]  /*a060*/  HMMA.16816.F32 R48, R176.reuse, R10, R48 ;  /* 0x0000000ab030723c */ /* 0x040fe20000001830 */
[----:B------:R-:W3:Y:S07]  /*a070*/  LDSM.16.MT88.4 R8, [R250+0x5800] ;  /* 0x00580000fa08783b */ /* 0x000eee0000004200 */
[C---:B------:R-:W-:Y:S08]  /*a080*/  HMMA.16816.F32 R52, R176.reuse, R12, R52 ;  /* 0x0000000cb034723c */ /* 0x040ff00000001834 */
[C---:B------:R-:W-:Y:S01]  /*a090*/  HMMA.16816.F32 R56, R176.reuse, R14, R56 ;  /* 0x0000000eb038723c */ /* 0x040fe20000001838 */
[----:B------:R-:W4:Y:S07]  /*a0a0*/  LDSM.16.MT88.4 R12, [R251+0x5800] ;  /* 0x00580000fb0c783b */ /* 0x000f2e0000004200 */
[C---:B------:R-:W-:Y:S08]  /*a0b0*/  HMMA.16816.F32 R60, R176.reuse, R16, R60 ;  /* 0x00000010b03c723c */ /* 0x040ff0000000183c */
[C---:B------:R-:W-:Y:S01]  /*a0c0*/  HMMA.16816.F32 R64, R176.reuse, R18, R64 ;  /* 0x00000012b040723c */ /* 0x040fe20000001840 */
[----:B------:R-:W5:Y:S02]  /*a0d0*/  LDSM.16.MT88.4 R16, [R188+0x5800] ;  /* 0x00580000bc10783b */ /* 0x000f640000004200 */
[C---:B--2---:R-:W-:Y:S02]  /*a0e0*/  ISETP.GT.AND P0, PT, R186.reuse, R187, PT ;  /* 0x000000bbba00720c */ /* 0x044fe40003f04270 */
[----:B------:R-:W-:Y:S03]  /*a0f0*/  IADD3 R2, R186, -0x1, RZ ;  /* 0xffffffffba027810 */ /* 0x000fe60007ffe0ff */
[C---:B-1----:R-:W-:Y:S02]  /*a100*/  HMMA.16816.F32 R68, R176.reuse, R4, R68 ;  /* 0x00000004b044723c */ /* 0x042fe40000001844 */
[----:B------:R-:W-:Y:S04]  /*a110*/  STL [R1+0x60], R2 ;  /* 0x0000600201007387 */ /* 0x000fe80000100800 */
[----:B------:R1:W-:Y:S02]  /*a120*/  STL [R1+0x74], R0 ;  /* 0x0000740001007387 */ /* 0x0003e40000100800 */
[C---:B------:R-:W-:Y:S02]  /*a130*/  HMMA.16816.F32 R72, R176.reuse, R6, R72 ;  /* 0x00000006b048723c */ /* 0x040fe40000001848 */
[----:B------:R-:W2:Y:S06]  /*a140*/  LDSM.16.MT88.4 R4, [R249+0x7800] ;  /* 0x00780000f904783b */ /* 0x000eac0000004200 */
[C---:B---3--:R-:W-:Y:S08]  /*a150*/  HMMA.16816.F32 R76, R176.reuse, R8, R76 ;  /* 0x00000008b04c723c */ /* 0x048ff0000000184c */
[C---:B------:R-:W-:Y:S01]  /*a160*/  HMMA.16816.F32 R80, R176.reuse, R10, R80 ;  /* 0x0000000ab050723c */ /* 0x040fe20000001850 */
[----:B------:R-:W3:Y:S03]  /*a170*/  LDSM.16.MT88.4 R8, [R250+0x7800] ;  /* 0x00780000fa08783b */ /* 0x000ee60000004200 */
[----:B-1----:R-:W-:Y:S04]  /*a180*/  MOV R0, R2 ;  /* 0x0000000200007202 */ /* 0x002fe80000000f00 */
[C---:B----4-:R-:W-:Y:S01]  /*a190*/  HMMA.16816.F32 R84, R176.reuse, R12, R84 ;  /* 0x0000000cb054723c */ /* 0x050fe20000001854 */
[----:B------:R-:W-:Y:S07]  /*a1a0*/  STL [R1+0x10], R0 ;  /* 0x0000100001007387 */ /* 0x000fee0000100800 */
[C---:B------:R-:W-:Y:S01]  /*a1b0*/  HMMA.16816.F32 R88, R176.reuse, R14, R88 ;  /* 0x0000000eb058723c */ /* 0x040fe20000001858 */
[----:B------:R-:W1:Y:S07]  /*a1c0*/  LDSM.16.MT88.4 R12, [R251+0x7800] ;  /* 0x00780000fb0c783b */ /* 0x000e6e0000004200 */
[C---:B-----5:R-:W-:Y:S08]  /*a1d0*/  HMMA.16816.F32 R92, R176.reuse, R16, R92 ;  /* 0x00000010b05c723c */ /* 0x060ff0000000185c */
[C---:B------:R-:W-:Y:S01]  /*a1e0*/  HMMA.16816.F32 R96, R176.reuse, R18, R96 ;  /* 0x00000012b060723c */ /* 0x040fe20000001860 */
[----:B------:R-:W4:Y:S07]  /*a1f0*/  LDSM.16.MT88.4 R16, [R188+0x7800] ;  /* 0x00780000bc10783b */ /* 0x000f2e0000004200 */
[C---:B--2---:R-:W-:Y:S08]  /*a200*/  HMMA.16816.F32 R100, R176.reuse, R4, R100 ;  /* 0x00000004b064723c */ /* 0x044ff00000001864 */
[C---:B------:R-:W-:Y:S08]  /*a210*/  HMMA.16816.F32 R104, R176.reuse, R6, R104 ;  /* 0x00000006b068723c */ /* 0x040ff00000001868 */
[C---:B---3--:R-:W-:Y:S08]  /*a220*/  HMMA.16816.F32 R108, R176.reuse, R8, R108 ;  /* 0x00000008b06c723c */ /* 0x048ff0000000186c */
[C---:B------:R-:W-:Y:S08]  /*a230*/  HMMA.16816.F32 R112, R176.reuse, R10, R112 ;  /* 0x0000000ab070723c */ /* 0x040ff00000001870 */
[C---:B-1----:R-:W-:Y:S08]  /*a240*/  HMMA.16816.F32 R116, R176.reuse, R12, R116 ;  /* 0x0000000cb074723c */ /* 0x042ff00000001874 */
[C---:B------:R-:W-:Y:S08]  /*a250*/  HMMA.16816.F32 R120, R176.reuse, R14, R120 ;  /* 0x0000000eb078723c */ /* 0x040ff00000001878 */
[C---:B----4-:R-:W-:Y:S07]  /*a260*/  HMMA.16816.F32 R124, R176.reuse, R16, R124 ;  /* 0x00000010b07c723c */ /* 0x050fee000000187c */
[----:B------:R-:W-:Y:S01]  /*a270*/  MOV R16, R3 ;  /* 0x0000000300107202 */ /* 0x000fe20000000f00 */
[----:B------:R-:W-:Y:S01]  /*a280*/  HMMA.16816.F32 R128, R176, R18, R128 ;  /* 0x00000012b080723c */ /* 0x000fe20000001880 */
[----:B------:R-:W-:-:S07]  /*a290*/  @P0 BRA `(.L_x_534) ;  /* 0xffffbae000000947 */ /* 0x000fce000383ffff */
.L_x_523:
[----:B-1----:R-:W2:Y:S02]  /*a2a0*/  LDL R0, [R1+0x60] ;  /* 0x0000600001007983 */ /* 0x002ea40000100800 */
[----:B--2---:R-:W-:-:S13]  /*a2b0*/  ISETP.GE.AND P0, PT, R0, RZ, PT ;  /* 0x000000ff0000720c */ /* 0x004fda0003f06270 */
[----:B------:R-:W-:Y:S05]  /*a2c0*/  @!P0 BRA `(.L_x_535) ;  /* 0x0000402000008947 */ /* 0x000fea0003800000 */
[----:B------:R-:W-:Y:S02]  /*a2d0*/  MOV R134, R16 ;  /* 0x0000001000867202 */ /* 0x000fe40000000f00 */
[----:B------:R-:W-:Y:S02]  /*a2e0*/  MOV R133, R132 ;  /* 0x0000008400857202 */ /* 0x000fe40000000f00 */
.L_x_542:
[----:B------:R-:W2:Y:S01]  /*a2f0*/  LDL R8, [R1+0x5c] ;  /* 0x00005c0001087983 */ /* 0x000ea20000100800 */
[----:B------:R-:W-:Y:S04]  /*a300*/  DEPBAR.LE SB0, 0x0 ;  /* 0x000080000000791a */ /* 0x000fe80000000000 */
[----:B------:R-:W3:Y:S01]  /*a310*/  LDL R12, [R1+0x58] ;  /* 0x00005800010c7983 */ /* 0x000ee20000100800 */
[C---:B------:R-:W-:Y:S01]  /*a320*/  IADD3 R20, R135.reuse, 0x6000, RZ ;  /* 0x0000600087147810 */ /* 0x040fe20007ffe0ff */
[----:B------:R-:W-:Y:S01]  /*a330*/  WARPSYNC 0xffffffff ;  /* 0xffffffff00007948 */ /* 0x000fe20003800000 */
[C---:B------:R-:W-:Y:S01]  /*a340*/  IADD3 R21, R135.reuse, 0x5000, RZ ;  /* 0x0000500087157810 */ /* 0x040fe20007ffe0ff */
[----:B------:R-:W4:Y:S01]  /*a350*/  LDL.64 R6, [R1+0xa0] ;  /* 0x0000a00001067983 */ /* 0x000f220000100a00 */
[C---:B------:R-:W-:Y:S02]  /*a360*/  IADD3 R249, R135.reuse, 0x3800, RZ ;  /* 0x0000380087f97810 */ /* 0x040fe40007ffe0ff */
[C---:B------:R-:W-:Y:S01]  /*a370*/  IADD3 R248, R135.reuse, 0x3000, RZ ;  /* 0x0000300087f87810 */ /* 0x040fe20007ffe0ff */
[----:B------:R-:W5:Y:S01]  /*a380*/  LDL R5, [R1+0xac] ;  /* 0x0000ac0001057983 */ /* 0x000f620000100800 */
[----:B------:R-:W-:Y:S03]  /*a390*/  IADD3 R132, R135, 0x2800, RZ ;  /* 0x0000280087847810 */ /* 0x000fe60007ffe0ff */
[----:B------:R-:W5:Y:S04]  /*a3a0*/  LDL R15, [R1+0xe8] ;  /* 0x0000e800010f7983 */ /* 0x000f680000100800 */
[----:B------:R-:W5:Y:S04]  /*a3b0*/  LDL R14, [R1+0x70] ;  /* 0x00007000010e7983 */ /* 0x000f680000100800 */
[----:B------:R-:W5:Y:S04]  /*a3c0*/  LDL R13, [R1+0xec] ;  /* 0x0000ec00010d7983 */ /* 0x000f680000100800 */
[----:B------:R-:W-:Y:S06]  /*a3d0*/  BAR.SYNC.DEFER_BLOCKING 0x0 ;  /* 0x0000000000007b1d */ /* 0x000fec0000010000 */
[----:B------:R-:W1:Y:S04]  /*a3e0*/  LDSM.16.M88.4 R16, [R252+0x800] ;  /* 0x00080000fc10783b */ /* 0x000e680000000200 */
[----:B------:R-:W1:Y:S04]  /*a3f0*/  LDSM.16.M88.4 R24, [R252+0x1000] ;  /* 0x00100000fc18783b */ /* 0x000e680000000200 */
[----:B------:R-:W1:Y:S04]  /*a400*/  LDSM.16.M88.4 R32, [R252+0x1800] ;  /* 0x00180000fc20783b */ /* 0x000e680000000200 */
[----:B------:R-:W1:Y:S04]  /*a410*/  LDSM.16.M88.4 R176, [R135] ;  /* 0x0000000087b0783b */ /* 0x000e680000000200 */
[----:B------:R-:W1:Y:S04]  /*a420*/  LDSM.16.M88.4 R180, [R135+0x800] ;  /* 0x0008000087b4783b */ /* 0x000e680000000200 */
[----:B------:R-:W1:Y:S04]  /*a430*/  LDSM.16.M88.4 R184, [R135+0x1000] ;  /* 0x0010000087b8783b */ /* 0x000e680000000200 */
[----:B------:R-:W1:Y:S04]  /*a440*/  LDSM.16.M88.4 R188, [R135+0x1800] ;  /* 0x0018000087bc783b */ /* 0x000e680000000200 */
[----:B----4-:R-:W4:Y:S01]  /*a450*/  LDL R7, [R1+0x68] ;  /* 0x0000680001077983 */ /* 0x010f220000100800 */
[----:B--2---:R-:W-:Y:S01]  /*a460*/  SHF.R.S32.HI R0, RZ, 0x1f, R8 ;  /* 0x0000001fff007819 */ /* 0x004fe20000011408 */
[----:B------:R-:W-:Y:S01]  /*a470*/  IMAD.WIDE.U32 R2, R8, c[0x0][0x208], RZ ;  /* 0x0000820008027a25 */ /* 0x000fe200078e00ff */
[----:B---3--:R-:W-:Y:S03]  /*a480*/  SHF.R.S32.HI R4, RZ, 0x1f, R12 ;  /* 0x0000001fff047819 */ /* 0x008fe6000001140c */
[----:B------:R-:W-:Y:S02]  /*a490*/  IMAD R0, R0, c[0x0][0x208], RZ ;  /* 0x0000820000007a24 */ /* 0x000fe400078e02ff */
[----:B------:R-:W-:Y:S02]  /*a4a0*/  IMAD R4, R4, c[0x0][0x218], RZ ;  /* 0x0000860004047a24 */ /* 0x000fe400078e02ff */
[----:B------:R-:W-:Y:S02]  /*a4b0*/  IMAD R0, R8, c[0x0][0x20c], R0 ;  /* 0x0000830008007a24 */ /* 0x000fe400078e0200 */
[----:B------:R-:W2:Y:S01]  /*a4c0*/  LDSM.16.M88.4 R8, [R252] ;  /* 0x00000000fc08783b */ /* 0x000ea20000000200 */
[----:B------:R-:W-:Y:S01]  /*a4d0*/  IMAD R4, R12, c[0x0][0x21c], R4 ;  /* 0x000087000c047a24 */ /* 0x000fe200078e0204 */
[C---:B-----5:R-:W-:Y:S01]  /*a4e0*/  SHF.L.U64.HI R29, R14.reuse, 0x1, R15 ;  /* 0x000000010e1d7819 */ /* 0x060fe2000001020f */
[----:B------:R-:W-:Y:S02]  /*a4f0*/  IMAD.IADD R3, R3, 0x1, R0 ;  /* 0x0000000103037824 */ /* 0x000fe400078e0200 */
[----:B------:R-:W-:Y:S02]  /*a500*/  IMAD.SHL.U32 R251, R14, 0x2, RZ ;  /* 0x000000020efb7824 */ /* 0x000fe400078e00ff */
[----:B------:R-:W-:Y:S05]  /*a510*/  IMAD.WIDE.U32 R2, R12, c[0x0][0x218], R2 ;  /* 0x000086000c027a25 */ /* 0x000fea00078e0002 */
[----:B------:R-:W-:Y:S02]  /*a520*/  IADD3 R0, P0, R6, R2, RZ ;  /* 0x0000000206007210 */ /* 0x000fe40007f1e0ff */
[----:B------:R-:W-:Y:S02]  /*a530*/  IADD3 R2, R135, 0x7000, RZ ;  /* 0x0000700087027810 */ /* 0x000fe40007ffe0ff */
[----:B------:R-:W-:Y:S02]  /*a540*/  IADD3.X R4, R5, R3, R4, P0, !PT ;  /* 0x0000000305047210 */ /* 0x000fe400007fe404 */
[C---:B------:R-:W-:Y:S04]  /*a550*/  LEA R12, P0, R0.reuse, c[0x0][0x1f8], 0x1 ;  /* 0x00007e00000c7a11 */ /* 0x040fe800078008ff */
[----:B------:R-:W-:Y:S02]  /*a560*/  LEA.HI.X R4, R0, c[0x0][0x1fc], R4, 0x1, P0 ;  /* 0x00007f0000047a11 */ /* 0x000fe400000f0c04 */
[C---:B------:R-:W-:Y:S05]  /*a570*/  IADD3 R0, R135.reuse, 0x7800, RZ ;  /* 0x0000780087007810 */ /* 0x040fea0007ffe0ff */
[----:B------:R3:W-:Y:S04]  /*a580*/  STL [R1+0x1c], R0 ;  /* 0x00001c0001007387 */ /* 0x0007e80000100800 */
[----:B------:R-:W5:Y:S04]  /*a590*/  LDL R6, [R1+0xf0] ;  /* 0x0000f00001067983 */ /* 0x000f680000100800 */
[----:B------:R1:W-:Y:S04]  /*a5a0*/  STL [R1+0x18], R2 ;  /* 0x0000180201007387 */ /* 0x0003e80000100800 */
[----:B------:R-:W5:Y:S04]  /*a5b0*/  LDL R5, [R1+0x6c] ;  /* 0x00006c0001057983 */ /* 0x000f680000100800 */
[----:B------:R-:W2:Y:S01]  /*a5c0*/  LDL R3, [R1+0xf4] ;  /* 0x0000f40001037983 */ /* 0x000ea20000100800 */
[C---:B---3--:R-:W-:Y:S05]  /*a5d0*/  IADD3 R0, R135.reuse, 0x6800, RZ ;  /* 0x0000680087007810 */ /* 0x048fea0007ffe0ff */
[----:B------:R3:W-:Y:S04]  /*a5e0*/  STL [R1+0x14], R0 ;  /* 0x0000140001007387 */ /* 0x0007e80000100800 */
[----:B-1----:R-:W2:Y:S04]  /*a5f0*/  LDL R2, [R1+0x54] ;  /* 0x0000540001027983 */ /* 0x002ea80000100800 */
[----:B------:R1:W-:Y:S01]  /*a600*/  STL [R1+0x10], R20 ;  /* 0x0000101401007387 */ /* 0x0003e20000100800 */
[C---:B---3--:R-:W-:Y:S05]  /*a610*/  IADD3 R0, R135.reuse, 0x5800, RZ ;  /* 0x0000580087007810 */ /* 0x048fea0007ffe0ff */
[----:B------:R3:W-:Y:S01]  /*a620*/  STL [R1+0xc], R0 ;  /* 0x00000c0001007387 */ /* 0x0007e20000100800 */
[C---:B-1----:R-:W-:Y:S03]  /*a630*/  IADD3 R20, R135.reuse, 0x4800, RZ ;  /* 0x0000480087147810 */ /* 0x042fe60007ffe0ff */
[----:B------:R-:W-:Y:S04]  /*a640*/  STL [R1+0x8], R21 ;  /* 0x0000081501007387 */ /* 0x000fe80000100800 */
[----:B------:R-:W-:Y:S01]  /*a650*/  STL [R1+0x4], R20 ;  /* 0x0000041401007387 */ /* 0x000fe20000100800 */
[C---:B---3--:R-:W-:Y:S05]  /*a660*/  IADD3 R0, R135.reuse, 0x4000, RZ ;  /* 0x0000400087007810 */ /* 0x048fea0007ffe0ff */
[----:B------:R1:W-:Y:S02]  /*a670*/  STL [R1], R0 ;  /* 0x0000000001007387 */ /* 0x0003e40000100800 */
[----:B-1----:R-:W-:Y:S02]  /*a680*/  IADD3 R0, R135, 0x2000, RZ ;  /* 0x0000200087007810 */ /* 0x002fe40007ffe0ff */
[C---:B----4-:R-:W-:Y:S01]  /*a690*/  SHF.L.U64.HI R28, R7.reuse, 0x1, R13 ;  /* 0x00000001071c7819 */ /* 0x050fe2000001020d */
[----:B------:R-:W-:Y:S01]  /*a6a0*/  IMAD.SHL.U32 R250, R7, 0x2, RZ ;  /* 0x0000000207fa7824 */ /* 0x000fe200078e00ff */
[C---:B-----5:R-:W-:Y:S01]  /*a6b0*/  SHF.L.U64.HI R23, R5.reuse, 0x1, R6 ;  /* 0x0000000105177819 */ /* 0x060fe20000010206 */
[----:B------:R-:W-:Y:S01]  /*a6c0*/  IMAD.SHL.U32 R31, R5, 0x2, RZ ;  /* 0x00000002051f7824 */ /* 0x000fe200078e00ff */
[C---:B--2---:R-:W-:Y:S01]  /*a6d0*/  SHF.L.U64.HI R20, R2.reuse, 0x1, R3 ;  /* 0x0000000102147819 */ /* 0x044fe20000010203 */
[----:B------:R-:W-:Y:S01]  /*a6e0*/  IMAD.SHL.U32 R30, R2, 0x2, RZ ;  /* 0x00000002021e7824 */ /* 0x000fe200078e00ff */
[----:B------:R-:W-:-:S05]  /*a6f0*/  BRA.DIV ~URZ, `(.L_x_536) ;  /* 0x000082427f007947 */ /* 0x000fca000b800000 */
[----:B------:R1:W2:Y:S02]  /*a700*/  SHFL.IDX PT, R2, R4, RZ, 0x181f ;  /* 0x00181fff04027589 */ /* 0x0002a400000e0000 */
.L_x_585:
[----:B------:R-:W3:Y:S01]  /*a710*/  LDL R6, [R1+0x54] ;  /* 0x0000540001067983 */ /* 0x000ee20000100800 */
[----:B------:R-:W-:Y:S04]  /*a720*/  BSSY B0, `(.L_x_537) ;  /* 0x00001b4000007945 */ /* 0x000fe80003800000 */
[----:B------:R-:W4:Y:S05]  /*a730*/  LDL R3, [R1+0x6c] ;  /* 0x00006c0001037983 */ /* 0x000f2a0000100800 */
[----:B--2---:R-:W2:Y:S05]  /*a740*/  LDL R13, [R1+0x68] ;  /* 0x00006800010d7983 */ /* 0x004eaa0000100800 */
[----:B------:R-:W2:Y:S05]  /*a750*/  LDL R21, [R1+0x70] ;  /* 0x0000700001157983 */ /* 0x000eaa0000100800 */
[----:B------:R1:W-:Y:S05]  /*a760*/  STL.64 [R1+0x128], R46 ;  /* 0x0001282e01007387 */ /* 0x0003ea0000100a00 */
[----:B------:R-:W3:Y:S05]  /*a770*/  SHFL.IDX PT, R5, R12, RZ, 0x181f ;  /* 0x00181fff0c057589 */ /* 0x000eea00000e0000 */
[----:B-1----:R-:W-:Y:S05]  /*a780*/  SHFL.IDX PT, R4, R4, 0x1, 0x181f ;  /* 0x00381f0004047f89 */ /* 0x002fea00000e0000 */
[----:B------:R-:W2:Y:S05]  /*a790*/  LDL R47, [R1+0x4c] ;  /* 0x00004c00012f7983 */ /* 0x000eaa0000100800 */
[----:B------:R-:W-:Y:S05]  /*a7a0*/  STL.64 [R1+0x120], R44 ;  /* 0x0001202c01007387 */ /* 0x000fea0000100a00 */
[----:B------:R-:W-:Y:S05]  /*a7b0*/  STL [R1+0x118], R37 ;  /* 0x0001182501007387 */ /* 0x000fea0000100800 */
[----:B------:R-:W-:Y:S05]  /*a7c0*/  STL.64 [R1+0x110], R42 ;  /* 0x0001102a01007387 */ /* 0x000fea0000100a00 */
[----:B------:R-:W-:Y:S05]  /*a7d0*/  STL.64 [R1+0x108], R40 ;  /* 0x0001082801007387 */ /* 0x000fea0000100a00 */
[----:B------:R1:W-:Y:S01]  /*a7e0*/  STL [R1+0x100], R36 ;  /* 0x0001002401007387 */ /* 0x0003e20000100800 */
[----:B---3--:R-:W-:Y:S02]  /*a7f0*/  ISETP.GE.AND P1, PT, R6, c[0x0][0x1d4], PT ;  /* 0x0000750006007a0c */ /* 0x008fe40003f26270 */
[----:B------:R-:W-:Y:S02]  /*a800*/  IADD3 R6, P0, R5, R30, RZ ;  /* 0x0000001e05067210 */ /* 0x000fe40007f1e0ff */
[----:B-1----:R-:W-:Y:S02]  /*a810*/  SEL R36, RZ, 0x10, P1 ;  /* 0x00000010ff247807 */ /* 0x002fe40000800000 */
[----:B----4-:R-:W-:Y:S01]  /*a820*/  ISETP.GE.AND P5, PT, R3, c[0x0][0x1d4], PT ;  /* 0x0000750003007a0c */ /* 0x010fe20003fa6270 */
[C---:B------:R-:W-:Y:S01]  /*a830*/  IMAD.X R7, R2.reuse, 0x1, R20, P0 ;  /* 0x0000000102077824 */ /* 0x040fe200000e0614 */
[----:B------:R1:W3:Y:S01]  /*a840*/  SHFL.IDX PT, R3, R12, 0x1, 0x181f ;  /* 0x00381f000c037f89 */ /* 0x0002e200000e0000 */
[----:B------:R-:W-:Y:S02]  /*a850*/  IADD3 R14, P0, R5, R31, RZ ;  /* 0x0000001f050e7210 */ /* 0x000fe40007f1e0ff */
[----:B--2---:R-:W-:Y:S02]  /*a860*/  ISETP.GE.AND P4, PT, R13, c[0x0][0x1d4], PT ;  /* 0x000075000d007a0c */ /* 0x004fe40003f86270 */
[----:B------:R2:W-:Y:S01]  /*a870*/  STL [R1+0x50], R36 ;  /* 0x0000502401007387 */ /* 0x0005e20000100800 */
[C---:B------:R-:W-:Y:S01]  /*a880*/  IMAD.X R15, R2.reuse, 0x1, R23, P0 ;  /* 0x00000001020f7824 */ /* 0x040fe200000e0617 */
[----:B------:R-:W-:Y:S02]  /*a890*/  ISETP.GE.AND P3, PT, R21, c[0x0][0x1d4], PT ;  /* 0x0000750015007a0c */ /* 0x000fe40003f66270 */
[----:B------:R-:W-:Y:S01]  /*a8a0*/  SEL R21, RZ, 0x10, P4 ;  /* 0x00000010ff157807 */ /* 0x000fe20002000000 */
[----:B------:R-:W4:Y:S05]  /*a8b0*/  LDL R37, [R1+0x24] ;  /* 0x0000240001257983 */ /* 0x000f2a0000100800 */
[----:B------:R-:W4:Y:S05]  /*a8c0*/  LDL.LU R41, [R1] ;  /* 0x0000000001297983 */ /* 0x000f2a0000300800 */
[----:B------:R-:W4:Y:S01]  /*a8d0*/  LDL.LU R40, [R1+0x4] ;  /* 0x0000040001287983 */ /* 0x000f220000300800 */
[C---:B-1----:R-:W-:Y:S04]  /*a8e0*/  IADD3 R12, P0, R5.reuse, R250, RZ ;  /* 0x000000fa050c7210 */ /* 0x042fe80007f1e0ff */
[C---:B------:R-:W-:Y:S01]  /*a8f0*/  IADD3.X R13, R2.reuse, R28, RZ, P0, !PT ;  /* 0x0000001c020d7210 */ /* 0x040fe200007fe4ff */
[----:B------:R1:W-:Y:S05]  /*a900*/  LDGSTS.E.BYPASS.LTC128B.128 [R47+0x100], [R6.64], !P1 ;  /* 0x00100000062f7fae */ /* 0x0003ea000c901d46 */
[----:B------:R2:W-:Y:S05]  /*a910*/  LDGSTS.E.BYPASS.LTC128B.128 [R47+0x2100], [R14.64], !P5 ;  /* 0x021000000e2f7fae */ /* 0x0005ea000e901d46 */
[----:B------:R2:W-:Y:S01]  /*a920*/  LDGSTS.E.BYPASS.LTC128B.128 [R47+0x4100], [R12.64], !P4 ;  /* 0x041000000c2f7fae */ /* 0x0005e2000e101d46 */
[----:B-1----:R-:W-:Y:S05]  /*a930*/  IADD3 R6, P0, R5, R251, RZ ;  /* 0x000000fb05067210 */ /* 0x002fea0007f1e0ff */
[----:B------:R-:W-:Y:S01]  /*a940*/  IMAD.X R7, R2, 0x1, R29, P0 ;  /* 0x0000000102077824 */ /* 0x000fe200000e061d */
[----:B------:R-:W-:Y:S02]  /*a950*/  SEL R2, RZ, 0x10, P5 ;  /* 0x00000010ff027807 */ /* 0x000fe40002800000 */
[----:B--2---:R-:W-:Y:S02]  /*a960*/  IADD3 R12, -R36, 0x10, RZ ;  /* 0x00000010240c7810 */ /* 0x004fe40007ffe1ff */
[----:B------:R1:W-:Y:S01]  /*a970*/  LDGSTS.E.BYPASS.LTC128B.128 [R47+0x6100], [R6.64], !P3 ;  /* 0x06100000062f7fae */ /* 0x0003e2000d901d46 */
[----:B------:R-:W-:Y:S02]  /*a980*/  IADD3 R22, -R2, 0x10, RZ ;  /* 0x0000001002167810 */ /* 0x000fe40007ffe1ff */
[----:B------:R-:W-:Y:S02]  /*a990*/  LOP3.LUT R12, R12, 0xf, RZ, 0xc0, !PT ;  /* 0x0000000f0c0c7812 */ /* 0x000fe400078ec0ff */
[----:B------:R-:W-:Y:S02]  /*a9a0*/  LOP3.LUT R22, R22, 0xf, RZ, 0xc0, !PT ;  /* 0x0000000f16167812 */ /* 0x000fe400078ec0ff */
[-C--:B---3--:R-:W-:Y:S02]  /*a9b0*/  IADD3 R12, P1, P0, R12, R3.reuse, R30 ;  /* 0x000000030c0c7210 */ /* 0x088fe4000783e01e */
[----:B------:R-:W-:Y:S02]  /*a9c0*/  IADD3 R30, -R21, 0x10, RZ ;  /* 0x00000010151e7810 */ /* 0x000fe40007ffe1ff */
[-C--:B------:R-:W-:Y:S02]  /*a9d0*/  IADD3.X R13, RZ, R4.reuse, R20, P1, P0 ;  /* 0x00000004ff0d7210 */ /* 0x080fe40000fe0414 */
[----:B------:R-:W-:Y:S02]  /*a9e0*/  SEL R20, RZ, 0x10, P3 ;  /* 0x00000010ff147807 */ /* 0x000fe40001800000 */
[-C--:B------:R-:W-:Y:S02]  /*a9f0*/  IADD3 R22, P1, P0, R22, R3.reuse, R31 ;  /* 0x0000000316167210 */ /* 0x080fe4000783e01f */
[----:B------:R-:W-:Y:S02]  /*aa00*/  LOP3.LUT R30, R30, 0xf, RZ, 0xc0, !PT ;  /* 0x0000000f1e1e7812 */ /* 0x000fe400078ec0ff */
[----:B------:R-:W-:Y:S02]  /*aa10*/  IADD3 R5, -R20, 0x10, RZ ;  /* 0x0000001014057810 */ /* 0x000fe40007ffe1ff */
[-C--:B------:R-:W-:Y:S02]  /*aa20*/  IADD3.X R23, RZ, R4.reuse, R23, P1, P0 ;  /* 0x00000004ff177210 */ /* 0x080fe40000fe0417 */
[-C--:B------:R-:W-:Y:S02]  /*aa30*/  IADD3 R30, P1, P0, R30, R3.reuse, R250 ;  /* 0x000000031e1e7210 */ /* 0x080fe4000783e0fa */
[----:B------:R-:W-:Y:S02]  /*aa40*/  LOP3.LUT R5, R5, 0xf, RZ, 0xc0, !PT ;  /* 0x0000000f05057812 */ /* 0x000fe400078ec0ff */
[-C--:B------:R-:W-:Y:S02]  /*aa50*/  IADD3.X R31, RZ, R4.reuse, R28, P1, P0 ;  /* 0x00000004ff1f7210 */ /* 0x080fe40000fe041c */
[----:B------:R-:W-:Y:S02]  /*aa60*/  IADD3 R28, P1, P0, R5, R3, R251 ;  /* 0x00000003051c7210 */ /* 0x000fe4000783e0fb */
[----:B------:R-:W-:Y:S02]  /*aa70*/  ISETP.NE.U32.AND P2, PT, R2, RZ, PT ;  /* 0x000000ff0200720c */ /* 0x000fe40003f45070 */
[----:B------:R-:W-:Y:S02]  /*aa80*/  IADD3.X R29, RZ, R4, R29, P1, P0 ;  /* 0x00000004ff1d7210 */ /* 0x000fe40000fe041d */
[C---:B-1----:R-:W-:Y:S03]  /*aa90*/  HMMA.16816.F32 R4, R168.reuse, R8, RZ ;  /* 0x00000008a804723c */ /* 0x042fe600000018ff */
[----:B------:R-:W-:Y:S02]  /*aaa0*/  ISETP.NE.U32.AND P0, PT, R36, RZ, PT ;  /* 0x000000ff2400720c */ /* 0x000fe40003f05070 */
[----:B------:R-:W2:Y:S01]  /*aab0*/  LDL.LU R36, [R1+0x8] ;  /* 0x0000080001247983 */ /* 0x000ea20000300800 */
[----:B------:R-:W-:Y:S02]  /*aac0*/  ISETP.NE.U32.AND P1, PT, R21, RZ, PT ;  /* 0x000000ff1500720c */ /* 0x000fe40003f25070 */
[C---:B------:R-:W-:Y:S02]  /*aad0*/  HMMA.16816.F32 R8, R168.reuse, R10, RZ ;  /* 0x0000000aa808723c */ /* 0x040fe400000018ff */
[----:B------:R-:W3:Y:S05]  /*aae0*/  LDL.LU R3, [R1+0xc] ;  /* 0x00000c0001037983 */ /* 0x000eea0000300800 */
[----:B------:R-:W2:Y:S05]  /*aaf0*/  LDL R2, [R1+0x20] ;  /* 0x0000200001027983 */ /* 0x000eaa0000100800 */
[----:B------:R1:W-:Y:S01]  /*ab00*/  LDGSTS.E.BYPASS.LTC128B.128.ZFILL [R47+0x1100], [R12.64], P0 ;  /* 0x011000000c2f7fae */ /* 0x0003e20008141d46 */
[----:B------:R-:W-:Y:S04]  /*ab10*/  ISETP.NE.U32.AND P0, PT, R20, RZ, PT ;  /* 0x000000ff1400720c */ /* 0x000fe80003f05070 */
[----:B------:R1:W-:Y:S05]  /*ab20*/  LDGSTS.E.BYPASS.LTC128B.128.ZFILL [R47+0x3100], [R22.64], P2 ;  /* 0x03100000162f7fae */ /* 0x0003ea0009141d46 */
[----:B------:R-:W3:Y:S05]  /*ab30*/  LDL.LU R44, [R1+0x10] ;  /* 0x00001000012c7983 */ /* 0x000eea0000300800 */
[----:B------:R1:W-:Y:S05]  /*ab40*/  LDGSTS.E.BYPASS.LTC128B.128.ZFILL [R47+0x5100], [R30.64], P1 ;  /* 0x051000001e2f7fae */ /* 0x0003ea0008941d46 */
[----:B------:R1:W-:Y:S05]  /*ab50*/  LDGSTS.E.BYPASS.LTC128B.128.ZFILL [R47+0x7100], [R28.64], P0 ;  /* 0x071000001c2f7fae */ /* 0x0003ea0008141d46 */
[----:B------:R-:W0:Y:S01]  /*ab60*/  LDGDEPBAR ;  /* 0x00000000000079af */ /* 0x000e220000000000 */
[C---:B-1----:R-:W-:Y:S08]  /*ab70*/  HMMA.16816.F32 R12, R168.reuse, R16, RZ ;  /* 0x00000010a80c723c */ /* 0x042ff000000018ff */
        /* <DEDUP_REMOVED lines=13> */
[----:B----4-:R-:W1:Y:S05]  /*ac50*/  LDSM.16.M88.4 R176, [R37] ;  /* 0x0000000025b0783b */ /* 0x010e6a0000000200 */
[----:B------:R-:W4:Y:S05]  /*ac60*/  LDSM.16.M88.4 R180, [R37+0x800] ;  /* 0x0008000025b4783b */ /* 0x000f2a0000000200 */
[----:B------:R-:W4:Y:S05]  /*ac70*/  LDSM.16.M88.4 R184, [R37+0x1000] ;  /* 0x0010000025b8783b */ /* 0x000f2a0000000200 */
[----:B------:R-:W4:Y:S01]  /*ac80*/  LDSM.16.M88.4 R188, [R37+0x1800] ;  /* 0x0018000025bc783b */ /* 0x000f220000000200 */
[C---:B-1----:R-:W-:Y:S08]  /*ac90*/  HMMA.16816.F32 R4, R192.reuse, R176, R4 ;  /* 0x000000b0c004723c */ /* 0x042ff00000001804 */
[C---:B------:R-:W-:Y:S08]  /*aca0*/  HMMA.16816.F32 R8, R192.reuse, R178, R8 ;  /* 0x000000b2c008723c */ /* 0x040ff00000001808 */
[C---:B----4-:R-:W-:Y:S08]  /*acb0*/  HMMA.16816.F32 R12, R192.reuse, R180, R12 ;  /* 0x000000b4c00c723c */ /* 0x050ff0000000180c */
[C---:B------:R-:W-:Y:S08]  /*acc0*/  HMMA.16816.F32 R16, R192.reuse, R182, R16 ;  /* 0x000000b6c010723c */ /* 0x040ff00000001810 */
[C---:B------:R-:W-:Y:S08]  /*acd0*/  HMMA.16816.F32 R20, R192.reuse, R184, R20 ;  /* 0x000000b8c014723c */ /* 0x040ff00000001814 */
[C---:B------:R-:W-:Y:S08]  /*ace0*/  HMMA.16816.F32 R24, R192.reuse, R186, R24 ;  /* 0x000000bac018723c */ /* 0x040ff00000001818 */
[C---:B------:R-:W-:Y:S08]  /*acf0*/  HMMA.16816.F32 R28, R192.reuse, R188, R28 ;  /* 0x000000bcc01c723c */ /* 0x040ff0000000181c */
[----:B------:R-:W-:Y:S01]  /*ad00*/  HMMA.16816.F32 R32, R192, R190, R32 ;  /* 0x000000bec020723c */ /* 0x000fe20000001820 */
[----:B------:R-:W-:Y:S05]  /*ad10*/  LDSM.16.M88.4 R188, [R252+0x2000] ;  /* 0x00200000fcbc783b */ /* 0x000fea0000000200 */
[----:B--2---:R-:W1:Y:S05]  /*ad20*/  LDSM.16.M88.4 R176, [R2+-0x6000] ;  /* 0xffa0000002b0783b */ /* 0x004e6a0000000200 */
[----:B------:R-:W2:Y:S05]  /*ad30*/  LDSM.16.M88.4 R180, [R2+-0x5800] ;  /* 0xffa8000002b4783b */ /* 0x000eaa0000000200 */
[----:B------:R-:W4:Y:S01]  /*ad40*/  LDSM.16.M88.4 R184, [R2+-0x5000] ;  /* 0xffb0000002b8783b */ /* 0x000f220000000200 */
[C---:B-1----:R-:W-:Y:S08]  /*ad50*/  HMMA.16816.F32 R4, R196.reuse, R176, R4 ;  /* 0x000000b0c404723c */ /* 0x042ff00000001804 */
[C---:B------:R-:W-:Y:S01]  /*ad60*/  HMMA.16816.F32 R8, R196.reuse, R178, R8 ;  /* 0x000000b2c408723c */ /* 0x040fe20000001808 */
[----:B------:R-:W1:Y:S07]  /*ad70*/  LDSM.16.M88.4 R176, [R2+-0x4800] ;  /* 0xffb8000002b0783b */ /* 0x000e6e0000000200 */
[C---:B--2---:R-:W-:Y:S08]  /*ad80*/  HMMA.16816.F32 R12, R196.reuse, R180, R12 ;  /* 0x000000b4c40c723c */ /* 0x044ff0000000180c */
[C---:B------:R-:W-:Y:S01]  /*ad90*/  HMMA.16816.F32 R16, R196.reuse, R182, R16 ;  /* 0x000000b6c410723c */ /* 0x040fe20000001810 */
[----:B------:R-:W2:Y:S07]  /*ada0*/  LDSM.16.M88.4 R180, [R252+0x2800] ;  /* 0x00280000fcb4783b */ /* 0x000eae0000000200 */
[C---:B----4-:R-:W-:Y:S08]  /*adb0*/  HMMA.16816.F32 R20, R196.reuse, R184, R20 ;  /* 0x000000b8c414723c */ /* 0x050ff00000001814 */
[C---:B------:R-:W-:Y:S01]  /*adc0*/  HMMA.16816.F32 R24, R196.reuse, R186, R24 ;  /* 0x000000bac418723c */ /* 0x040fe20000001818 */
[----:B------:R-:W-:Y:S07]  /*add0*/  LDSM.16.M88.4 R184, [R252+0x3800] ;  /* 0x00380000fcb8783b */ /* 0x000fee0000000200 */
[C---:B-1----:R-:W-:Y:S08]  /*ade0*/  HMMA.16816.F32 R28, R196.reuse, R176, R28 ;  /* 0x000000b0c41c723c */ /* 0x042ff0000000181c */
[----:B------:R-:W-:Y:S01]  /*adf0*/  HMMA.16816.F32 R32, R196, R178, R32 ;  /* 0x000000b2c420723c */ /* 0x000fe20000001820 */
[----:B------:R-:W1:Y:S07]  /*ae00*/  LDSM.16.M88.4 R176, [R252+0x3000] ;  /* 0x00300000fcb0783b */ /* 0x000e6e0000000200 */
[C---:B------:R-:W-:Y:S08]  /*ae10*/  HMMA.16816.F32 R4, R200.reuse, R188, R4 ;  /* 0x000000bcc804723c */ /* 0x040ff00000001804 */
[C---:B------:R-:W-:Y:S01]  /*ae20*/  HMMA.16816.F32 R8, R200.reuse, R190, R8 ;  /* 0x000000bec808723c */ /* 0x040fe20000001808 */
[----:B------:R-:W4:Y:S07]  /*ae30*/  LDSM.16.M88.4 R188, [R0] ;  /* 0x0000000000bc783b */ /* 0x000f2e0000000200 */
[C---:B--2---:R-:W-:Y:S08]  /*ae40*/  HMMA.16816.F32 R12, R200.reuse, R180, R12 ;  /* 0x000000b4c80c723c */ /* 0x044ff0000000180c */
[C---:B------:R-:W-:Y:S01]  /*ae50*/  HMMA.16816.F32 R16, R200.reuse, R182, R16 ;  /* 0x000000b6c810723c */ /* 0x040fe20000001810 */
[----:B------:R-:W2:Y:S07]  /*ae60*/  LDSM.16.M88.4 R180, [R132] ;  /* 0x0000000084b4783b */ /* 0x000eae0000000200 */
[C---:B-1----:R-:W-:Y:S08]  /*ae70*/  HMMA.16816.F32 R20, R200.reuse, R176, R20 ;  /* 0x000000b0c814723c */ /* 0x042ff00000001814 */
[C---:B------:R-:W-:Y:S01]  /*ae80*/  HMMA.16816.F32 R24, R200.reuse, R178, R24 ;  /* 0x000000b2c818723c */ /* 0x040fe20000001818 */
[----:B------:R-:W1:Y:S05]  /*ae90*/  LDSM.16.M88.4 R176, [R248] ;  /* 0x00000000f8b0783b */ /* 0x000e6a0000000200 */
[----:B------:R-:W1:Y:S02]  /*aea0*/  LDSM.16.M88.4 R248, [R249] ;  /* 0x00000000f9f8783b */ /* 0x000e640000000200 */
[C---:B------:R-:W-:Y:S08]  /*aeb0*/  HMMA.16816.F32 R28, R200.reuse, R184, R28 ;  /* 0x000000b8c81c723c */ /* 0x040ff0000000181c */
[----:B------:R-:W-:Y:S01]  /*aec0*/  HMMA.16816.F32 R32, R200, R186, R32 ;  /* 0x000000bac820723c */ /* 0x000fe20000001820 */
[----:B------:R-:W3:Y:S07]  /*aed0*/  LDSM.16.M88.4 R184, [R37+0x2000] ;  /* 0x0020000025b8783b */ /* 0x000eee0000000200 */
[C---:B----4-:R-:W-:Y:S08]  /*aee0*/  HMMA.16816.F32 R4, R204.reuse, R188, R4 ;  /* 0x000000bccc04723c */ /* 0x050ff00000001804 */
[C---:B------:R-:W-:Y:S01]  /*aef0*/  HMMA.16816.F32 R8, R204.reuse, R190, R8 ;  /* 0x000000becc08723c */ /* 0x040fe20000001808 */
[----:B------:R-:W4:Y:S07]  /*af00*/  LDSM.16.M88.4 R188, [R37+0x2800] ;  /* 0x0028000025bc783b */ /* 0x000f2e0000000200 */
[C---:B--2---:R-:W-:Y:S08]  /*af10*/  HMMA.16816.F32 R12, R204.reuse, R180, R12 ;  /* 0x000000b4cc0c723c */ /* 0x044ff0000000180c */
[C---:B------:R-:W-:Y:S01]  /*af20*/  HMMA.16816.F32 R16, R204.reuse, R182, R16 ;  /* 0x000000b6cc10723c */ /* 0x040fe20000001810 */
[----:B------:R-:W-:Y:S07]  /*af30*/  LDSM.16.M88.4 R180, [R37+0x3800] ;  /* 0x0038000025b4783b */ /* 0x000fee0000000200 */
[C---:B-1----:R-:W-:Y:S08]  /*af40*/  HMMA.16816.F32 R20, R204.reuse, R176, R20 ;  /* 0x000000b0cc14723c */ /* 0x042ff00000001814 */
[C---:B------:R-:W-:Y:S01]  /*af50*/  HMMA.16816.F32 R24, R204.reuse, R178, R24 ;  /* 0x000000b2cc18723c */ /* 0x040fe20000001818 */
[----:B------:R-:W1:Y:S07]  /*af60*/  LDSM.16.M88.4 R176, [R37+0x3000] ;  /* 0x0030000025b0783b */ /* 0x000e6e0000000200 */
[C---:B------:R-:W-:Y:S08]  /*af70*/  HMMA.16816.F32 R28, R204.reuse, R248, R28 ;  /* 0x000000f8cc1c723c */ /* 0x040ff0000000181c */
[----:B------:R-:W-:Y:S01]  /*af80*/  HMMA.16816.F32 R32, R204, R250, R32 ;  /* 0x000000facc20723c */ /* 0x000fe20000001820 */
[----:B------:R-:W2:Y:S07]  /*af90*/  LDSM.16.M88.4 R248, [R2+-0x4000] ;  /* 0xffc0000002f8783b */ /* 0x000eae0000000200 */
[C---:B---3--:R-:W-:Y:S08]  /*afa0*/  HMMA.16816.F32 R4, R208.reuse, R184, R4 ;  /* 0x000000b8d004723c */ /* 0x048ff00000001804 */
[C---:B------:R-:W-:Y:S01]  /*afb0*/  HMMA.16816.F32 R8, R208.reuse, R186, R8 ;  /* 0x000000bad008723c */ /* 0x040fe20000001808 */
[----:B------:R-:W3:Y:S07]  /*afc0*/  LDSM.16.M88.4 R184, [R2+-0x3800] ;  /* 0xffc8000002b8783b */ /* 0x000eee0000000200 */
[C---:B----4-:R-:W-:Y:S08]  /*afd0*/  HMMA.16816.F32 R12, R208.reuse, R188, R12 ;  /* 0x000000bcd00c723c */ /* 0x050ff0000000180c */
[C---:B------:R-:W-:Y:S01]  /*afe0*/  HMMA.16816.F32 R16, R208.reuse, R190, R16 ;  /* 0x000000bed010723c */ /* 0x040fe20000001810 */
[----:B------:R-:W-:Y:S07]  /*aff0*/  LDSM.16.M88.4 R188, [R252+0x4000] ;  /* 0x00400000fcbc783b */ /* 0x000fee0000000200 */
[C---:B-1----:R-:W-:Y:S08]  /*b000*/  HMMA.16816.F32 R20, R208.reuse, R176, R20 ;  /* 0x000000b0d014723c */ /* 0x042ff00000001814 */
[C---:B------:R-:W-:Y:S01]  /*b010*/  HMMA.16816.F32 R24, R208.reuse, R178, R24 ;  /* 0x000000b2d018723c */ /* 0x040fe20000001818 */
[----:B------:R-:W1:Y:S07]  /*b020*/  LDSM.16.M88.4 R176, [R2+-0x3000] ;  /* 0xffd0000002b0783b */ /* 0x000e6e0000000200 */
[C---:B------:R-:W-:Y:S08]  /*b030*/  HMMA.16816.F32 R28, R208.reuse, R180, R28 ;  /* 0x000000b4d01c723c */ /* 0x040ff0000000181c */
[----:B------:R-:W-:Y:S01]  /*b040*/  HMMA.16816.F32 R32, R208, R182, R32 ;  /* 0x000000b6d020723c */ /* 0x000fe20000001820 */
[----:B------:R-:W4:Y:S07]  /*b050*/  LDSM.16.M88.4 R180, [R2+-0x2800] ;  /* 0xffd8000002b4783b */ /* 0x000f2e0000000200 */
[C---:B--2---:R-:W-:Y:S08]  /*b060*/  HMMA.16816.F32 R4, R212.reuse, R248, R4 ;  /* 0x000000f8d404723c */ /* 0x044ff00000001804 */
[C---:B------:R-:W-:Y:S01]  /*b070*/  HMMA.16816.F32 R8, R212.reuse, R250, R8 ;  /* 0x000000fad408723c */ /* 0x040fe20000001808 */
[----:B------:R-:W2:Y:S07]  /*b080*/  LDSM.16.M88.4 R248, [R252+0x4800] ;  /* 0x00480000fcf8783b */ /* 0x000eae0000000200 */
[C---:B---3--:R-:W-:Y:S08]  /*b090*/  HMMA.16816.F32 R12, R212.reuse, R184, R12 ;  /* 0x000000b8d40c723c */ /* 0x048ff0000000180c */
[C---:B------:R-:W-:Y:S01]  /*b0a0*/  HMMA.16816.F32 R16, R212.reuse, R186, R16 ;  /* 0x000000bad410723c */ /* 0x040fe20000001810 */
[----:B------:R-:W-:Y:S07]  /*b0b0*/  LDSM.16.M88.4 R184, [R41] ;  /* 0x0000000029b8783b */ /* 0x000fee0000000200 */
[C---:B-1----:R-:W-:Y:S08]  /*b0c0*/  HMMA.16816.F32 R20, R212.reuse, R176, R20 ;  /* 0x000000b0d414723c */ /* 0x042ff00000001814 */
[C---:B------:R-:W-:Y:S01]  /*b0d0*/  HMMA.16816.F32 R24, R212.reuse, R178, R24 ;  /* 0x000000b2d418723c */ /* 0x040fe20000001818 */
[----:B------:R-:W1:Y:S07]  /*b0e0*/  LDSM.16.M88.4 R176, [R252+0x5000] ;  /* 0x00500000fcb0783b */ /* 0x000e6e0000000200 */
[C---:B----4-:R-:W-:Y:S08]  /*b0f0*/  HMMA.16816.F32 R28, R212.reuse, R180, R28 ;  /* 0x000000b4d41c723c */ /* 0x050ff0000000181c */
[----:B------:R-:W-:Y:S01]  /*b100*/  HMMA.16816.F32 R32, R212, R182, R32 ;  /* 0x000000b6d420723c */ /* 0x000fe20000001820 */
[----:B------:R-:W3:Y:S07]  /*b110*/  LDSM.16.M88.4 R180, [R252+0x5800] ;  /* 0x00580000fcb4783b */ /* 0x000eee0000000200 */
[C---:B------:R-:W-:Y:S08]  /*b120*/  HMMA.16816.F32 R4, R216.reuse, R188, R4 ;  /* 0x000000bcd804723c */ /* 0x040ff00000001804 */
[C---:B------:R-:W-:Y:S01]  /*b130*/  HMMA.16816.F32 R8, R216.reuse, R190, R8 ;  /* 0x000000bed808723c */ /* 0x040fe20000001808 */
[----:B------:R-:W4:Y:S05]  /*b140*/  LDSM.16.M88.4 R188, [R40] ;  /* 0x0000000028bc783b */ /* 0x000f2a0000000200 */
[----:B------:R-:W-:Y:S02]  /*b150*/  LDSM.16.M88.4 R40, [R37+0x4800] ;  /* 0x004800002528783b */ /* 0x000fe40000000200 */
[C---:B--2---:R-:W-:Y:S08]  /*b160*/  HMMA.16816.F32 R12, R216.reuse, R248, R12 ;  /* 0x000000f8d80c723c */ /* 0x044ff0000000180c */
[C---:B------:R-:W-:Y:S01]  /*b170*/  HMMA.16816.F32 R16, R216.reuse, R250, R16 ;  /* 0x000000fad810723c */ /* 0x040fe20000001810 */
[----:B------:R2:W4:Y:S07]  /*b180*/  LDSM.16.M88.4 R248, [R36] ;  /* 0x0000000024f8783b */ /* 0x00052e0000000200 */
[C---:B-1----:R-:W-:Y:S08]  /*b190*/  HMMA.16816.F32 R20, R216.reuse, R176, R20 ;  /* 0x000000b0d814723c */ /* 0x042ff00000001814 */
[C---:B------:R-:W-:Y:S01]  /*b1a0*/  HMMA.16816.F32 R24, R216.reuse, R178, R24 ;  /* 0x000000b2d818723c */ /* 0x040fe20000001818 */
[----:B------:R1:W4:Y:S07]  /*b1b0*/  LDSM.16.M88.4 R176, [R3] ;  /* 0x0000000003b0783b */ /* 0x00032e0000000200 */
[C---:B---3--:R-:W-:Y:S01]  /*b1c0*/  HMMA.16816.F32 R28, R216.reuse, R180, R28 ;  /* 0x000000b4d81c723c */ /* 0x048fe2000000181c */
[----:B--2---:R-:W2:Y:S07]  /*b1d0*/  LDL.LU R36, [R1+0x14] ;  /* 0x0000140001247983 */ /* 0x004eae0000300800 */
[----:B------:R-:W-:Y:S01]  /*b1e0*/  HMMA.16816.F32 R32, R216, R182, R32 ;  /* 0x000000b6d820723c */ /* 0x000fe20000001820 */
[----:B------:R-:W3:Y:S07]  /*b1f0*/  LDSM.16.M88.4 R180, [R37+0x4000] ;  /* 0x0040000025b4783b */ /* 0x000eee0000000200 */
[C---:B------:R-:W-:Y:S01]  /*b200*/  HMMA.16816.F32 R4, R220.reuse, R184, R4 ;  /* 0x000000b8dc04723c */ /* 0x040fe20000001804 */
[----:B-1----:R-:W2:Y:S05]  /*b210*/  LDL.LU R3, [R1+0x18] ;  /* 0x0000180001037983 */ /* 0x002eaa0000300800 */
[----:B------:R-:W2:Y:S02]  /*b220*/  LDL.LU R0, [R1+0x1c] ;  /* 0x00001c0001007983 */ /* 0x000ea40000300800 */
[C---:B------:R-:W-:Y:S03]  /*b230*/  HMMA.16816.F32 R8, R220.reuse, R186, R8 ;  /* 0x000000badc08723c */ /* 0x040fe60000001808 */
[----:B------:R-:W1:Y:S05]  /*b240*/  LDSM.16.M88.4 R184, [R37+0x5000] ;  /* 0x0050000025b8783b */ /* 0x000e6a0000000200 */
[C---:B----4-:R-:W-:Y:S08]  /*b250*/  HMMA.16816.F32 R12, R220.reuse, R188, R12 ;  /* 0x000000bcdc0c723c */ /* 0x050ff0000000180c */
[C---:B------:R-:W-:Y:S01]  /*b260*/  HMMA.16816.F32 R16, R220.reuse, R190, R16 ;  /* 0x000000bedc10723c */ /* 0x040fe20000001810 */
[----:B------:R-:W4:Y:S07]  /*b270*/  LDSM.16.M88.4 R188, [R37+0x5800] ;  /* 0x0058000025bc783b */ /* 0x000f2e0000000200 */
[C---:B------:R-:W-:Y:S08]  /*b280*/  HMMA.16816.F32 R20, R220.reuse, R248, R20 ;  /* 0x000000f8dc14723c */ /* 0x040ff00000001814 */
[C---:B------:R-:W-:Y:S01]  /*b290*/  HMMA.16816.F32 R24, R220.reuse, R250, R24 ;  /* 0x000000fadc18723c */ /* 0x040fe20000001818 */
[----:B------:R-:W-:Y:S07]  /*b2a0*/  LDSM.16.M88.4 R248, [R2+-0x800] ;  /* 0xfff8000002f8783b */ /* 0x000fee0000000200 */
[C---:B------:R-:W-:Y:S08]  /*b2b0*/  HMMA.16816.F32 R28, R220.reuse, R176, R28 ;  /* 0x000000b0dc1c723c */ /* 0x040ff0000000181c */
[----:B------:R-:W-:Y:S01]  /*b2c0*/  HMMA.16816.F32 R32, R220, R178, R32 ;  /* 0x000000b2dc20723c */ /* 0x000fe20000001820 */
[----:B------:R-:W4:Y:S07]  /*b2d0*/  LDSM.16.M88.4 R176, [R2+-0x2000] ;  /* 0xffe0000002b0783b */ /* 0x000f2e0000000200 */
[C---:B---3--:R-:W-:Y:S08]  /*b2e0*/  HMMA.16816.F32 R4, R224.reuse, R180, R4 ;  /* 0x000000b4e004723c */ /* 0x048ff00000001804 */
[C---:B------:R-:W-:Y:S01]  /*b2f0*/  HMMA.16816.F32 R8, R224.reuse, R182, R8 ;  /* 0x000000b6e008723c */ /* 0x040fe20000001808 */
[----:B------:R-:W3:Y:S07]  /*b300*/  LDSM.16.M88.4 R180, [R2+-0x1800] ;  /* 0xffe8000002b4783b */ /* 0x000eee0000000200 */
[C---:B------:R-:W-:Y:S08]  /*b310*/  HMMA.16816.F32 R12, R224.reuse, R40, R12 ;  /* 0x00000028e00c723c */ /* 0x040ff0000000180c */
[C---:B------:R-:W-:Y:S01]  /*b320*/  HMMA.16816.F32 R16, R224.reuse, R42, R16 ;  /* 0x0000002ae010723c */ /* 0x040fe20000001810 */
[----:B------:R-:W-:Y:S07]  /*b330*/  LDSM.16.M88.4 R40, [R252+0x6000] ;  /* 0x00600000fc28783b */ /* 0x000fee0000000200 */
[C---:B-1----:R-:W-:Y:S08]  /*b340*/  HMMA.16816.F32 R20, R224.reuse, R184, R20 ;  /* 0x000000b8e014723c */ /* 0x042ff00000001814 */
[C---:B------:R-:W-:Y:S01]  /*b350*/  HMMA.16816.F32 R24, R224.reuse, R186, R24 ;  /* 0x000000bae018723c */ /* 0x040fe20000001818 */
[----:B------:R-:W1:Y:S07]  /*b360*/  LDSM.16.M88.4 R184, [R2+-0x1000] ;  /* 0xfff0000002b8783b */ /* 0x000e6e0000000200 */
[C---:B----4-:R-:W-:Y:S08]  /*b370*/  HMMA.16816.F32 R28, R224.reuse, R188, R28 ;  /* 0x000000bce01c723c */ /* 0x050ff0000000181c */
[----:B------:R-:W-:Y:S01]  /*b380*/  HMMA.16816.F32 R32, R224, R190, R32 ;  /* 0x000000bee020723c */ /* 0x000fe20000001820 */
[----:B------:R-:W-:Y:S07]  /*b390*/  LDSM.16.M88.4 R188, [R252+0x7000] ;  /* 0x00700000fcbc783b */ /* 0x000fee0000000200 */
[C---:B------:R-:W-:Y:S08]  /*b3a0*/  HMMA.16816.F32 R4, R228.reuse, R176, R4 ;  /* 0x000000b0e404723c */ /* 0x040ff00000001804 */
[C---:B------:R-:W-:Y:S01]  /*b3b0*/  HMMA.16816.F32 R8, R228.reuse, R178, R8 ;  /* 0x000000b2e408723c */ /* 0x040fe20000001808 */
[----:B------:R-:W4:Y:S07]  /*b3c0*/  LDSM.16.M88.4 R176, [R252+0x6800] ;  /* 0x00680000fcb0783b */ /* 0x000f2e0000000200 */
[C---:B---3--:R-:W-:Y:S08]  /*b3d0*/  HMMA.16816.F32 R12, R228.reuse, R180, R12 ;  /* 0x000000b4e40c723c */ /* 0x048ff0000000180c */
[C---:B------:R-:W-:Y:S01]  /*b3e0*/  HMMA.16816.F32 R16, R228.reuse, R182, R16 ;  /* 0x000000b6e410723c */ /* 0x040fe20000001810 */
[----:B------:R-:W-:Y:S07]  /*b3f0*/  LDSM.16.M88.4 R180, [R252+0x7800] ;  /* 0x00780000fcb4783b */ /* 0x000fee0000000200 */
[C---:B-1----:R-:W-:Y:S08]  /*b400*/  HMMA.16816.F32 R20, R228.reuse, R184, R20 ;  /* 0x000000b8e414723c */ /* 0x042ff00000001814 */
[C---:B------:R-:W-:Y:S01]  /*b410*/  HMMA.16816.F32 R24, R228.reuse, R186, R24 ;  /* 0x000000bae418723c */ /* 0x040fe20000001818 */
[----:B------:R-:W-:Y:S05]  /*b420*/  LDSM.16.M88.4 R184, [R44] ;  /* 0x000000002cb8783b */ /* 0x000fea0000000200 */
[----:B------:R-:W1:Y:S02]  /*b430*/  LDSM.16.M88.4 R44, [R37+0x6000] ;  /* 0x00600000252c783b */ /* 0x000e640000000200 */
[C---:B------:R-:W-:Y:S08]  /*b440*/  HMMA.16816.F32 R28, R228.reuse, R248, R28 ;  /* 0x000000f8e41c723c */ /* 0x040ff0000000181c */
[----:B------:R-:W-:Y:S08]  /*b450*/  HMMA.16816.F32 R32, R228, R250, R32 ;  /* 0x000000fae420723c */ /* 0x000ff00000001820 */
[C---:B------:R-:W-:Y:S08]  /*b460*/  HMMA.16816.F32 R4, R232.reuse, R40, R4 ;  /* 0x00000028e804723c */ /* 0x040ff00000001804 */
[C---:B------:R-:W-:Y:S08]  /*b470*/  HMMA.16816.F32 R8, R232.reuse, R42, R8 ;  /* 0x0000002ae808723c */ /* 0x040ff00000001808 */
[C---:B----4-:R-:W-:Y:S04]  /*b480*/  HMMA.16816.F32 R12, R232.reuse, R176, R12 ;  /* 0x000000b0e80c723c */ /* 0x050fe8000000180c */
[----:B-1----:R-:W-:Y:S04]  /*b490*/  IMAD.MOV.U32 R132, RZ, RZ, R45 ;  /* 0x000000ffff847224 */ /* 0x002fe800078e002d */
[C---:B------:R-:W-:Y:S08]  /*b4a0*/  HMMA.16816.F32 R16, R232.reuse, R178, R16 ;  /* 0x000000b2e810723c */ /* 0x040ff00000001810 */
[C---:B------:R-:W-:Y:S08]  /*b4b0*/  HMMA.16816.F32 R20, R232.reuse, R188, R20 ;  /* 0x000000bce814723c */ /* 0x040ff00000001814 */
[C---:B------:R-:W-:Y:S01]  /*b4c0*/  HMMA.16816.F32 R24, R232.reuse, R190, R24 ;  /* 0x000000bee818723c */ /* 0x040fe20000001818 */
[----:B------:R-:W-:Y:S07]  /*b4d0*/  LDSM.16.M88.4 R188, [R37+0x7800] ;  /* 0x0078000025bc783b */ /* 0x000fee0000000200 */
[C---:B------:R-:W-:Y:S08]  /*b4e0*/  HMMA.16816.F32 R28, R232.reuse, R180, R28 ;  /* 0x000000b4e81c723c */ /* 0x040ff0000000181c */
[----:B------:R-:W-:Y:S01]  /*b4f0*/  HMMA.16816.F32 R32, R232, R182, R32 ;  /* 0x000000b6e820723c */ /* 0x000fe20000001820 */
[----:B------:R-:W-:Y:S07]  /*b500*/  LDSM.16.M88.4 R180, [R37+0x6800] ;  /* 0x0068000025b4783b */ /* 0x000fee0000000200 */
[C---:B------:R-:W-:Y:S08]  /*b510*/  HMMA.16816.F32 R4, R236.reuse, R184, R4 ;  /* 0x000000b8ec04723c */ /* 0x040ff00000001804 */
[C---:B------:R-:W-:Y:S01]  /*b520*/  HMMA.16816.F32 R8, R236.reuse, R186, R8 ;  /* 0x000000baec08723c */ /* 0x040fe20000001808 */
[----:B------:R-:W-:Y:S05]  /*b530*/  LDSM.16.M88.4 R184, [R37+0x7000] ;  /* 0x0070000025b8783b */ /* 0x000fea0000000200 */
[----:B--2---:R1:W2:Y:S05]  /*b540*/  LDSM.16.M88.4 R248, [R36] ;  /* 0x0000000024f8783b */ /* 0x0042aa0000000200 */
[----:B------:R3:W4:Y:S05]  /*b550*/  LDSM.16.M88.4 R40, [R3] ;  /* 0x000000000328783b */ /* 0x00072a0000000200 */
[----:B------:R2:W4:Y:S01]  /*b560*/  LDSM.16.M88.4 R176, [R0] ;  /* 0x0000000000b0783b */ /* 0x0005220000000200 */
[----:B-1----:R-:W-:Y:S02]  /*b570*/  MOV R36, R44 ;  /* 0x0000002c00247202 */ /* 0x002fe40000000f00 */
[----:B---3--:R-:W-:Y:S01]  /*b580*/  MOV R3, R46 ;  /* 0x0000002e00037202 */ /* 0x008fe20000000f00 */
[C---:B--2---:R-:W-:Y:S03]  /*b590*/  HMMA.16816.F32 R12, R236.reuse, R248, R12 ;  /* 0x000000f8ec0c723c */ /* 0x044fe6000000180c */
[----:B------:R-:W-:Y:S02]  /*b5a0*/  IMAD.MOV.U32 R0, RZ, RZ, R47 ;  /* 0x000000ffff007224 */ /* 0x000fe400078e002f */
[----:B------:R1:W5:Y:S03]  /*b5b0*/  LDL.LU.64 R46, [R1+0x128] ;  /* 0x00012800012e7983 */ /* 0x0003660000300a00 */
[C---:B------:R-:W-:Y:S02]  /*b5c0*/  HMMA.16816.F32 R16, R236.reuse, R250, R16 ;  /* 0x000000faec10723c */ /* 0x040fe40000001810 */
[----:B------:R-:W2:Y:S06]  /*b5d0*/  LDSM.16.M88.4 R248, [R2] ;  /* 0x0000000002f8783b */ /* 0x000eac0000000200 */
[C---:B----4-:R-:W-:Y:S01]  /*b5e0*/  HMMA.16816.F32 R20, R236.reuse, R40, R20 ;  /* 0x00000028ec14723c */ /* 0x050fe20000001814 */
[----:B------:R1:W5:Y:S05]  /*b5f0*/  LDL.LU.64 R44, [R1+0x120] ;  /* 0x00012000012c7983 */ /* 0x00036a0000300a00 */
[----:B------:R1:W5:Y:S02]  /*b600*/  LDL.LU R37, [R1+0x118] ;  /* 0x0001180001257983 */ /* 0x0003640000300800 */
[C---:B------:R-:W-:Y:S03]  /*b610*/  HMMA.16816.F32 R24, R236.reuse, R42, R24 ;  /* 0x0000002aec18723c */ /* 0x040fe60000001818 */
[----:B------:R1:W5:Y:S05]  /*b620*/  LDL.LU.64 R42, [R1+0x110] ;  /* 0x00011000012a7983 */ /* 0x00036a0000300a00 */
[C---:B------:R-:W-:Y:S01]  /*b630*/  HMMA.16816.F32 R28, R236.reuse, R176, R28 ;  /* 0x000000b0ec1c723c */ /* 0x040fe2000000181c */
[----:B------:R1:W5:Y:S06]  /*b640*/  LDL.LU.64 R40, [R1+0x108] ;  /* 0x0001080001287983 */ /* 0x00036c0000300a00 */
[----:B------:R-:W-:Y:S01]  /*b650*/  MOV R176, R36 ;  /* 0x0000002400b07202 */ /* 0x000fe20000000f00 */
[----:B------:R-:W-:Y:S01]  /*b660*/  HMMA.16816.F32 R32, R236, R178, R32 ;  /* 0x000000b2ec20723c */ /* 0x000fe20000001820 */
[----:B------:R1:W5:Y:S03]  /*b670*/  LDL.LU R36, [R1+0x100] ;  /* 0x0001000001247983 */ /* 0x0003660000300800 */
[----:B------:R-:W-:Y:S03]  /*b680*/  IMAD.MOV.U32 R177, RZ, RZ, R132 ;  /* 0x000000ffffb17224 */ /* 0x000fe600078e0084 */
[----:B------:R-:W-:Y:S02]  /*b690*/  MOV R178, R3 ;  /* 0x0000000300b27202 */ /* 0x000fe40000000f00 */
[----:B------:R-:W-:Y:S02]  /*b6a0*/  MOV R179, R0 ;  /* 0x0000000000b37202 */ /* 0x000fe40000000f00 */
[C---:B------:R-:W-:Y:S08]  /*b6b0*/  HMMA.16816.F32 R4, R240.reuse, R176, R4 ;  /* 0x000000b0f004723c */ /* 0x040ff00000001804 */
[C---:B------:R-:W-:Y:S01]  /*b6c0*/  HMMA.16816.F32 R8, R240.reuse, R178, R8 ;  /* 0x000000b2f008723c */ /* 0x040fe20000001808 */
[----:B------:R-:W3:Y:S07]  /*b6d0*/  LDSM.16.M88.4 R176, [R2+0x800] ;  /* 0x0008000002b0783b */ /* 0x000eee0000000200 */
[C---:B------:R-:W-:Y:S08]  /*b6e0*/  HMMA.16816.F32 R12, R240.reuse, R180, R12 ;  /* 0x000000b4f00c723c */ /* 0x040ff0000000180c */
[C---:B------:R-:W-:Y:S08]  /*b6f0*/  HMMA.16816.F32 R16, R240.reuse, R182, R16 ;  /* 0x000000b6f010723c */ /* 0x040ff00000001810 */
[C---:B------:R-:W-:Y:S08]  /*b700*/  HMMA.16816.F32 R20, R240.reuse, R184, R20 ;  /* 0x000000b8f014723c */ /* 0x040ff00000001814 */
[C---:B------:R-:W-:Y:S08]  /*b710*/  HMMA.16816.F32 R24, R240.reuse, R186, R24 ;  /* 0x000000baf018723c */ /* 0x040ff00000001818 */
[C---:B------:R-:W-:Y:S08]  /*b720*/  HMMA.16816.F32 R28, R240.reuse, R188, R28 ;  /* 0x000000bcf01c723c */ /* 0x040ff0000000181c */
[----:B------:R-:W-:Y:S08]  /*b730*/  HMMA.16816.F32 R32, R240, R190, R32 ;  /* 0x000000bef020723c */ /* 0x000ff00000001820 */
[C---:B--2---:R-:W-:Y:S08]  /*b740*/  HMMA.16816.F32 R4, R244.reuse, R248, R4 ;  /* 0x000000f8f404723c */ /* 0x044ff00000001804 */
[C---:B------:R-:W-:Y:S08]  /*b750*/  HMMA.16816.F32 R8, R244.reuse, R250, R8 ;  /* 0x000000faf408723c */ /* 0x040ff00000001808 */
[C---:B---3--:R-:W-:Y:S08]  /*b760*/  HMMA.16816.F32 R12, R244.reuse, R176, R12 ;  /* 0x000000b0f40c723c */ /* 0x048ff0000000180c */
[----:B------:R-:W-:Y:S01]  /*b770*/  FMUL.FTZ R4, R4, c[0x0][0x320] ;  /* 0x0000c80004047a20 */ /* 0x000fe20000410000 */
[C---:B------:R-:W-:Y:S03]  /*b780*/  HMMA.16816.F32 R16, R244.reuse, R178, R16 ;  /* 0x000000b2f410723c */ /* 0x040fe60000001810 */
[----:B------:R-:W2:Y:S01]  /*b790*/  MUFU.TANH R188, R4 ;  /* 0x0000000400bc7308 */ /* 0x000ea20000002400 */
[----:B------:R-:W-:Y:S02]  /*b7a0*/  FMUL.FTZ R5, R5, c[0x0][0x320] ;  /* 0x0000c80005057a20 */ /* 0x000fe40000410000 */
[----:B------:R-:W-:Y:S02]  /*b7b0*/  FMUL.FTZ R6, R6, c[0x0][0x320] ;  /* 0x0000c80006067a20 */ /* 0x000fe40000410000 */
[----:B------:R-:W-:Y:S04]  /*b7c0*/  FMUL.FTZ R7, R7, c[0x0][0x320] ;  /* 0x0000c80007077a20 */ /* 0x000fe80000410000 */
[----:B------:R-:W-:Y:S01]  /*b7d0*/  FMUL.FTZ R8, R8, c[0x0][0x320] ;  /* 0x0000c80008087a20 */ /* 0x000fe20000410000 */
[----:B------:R-:W3:Y:S01]  /*b7e0*/  MUFU.TANH R250, R5 ;  /* 0x0000000500fa7308 */ /* 0x000ee20000002400 */
[----:B------:R-:W-:Y:S02]  /*b7f0*/  FMUL.FTZ R9, R9, c[0x0][0x320] ;  /* 0x0000c80009097a20 */ /* 0x000fe40000410000 */
[----:B------:R-:W-:Y:S02]  /*b800*/  FMUL.FTZ R10, R10, c[0x0][0x320] ;  /* 0x0000c8000a0a7a20 */ /* 0x000fe40000410000 */
[----:B------:R-:W-:Y:S02]  /*b810*/  FMUL.FTZ R11, R11, c[0x0][0x320] ;  /* 0x0000c8000b0b7a20 */ /* 0x000fe40000410000 */
[----:B------:R-:W-:Y:S02]  /*b820*/  FMUL.FTZ R13, R13, c[0x0][0x320] ;  /* 0x0000c8000d0d7a20 */ /* 0x000fe40000410000 */
[----:B------:R-:W-:Y:S01]  /*b830*/  FMUL.FTZ R14, R14, c[0x0][0x320] ;  /* 0x0000c8000e0e7a20 */ /* 0x000fe20000410000 */
[----:B------:R-:W4:Y:S01]  /*b840*/  MUFU.TANH R248, R6 ;  /* 0x0000000600f87308 */ /* 0x000f220000002400 */
[----:B------:R-:W-:Y:S02]  /*b850*/  FMUL.FTZ R15, R15, c[0x0][0x320] ;  /* 0x0000c8000f0f7a20 */ /* 0x000fe40000410000 */
[----:B------:R-:W-:Y:S02]  /*b860*/  FMUL.FTZ R16, R16, c[0x0][0x320] ;  /* 0x0000c80010107a20 */ /* 0x000fe40000410000 */
[----:B------:R-:W-:Y:S02]  /*b870*/  FMUL.FTZ R17, R17, c[0x0][0x320] ;  /* 0x0000c80011117a20 */ /* 0x000fe40000410000 */
[----:B------:R-:W-:Y:S02]  /*b880*/  FMUL.FTZ R18, R18, c[0x0][0x320] ;  /* 0x0000c80012127a20 */ /* 0x000fe40000410000 */
[----:B------:R-:W-:Y:S01]  /*b890*/  FMUL.FTZ R19, R19, c[0x0][0x320] ;  /* 0x0000c80013137a20 */ /* 0x000fe20000410000 */
[----:B------:R1:W1:Y:S01]  /*b8a0*/  MUFU.TANH R251, R7 ;  /* 0x0000000700fb7308 */ /* 0x0002620000002400 */
[----:B------:R-:W-:Y:S09]  /*b8b0*/  FMUL.FTZ R12, R12, c[0x0][0x320] ;  /* 0x0000c8000c0c7a20 */ /* 0x000ff20000410000 */
[----:B------:R-:W2:Y:S10]  /*b8c0*/  MUFU.TANH R190, R8 ;  /* 0x0000000800be7308 */ /* 0x000eb40000002400 */
[----:B------:R-:W2:Y:S01]  /*b8d0*/  MUFU.TANH R189, R9 ;  /* 0x0000000900bd7308 */ /* 0x000ea20000002400 */
[----:B-1----:R-:W1:Y:S09]  /*b8e0*/  LDSM.16.M88.4 R4, [R2+0x1000] ;  /* 0x001000000204783b */ /* 0x002e720000000200 */
[----:B------:R-:W1:Y:S10]  /*b8f0*/  MUFU.TANH R249, R10 ;  /* 0x0000000a00f97308 */ /* 0x000e740000002400 */
[----:B------:R1:W1:Y:S10]  /*b900*/  MUFU.TANH R191, R11 ;  /* 0x0000000b00bf7308 */ /* 0x0002740000002400 */
[----:B------:R-:W2:Y:S10]  /*b910*/  MUFU.TANH R184, R13 ;  /* 0x0000000d00b87308 */ /* 0x000eb40000002400 */
[----:B------:R-:W2:Y:S01]  /*b920*/  MUFU.TANH R187, R14 ;  /* 0x0000000e00bb7308 */ /* 0x000ea20000002400 */
[----:B-1----:R1:W2:Y:S01]  /*b930*/  LDSM.16.M88.4 R8, [R2+0x1800] ;  /* 0x001800000208783b */ /* 0x0022a20000000200 */
[----:B------:R-:W-:Y:S08]  /*b940*/  DEPBAR.LE SB0, 0x0 ;  /* 0x000080000000791a */ /* 0x000ff00000000000 */
[----:B------:R-:W2:Y:S01]  /*b950*/  MUFU.TANH R186, R15 ;  /* 0x0000000f00ba7308 */ /* 0x000ea20000002400 */
[----:B------:R-:W-:Y:S01]  /*b960*/  BAR.SYNC.DEFER_BLOCKING 0x0 ;  /* 0x0000000000007b1d */ /* 0x000fe20000010000 */
[C---:B------:R-:W-:Y:S08]  /*b970*/  HMMA.16816.F32 R20, R244.reuse, R4, R20 ;  /* 0x00000004f414723c */ /* 0x040ff00000001814 */
[----:B------:R-:W2:Y:S01]  /*b980*/  MUFU.TANH R183, R16 ;  /* 0x0000001000b77308 */ /* 0x000ea20000002400 */
[C---:B------:R-:W-:Y:S01]  /*b990*/  HMMA.16816.F32 R24, R244.reuse, R6, R24 ;  /* 0x00000006f418723c */ /* 0x040fe20000001818 */
[----:B-1----:R-:W3:Y:S08]  /*b9a0*/  LDL R2, [R1+0x60] ;  /* 0x0000600001027983 */ /* 0x002ef00000100800 */
[----:B------:R1:W1:Y:S06]  /*b9b0*/  MUFU.TANH R180, R17 ;  /* 0x0000001100b47308 */ /* 0x00026c0000002400 */
[----:B------:R-:W-:Y:S02]  /*b9c0*/  FMUL.FTZ R20, R20, c[0x0][0x320] ;  /* 0x0000c80014147a20 */ /* 0x000fe40000410000 */
[----:B------:R-:W-:Y:S02]  /*b9d0*/  FMUL.FTZ R21, R21, c[0x0][0x320] ;  /* 0x0000c80015157a20 */ /* 0x000fe40000410000 */
[----:B------:R1:W1:Y:S01]  /*b9e0*/  MUFU.TANH R182, R18 ;  /* 0x0000001200b67308 */ /* 0x0002620000002400 */
[----:B------:R-:W-:Y:S02]  /*b9f0*/  FMUL.FTZ R22, R22, c[0x0][0x320] ;  /* 0x0000c80016167a20 */ /* 0x000fe40000410000 */
[----:B------:R-:W-:Y:S01]  /*ba00*/  FMUL.FTZ R23, R23, c[0x0][0x320] ;  /* 0x0000c80017177a20 */ /* 0x000fe20000410000 */
[C---:B--2---:R-:W-:Y:S06]  /*ba10*/  HMMA.16816.F32 R28, R244.reuse, R8, R28 ;  /* 0x00000008f41c723c */ /* 0x044fec000000181c */
[----:B------:R2:W2:Y:S02]  /*ba20*/  MUFU.TANH R181, R19 ;  /* 0x0000001300b57308 */ /* 0x0004a40000002400 */
[----:B------:R-:W-:Y:S08]  /*ba30*/  HMMA.16816.F32 R32, R244, R10, R32 ;  /* 0x0000000af420723c */ /* 0x000ff00000001820 */
[----:B------:R4:W3:Y:S08]  /*ba40*/  MUFU.TANH R179, R20 ;  /* 0x0000001400b37308 */ /* 0x0008f00000002400 */
[----:B-1----:R-:W-:Y:S02]  /*ba50*/  FMUL.FTZ R17, R29, c[0x0][0x320] ;  /* 0x0000c8001d117a20 */ /* 0x002fe40000410000 */
[----:B------:R1:W1:Y:S01]  /*ba60*/  MUFU.TANH R176, R21 ;  /* 0x0000001500b07308 */ /* 0x0002620000002400 */
[----:B------:R-:W-:Y:S02]  /*ba70*/  FMUL.FTZ R18, R31, c[0x0][0x320] ;  /* 0x0000c8001f127a20 */ /* 0x000fe40000410000 */
[----:B--2---:R-:W-:Y:S03]  /*ba80*/  FMUL.FTZ R19, R30, c[0x0][0x320] ;  /* 0x0000c8001e137a20 */ /* 0x004fe60000410000 */
[----:B------:R-:W-:Y:S02]  /*ba90*/  FMUL.FTZ R14, R32, c[0x0][0x320] ;  /* 0x0000c800200e7a20 */ /* 0x000fe40000410000 */
[----:B------:R-:W-:Y:S02]  /*baa0*/  FMUL.FTZ R13, R33, c[0x0][0x320] ;  /* 0x0000c800210d7a20 */ /* 0x000fe40000410000 */
[----:B------:R2:W2:Y:S01]  /*bab0*/  MUFU.TANH R178, R22 ;  /* 0x0000001600b27308 */ /* 0x0004a20000002400 */
[----:B------:R-:W-:Y:S02]  /*bac0*/  FMUL.FTZ R16, R34, c[0x0][0x320] ;  /* 0x0000c80022107a20 */ /* 0x000fe40000410000 */
[----:B------:R-:W-:Y:S02]  /*bad0*/  FMUL.FTZ R15, R35, c[0x0][0x320] ;  /* 0x0000c800230f7a20 */ /* 0x000fe40000410000 */
[----:B----4-:R-:W-:Y:S05]  /*bae0*/  FMUL.FTZ R20, R28, c[0x0][0x320] ;  /* 0x0000c8001c147a20 */ /* 0x010fea0000410000 */
[----:B------:R4:W3:Y:S01]  /*baf0*/  MUFU.TANH R177, R23 ;  /* 0x0000001700b17308 */ /* 0x0008e20000002400 */
[----:B-1----:R-:W-:Y:S09]  /*bb00*/  FMUL.FTZ R21, R25, c[0x0][0x320] ;  /* 0x0000c80019157a20 */ /* 0x002ff20000410000 */
[----:B------:R1:W1:Y:S01]  /*bb10*/  MUFU.TANH R185, R12 ;  /* 0x0000000c00b97308 */ /* 0x0002620000002400 */
[----:B--2---:R-:W-:Y:S02]  /*bb20*/  FMUL.FTZ R22, R24, c[0x0][0x320] ;  /* 0x0000c80018167a20 */ /* 0x004fe40000410000 */
[----:B------:R-:W-:Y:S07]  /*bb30*/  FMUL.FTZ R24, R26, c[0x0][0x320] ;  /* 0x0000c8001a187a20 */ /* 0x000fee0000410000 */
[----:B------:R-:W2:Y:S01]  /*bb40*/  MUFU.TANH R22, R22 ;  /* 0x0000001600167308 */ /* 0x000ea20000002400 */
[----:B----4-:R-:W-:Y:S09]  /*bb50*/  FMUL.FTZ R23, R27, c[0x0][0x320] ;  /* 0x0000c8001b177a20 */ /* 0x010ff20000410000 */
[----:B------:R-:W4:Y:S10]  /*bb60*/  MUFU.TANH R21, R21 ;  /* 0x0000001500157308 */ /* 0x000f340000002400 */
        /* <DEDUP_REMOVED lines=10> */
[----:B---3--:R-:W-:Y:S11]  /*bc10*/  ISETP.GE.AND P0, PT, R2, 0x1, PT ;  /* 0x000000010200780c */ /* 0x008ff60003f06270 */
        /* <DEDUP_REMOVED lines=8> */
[----:B------:R-:W4:Y:S04]  /*bca0*/  LDL R4, [R1+0xa8] ;  /* 0x0000a80001047983 */ /* 0x000f280000100800 */
[----:B------:R-:W4:Y:S04]  /*bcb0*/  LDL.64 R28, [R1+0x90] ;  /* 0x00009000011c7983 */ /* 0x000f280000100a00 */
[----:B------:R-:W4:Y:S04]  /*bcc0*/  LDL R8, [R1+0x88] ;  /* 0x0000880001087983 */ /* 0x000f280000100800 */
[----:B------:R-:W4:Y:S04]  /*bcd0*/  LDL R11, [R1+0xe8] ;  /* 0x0000e800010b7983 */ /* 0x000f280000100800 */
[----:B------:R-:W4:Y:S04]  /*bce0*/  LDL R26, [R1+0x70] ;  /* 0x00007000011a7983 */ /* 0x000f280000100800 */
[----:B------:R-:W4:Y:S04]  /*bcf0*/  LDL R10, [R1+0xec] ;  /* 0x0000ec00010a7983 */ /* 0x000f280000100800 */
[----:B------:R-:W4:Y:S04]  /*bd00*/  LDL R25, [R1+0x68] ;  /* 0x0000680001197983 */ /* 0x000f280000100800 */
[----:B------:R-:W4:Y:S04]  /*bd10*/  LDL R7, [R1+0x6c] ;  /* 0x00006c0001077983 */ /* 0x000f280000100800 */
[----:B------:R-:W4:Y:S04]  /*bd20*/  LDL R132, [R1+0x54] ;  /* 0x0000540001847983 */ /* 0x000f280000100800 */
[----:B------:R-:W4:Y:S04]  /*bd30*/  LDL R9, [R1+0xf0] ;  /* 0x0000f00001097983 */ /* 0x000f280000100800 */
[----:B------:R-:W4:Y:S01]  /*bd40*/  LDL R6, [R1+0xf4] ;  /* 0x0000f40001067983 */ /* 0x000f220000100800 */
[----:B--2---:R-:W-:Y:S05]  /*bd50*/  IMAD R2, R2, 0x40, R3 ;  /* 0x0000004002027824 */ /* 0x004fea00078e0203 */
[----:B---3--:R-:W-:Y:S05]  /*bd60*/  IADD3 R2, R2, -0x40, R0 ;  /* 0xffffffc002027810 */ /* 0x008fea0007ffe000 */
[----:B------:R-:W-:Y:S04]  /*bd70*/  @P2 IMAD.HI.U32 R3, R2, c[0x0][0x2bc], RZ ;  /* 0x0000af0002032a27 */ /* 0x000fe800078e00ff */
[----:B------:R-:W-:Y:S01]  /*bd80*/  IMAD.MOV.U32 R0, RZ, RZ, R2 ;  /* 0x000000ffff007224 */ /* 0x000fe200078e0002 */
[----:B------:R-:W-:Y:S04]  /*bd90*/  @P2 SHF.R.U32.HI R0, RZ, c[0x0][0x2c0], R3 ;  /* 0x0000b000ff002a19 */ /* 0x000fe80000011603 */
[C---:B----4-:R-:W-:Y:S04]  /*bda0*/  @!P6 IADD3 R3, P0, R0.reuse, R30, RZ ;  /* 0x0000001e0003e210 */ /* 0x050fe80007f1e0ff */
[----:B------:R-:W-:Y:S01]  /*bdb0*/  @!P6 LEA.HI.X.SX32 R5, R0, R4, 0x1, P0 ;  /* 0x000000040005e211 */ /* 0x000fe200000f0eff */
[----:B------:R-:W-:Y:S01]  /*bdc0*/  IMAD.MOV R0, RZ, RZ, -R0 ;  /* 0x000000ffff007224 */ /* 0x000fe200078e0a00 */
[C---:B------:R-:W-:Y:S03]  /*bdd0*/  @!P6 LEA R4, P0, R3.reuse, c[0x0][0x2a0], 0x2 ;  /* 0x0000a8000304ea11 */ /* 0x040fe600078010ff */
[----:B------:R-:W-:Y:S01]  /*bde0*/  IMAD R27, R0, c[0x0][0x2b8], R2 ;  /* 0x0000ae00001b7a24 */ /* 0x000fe200078e0202 */
[----:B------:R-:W-:Y:S03]  /*bdf0*/  @!P6 LEA.HI.X R5, R3, c[0x0][0x2a4], R5, 0x2, P0 ;  /* 0x0000a9000305ea11 */ /* 0x000fe600000f1405 */
[C---:B------:R-:W-:Y:S01]  /*be00*/  IMAD.WIDE.U32 R2, R27.reuse, c[0x0][0x1e0], RZ ;  /* 0x000078001b027a25 */ /* 0x040fe200078e00ff */
[----:B------:R-:W-:Y:S01]  /*be10*/  SHF.R.S32.HI R0, RZ, 0x1f, R27 ;  /* 0x0000001fff007819 */ /* 0x000fe2000001141b */
[----:B------:R-:W2:Y:S04]  /*be20*/  @!P6 LDG.E R12, [R4.64] ;  /* 0x00000006040ce981 */ /* 0x000ea8000c1e1900 */
        /* <DEDUP_REMOVED lines=9> */
[----:B------:R-:W-:Y:S01]  /*bec0*/  IADD3 R0, P0, R28, R2, RZ ;  /* 0x000000021c007210 */ /* 0x000fe20007f1e0ff */
[----:B------:R-:W-:Y:S02]  /*bed0*/  IMAD.SHL.U32 R28, R26, 0x2, RZ ;  /* 0x000000021a1c7824 */ /* 0x000fe400078e00ff */
[----:B------:R-:W-:Y:S05]  /*bee0*/  IMAD R5, R12, c[0x0][0x1f4], R5 ;  /* 0x00007d000c057a24 */ /* 0x000fea00078e0205 */
[----:B------:R-:W-:Y:S02]  /*bef0*/  IADD3.X R5, R8, R3, R5, P0, !PT ;  /* 0x0000000308057210 */ /* 0x000fe400007fe405 */
[C---:B------:R-:W-:Y:S04]  /*bf00*/  LEA R8, P0, R0.reuse, c[0x0][0x1c8], 0x1 ;  /* 0x0000720000087a11 */ /* 0x040fe800078008ff */
[----:B------:R-:W-:Y:S02]  /*bf10*/  LEA.HI.X R5, R0, c[0x0][0x1cc], R5, 0x1, P0 ;  /* 0x0000730000057a11 */ /* 0x000fe400000f0c05 */
[----:B-1----:R-:W-:Y:S02]  /*bf20*/  SHF.L.U64.HI R12, R26, 0x1, R11 ;  /* 0x000000011a0c7819 */ /* 0x002fe4000001020b */
[----:B------:R-:W-:Y:S01]  /*bf30*/  SHF.L.U64.HI R11, R25, 0x1, R10 ;  /* 0x00000001190b7819 */ /* 0x000fe2000001020a */
[C---:B------:R-:W-:Y:S01]  /*bf40*/  IMAD.SHL.U32 R25, R132.reuse, 0x2, RZ ;  /* 0x0000000284197824 */ /* 0x040fe200078e00ff */
[C---:B------:R-:W-:Y:S02]  /*bf50*/  SHF.L.U64.HI R10, R7.reuse, 0x1, R9 ;  /* 0x00000001070a7819 */ /* 0x040fe40000010209 */
[----:B------:R-:W-:Y:S02]  /*bf60*/  SHF.L.U32 R26, R7, 0x1, RZ ;  /* 0x00000001071a7819 */ /* 0x000fe400000006ff */
[----:B------:R-:W-:Y:S01]  /*bf70*/  SHF.L.U64.HI R9, R132, 0x1, R6 ;  /* 0x0000000184097819 */ /* 0x000fe20000010206 */
[----:B------:R-:W-:-:S05]  /*bf80*/  BRA.DIV ~URZ, `(.L_x_539) ;  /* 0x00006a227f007947 */ /* 0x000fca000b800000 */
[----:B------:R1:W2:Y:S02]  /*bf90*/  SHFL.IDX PT, R4, R5, RZ, 0x181f ;  /* 0x00181fff05047589 */ /* 0x0002a400000e0000 */
.L_x_586:
[----:B------:R-:W-:-:S05]  /*bfa0*/  BRA.DIV ~URZ, `(.L_x_540) ;  /* 0x00006a727f007947 */ /* 0x000fca000b800000 */
[----:B------:R-:W3:Y:S04]  /*bfb0*/  LDL R6, [R1+0x50] ;  /* 0x0000500001067983 */ /* 0x000ee80000100800 */
[----:B------:R-:W4:Y:S04]  /*bfc0*/  LDL R29, [R1+0x4c] ;  /* 0x00004c00011d7983 */ /* 0x000f280000100800 */
[----:B------:R-:W1:Y:S01]  /*bfd0*/  SHFL.IDX PT, R0, R8, RZ, 0x181f ;  /* 0x00181fff08007589 */ /* 0x000e6200000e0000 */
[----:B---3--:R-:W-:Y:S04]  /*bfe0*/  IADD3 R2, -R6, 0x10, RZ ;  /* 0x0000001006027810 */ /* 0x008fe80007ffe1ff */
[----:B------:R-:W-:Y:S04]  /*bff0*/  LOP3.LUT R2, R2, 0xf, RZ, 0xc0, !PT ;  /* 0x0000000f02027812 */ /* 0x000fe800078ec0ff */
[----:B-1----:R-:W-:Y:S04]  /*c000*/  IADD3 R2, P1, P0, R2, R0, R25 ;  /* 0x0000000002027210 */ /* 0x002fe8000783e019 */
[----:B--2---:R-:W-:Y:S02]  /*c010*/  IADD3.X R3, RZ, R4, R9, P1, P0 ;  /* 0x00000004ff037210 */ /* 0x004fe40000fe0409 */
[----:B------:R-:W-:Y:S11]  /*c020*/  ISETP.NE.U32.AND P0, PT, R6, RZ, PT ;  /* 0x000000ff0600720c */ /* 0x000ff60003f05070 */
[----:B------:R-:W-:Y:S02]  /*c030*/  @!UPT UIADD3 URZ, URZ, URZ, URZ ;  /* 0x0000003f3f3ff290 */ /* 0x000fe4000fffe03f */
[----:B------:R-:W-:Y:S01]  /*c040*/  @!PT LDS RZ, [RZ] ;  /* 0x00000000fffff984 */ /* 0x000fe20000000800 */
[----:B------:R-:W-:Y:S01]  /*c050*/  @!PT LDS RZ, [RZ] ;  /* 0x00000000fffff984 */ /* 0x000fe20000000800 */
[----:B----4-:R1:W-:Y:S02]  /*c060*/  LDGSTS.E.BYPASS.LTC128B.128.ZFILL [R29+0x10100], [R2.64], P0 ;  /* 0x10100000021d7fae */ /* 0x0103e40008141d46 */
[----:B-1----:R-:W-:Y:S05]  /*c070*/  IADD3 R2, P0, R0, R26, RZ ;  /* 0x0000001a00027210 */ /* 0x002fea0007f1e0ff */
[----:B------:R-:W-:Y:S01]  /*c080*/  IMAD.X R3, R4, 0x1, R10, P0 ;  /* 0x0000000104037824 */ /* 0x000fe200000e060a */
[----:B------:R-:W-:Y:S04]  /*c090*/  IADD3 R6, P0, R0, R27, RZ ;  /* 0x0000001b00067210 */ /* 0x000fe80007f1e0ff */
[----:B------:R1:W-:Y:S01]  /*c0a0*/  LDGSTS.E.BYPASS.LTC128B.128 [R29+0x12100], [R2.64], !P5 ;  /* 0x12100000021d7fae */ /* 0x0003e2000e901d46 */
[----:B------:R-:W-:Y:S05]  /*c0b0*/  IMAD.X R7, R4, 0x1, R11, P0 ;  /* 0x0000000104077824 */ /* 0x000fea00000e060b */
[----:B------:R2:W-:Y:S01]  /*c0c0*/  LDGSTS.E.BYPASS.LTC128B.128 [R29+0x14100], [R6.64], !P4 ;  /* 0x14100000061d7fae */ /* 0x0005e2000e101d46 */
[----:B-1----:R-:W-:Y:S03]  /*c0d0*/  IADD3 R2, P0, R0, R28, RZ ;  /* 0x0000001c00027210 */ /* 0x002fe60007f1e0ff */
[----:B------:R2:W1:Y:S02]  /*c0e0*/  SHFL.IDX PT, R0, R8, 0x1, 0x181f ;  /* 0x00381f0008007f89 */ /* 0x00046400000e0000 */
[----:B------:R-:W-:Y:S02]  /*c0f0*/  IMAD.X R3, R4, 0x1, R12, P0 ;  /* 0x0000000104037824 */ /* 0x000fe400000e060c */
[----:B------:R2:W3:Y:S04]  /*c100*/  SHFL.IDX PT, R4, R5, 0x1, 0x181f ;  /* 0x00381f0005047f89 */ /* 0x0004e800000e0000 */
[----:B------:R2:W-:Y:S02]  /*c110*/  LDGSTS.E.BYPASS.LTC128B.128 [R29+0x16100], [R2.64], !P3 ;  /* 0x16100000021d7fae */ /* 0x0005e4000d901d46 */
.L_x_587:
[----:B--2---:R-:W2:Y:S04]  /*c120*/  LDL.LU R2, [R1+0x50] ;  /* 0x0000500001027983 */ /* 0x004ea80000300800 */
[----:B------:R-:W4:Y:S01]  /*c130*/  LDL R5, [R1+0x4c] ;  /* 0x00004c0001057983 */ /* 0x000f220000100800 */
[C---:B--2---:R-:W-:Y:S02]  /*c140*/  ISETP.NE.U32.AND P0, PT, R2.reuse, RZ, PT ;  /* 0x000000ff0200720c */ /* 0x044fe40003f05070 */
[----:B------:R-:W-:Y:S04]  /*c150*/  IADD3 R2, -R2, 0x10, RZ ;  /* 0x0000001002027810 */ /* 0x000fe80007ffe1ff */
[----:B------:R-:W-:Y:S04]  /*c160*/  LOP3.LUT R2, R2, 0xf, RZ, 0xc0, !PT ;  /* 0x0000000f02027812 */ /* 0x000fe800078ec0ff */
[----:B-1----:R-:W-:Y:S04]  /*c170*/  IADD3 R2, P2, P1, R2, R0, R25 ;  /* 0x0000000002027210 */ /* 0x002fe8000795e019 */
[----:B---3--:R-:W-:Y:S02]  /*c180*/  IADD3.X R3, RZ, R4, R9, P2, P1 ;  /* 0x00000004ff037210 */ /* 0x008fe400017e2409 */
[C---:B------:R-:W-:Y:S03]  /*c190*/  IADD3 R6, P1, R0.reuse, R27, RZ ;  /* 0x0000001b00067210 */ /* 0x040fe60007f3e0ff */
[----:B------:R-:W-:Y:S01]  /*c1a0*/  @!PT LDS RZ, [RZ] ;  /* 0x00000000fffff984 */ /* 0x000fe20000000800 */
[----:B------:R-:W-:Y:S01]  /*c1b0*/  @!PT LDS RZ, [RZ] ;  /* 0x00000000fffff984 */ /* 0x000fe20000000800 */
[----:B------:R-:W-:Y:S01]  /*c1c0*/  @!PT LDS RZ, [RZ] ;  /* 0x00000000fffff984 */ /* 0x000fe20000000800 */
[----:B----4-:R1:W-:Y:S01]  /*c1d0*/  LDGSTS.E.BYPASS.LTC128B.128.ZFILL [R5+0x11100], [R2.64], P0 ;  /* 0x1110000002057fae */ /* 0x0103e20008141d46 */
[----:B------:R-:W-:Y:S01]  /*c1e0*/  IADD3 R8, P0, R0, R26, RZ ;  /* 0x0000001a00087210 */ /* 0x000fe20007f1e0ff */
[C---:B------:R-:W-:Y:S04]  /*c1f0*/  IMAD.X R7, R4.reuse, 0x1, R11, P1 ;  /* 0x0000000104077824 */ /* 0x040fe800008e060b */
[----:B------:R-:W-:Y:S05]  /*c200*/  IMAD.X R9, R4, 0x1, R10, P0 ;  /* 0x0000000104097824 */ /* 0x000fea00000e060a */
[----:B------:R2:W-:Y:S04]  /*c210*/  LDGSTS.E.BYPASS.LTC128B.128 [R5+0x13100], [R8.64], !P5 ;  /* 0x1310000008057fae */ /* 0x0005e8000e901d46 */
[----:B------:R2:W-:Y:S01]  /*c220*/  LDGSTS.E.BYPASS.LTC128B.128 [R5+0x15100], [R6.64], !P4 ;  /* 0x1510000006057fae */ /* 0x0005e2000e101d46 */
[----:B-1----:R-:W-:Y:S05]  /*c230*/  IADD3 R2, P0, R0, R28, RZ ;  /* 0x0000001c00027210 */ /* 0x002fea0007f1e0ff */
[----:B------:R-:W-:Y:S05]  /*c240*/  IMAD.X R3, R4, 0x1, R12, P0 ;  /* 0x0000000104037824 */ /* 0x000fea00000e060c */
[----:B------:R2:W-:Y:S03]  /*c250*/  LDGSTS.E.BYPASS.LTC128B.128 [R5+0x17100], [R2.64], !P3 ;  /* 0x1710000002057fae */ /* 0x0005e6000d901d46 */
.L_x_538:
[----:B-12-4-:R-:W-:Y:S05]  /*c260*/  BSYNC B0 ;  /* 0x0000000000007941 */ /* 0x016fea0003800000 */
.L_x_537:
[----:B------:R-:W-:Y:S01]  /*c270*/  FMNMX.FTZ R2, R188, R133, !PT ;  /* 0x00000085bc027209 */ /* 0x000fe20007810000 */
[----:B------:R-:W0:Y:S01]  /*c280*/  LDGDEPBAR ;  /* 0x00000000000079af */ /* 0x000e220000000000 */
[----:B------:R-:W-:Y:S02]  /*c290*/  FMNMX.FTZ R0, R248, R134, !PT ;  /* 0x00000086f8007209 */ /* 0x000fe40007810000 */
        /* <DEDUP_REMOVED lines=29> */
[----:B------:R-:W-:Y:S01]  /*c470*/  FMNMX.FTZ R5, R15, R0, !PT ;  /* 0x000000000f057209 */ /* 0x000fe20007810000 */
[----:B------:R-:W-:-:S05]  /*c480*/  BRA.DIV ~URZ, `(.L_x_541) ;  /* 0x000068227f007947 */ /* 0x000fca000b800000 */
[----:B------:R-:W1:Y:S02]  /*c490*/  SHFL.BFLY PT, R0, R4, 0x2, 0x1f ;  /* 0x0c401f0004007f89 */ /* 0x000e6400000e0000 */
[----:B-1----:R-:W-:Y:S05]  /*c4a0*/  FMNMX.FTZ R4, R4, R0, !PT ;  /* 0x0000000004047209 */ /* 0x002fea0007810000 */
[----:B------:R-:W1:Y:S02]  /*c4b0*/  SHFL.BFLY PT, R132, R4, 0x1, 0x1f ;  /* 0x0c201f0004847f89 */ /* 0x000e6400000e0000 */
[----:B-1----:R-:W-:Y:S02]  /*c4c0*/  FMNMX.FTZ R132, R4, R132, !PT ;  /* 0x0000008404847209 */ /* 0x002fe40007810000 */
[----:B------:R-:W1:Y:S02]  /*c4d0*/  SHFL.BFLY PT, R4, R5, 0x2, 0x1f ;  /* 0x0c401f0005047f89 */ /* 0x000e6400000e0000 */
[----:B-1----:R-:W-:Y:S05]  /*c4e0*/  FMNMX.FTZ R4, R5, R4, !PT ;  /* 0x0000000405047209 */ /* 0x002fea0007810000 */
[----:B------:R1:W2:Y:S02]  /*c4f0*/  SHFL.BFLY PT, R0, R4, 0x1, 0x1f ;  /* 0x0c201f0004007f89 */ /* 0x0002a400000e0000 */
.L_x_588:
[----:B------:R-:W3:Y:S01]  /*c500*/  LDL.LU R10, [R1+0x78] ;  /* 0x00007800010a7983 */ /* 0x000ee20000300800 */
[----:B--2---:R-:W-:Y:S01]  /*c510*/  FMNMX.FTZ R3, R0, R4, !PT ;  /* 0x0000000400037209 */ /* 0x004fe20007810000 */
[C---:B------:R-:W-:Y:S01]  /*c520*/  FADD.FTZ R0, -R132.reuse, R133 ;  /* 0x0000008584007221 */ /* 0x040fe20000010100 */
[----:B------:R-:W-:Y:S01]  /*c530*/  WARPSYNC 0xffffffff ;  /* 0xffffffff00007948 */ /* 0x000fe20003800000 */
[----:B-1----:R-:W-:Y:S02]  /*c540*/  FMUL.FTZ R4, R132, c[0x0][0x2d0] ;  /* 0x0000b40084047a20 */ /* 0x002fe40000410000 */
[----:B------:R-:W-:Y:S02]  /*c550*/  FMUL.FTZ R0, R0, c[0x0][0x2d0] ;  /* 0x0000b40000007a20 */ /* 0x000fe40000410000 */
[--C-:B------:R-:W-:Y:S02]  /*c560*/  FFMA.FTZ R11, R179, c[0x0][0x2d0], -R4.reuse ;  /* 0x0000b400b30b7a23 */ /* 0x100fe40000010804 */
[----:B------:R-:W1:Y:S01]  /*c570*/  MUFU.EX2 R2, R0 ;  /* 0x0000000000027308 */ /* 0x000e620000000800 */
[----:B------:R-:W2:Y:S01]  /*c580*/  LDL.LU R179, [R1+0x74] ;  /* 0x0000740001b37983 */ /* 0x000ea20000300800 */
[--C-:B------:R-:W-:Y:S02]  /*c590*/  FFMA.FTZ R34, R17, c[0x0][0x2d0], -R4.reuse ;  /* 0x0000b40011227a23 */ /* 0x100fe40000010804 */
[--C-:B------:R-:W-:Y:S02]  /*c5a0*/  FFMA.FTZ R7, R188, c[0x0][0x2d0], -R4.reuse ;  /* 0x0000b400bc077a23 */ /* 0x100fe40000010804 */
[--C-:B------:R-:W-:Y:S02]  /*c5b0*/  FFMA.FTZ R26, R176, c[0x0][0x2d0], -R4.reuse ;  /* 0x0000b400b01a7a23 */ /* 0x100fe40000010804 */
[--C-:B------:R-:W-:Y:S02]  /*c5c0*/  FFMA.FTZ R6, R250, c[0x0][0x2d0], -R4.reuse ;  /* 0x0000b400fa067a23 */ /* 0x100fe40000010804 */
[----:B------:R-:W-:Y:S01]  /*c5d0*/  MUFU.EX2 R176, R7 ;  /* 0x0000000700b07308 */ /* 0x000fe20000000800 */
        /* <DEDUP_REMOVED lines=11> */
[----:B------:R4:W-:Y:S01]  /*c690*/  MUFU.EX2 R9, R5 ;  /* 0x0000000500097308 */ /* 0x0009e20000000800 */
[----:B------:R-:W-:Y:S02]  /*c6a0*/  FFMA.FTZ R8, R189, c[0x0][0x2d0], -R4 ;  /* 0x0000b400bd087a23 */ /* 0x000fe40000010804 */
[----:B------:R-:W-:Y:S04]  /*c6b0*/  FMUL.FTZ R4, R3, c[0x0][0x2d0] ;  /* 0x0000b40003047a20 */ /* 0x000fe80000410000 */
        /* <DEDUP_REMOVED lines=11> */
[--C-:B----4-:R-:W-:Y:S02]  /*c770*/  FFMA.FTZ R5, R248, c[0x0][0x2d0], -R4.reuse ;  /* 0x0000b400f8057a23 */ /* 0x110fe40000010804 */
[--C-:B------:R-:W-:Y:S02]  /*c780*/  FFMA.FTZ R248, R23, c[0x0][0x2d0], -R4.reuse ;  /* 0x0000b40017f87a23 */ /* 0x100fe40000010804 */
[--C-:B------:R-:W-:Y:S01]  /*c790*/  FFMA.FTZ R188, R177, c[0x0][0x2d0], -R4.reuse ;  /* 0x0000b400b1bc7a23 */ /* 0x100fe20000010804 */
[----:B------:R-:W-:Y:S01]  /*c7a0*/  MUFU.EX2 R191, R191 ;  /* 0x000000bf00bf7308 */ /* 0x000fe20000000800 */
[--C-:B------:R-:W-:Y:S02]  /*c7b0*/  FFMA.FTZ R190, R24, c[0x0][0x2d0], -R4.reuse ;  /* 0x0000b40018be7a23 */ /* 0x100fe40000010804 */
[----:B------:R-:W-:Y:S07]  /*c7c0*/  FFMA.FTZ R14, R15, c[0x0][0x2d0], -R4 ;  /* 0x0000b4000f0e7a23 */ /* 0x000fee0000010804 */
[----:B------:R-:W-:Y:S10]  /*c7d0*/  MUFU.EX2 R133, R133 ;  /* 0x0000008500857308 */ /* 0x000ff40000000800 */
[----:B------:R-:W-:Y:S10]  /*c7e0*/  MUFU.EX2 R189, R189 ;  /* 0x000000bd00bd7308 */ /* 0x000ff40000000800 */
[----:B------:R-:W-:Y:S10]  /*c7f0*/  MUFU.EX2 R188, R188 ;  /* 0x000000bc00bc7308 */ /* 0x000ff40000000800 */
[----:B------:R-:W-:Y:S10]  /*c800*/  MUFU.EX2 R190, R190 ;  /* 0x000000be00be7308 */ /* 0x000ff40000000800 */
[----:B------:R-:W-:Y:S10]  /*c810*/  MUFU.EX2 R248, R248 ;  /* 0x000000f800f87308 */ /* 0x000ff40000000800 */
[----:B------:R-:W-:Y:S10]  /*c820*/  MUFU.EX2 R187, R187 ;  /* 0x000000bb00bb7308 */ /* 0x000ff40000000800 */
[----:B------:R-:W-:Y:S01]  /*c830*/  MUFU.EX2 R186, R186 ;  /* 0x000000ba00ba7308 */ /* 0x000fe20000000800 */
[----:B-1----:R-:W-:Y:S01]  /*c840*/  FMUL.FTZ R17, R2, R153 ;  /* 0x0000009902117220 */ /* 0x002fe20000410000 */
[----:B------:R-:W-:Y:S01]  /*c850*/  F2FP.PACK_AB R178, R8, R9 ;  /* 0x0000000908b2723e */ /* 0x000fe200000000ff */
[----:B------:R-:W4:Y:S01]  /*c860*/  LDL R153, [R1+0x28] ;  /* 0x0000280001997983 */ /* 0x000f220000100800 */
[C---:B------:R-:W-:Y:S02]  /*c870*/  FMUL.FTZ R12, R2.reuse, R156 ;  /* 0x0000009c020c7220 */ /* 0x040fe40000410000 */
[C---:B------:R-:W-:Y:S01]  /*c880*/  FMUL.FTZ R28, R2.reuse, R140 ;  /* 0x0000008c021c7220 */ /* 0x040fe20000410000 */
[----:B------:R-:W4:Y:S01]  /*c890*/  LDL R156, [R1+0x30] ;  /* 0x00003000019c7983 */ /* 0x000f220000100800 */
[C---:B------:R-:W-:Y:S02]  /*c8a0*/  FMUL.FTZ R32, R2.reuse, R136 ;  /* 0x0000008802207220 */ /* 0x040fe40000410000 */
[C---:B------:R-:W-:Y:S01]  /*c8b0*/  FMUL.FTZ R33, R2.reuse, R137 ;  /* 0x0000008902217220 */ /* 0x040fe20000410000 */
[----:B------:R-:W4:Y:S01]  /*c8c0*/  LDL R140, [R1+0x38] ;  /* 0x00003800018c7983 */ /* 0x000f220000100800 */
[C---:B------:R-:W-:Y:S01]  /*c8d0*/  FMUL.FTZ R21, R2.reuse, R149 ;  /* 0x0000009502157220 */ /* 0x040fe20000410000 */
[----:B------:R-:W-:Y:S01]  /*c8e0*/  MOV R149, R34 ;  /* 0x0000002200957202 */ /* 0x000fe20000000f00 */
[C---:B------:R-:W-:Y:S02]  /*c8f0*/  FMUL.FTZ R16, R2.reuse, R152 ;  /* 0x0000009802107220 */ /* 0x040fe40000410000 */
        /* <DEDUP_REMOVED lines=8> */
[C---:B------:R-:W-:Y:S02]  /*c980*/  FMUL.FTZ R29, R2.reuse, R141 ;  /* 0x0000008d021d7220 */ /* 0x040fe40000410000 */
[C---:B-----5:R-:W-:Y:S02]  /*c990*/  FMUL.FTZ R36, R2.reuse, R36 ;  /* 0x0000002402247220 */ /* 0x060fe40000410000 */
        /* <DEDUP_REMOVED lines=49> */
[C---:B------:R-:W-:Y:S01]  /*ccb0*/  F2FP.PACK_AB R176, R6.reuse, R176 ;  /* 0x000000b006b0723e */ /* 0x040fe200000000ff */
[----:B------:R1:W-:Y:S02]  /*ccc0*/  MUFU.EX2 R10, R5 ;  /* 0x00000005000a7308 */ /* 0x0003e40000000800 */
[----:B------:R-:W-:Y:S02]  /*ccd0*/  FADD.FTZ R7, R6, R0 ;  /* 0x0000000006077221 */ /* 0x000fe40000010000 */
[----:B------:R-:W-:Y:S01]  /*cce0*/  FADD.FTZ R0, -R3, R134 ;  /* 0x0000008603007221 */ /* 0x000fe20000010100 */
[----:B------:R-:W-:Y:S01]  /*ccf0*/  MOV R134, R35 ;  /* 0x0000002300867202 */ /* 0x000fe20000000f00 */
[--C-:B------:R-:W-:Y:S02]  /*cd00*/  FFMA.FTZ R6, R251, c[0x0][0x2d0], -R4.reuse ;  /* 0x0000b400fb067a23 */ /* 0x100fe40000010804 */
[----:B------:R-:W-:Y:S02]  /*cd10*/  FMUL.FTZ R0, R0, c[0x0][0x2d0] ;  /* 0x0000b40000007a20 */ /* 0x000fe40000410000 */
[----:B------:R-:W-:Y:S01]  /*cd20*/  FFMA.FTZ R251, R19, c[0x0][0x2d0], -R4 ;  /* 0x0000b40013fb7a23 */ /* 0x000fe20000010804 */
[----:B------:R-:W-:Y:S01]  /*cd30*/  MUFU.EX2 R177, R6 ;  /* 0x0000000600b17308 */ /* 0x000fe20000000800 */
[----:B------:R-:W-:Y:S02]  /*cd40*/  FADD.FTZ R4, R9, R7 ;  /* 0x0000000709047221 */ /* 0x000fe40000010000 */
[----:B------:R-:W-:Y:S01]  /*cd50*/  FMUL.FTZ R9, R2, R161 ;  /* 0x000000a102097220 */ /* 0x000fe20000410000 */
[----:B------:R-:W-:Y:S01]  /*cd60*/  MOV R161, R30 ;  /* 0x0000001e00a17202 */ /* 0x000fe20000000f00 */
[----:B------:R-:W-:Y:S02]  /*cd70*/  FADD.FTZ R185, R8, R4 ;  /* 0x0000000408b97221 */ /* 0x000fe40000010000 */
[C---:B------:R-:W-:Y:S01]  /*cd80*/  FMUL.FTZ R4, R2.reuse, R164 ;  /* 0x000000a402047220 */ /* 0x040fe20000410000 */
[----:B------:R-:W-:Y:S01]  /*cd90*/  MOV R164, R14 ;  /* 0x0000000e00a47202 */ /* 0x000fe20000000f00 */
[C---:B------:R-:W-:Y:S01]  /*cda0*/  FMUL.FTZ R8, R2.reuse, R160 ;  /* 0x000000a002087220 */ /* 0x040fe20000410000 */
[----:B------:R-:W3:Y:S01]  /*cdb0*/  MUFU.EX2 R0, R0 ;  /* 0x0000000000007308 */ /* 0x000ee20000000800 */
[----:B------:R-:W-:Y:S01]  /*cdc0*/  MOV R160, R18 ;  /* 0x0000001200a07202 */ /* 0x000fe20000000f00 */
[----:B-1----:R-:W-:Y:S01]  /*cdd0*/  FMUL.FTZ R5, R2, R165 ;  /* 0x000000a502057220 */ /* 0x002fe20000410000 */
[----:B------:R-:W-:Y:S07]  /*cde0*/  MOV R165, R27 ;  /* 0x0000001b00a57202 */ /* 0x000fee0000000f00 */
[----:B------:R-:W1:Y:S01]  /*cdf0*/  MUFU.EX2 R2, R184 ;  /* 0x000000b800027308 */ /* 0x000e620000000800 */
[C---:B---3--:R-:W-:Y:S02]  /*ce00*/  FMUL.FTZ R7, R0.reuse, R167 ;  /* 0x000000a700077220 */ /* 0x048fe40000410000 */
[----:B------:R-:W3:Y:S01]  /*ce10*/  LDL R167, [R1+0x2c] ;  /* 0x00002c0001a77983 */ /* 0x000ee20000100800 */
[C---:B------:R-:W-:Y:S02]  /*ce20*/  FMUL.FTZ R34, R0.reuse, R138 ;  /* 0x0000008a00227220 */ /* 0x040fe40000410000 */
[C---:B------:R-:W-:Y:S02]  /*ce30*/  FMUL.FTZ R35, R0.reuse, R139 ;  /* 0x0000008b00237220 */ /* 0x040fe40000410000 */
[C---:B--2---:R-:W-:Y:S01]  /*ce40*/  FFMA.FTZ R6, R0.reuse, R179, R10 ;  /* 0x000000b300067223 */ /* 0x044fe2000001000a */
[----:B------:R-:W-:Y:S01]  /*ce50*/  F2FP.PACK_AB R179, R191, R249 ;  /* 0x000000f9bfb3723e */ /* 0x000fe200000000ff */
[C---:B------:R-:W-:Y:S02]  /*ce60*/  FMUL.FTZ R26, R0.reuse, R146 ;  /* 0x00000092001a7220 */ /* 0x040fe40000410000 */
[C---:B------:R-:W-:Y:S01]  /*ce70*/  FADD.FTZ R152, R177.reuse, R6 ;  /* 0x00000006b1987221 */ /* 0x040fe20000010000 */
[----:B------:R-:W-:Y:S01]  /*ce80*/  F2FP.PACK_AB R177, R177, R10 ;  /* 0x0000000ab1b1723e */ /* 0x000fe200000000ff */
[C---:B------:R-:W-:Y:S01]  /*ce90*/  FMUL.FTZ R6, R0.reuse, R166 ;  /* 0x000000a600067220 */ /* 0x040fe20000410000 */
[----:B------:R-:W2:Y:S01]  /*cea0*/  LDL R146, [R1+0x34] ;  /* 0x0000340001927983 */ /* 0x000ea20000100800 */
[C---:B------:R-:W-:Y:S01]  /*ceb0*/  FMUL.FTZ R10, R0.reuse, R162 ;  /* 0x000000a2000a7220 */ /* 0x040fe20000410000 */
[----:B------:R-:W-:Y:S01]  /*cec0*/  MOV R162, R144 ;  /* 0x0000009000a27202 */ /* 0x000fe20000000f00 */
[C---:B------:R-:W-:Y:S01]  /*ced0*/  FMUL.FTZ R11, R0.reuse, R163 ;  /* 0x000000a3000b7220 */ /* 0x040fe20000410000 */
[----:B------:R-:W1:Y:S01]  /*cee0*/  MUFU.EX2 R144, R183 ;  /* 0x000000b700907308 */ /* 0x000e620000000800 */
[C---:B------:R-:W-:Y:S01]  /*cef0*/  FMUL.FTZ R14, R0.reuse, R158 ;  /* 0x0000009e000e7220 */ /* 0x040fe20000410000 */
[----:B------:R-:W-:Y:S01]  /*cf00*/  MOV R163, R145 ;  /* 0x0000009100a37202 */ /* 0x000fe20000000f00 */
[C---:B------:R-:W-:Y:S01]  /*cf10*/  FMUL.FTZ R15, R0.reuse, R159 ;  /* 0x0000009f000f7220 */ /* 0x040fe20000410000 */
[----:B------:R-:W-:Y:S01]  /*cf20*/  MOV R166, R149 ;  /* 0x0000009500a67202 */ /* 0x000fe20000000f00 */
[C---:B------:R-:W-:Y:S01]  /*cf30*/  FMUL.FTZ R18, R0.reuse, R154 ;  /* 0x0000009a00127220 */ /* 0x040fe20000410000 */
[----:B------:R-:W-:Y:S01]  /*cf40*/  MOV R149, R134 ;  /* 0x0000008600957202 */ /* 0x000fe20000000f00 */
        /* <DEDUP_REMOVED lines=26> */
[----:B------:R1:W1:Y:S01]  /*d0f0*/  MUFU.EX2 R181, R251 ;  /* 0x000000fb00b57308 */ /* 0x0002620000000800 */
        /* <DEDUP_REMOVED lines=14> */
[----:B----4-:R-:W4:Y:S01]  /*d1e0*/  LDSM.16.MT88.4 R136, [R153] ;  /* 0x000000009988783b */ /* 0x010f220000004200 */
[C---:B------:R-:W-:Y:S02]  /*d1f0*/  FMUL.FTZ R98, R0.reuse, R98 ;  /* 0x0000006200627220 */ /* 0x040fe40000410000 */
[C---:B------:R-:W-:Y:S01]  /*d200*/  FMUL.FTZ R99, R0.reuse, R99 ;  /* 0x0000006300637220 */ /* 0x040fe20000410000 */
[----:B-1----:R-:W-:Y:S01]  /*d210*/  MOV R251, R156 ;  /* 0x0000009c00fb7202 */ /* 0x002fe20000000f00 */
        /* <DEDUP_REMOVED lines=16> */
[----:B------:R-:W-:Y:S01]  /*d320*/  FADD.FTZ R0, R133, R185 ;  /* 0x000000b985007221 */ /* 0x000fe20000010000 */
[C---:B----4-:R-:W-:Y:S05]  /*d330*/  HMMA.16816.F32 R4, R176.reuse, R136, R4 ;  /* 0x00000088b004723c */ /* 0x050fea0000001804 */
[----:B------:R-:W-:Y:S03]  /*d340*/  FADD.FTZ R0, R2, R0 ;  /* 0x0000000002007221 */ /* 0x000fe60000010000 */
[C---:B------:R-:W-:Y:S01]  /*d350*/  HMMA.16816.F32 R8, R176.reuse, R138, R8 ;  /* 0x0000008ab008723c */ /* 0x040fe20000001808 */
[----:B------:R-:W1:Y:S03]  /*d360*/  LDSM.16.MT88.4 R136, [R156] ;  /* 0x000000009c88783b */ /* 0x000e660000004200 */
[----:B------:R-:W-:Y:S04]  /*d370*/  FADD.FTZ R0, R144, R0 ;  /* 0x0000000090007221 */ /* 0x000fe80000010000 */
[----:B------:R-:W-:Y:S01]  /*d380*/  FADD.FTZ R0, R134, R0 ;  /* 0x0000000086007221 */ /* 0x000fe20000010000 */
[C---:B-1----:R-:W-:Y:S08]  /*d390*/  HMMA.16816.F32 R12, R176.reuse, R136, R12 ;  /* 0x00000088b00c723c */ /* 0x042ff0000000180c */
[C---:B------:R-:W-:Y:S01]  /*d3a0*/  HMMA.16816.F32 R16, R176.reuse, R138, R16 ;  /* 0x0000008ab010723c */ /* 0x040fe20000001810 */
[----:B---3--:R-:W1:Y:S03]  /*d3b0*/  LDSM.16.MT88.4 R136, [R167] ;  /* 0x00000000a788783b */ /* 0x008e660000004200 */
[----:B--2---:R-:W-:Y:S04]  /*d3c0*/  MOV R185, R146 ;  /* 0x0000009200b97202 */ /* 0x004fe80000000f00 */
[C---:B-1----:R-:W-:Y:S08]  /*d3d0*/  HMMA.16816.F32 R20, R176.reuse, R136, R20 ;  /* 0x00000088b014723c */ /* 0x042ff00000001814 */
[C---:B------:R-:W-:Y:S01]  /*d3e0*/  HMMA.16816.F32 R24, R176.reuse, R138, R24 ;  /* 0x0000008ab018723c */ /* 0x040fe20000001818 */
[----:B------:R-:W1:Y:S08]  /*d3f0*/  LDSM.16.MT88.4 R136, [R140] ;  /* 0x000000008c88783b */ /* 0x000e700000004200 */
[----:B------:R-:W-:Y:S01]  /*d400*/  LDSM.16.MT88.4 R140, [R153+0x800] ;  /* 0x00080000998c783b */ /* 0x000fe20000004200 */
        /* <DEDUP_REMOVED lines=39> */
[----:B------:R-:W1:Y:S03]  /*d680*/  MUFU.EX2 R133, R163 ;  /* 0x000000a300857308 */ /* 0x000e660000000800 */
[----:B------:R-:W-:Y:S03]  /*d690*/  F2FP.PACK_AB R137, R186, R187 ;  /* 0x000000bbba89723e */ /* 0x000fe600000000ff */
[----:B------:R-:W-:Y:S02]  /*d6a0*/  F2FP.PACK_AB R138, R134, R144 ;  /* 0x00000090868a723e */ /* 0x000fe400000000ff */
[----:B------:R-:W2:Y:S02]  /*d6b0*/  LDSM.16.MT88.4 R144, [R156+0x800] ;  /* 0x000800009c90783b */ /* 0x000ea40000004200 */
[----:B------:R-:W3:Y:S01]  /*d6c0*/  MUFU.EX2 R2, R162 ;  /* 0x000000a200027308 */ /* 0x000ee20000000800 */
[----:B------:R-:W-:Y:S02]  /*d6d0*/  F2FP.PACK_AB R139, R182, R183 ;  /* 0x000000b7b68b723e */ /* 0x000fe400000000ff */
[----:B------:R-:W-:Y:S05]  /*d6e0*/  F2FP.PACK_AB R177, R180, R181 ;  /* 0x000000b5b4b1723e */ /* 0x000fea00000000ff */
[C---:B------:R-:W-:Y:S02]  /*d6f0*/  HMMA.16816.F32 R4, R136.reuse, R140, R4 ;  /* 0x0000008c8804723c */ /* 0x040fe40000001804 */
[----:B------:R-:W-:Y:S03]  /*d700*/  MUFU.EX2 R178, R161 ;  /* 0x000000a100b27308 */ /* 0x000fe60000000800 */
[----:B-1----:R-:W-:Y:S03]  /*d710*/  FADD.FTZ R0, R133, R0 ;  /* 0x0000000085007221 */ /* 0x002fe60000010000 */
[C---:B------:R-:W-:Y:S01]  /*d720*/  HMMA.16816.F32 R8, R136.reuse, R142, R8 ;  /* 0x0000008e8808723c */ /* 0x040fe20000001808 */
[----:B------:R-:W1:Y:S03]  /*d730*/  LDSM.16.MT88.4 R140, [R167+0x800] ;  /* 0x00080000a78c783b */ /* 0x000e660000004200 */
[----:B------:R4:W4:Y:S01]  /*d740*/  MUFU.EX2 R134, R250 ;  /* 0x000000fa00867308 */ /* 0x0009220000000800 */
[----:B---3--:R-:W-:Y:S04]  /*d750*/  FADD.FTZ R0, R2, R0 ;  /* 0x0000000002007221 */ /* 0x008fe80000010000 */
[----:B------:R-:W-:Y:S05]  /*d760*/  FADD.FTZ R0, R148, R0 ;  /* 0x0000000094007221 */ /* 0x000fea0000010000 */
[----:B------:R-:W-:Y:S01]  /*d770*/  MUFU.EX2 R176, R166 ;  /* 0x000000a600b07308 */ /* 0x000fe20000000800 */
[C---:B--2---:R-:W-:Y:S03]  /*d780*/  HMMA.16816.F32 R12, R136.reuse, R144, R12 ;  /* 0x00000090880c723c */ /* 0x044fe6000000180c */
[----:B----4-:R-:W-:Y:S01]  /*d790*/  MOV R250, R167 ;  /* 0x000000a700fa7202 */ /* 0x010fe20000000f00 */
[C---:B------:R-:W-:Y:S04]  /*d7a0*/  FADD.FTZ R0, R134.reuse, R0 ;  /* 0x0000000086007221 */ /* 0x040fe80000010000 */
        /* <DEDUP_REMOVED lines=34> */
[----:B------:R1:W3:Y:S07]  /*d9d0*/  LDSM.16.MT88.4 R140, [R167+0x6800] ;  /* 0x00680000a78c783b */ /* 0x0002ee0000004200 */
[C---:B--2---:R-:W-:Y:S04]  /*d9e0*/  HMMA.16816.F32 R108, R136.reuse, R144, R108 ;  /* 0x00000090886c723c */ /* 0x044fe8000000186c */
[----:B-1----:R-:W-:Y:S04]  /*d9f0*/  MOV R167, R149 ;  /* 0x0000009500a77202 */ /* 0x002fe80000000f00 */
[C---:B------:R-:W-:Y:S01]  /*da00*/  HMMA.16816.F32 R112, R136.reuse, R146, R112 ;  /* 0x000000928870723c */ /* 0x040fe20000001870 */
[----:B------:R-:W1:Y:S07]  /*da10*/  LDSM.16.MT88.4 R144, [R185+0x6800] ;  /* 0x00680000b990783b */ /* 0x000e6e0000004200 */
[C---:B---3--:R-:W-:Y:S08]  /*da20*/  HMMA.16816.F32 R116, R136.reuse, R140, R116 ;  /* 0x0000008c8874723c */ /* 0x048ff00000001874 */
[C---:B------:R-:W-:Y:S01]  /*da30*/  HMMA.16816.F32 R120, R136.reuse, R142, R120 ;  /* 0x0000008e8878723c */ /* 0x040fe20000001878 */
[----:B------:R-:W2:Y:S07]  /*da40*/  LDSM.16.MT88.4 R140, [R153+0x1000] ;  /* 0x00100000998c783b */ /* 0x000eae0000004200 */
[C---:B-1----:R-:W-:Y:S08]  /*da50*/  HMMA.16816.F32 R124, R136.reuse, R144, R124 ;  /* 0x00000090887c723c */ /* 0x042ff0000000187c */
[----:B------:R-:W-:Y:S01]  /*da60*/  HMMA.16816.F32 R128, R136, R146, R128 ;  /* 0x000000928880723c */ /* 0x000fe20000001880 */
[----:B------:R-:W1:Y:S06]  /*da70*/  LDSM.16.MT88.4 R144, [R156+0x1000] ;  /* 0x001000009c90783b */ /* 0x000e6c0000004200 */
[----:B------:R-:W-:Y:S02]  /*da80*/  F2FP.PACK_AB R138, R134, R148 ;  /* 0x00000094868a723e */ /* 0x000fe400000000ff */
[----:B------:R-:W3:Y:S01]  /*da90*/  LDSM.16.MT88.4 R148, [R250+0x1000] ;  /* 0x00100000fa94783b */ /* 0x000ee20000004200 */
[----:B------:R-:W-:Y:S02]  /*daa0*/  MUFU.EX2 R134, R165 ;  /* 0x000000a500867308 */ /* 0x000fe40000000800 */
[----:B------:R-:W-:Y:S02]  /*dab0*/  F2FP.PACK_AB R136, R2, R133 ;  /* 0x000000850288723e */ /* 0x000fe400000000ff */
[----:B------:R-:W-:Y:S02]  /*dac0*/  F2FP.PACK_AB R137, R188, R189 ;  /* 0x000000bdbc89723e */ /* 0x000fe400000000ff */
[----:B------:R-:W-:Y:S04]  /*dad0*/  F2FP.PACK_AB R139, R248, R190 ;  /* 0x000000bef88b723e */ /* 0x000fe800000000ff */
[----:B------:R-:W4:Y:S03]  /*dae0*/  MUFU.EX2 R2, R167 ;  /* 0x000000a700027308 */ /* 0x000f260000000800 */
[C---:B--2---:R-:W-:Y:S07]  /*daf0*/  HMMA.16816.F32 R4, R136.reuse, R140, R4 ;  /* 0x0000008c8804723c */ /* 0x044fee0000001804 */
[----:B------:R-:W2:Y:S01]  /*db00*/  MUFU.EX2 R133, R157 ;  /* 0x0000009d00857308 */ /* 0x000ea20000000800 */
[C---:B------:R-:W-:Y:S01]  /*db10*/  HMMA.16816.F32 R8, R136.reuse, R142, R8 ;  /* 0x0000008e8808723c */ /* 0x040fe20000001808 */
[----:B------:R-:W3:Y:S07]  /*db20*/  LDSM.16.MT88.4 R140, [R185+0x1000] ;  /* 0x00100000b98c783b */ /* 0x000eee0000004200 */
[C---:B-1----:R-:W-:Y:S04]  /*db30*/  HMMA.16816.F32 R12, R136.reuse, R144, R12 ;  /* 0x00000090880c723c */ /* 0x042fe8000000180c */
[----:B----4-:R-:W-:Y:S04]  /*db40*/  FADD.FTZ R0, R2, R0 ;  /* 0x0000000002007221 */ /* 0x010fe80000010000 */
[C---:B------:R-:W-:Y:S01]  /*db50*/  FADD.FTZ R0, R176.reuse, R0 ;  /* 0x00000000b0007221 */ /* 0x040fe20000010000 */
[C---:B------:R-:W-:Y:S01]  /*db60*/  HMMA.16816.F32 R16, R136.reuse, R146, R16 ;  /* 0x000000928810723c */ /* 0x040fe20000001810 */
[----:B------:R-:W1:Y:S02]  /*db70*/  LDSM.16.MT88.4 R144, [R153+0x3000] ;  /* 0x003000009990783b */ /* 0x000e640000004200 */
[----:B------:R-:W-:Y:S01]  /*db80*/  F2FP.PACK_AB R176, R176, R2 ;  /* 0x00000002b0b0723e */ /* 0x000fe200000000ff */
[----:B------:R-:W-:Y:S01]  /*db90*/  FADD.FTZ R2, R249, R152 ;  /* 0x00000098f9027221 */ /* 0x000fe20000010000 */
[----:B------:R-:W-:Y:S01]  /*dba0*/  MOV R249, R153 ;  /* 0x0000009900f97202 */ /* 0x000fe20000000f00 */
[----:B--2---:R-:W-:Y:S02]  /*dbb0*/  FADD.FTZ R0, R133, R0 ;  /* 0x0000000085007221 */ /* 0x004fe40000010000 */
[C---:B---3--:R-:W-:Y:S02]  /*dbc0*/  HMMA.16816.F32 R20, R136.reuse, R148, R20 ;  /* 0x000000948814723c */ /* 0x048fe40000001814 */
[----:B------:R-:W-:Y:S02]  /*dbd0*/  LDSM.16.MT88.4 R160, [R249+0x1800] ;  /* 0x00180000f9a0783b */ /* 0x000fe40000004200 */
[C---:B------:R-:W-:Y:S01]  /*dbe0*/  FADD.FTZ R0, R178.reuse, R0 ;  /* 0x00000000b2007221 */ /* 0x040fe20000010000 */
[----:B------:R-:W-:Y:S02]  /*dbf0*/  F2FP.PACK_AB R178, R178, R133 ;  /* 0x00000085b2b2723e */ /* 0x000fe400000000ff */
[----:B------:R-:W2:Y:S01]  /*dc00*/  MUFU.EX2 R133, R164 ;  /* 0x000000a400857308 */ /* 0x000ea20000000800 */
[C---:B------:R-:W-:Y:S02]  /*dc10*/  HMMA.16816.F32 R24, R136.reuse, R150, R24 ;  /* 0x000000968818723c */ /* 0x040fe40000001818 */
[----:B------:R-:W4:Y:S06]  /*dc20*/  LDSM.16.MT88.4 R148, [R156+0x3000] ;  /* 0x003000009c94783b */ /* 0x000f2c0000004200 */
[C---:B------:R-:W-:Y:S02]  /*dc30*/  HMMA.16816.F32 R28, R136.reuse, R140, R28 ;  /* 0x0000008c881c723c */ /* 0x040fe4000000181c */
[----:B------:R4:W-:Y:S04]  /*dc40*/  STL [R1+0x78], R0 ;  /* 0x0000780001007387 */ /* 0x0009e80000100800 */
[----:B------:R-:W3:Y:S02]  /*dc50*/  LDL.LU R184, [R1+0x60] ;  /* 0x0000600001b87983 */ /* 0x000ee40000300800 */
[C---:B------:R-:W-:Y:S02]  /*dc60*/  HMMA.16816.F32 R32, R136.reuse, R142, R32 ;  /* 0x0000008e8820723c */ /* 0x040fe40000001820 */
[----:B------:R-:W4:Y:S02]  /*dc70*/  LDSM.16.MT88.4 R140, [R250+0x3000] ;  /* 0x00300000fa8c783b */ /* 0x000f240000004200 */
[----:B--2---:R-:W-:Y:S04]  /*dc80*/  F2FP.PACK_AB R179, R133, R134 ;  /* 0x0000008685b3723e */ /* 0x004fe800000000ff */
[C---:B-1----:R-:W-:Y:S08]  /*dc90*/  HMMA.16816.F32 R36, R136.reuse, R144, R36 ;  /* 0x000000908824723c */ /* 0x042ff00000001824 */
[C---:B------:R-:W-:Y:S01]  /*dca0*/  HMMA.16816.F32 R40, R136.reuse, R146, R40 ;  /* 0x000000928828723c */ /* 0x040fe20000001828 */
[----:B------:R-:W1:Y:S03]  /*dcb0*/  LDSM.16.MT88.4 R144, [R185+0x3000] ;  /* 0x00300000b990783b */ /* 0x000e660000004200 */
[----:B----4-:R-:W-:Y:S04]  /*dcc0*/  FADD.FTZ R0, R191, R2 ;  /* 0x00000002bf007221 */ /* 0x010fe80000010000 */
[----:B------:R-:W-:Y:S01]  /*dcd0*/  FADD.FTZ R0, R187, R0 ;  /* 0x00000000bb007221 */ /* 0x000fe20000010000 */
[C---:B------:R-:W-:Y:S03]  /*dce0*/  HMMA.16816.F32 R44, R136.reuse, R148, R44 ;  /* 0x00000094882c723c */ /* 0x040fe6000000182c */
[----:B------:R-:W-:Y:S04]  /*dcf0*/  FADD.FTZ R0, R186, R0 ;  /* 0x00000000ba007221 */ /* 0x000fe80000010000 */
[----:B------:R-:W-:Y:S01]  /*dd00*/  FADD.FTZ R0, R183, R0 ;  /* 0x00000000b7007221 */ /* 0x000fe20000010000 */
[C---:B------:R-:W-:Y:S01]  /*dd10*/  HMMA.16816.F32 R48, R136.reuse, R150, R48 ;  /* 0x000000968830723c */ /* 0x040fe20000001830 */
[----:B------:R-:W2:Y:S03]  /*dd20*/  LDSM.16.MT88.4 R148, [R153+0x5000] ;  /* 0x005000009994783b */ /* 0x000ea60000004200 */
[----:B------:R-:W-:Y:S04]  /*dd30*/  FADD.FTZ R0, R182, R0 ;  /* 0x00000000b6007221 */ /* 0x000fe80000010000 */
[C---:B------:R-:W-:Y:S04]  /*dd40*/  HMMA.16816.F32 R52, R136.reuse, R140, R52 ;  /* 0x0000008c8834723c */ /* 0x040fe80000001834 */
[----:B------:R-:W-:Y:S04]  /*dd50*/  FADD.FTZ R0, R189, R0 ;  /* 0x00000000bd007221 */ /* 0x000fe80000010000 */
[C---:B------:R-:W-:Y:S01]  /*dd60*/  HMMA.16816.F32 R56, R136.reuse, R142, R56 ;  /* 0x0000008e8838723c */ /* 0x040fe20000001838 */
[----:B------:R-:W4:Y:S03]  /*dd70*/  LDSM.16.MT88.4 R140, [R156+0x5000] ;  /* 0x005000009c8c783b */ /* 0x000f260000004200 */
[----:B------:R-:W-:Y:S04]  /*dd80*/  FADD.FTZ R0, R188, R0 ;  /* 0x00000000bc007221 */ /* 0x000fe80000010000 */
[C---:B-1----:R-:W-:Y:S04]  /*dd90*/  HMMA.16816.F32 R60, R136.reuse, R144, R60 ;  /* 0x00000090883c723c */ /* 0x042fe8000000183c */
[----:B------:R-:W-:Y:S04]  /*dda0*/  FADD.FTZ R0, R190, R0 ;  /* 0x00000000be007221 */ /* 0x000fe80000010000 */
[C---:B------:R-:W-:Y:S01]  /*ddb0*/  HMMA.16816.F32 R64, R136.reuse, R146, R64 ;  /* 0x000000928840723c */ /* 0x040fe20000001840 */
[----:B------:R-:W1:Y:S03]  /*ddc0*/  LDSM.16.MT88.4 R144, [R250+0x5000] ;  /* 0x00500000fa90783b */ /* 0x000e660000004200 */
[----:B------:R-:W-:Y:S04]  /*ddd0*/  FADD.FTZ R0, R248, R0 ;  /* 0x00000000f8007221 */ /* 0x000fe80000010000 */
[----:B------:R-:W-:Y:S01]  /*dde0*/  FADD.FTZ R0, R181, R0 ;  /* 0x00000000b5007221 */ /* 0x000fe20000010000 */
[C---:B--2---:R-:W-:Y:S03]  /*ddf0*/  HMMA.16816.F32 R68, R136.reuse, R148, R68 ;  /* 0x000000948844723c */ /* 0x044fe60000001844 */
[----:B------:R-:W-:Y:S04]  /*de00*/  FADD.FTZ R0, R180, R0 ;  /* 0x00000000b4007221 */ /* 0x000fe80000010000 */
[----:B------:R-:W-:Y:S01]  /*de10*/  FADD.FTZ R2, R134, R0 ;  /* 0x0000000086027221 */ /* 0x000fe20000010000 */
[C---:B------:R-:W-:Y:S01]  /*de20*/  HMMA.16816.F32 R72, R136.reuse, R150, R72 ;  /* 0x000000968848723c */ /* 0x040fe20000001848 */
[----:B------:R-:W2:Y:S03]  /*de30*/  LDSM.16.MT88.4 R148, [R185+0x5000] ;  /* 0x00500000b994783b */ /* 0x000ea60000004200 */
[----:B------:R-:W-:Y:S01]  /*de40*/  FADD.FTZ R2, R133, R2 ;  /* 0x0000000285027221 */ /* 0x000fe20000010000 */
[----:B------:R-:W-:Y:S02]  /*de50*/  MOV R133, R132 ;  /* 0x0000008400857202 */ /* 0x000fe40000000f00 */
[-C--:B------:R-:W-:Y:S01]  /*de60*/  MOV R134, R3.reuse ;  /* 0x0000000300867202 */ /* 0x080fe20000000f00 */
[C---:B----4-:R-:W-:Y:S08]  /*de70*/  HMMA.16816.F32 R76, R136.reuse, R140, R76 ;  /* 0x0000008c884c723c */ /* 0x050ff0000000184c */
[C---:B------:R-:W-:Y:S01]  /*de80*/  HMMA.16816.F32 R80, R136.reuse, R142, R80 ;  /* 0x0000008e8850723c */ /* 0x040fe20000001850 */
[----:B------:R-:W4:Y:S07]  /*de90*/  LDSM.16.MT88.4 R140, [R153+0x7000] ;  /* 0x00700000998c783b */ /* 0x000f2e0000004200 */
[C---:B-1----:R-:W-:Y:S01]  /*dea0*/  HMMA.16816.F32 R84, R136.reuse, R144, R84 ;  /* 0x000000908854723c */ /* 0x042fe20000001854 */
[----:B------:R-:W-:Y:S07]  /*deb0*/  LDSM.16.MT88.4 R152, [R251+0x1800] ;  /* 0x00180000fb98783b */ /* 0x000fee0000004200 */
[C---:B------:R-:W-:Y:S01]  /*dec0*/  HMMA.16816.F32 R88, R136.reuse, R146, R88 ;  /* 0x000000928858723c */ /* 0x040fe20000001858 */
[----:B------:R-:W1:Y:S07]  /*ded0*/  LDSM.16.MT88.4 R144, [R156+0x7000] ;  /* 0x007000009c90783b */ /* 0x000e6e0000004200 */
[C---:B--2---:R-:W-:Y:S08]  /*dee0*/  HMMA.16816.F32 R92, R136.reuse, R148, R92 ;  /* 0x00000094885c723c */ /* 0x044ff0000000185c */
[C---:B------:R-:W-:Y:S01]  /*def0*/  HMMA.16816.F32 R96, R136.reuse, R150, R96 ;  /* 0x000000968860723c */ /* 0x040fe20000001860 */
[----:B------:R-:W2:Y:S07]  /*df00*/  LDSM.16.MT88.4 R148, [R250+0x7000] ;  /* 0x00700000fa94783b */ /* 0x000eae0000004200 */
[C---:B----4-:R-:W-:Y:S08]  /*df10*/  HMMA.16816.F32 R100, R136.reuse, R140, R100 ;  /* 0x0000008c8864723c */ /* 0x050ff00000001864 */
[C---:B------:R-:W-:Y:S01]  /*df20*/  HMMA.16816.F32 R104, R136.reuse, R142, R104 ;  /* 0x0000008e8868723c */ /* 0x040fe20000001868 */
[----:B------:R-:W4:Y:S07]  /*df30*/  LDSM.16.MT88.4 R140, [R185+0x7000] ;  /* 0x00700000b98c783b */ /* 0x000f2e0000004200 */
[C---:B-1----:R-:W-:Y:S08]  /*df40*/  HMMA.16816.F32 R108, R136.reuse, R144, R108 ;  /* 0x00000090886c723c */ /* 0x042ff0000000186c */
[C---:B------:R-:W-:Y:S01]  /*df50*/  HMMA.16816.F32 R112, R136.reuse, R146, R112 ;  /* 0x000000928870723c */ /* 0x040fe20000001870 */
[----:B------:R-:W1:Y:S07]  /*df60*/  LDSM.16.MT88.4 R144, [R250+0x1800] ;  /* 0x00180000fa90783b */ /* 0x000e6e0000004200 */
[C---:B--2---:R-:W-:Y:S08]  /*df70*/  HMMA.16816.F32 R116, R136.reuse, R148, R116 ;  /* 0x000000948874723c */ /* 0x044ff00000001874 */
[C---:B------:R-:W-:Y:S08]  /*df80*/  HMMA.16816.F32 R120, R136.reuse, R150, R120 ;  /* 0x000000968878723c */ /* 0x040ff00000001878 */
[C---:B----4-:R-:W-:Y:S08]  /*df90*/  HMMA.16816.F32 R124, R136.reuse, R140, R124 ;  /* 0x0000008c887c723c */ /* 0x050ff0000000187c */
[----:B------:R-:W-:Y:S01]  /*dfa0*/  HMMA.16816.F32 R128, R136, R142, R128 ;  /* 0x0000008e8880723c */ /* 0x000fe20000001880 */
[----:B------:R-:W2:Y:S07]  /*dfb0*/  LDSM.16.MT88.4 R136, [R185+0x1800] ;  /* 0x00180000b988783b */ /* 0x000eae0000004200 */
[C---:B------:R-:W-:Y:S01]  /*dfc0*/  HMMA.16816.F32 R164, R176.reuse, R160, R4 ;  /* 0x000000a0b0a4723c */ /* 0x040fe20000001804 */
[----:B------:R-:W4:Y:S07]  /*dfd0*/  LDSM.16.MT88.4 R4, [R249+0x3800] ;  /* 0x00380000f904783b */ /* 0x000f2e0000004200 */
[C---:B------:R-:W-:Y:S01]  /*dfe0*/  HMMA.16816.F32 R160, R176.reuse, R162, R8 ;  /* 0x000000a2b0a0723c */ /* 0x040fe20000001808 */
[----:B------:R-:W4:Y:S07]  /*dff0*/  LDSM.16.MT88.4 R8, [R251+0x3800] ;  /* 0x00380000fb08783b */ /* 0x000f2e0000004200 */
[C---:B------:R-:W-:Y:S01]  /*e000*/  HMMA.16816.F32 R156, R176.reuse, R152, R12 ;  /* 0x00000098b09c723c */ /* 0x040fe2000000180c */
[----:B------:R-:W3:Y:S07]  /*e010*/  LDSM.16.MT88.4 R12, [R250+0x3800] ;  /* 0x00380000fa0c783b */ /* 0x000eee0000004200 */
[C---:B------:R-:W-:Y:S01]  /*e020*/  HMMA.16816.F32 R152, R176.reuse, R154, R16 ;  /* 0x0000009ab098723c */ /* 0x040fe20000001810 */
[----:B------:R-:W3:Y:S07]  /*e030*/  LDSM.16.MT88.4 R16, [R185+0x3800] ;  /* 0x00380000b910783b */ /* 0x000eee0000004200 */
[C---:B-1----:R-:W-:Y:S08]  /*e040*/  HMMA.16816.F32 R148, R176.reuse, R144, R20 ;  /* 0x00000090b094723c */ /* 0x042ff00000001814 */
[C---:B------:R-:W-:Y:S08]  /*e050*/  HMMA.16816.F32 R144, R176.reuse, R146, R24 ;  /* 0x00000092b090723c */ /* 0x040ff00000001818 */
[C---:B--2---:R-:W-:Y:S08]  /*e060*/  HMMA.16816.F32 R140, R176.reuse, R136, R28 ;  /* 0x00000088b08c723c */ /* 0x044ff0000000181c */
[C---:B------:R-:W-:Y:S08]  /*e070*/  HMMA.16816.F32 R136, R176.reuse, R138, R32 ;  /* 0x0000008ab088723c */ /* 0x040ff00000001820 */
[C---:B----4-:R-:W-:Y:S08]  /*e080*/  HMMA.16816.F32 R36, R176.reuse, R4, R36 ;  /* 0x00000004b024723c */ /* 0x050ff00000001824 */
[C---:B------:R-:W-:Y:S01]  /*e090*/  HMMA.16816.F32 R40, R176.reuse, R6, R40 ;  /* 0x00000006b028723c */ /* 0x040fe20000001828 */
[----:B------:R-:W1:Y:S07]  /*e0a0*/  LDSM.16.MT88.4 R4, [R249+0x5800] ;  /* 0x00580000f904783b */ /* 0x000e6e0000004200 */
[C---:B------:R-:W-:Y:S08]  /*e0b0*/  HMMA.16816.F32 R44, R176.reuse, R8, R44 ;  /* 0x00000008b02c723c */ /* 0x040ff0000000182c */
[C---:B------:R-:W-:Y:S01]  /*e0c0*/  HMMA.16816.F32 R48, R176.reuse, R10, R48 ;  /* 0x0000000ab030723c */ /* 0x040fe20000001830 */
[----:B------:R-:W2:Y:S03]  /*e0d0*/  LDSM.16.MT88.4 R8, [R251+0x5800] ;  /* 0x00580000fb08783b */ /* 0x000ea60000004200 */
[C---:B---3--:R-:W-:Y:S02]  /*e0e0*/  IADD3 R0, R184.reuse, -0x1, RZ ;  /* 0xffffffffb8007810 */ /* 0x048fe40007ffe0ff */
[----:B------:R-:W-:Y:S02]  /*e0f0*/  ISETP.GT.AND P0, PT, R184, RZ, PT ;  /* 0x000000ffb800720c */ /* 0x000fe40003f04270 */
[C---:B------:R-:W-:Y:S01]  /*e100*/  HMMA.16816.F32 R52, R176.reuse, R12, R52 ;  /* 0x0000000cb034723c */ /* 0x040fe20000001834 */
[----:B------:R-:W-:Y:S04]  /*e110*/  STL [R1+0x60], R0 ;  /* 0x0000600001007387 */ /* 0x000fe80000100800 */
[----:B------:R-:W-:Y:S03]  /*e120*/  STL [R1+0x74], R2 ;  /* 0x0000740201007387 */ /* 0x000fe60000100800 */
        /* <DEDUP_REMOVED lines=23> */
[C---:B----4-:R-:W-:Y:S07]  /*e2a0*/  HMMA.16816.F32 R124, R176.reuse, R16, R124 ;  /* 0x00000010b07c723c */ /* 0x050fee000000187c */
[----:B------:R-:W-:Y:S01]  /*e2b0*/  MOV R16, R3 ;  /* 0x0000000300107202 */ /* 0x000fe20000000f00 */
[----:B------:R-:W-:Y:S01]  /*e2c0*/  HMMA.16816.F32 R128, R176, R18, R128 ;  /* 0x00000012b080723c */ /* 0x000fe20000001880 */
[----:B------:R-:W-:Y:S07]  /*e2d0*/  @!UPT UIADD3 URZ, URZ, URZ, URZ ;  /* 0x0000003f3f3ff290 */ /* 0x000fee000fffe03f */
[----:B------:R-:W-:-:S11]  /*e2e0*/  @P0 BRA `(.L_x_542) ;  /* 0xffffc00000000947 */ /* 0x000fd6000383ffff */
.L_x_535:
[----:B------:R-:W-:Y:S05]  /*e2f0*/  BRA.DIV ~URZ, `(.L_x_543) ;  /* 0x00004ac27f007947 */ /* 0x000fea000b800000 */
[----:B------:R-:W2:Y:S04]  /*e300*/  LDL R0, [R1+0x78] ;  /* 0x0000780001007983 */ /* 0x000ea80000100800 */
[----:B--2---:R1:W2:Y:S02]  /*e310*/  SHFL.BFLY PT, R5, R0, 0x2, 0x1f ;  /* 0x0c401f0000057f89 */ /* 0x0042a400000e0000 */
.L_x_589:
[----:B-1----:R-:W3:Y:S02]  /*e320*/  LDL.LU R0, [R1+0x78] ;  /* 0x0000780001007983 */ /* 0x002ee40000300800 */
[----:B--23--:R-:W-:Y:S01]  /*e330*/  FADD.FTZ R5, R5, R0 ;  /* 0x0000000005057221 */ /* 0x00cfe20000010000 */
[----:B------:R-:W-:Y:S05]  /*e340*/  BRA.DIV ~URZ, `(.L_x_544) ;  /* 0x00004ad27f007947 */ /* 0x000fea000b800000 */
[----:B------:R-:W2:Y:S04]  /*e350*/  LDL.LU R2, [R1+0x74] ;  /* 0x0000740001027983 */ /* 0x000ea80000300800 */
[----:B------:R-:W1:Y:S02]  /*e360*/  SHFL.BFLY PT, R0, R5, 0x1, 0x1f ;  /* 0x0c201f0005007f89 */ /* 0x000e6400000e0000 */
[----:B-1----:R-:W-:-:S02]  /*e370*/  FADD.FTZ R5, R5, R0 ;  /* 0x0000000005057221 */ /* 0x002fc40000010000 */
[----:B--2---:R-:W1:Y:S02]  /*e380*/  SHFL.BFLY PT, R4, R2, 0x2, 0x1f ;  /* 0x0c401f0002047f89 */ /* 0x004e6400000e0000 */
[----:B-1----:R-:W-:-:S05]  /*e390*/  FADD.FTZ R4, R4, R2 ;  /* 0x0000000204047221 */ /* 0x002fca0000010000 */
[----:B------:R1:W2:Y:S02]  /*e3a0*/  SHFL.BFLY PT, R3, R4, 0x1, 0x1f ;  /* 0x0c201f0004037f89 */ /* 0x0002a400000e0000 */
.L_x_590:
[----:B------:R-:W-:Y:S01]  /*e3b0*/  FSETP.NE.FTZ.AND P1, PT, R5, RZ, PT ;  /* 0x000000ff0500720b */ /* 0x000fe20003f35000 */
[----:B--2---:R-:W-:Y:S01]  /*e3c0*/  FADD.FTZ R3, R3, R4 ;  /* 0x0000000403037221 */ /* 0x004fe20000010000 */
[----:B------:R-:W-:Y:S02]  /*e3d0*/  MOV R2, RZ ;  /* 0x000000ff00027202 */ /* 0x000fe40000000f00 */
[----:B------:R-:W-:Y:S02]  /*e3e0*/  MOV R0, RZ ;  /* 0x000000ff00007202 */ /* 0x000fe40000000f00 */
[----:B------:R-:W-:Y:S02]  /*e3f0*/  FSETP.NE.FTZ.AND P0, PT, R3, RZ, PT ;  /* 0x000000ff0300720b */ /* 0x000fe40003f15000 */
[----:B------:R-:W-:-:S05]  /*e400*/  MOV R173, 0xff800000 ;  /* 0xff80000000ad7802 */ /* 0x000fca0000000f00 */
[----:B------:R-:W2:Y:S01]  /*e410*/  @P1 MUFU.RCP R2, R5 ;  /* 0x0000000500021308 */ /* 0x000ea20000001000 */
[----:B-1----:R-:W-:-:S05]  /*e420*/  @P1 MOV R4, 0x3f317218 ;  /* 0x3f31721800041802 */ /* 0x002fca0000000f00 */
[----:B------:R-:W-:Y:S02]  /*e430*/  @P1 FMUL.FTZ R4, R4, c[0x0][0x2d0] ;  /* 0x0000b40004041a20 */ /* 0x000fe40000410000 */
[----:B------:R-:W1:Y:S01]  /*e440*/  @P1 MUFU.LG2 R5, R5 ;  /* 0x0000000500051308 */ /* 0x000e620000000c00 */
[----:B--2---:R-:W-:-:S07]  /*e450*/  FMUL.FTZ R133, R2, R36 ;  /* 0x0000002402857220 */ /* 0x004fce0000410000 */
[----:B------:R-:W2:Y:S01]  /*e460*/  @P0 MUFU.RCP R0, R3 ;  /* 0x0000000300000308 */ /* 0x000ea20000001000 */
        /* <DEDUP_REMOVED lines=30> */
[C---:B------:R-:W-:Y:S01]  /*e650*/  FMUL.FTZ R34, R2.reuse, R65 ;  /* 0x0000004102227220 */ /* 0x040fe20000410000 */
[----:B------:R-:W-:Y:S01]  /*e660*/  MOV R65, 0xff800000 ;  /* 0xff80000000417802 */ /* 0x000fe20000000f00 */
        /* <DEDUP_REMOVED lines=32> */
[----:B------:R3:W4:Y:S01]  /*e870*/  @P0 MUFU.LG2 R2, R3 ;  /* 0x0000000300020308 */ /* 0x0007220000000c00 */
[----:B-1----:R-:W-:Y:S02]  /*e880*/  @P1 FMUL.FTZ R5, R5, 0.69314718246459960938 ;  /* 0x3f31721805051820 */ /* 0x002fe40000410000 */
[----:B--2---:R-:W-:Y:S01]  /*e890*/  FMUL.FTZ R6, R0, R46 ;  /* 0x0000002e00067220 */ /* 0x004fe20000410000 */
[----:B------:R-:W-:Y:S01]  /*e8a0*/  MOV R46, 0x1 ;  /* 0x00000001002e7802 */ /* 0x000fe20000000f00 */
[----:B------:R-:W-:-:S02]  /*e8b0*/  @P1 FFMA.FTZ R173, R4, R132, R5 ;  /* 0x0000008404ad1223 */ /* 0x000fc40000010005 */
[C---:B------:R-:W-:Y:S02]  /*e8c0*/  FMUL.FTZ R45, R0.reuse, R43 ;  /* 0x0000002b002d7220 */ /* 0x040fe40000410000 */
[C---:B------:R-:W-:Y:S02]  /*e8d0*/  FMUL.FTZ R166, R0.reuse, R166 ;  /* 0x000000a600a67220 */ /* 0x040fe40000410000 */
[C---:B------:R-:W-:Y:S02]  /*e8e0*/  FMUL.FTZ R167, R0.reuse, R167 ;  /* 0x000000a700a77220 */ /* 0x040fe40000410000 */
[C---:B------:R-:W-:Y:S02]  /*e8f0*/  FMUL.FTZ R162, R0.reuse, R162 ;  /* 0x000000a200a27220 */ /* 0x040fe40000410000 */
[----:B------:R-:W-:Y:S01]  /*e900*/  FMUL.FTZ R61, R0, R163 ;  /* 0x000000a3003d7220 */ /* 0x000fe20000410000 */
[----:B---3--:R-:W-:Y:S01]  /*e910*/  @P0 MOV R3, 0x3f317218 ;  /* 0x3f31721800030802 */ /* 0x008fe20000000f00 */
[----:B----4-:R-:W-:-:S02]  /*e920*/  @P0 FMUL.FTZ R2, R2, 0.69314718246459960938 ;  /* 0x3f31721802020820 */ /* 0x010fc40000410000 */
[C---:B------:R-:W-:Y:S02]  /*e930*/  FMUL.FTZ R158, R0.reuse, R158 ;  /* 0x0000009e009e7220 */ /* 0x040fe40000410000 */
[----:B------:R-:W-:Y:S02]  /*e940*/  @P0 FMUL.FTZ R3, R3, c[0x0][0x2d0] ;  /* 0x0000b40003030a20 */ /* 0x000fe40000410000 */
        /* <DEDUP_REMOVED lines=56> */
[----:B------:R-:W-:Y:S01]  /*ecd0*/  FMUL.FTZ R131, R0, R131 ;  /* 0x0000008300837220 */ /* 0x000fe20000410000 */
[----:B------:R-:W-:Y:S01]  /*ece0*/  PRMT R0, R46, 0x7610, R0 ;  /* 0x000076102e007816 */ /* 0x000fe20000000000 */
[----:B------:R-:W-:-:S02]  /*ecf0*/  @P0 FFMA.FTZ R65, R3, R16, R2 ;  /* 0x0000001003410223 */ /* 0x000fc40000010002 */
.L_x_516:
[----:B------:R2:W5:Y:S01]  /*ed00*/  LDL R48, [R1+0xc4] ;  /* 0x0000c40001307983 */ /* 0x0005620000100800 */
[----:B------:R-:W-:Y:S03]  /*ed10*/  BSSY B0, `(.L_x_545) ;  /* 0x0000012000007945 */ /* 0x000fe60003800000 */
[----:B------:R-:W3:Y:S02]  /*ed20*/  S2R R69, SR_TID.X ;  /* 0x0000000000457919 */ /* 0x000ee40000002100 */
[----:B---3--:R-:W-:-:S13]  /*ed30*/  LOP3.LUT P0, RZ, R69, 0xff, RZ, 0xc0, !PT ;  /* 0x000000ff45ff7812 */ /* 0x008fda000780c0ff */
[----:B------:R-:W-:Y:S05]  /*ed40*/  @P0 BRA `(.L_x_546) ;  /* 0x000000e000000947 */ /* 0x000fea0003800000 */
[----:B-12---:R-:W1:Y:S01]  /*ed50*/  S2R R16, SR_LANEID ;  /* 0x0000000000107919 */ /* 0x006e620000000000 */
[----:B------:R-:W-:Y:S01]  /*ed60*/  VOTEU.ANY UR4, UPT, PT ;  /* 0x0000000000047886 */ /* 0x000fe200038e0100 */
[----:B------:R-:W-:Y:S01]  /*ed70*/  IMAD.MOV.U32 R46, RZ, RZ, c[0x0][0x580] ;  /* 0x00016000ff2e7624 */ /* 0x000fe200078e00ff */
[----:B------:R-:W1:Y:S01]  /*ed80*/  FLO.U32 R3, UR4 ;  /* 0x0000000400037d00 */ /* 0x000e6200080e0000 */
[----:B------:R-:W-:-:S07]  /*ed90*/  IMAD.MOV.U32 R47, RZ, RZ, c[0x0][0x584] ;  /* 0x00016100ff2f7624 */ /* 0x000fce00078e00ff */
[----:B------:R-:W2:Y:S01]  /*eda0*/  POPC R2, UR4 ;  /* 0x0000000400027d09 */ /* 0x000ea20008000000 */
[----:B-1----:R-:W-:-:S13]  /*edb0*/  ISETP.EQ.U32.AND P0, PT, R3, R16, PT ;  /* 0x000000100300720c */ /* 0x002fda0003f02070 */
[----:B--2---:R-:W2:Y:S04]  /*edc0*/  @P0 ATOMG.E.ADD.STRONG.GPU PT, R2, [R46.64], R2 ;  /* 0x000000022e0209a8 */ /* 0x004ea800081ee1c6 */
[----:B------:R-:W1:Y:S04]  /*edd0*/  S2R R16, SR_LTMASK ;  /* 0x0000000000107919 */ /* 0x000e680000003900 */
[----:B--2---:R1:W2:Y:S02]  /*ede0*/  SHFL.IDX PT, R3, R2, R3, 0x1f ;  /* 0x00001f0302037589 */ /* 0x0042a400000e0000 */
[----:B-1----:R-:W-:-:S06]  /*edf0*/  LOP3.LUT R2, R16, UR4, RZ, 0xc0, !PT ;  /* 0x0000000410027c12 */ /* 0x002fcc000f8ec0ff */
[----:B------:R-:W2:Y:S02]  /*ee00*/  POPC R2, R2 ;  /* 0x0000000200027309 */ /* 0x000ea40000000000 */
[----:B--2--5:R-:W-:-:S05]  /*ee10*/  IADD3 R48, R3, c[0x0][0xc], R2 ;  /* 0x0000030003307a10 */ /* 0x024fca0007ffe002 */
[----:B------:R1:W-:Y:S02]  /*ee20*/  STL [R1+0xc4], R48 ;  /* 0x0000c43001007387 */ /* 0x0003e40000100800 */
.L_x_546:
[----:B--2---:R-:W-:Y:S05]  /*ee30*/  BSYNC B0 ;  /* 0x0000000000007941 */ /* 0x004fea0003800000 */
.L_x_545:
[----:B------:R-:W-:Y:S01]  /*ee40*/  PRMT R0, R0, 0x9910, RZ ;  /* 0x0000991000007816 */ /* 0x000fe200000000ff */
[----:B------:R-:W-:Y:S01]  /*ee50*/  BSSY B1, `(.L_x_547) ;  /* 0x000022f000017945 */ /* 0x000fe20003800000 */
[----:B-----5:R-:W-:Y:S02]  /*ee60*/  IMAD.MOV.U32 R81, RZ, RZ, R48 ;  /* 0x000000ffff517224 */ /* 0x020fe400078e0030 */
[----:B------:R-:W-:-:S13]  /*ee70*/  ISETP.NE.AND P0, PT, R0, RZ, PT ;  /* 0x000000ff0000720c */ /* 0x000fda0003f05270 */
[----:B------:R-:W-:Y:S05]  /*ee80*/  @!P0 BRA `(.L_x_548) ;  /* 0x000015c000008947 */ /* 0x000fea0003800000 */
[----:B------:R-:W2:Y:S04]  /*ee90*/  LDL R87, [R1+0xc8] ;  /* 0x0000c80001577983 */ /* 0x000ea80000100800 */
[----:B------:R-:W3:Y:S04]  /*eea0*/  LDL R83, [R1+0xcc] ;  /* 0x0000cc0001537983 */ /* 0x000ee80000100800 */
[----:B------:R-:W4:Y:S04]  /*eeb0*/  LDL R79, [R1+0xd4] ;  /* 0x0000d400014f7983 */ /* 0x000f280000100800 */
[----:B------:R-:W5:Y:S04]  /*eec0*/  LDL R77, [R1+0xd0] ;  /* 0x0000d000014d7983 */ /* 0x000f680000100800 */
[----:B------:R-:W4:Y:S04]  /*eed0*/  LDL R75, [R1+0xe4] ;  /* 0x0000e400014b7983 */ /* 0x000f280000100800 */
[----:B------:R-:W5:Y:S04]  /*eee0*/  LDL R73, [R1+0xdc] ;  /* 0x0000dc0001497983 */ /* 0x000f680000100800 */
[----:B------:R-:W5:Y:S04]  /*eef0*/  LDL R71, [R1+0xe0] ;  /* 0x0000e00001477983 */ /* 0x000f680000100800 */
[----:B------:R-:W5:Y:S01]  /*ef00*/  LDL R67, [R1+0xd8] ;  /* 0x0000d80001437983 */ /* 0x000f620000100800 */
[----:B------:R-:W-:Y:S01]  /*ef10*/  WARPSYNC 0xffffffff ;  /* 0xffffffff00007948 */ /* 0x000fe20003800000 */
[----:B------:R-:W-:-:S02]  /*ef20*/  F2FP.PACK_AB R64, R165, R164 ;  /* 0x000000a4a540723e */ /* 0x000fc400000000ff */
[----:B------:R-:W-:Y:S01]  /*ef30*/  BAR.SYNC.DEFER_BLOCKING 0x1, 0x100 ;  /* 0x0044000000007b1d */ /* 0x000fe20000010000 */
[----:B------:R-:W-:Y:S02]  /*ef40*/  F2FP.PACK_AB R63, R167, R166 ;  /* 0x000000a6a73f723e */ /* 0x000fe400000000ff */
[----:B------:R-:W-:Y:S02]  /*ef50*/  F2FP.PACK_AB R62, R161, R160 ;  /* 0x000000a0a13e723e */ /* 0x000fe400000000ff */
[----:B------:R-:W-:Y:S02]  /*ef60*/  F2FP.PACK_AB R61, R61, R162 ;  /* 0x000000a23d3d723e */ /* 0x000fe400000000ff */
[----:B------:R-:W-:Y:S02]  /*ef70*/  F2FP.PACK_AB R60, R157, R156 ;  /* 0x0000009c9d3c723e */ /* 0x000fe400000000ff */
[----:B------:R-:W-:Y:S02]  /*ef80*/  F2FP.PACK_AB R59, R159, R158 ;  /* 0x0000009e9f3b723e */ /* 0x000fe400000000ff */
[----:B------:R-:W-:-:S02]  /*ef90*/  F2FP.PACK_AB R58, R153, R152 ;  /* 0x00000098993a723e */ /* 0x000fc400000000ff */
[----:B------:R-:W-:Y:S02]  /*efa0*/  F2FP.PACK_AB R57, R57, R154 ;  /* 0x0000009a3939723e */ /* 0x000fe400000000ff */
[----:B------:R-:W-:Y:S02]  /*efb0*/  F2FP.PACK_AB R56, R149, R148 ;  /* 0x000000949538723e */ /* 0x000fe400000000ff */
[----:B------:R-:W-:Y:S02]  /*efc0*/  F2FP.PACK_AB R55, R151, R150 ;  /* 0x000000969737723e */ /* 0x000fe400000000ff */
[----:B------:R-:W-:Y:S02]  /*efd0*/  F2FP.PACK_AB R54, R145, R144 ;  /* 0x000000909136723e */ /* 0x000fe400000000ff */
[----:B------:R-:W-:Y:S02]  /*efe0*/  F2FP.PACK_AB R53, R53, R146 ;  /* 0x000000923535723e */ /* 0x000fe400000000ff */
[----:B------:R-:W-:-:S02]  /*eff0*/  F2FP.PACK_AB R52, R141, R140 ;  /* 0x0000008c8d34723e */ /* 0x000fc400000000ff */
[----:B------:R-:W-:Y:S02]  /*f000*/  F2FP.PACK_AB R51, R143, R142 ;  /* 0x0000008e8f33723e */ /* 0x000fe400000000ff */
[----:B-1----:R-:W-:Y:S02]  /*f010*/  F2FP.PACK_AB R50, R137, R136 ;  /* 0x000000888932723e */ /* 0x002fe400000000ff */
        /* <DEDUP_REMOVED lines=48> */
[----:B------:R-:W-:Y:S01]  /*f320*/  F2FP.PACK_AB R0, R131, R130 ;  /* 0x000000828300723e */ /* 0x000fe200000000ff */
[----:B--2---:R1:W-:Y:S04]  /*f330*/  STS [R87], R64 ;  /* 0x0000004057007388 */ /* 0x0043e80000000800 */
[----:B------:R1:W-:Y:S04]  /*f340*/  STS [R87+0x400], R63 ;  /* 0x0004003f57007388 */ /* 0x0003e80000000800 */
[----:B---3--:R1:W-:Y:S04]  /*f350*/  STS [R83], R62 ;  /* 0x0000003e53007388 */ /* 0x0083e80000000800 */
[----:B------:R1:W-:Y:S04]  /*f360*/  STS [R83+0x400], R61 ;  /* 0x0004003d53007388 */ /* 0x0003e80000000800 */
[----:B----4-:R1:W-:Y:S04]  /*f370*/  STS [R79], R60 ;  /* 0x0000003c4f007388 */ /* 0x0103e80000000800 */
[----:B------:R1:W-:Y:S04]  /*f380*/  STS [R79+0x400], R59 ;  /* 0x0004003b4f007388 */ /* 0x0003e80000000800 */
[----:B-----5:R1:W-:Y:S04]  /*f390*/  STS [R77], R58 ;  /* 0x0000003a4d007388 */ /* 0x0203e80000000800 */
[----:B------:R1:W-:Y:S04]  /*f3a0*/  STS [R77+0x400], R57 ;  /* 0x000400394d007388 */ /* 0x0003e80000000800 */
[----:B------:R1:W-:Y:S04]  /*f3b0*/  STS [R75], R56 ;  /* 0x000000384b007388 */ /* 0x0003e80000000800 */
[----:B------:R1:W-:Y:S04]  /*f3c0*/  STS [R75+0x400], R55 ;  /* 0x000400374b007388 */ /* 0x0003e80000000800 */
[----:B------:R1:W-:Y:S04]  /*f3d0*/  STS [R73], R54 ;  /* 0x0000003649007388 */ /* 0x0003e80000000800 */
[----:B------:R1:W-:Y:S04]  /*f3e0*/  STS [R73+0x400], R53 ;  /* 0x0004003549007388 */ /* 0x0003e80000000800 */
[----:B------:R1:W-:Y:S04]  /*f3f0*/  STS [R71], R52 ;  /* 0x0000003447007388 */ /* 0x0003e80000000800 */
[----:B------:R1:W-:Y:S04]  /*f400*/  STS [R71+0x400], R51 ;  /* 0x0004003347007388 */ /* 0x0003e80000000800 */
[----:B------:R1:W-:Y:S04]  /*f410*/  STS [R67], R50 ;  /* 0x0000003243007388 */ /* 0x0003e80000000800 */
        /* <DEDUP_REMOVED lines=49> */
[----:B------:R-:W-:Y:S06]  /*f730*/  BAR.SYNC.DEFER_BLOCKING 0x1, 0x100 ;  /* 0x0044000000007b1d */ /* 0x000fec0000010000 */
[----:B------:R-:W-:Y:S05]  /*f740*/  BRA.CONV ~URZ, `(.L_x_549) ;  /* 0x000000837f007947 */ /* 0x000fea000b800000 */
[----:B------:R2:W-:Y:S01]  /*f750*/  STL [R1+0x64], RZ ;  /* 0x000064ff01007387 */ /* 0x0005e20000100800 */
[----:B-1----:R-:W-:Y:S01]  /*f760*/  SHF.R.S32.HI R67, RZ, 0x1f, R69 ;  /* 0x0000001fff437819 */ /* 0x002fe20000011445 */
[----:B------:R-:W-:Y:S01]  /*f770*/  IMAD.MOV.U32 R3, RZ, RZ, 0x1f ;  /* 0x0000001fff037424 */ /* 0x000fe200078e00ff */
[----:B------:R-:W-:-:S02]  /*f780*/  MOV R2, 0xf7d0 ;  /* 0x0000f7d000027802 */ /* 0x000fc40000000f00 */
[----:B------:R-:W-:-:S04]  /*f790*/  LEA.HI R67, R67, R69, RZ, 0x7 ;  /* 0x0000004543437211 */ /* 0x000fc800078f38ff */
[----:B------:R-:W-:-:S05]  /*f7a0*/  SHF.R.S32.HI R67, RZ, 0x7, R67 ;  /* 0x00000007ff437819 */ /* 0x000fca0000011443 */
[----:B------:R-:W-:Y:S02]  /*f7b0*/  IMAD.MOV.U32 R7, RZ, RZ, R67 ;  /* 0x000000ffff077224 */ /* 0x000fe400078e0043 */
[----:B--2---:R-:W-:Y:S05]  /*f7c0*/  CALL.REL.NOINC `($__internal_3_$__cuda_sm70_shflsync_idx_p) ;  /* 0x00003c0000007944 */ /* 0x004fea0003c00000 */
.L_x_549:
[----:B-1----:R-:W2:Y:S04]  /*f7d0*/  LDL R2, [R1+0xbc] ;  /* 0x0000bc0001027983 */ /* 0x002ea80000100800 */
[----:B------:R-:W3:Y:S04]  /*f7e0*/  LDL R14, [R1+0x7c] ;  /* 0x00007c00010e7983 */ /* 0x000ee80000100800 */
[----:B------:R-:W4:Y:S04]  /*f7f0*/  LDL.LU R10, [R1+0xb8] ;  /* 0x0000b800010a7983 */ /* 0x000f280000300800 */
[----:B------:R-:W2:Y:S04]  /*f800*/  LDL.LU R12, [R1+0xb4] ;  /* 0x0000b400010c7983 */ /* 0x000ea80000300800 */
[----:B------:R-:W2:Y:S01]  /*f810*/  LDL.LU R17, [R1+0xb0] ;  /* 0x0000b00001117983 */ /* 0x000ea20000300800 */
[----:B-----5:R-:W-:-:S03]  /*f820*/  IMAD.MOV.U32 R0, RZ, RZ, 0x1 ;  /* 0x00000001ff007424 */ /* 0x020fc600078e00ff */
[----:B------:R-:W3:Y:S02]  /*f830*/  LDL R13, [R1+0xfc] ;  /* 0x0000fc00010d7983 */ /* 0x000ee40000100800 */
[----:B------:R-:W-:Y:S02]  /*f840*/  ISETP.NE.AND P0, PT, R0, c[0x0][0x4e8], PT ;  /* 0x00013a0000007a0c */ /* 0x000fe40003f05270 */
[----:B------:R-:W3:Y:S04]  /*f850*/  LDL R16, [R1+0x4c] ;  /* 0x00004c0001107983 */ /* 0x000ee80000100800 */
[----:B------:R-:W1:Y:S04]  /*f860*/  S2R R15, SR_TID.X ;  /* 0x00000000000f7919 */ /* 0x000e680000002100 */
[----:B------:R1:W5:Y:S04]  /*f870*/  LDL R87, [R1+0xf4] ;  /* 0x0000f40001577983 */ /* 0x0003680000100800 */
[----:B------:R1:W5:Y:S04]  /*f880*/  LDL R86, [R1+0x54] ;  /* 0x0000540001567983 */ /* 0x0003680000100800 */
[----:B------:R1:W5:Y:S04]  /*f890*/  LDL R85, [R1+0xf0] ;  /* 0x0000f00001557983 */ /* 0x0003680000100800 */
[----:B------:R1:W5:Y:S04]  /*f8a0*/  LDL R84, [R1+0x6c] ;  /* 0x00006c0001547983 */ /* 0x0003680000100800 */
[----:B------:R1:W5:Y:S04]  /*f8b0*/  LDL R83, [R1+0xec] ;  /* 0x0000ec0001537983 */ /* 0x0003680000100800 */
[----:B------:R1:W5:Y:S04]  /*f8c0*/  LDL R82, [R1+0x68] ;  /* 0x0000680001527983 */ /* 0x0003680000100800 */
[----:B------:R1:W5:Y:S01]  /*f8d0*/  LDL R80, [R1+0xe8] ;  /* 0x0000e80001507983 */ /* 0x0003620000100800 */
[----:B----4-:R-:W-:-:S05]  /*f8e0*/  SHF.R.S32.HI R5, RZ, 0x1f, R10 ;  /* 0x0000001fff057819 */ /* 0x010fca000001140a */
[----:B------:R-:W-:Y:S01]  /*f8f0*/  IMAD R6, R5, c[0x0][0x490], RZ ;  /* 0x0001240005067a24 */ /* 0x000fe200078e02ff */
[----:B--2---:R-:W-:Y:S01]  /*f900*/  IADD3 R4, R2, R17, RZ ;  /* 0x0000001102047210 */ /* 0x004fe20007ffe0ff */
[----:B------:R-:W-:-:S04]  /*f910*/  IMAD.WIDE.U32 R2, R10, c[0x0][0x490], RZ ;  /* 0x000124000a027a25 */ /* 0x000fc800078e00ff */
[----:B------:R-:W-:-:S04]  /*f920*/  @P0 IMAD.HI.U32 R7, R4, c[0x0][0x4ec], RZ ;  /* 0x00013b0004070a27 */ /* 0x000fc800078e00ff */
[----:B------:R-:W-:Y:S01]  /*f930*/  IMAD R6, R10, c[0x0][0x494], R6 ;  /* 0x000125000a067a24 */ /* 0x000fe200078e0206 */
[----:B------:R-:W-:Y:S01]  /*f940*/  SHF.R.S32.HI R11, RZ, 0x1f, R12 ;  /* 0x0000001fff0b7819 */ /* 0x000fe2000001140c */
[----:B------:R-:W-:Y:S01]  /*f950*/  IMAD.MOV.U32 R0, RZ, RZ, R4 ;  /* 0x000000ffff007224 */ /* 0x000fe200078e0004 */
[----:B------:R-:W-:Y:S02]  /*f960*/  @P0 SHF.R.U32.HI R0, RZ, c[0x0][0x4f0], R7 ;  /* 0x00013c00ff000a19 */ /* 0x000fe40000011607 */
[----:B------:R-:W-:Y:S01]  /*f970*/  IADD3 R3, R3, R6, RZ ;  /* 0x0000000603037210 */ /* 0x000fe20007ffe0ff */
[----:B------:R-:W-:Y:S02]  /*f980*/  IMAD R9, R11, c[0x0][0x498], RZ ;  /* 0x000126000b097a24 */ /* 0x000fe400078e02ff */
[----:B------:R-:W-:Y:S02]  /*f990*/  IMAD.MOV R8, RZ, RZ, -R0 ;  /* 0x000000ffff087224 */ /* 0x000fe400078e0a00 */
[----:B------:R-:W-:-:S04]  /*f9a0*/  IMAD.WIDE.U32 R6, R12, c[0x0][0x498], R2 ;  /* 0x000126000c067a25 */ /* 0x000fc800078e0002 */
[----:B------:R-:W-:Y:S01]  /*f9b0*/  IMAD R2, R8, c[0x0][0x4e8], R4 ;  /* 0x00013a0008027a24 */ /* 0x000fe200078e0204 */
[----:B------:R-:W-:Y:S01]  /*f9c0*/  SHF.R.S32.HI R8, RZ, 0x1f, R0 ;  /* 0x0000001fff087819 */ /* 0x000fe20000011400 */
[----:B------:R-:W-:Y:S01]  /*f9d0*/  IMAD R3, R12, c[0x0][0x49c], R9 ;  /* 0x000127000c037a24 */ /* 0x000fe200078e0209 */
[----:B------:R-:W-:Y:S01]  /*f9e0*/  IADD3 R4, P1, R0, R6, RZ ;  /* 0x0000000600047210 */ /* 0x000fe20007f3e0ff */
[----:B------:R-:W-:-:S03]  /*f9f0*/  IMAD R0, R5, c[0x0][0x3e8], RZ ;  /* 0x0000fa0005007a24 */ /* 0x000fc600078e02ff */
[----:B------:R-:W-:Y:S02]  /*fa00*/  IADD3.X R5, R8, R7, R3, P1, !PT ;  /* 0x0000000708057210 */ /* 0x000fe40000ffe403 */
[----:B---3--:R-:W-:Y:S02]  /*fa10*/  IADD3 R8, R14, R17, RZ ;  /* 0x000000110e087210 */ /* 0x008fe40007ffe0ff */
[----:B-1----:R-:W-:-:S04]  /*fa20*/  SHF.R.S32.HI R14, RZ, 0x1f, R15 ;  /* 0x0000001fff0e7819 */ /* 0x002fc8000001140f */
[----:B------:R-:W-:-:S04]  /*fa30*/  LEA.HI R14, R14, R15, RZ, 0x5 ;  /* 0x0000000f0e0e7211 */ /* 0x000fc800078f28ff */
[----:B------:R-:W-:-:S04]  /*fa40*/  LOP3.LUT R14, R14, 0xffffffe0, RZ, 0xc0, !PT ;  /* 0xffffffe00e0e7812 */ /* 0x000fc800078ec0ff */
[----:B------:R-:W-:Y:S02]  /*fa50*/  IADD3 R14, -R14, R15, RZ ;  /* 0x0000000f0e0e7210 */ /* 0x000fe40007ffe1ff */
[----:B------:R1:W5:Y:S01]  /*fa60*/  LDL R15, [R1+0x70] ;  /* 0x00007000010f7983 */ /* 0x0003620000100800 */
[----:B------:R-:W-:Y:S01]  /*fa70*/  SHF.R.S32.HI R6, RZ, 0x1f, R2 ;  /* 0x0000001fff067819 */ /* 0x000fe20000011402 */
[----:B------:R-:W-:-:S04]  /*fa80*/  IMAD R9, R10, c[0x0][0x3ec], R0 ;  /* 0x0000fb000a097a24 */ /* 0x000fc800078e0200 */
[----:B------:R-:W-:Y:S02]  /*fa90*/  IMAD R3, R6, c[0x0][0x488], RZ ;  /* 0x0001220006037a24 */ /* 0x000fe400078e02ff */
[----:B------:R-:W-:-:S04]  /*faa0*/  IMAD.WIDE.U32 R6, R10, c[0x0][0x3e8], RZ ;  /* 0x0000fa000a067a25 */ /* 0x000fc800078e00ff */
[C---:B------:R-:W-:Y:S02]  /*fab0*/  IMAD R10, R2.reuse, c[0x0][0x48c], R3 ;  /* 0x00012300020a7a24 */ /* 0x040fe400078e0203 */
[----:B------:R-:W-:-:S04]  /*fac0*/  IMAD.WIDE.U32 R4, R2, c[0x0][0x488], R4 ;  /* 0x0001220002047a25 */ /* 0x000fc800078e0004 */
[----:B------:R-:W-:Y:S01]  /*fad0*/  @P0 IMAD.HI.U32 R2, R8, c[0x0][0x4ec], RZ ;  /* 0x00013b0008020a27 */ /* 0x000fe200078e00ff */
[----:B------:R-:W-:-:S03]  /*fae0*/  IADD3 R3, R7, R9, RZ ;  /* 0x0000000907037210 */ /* 0x000fc60007ffe0ff */
[----:B------:R-:W-:Y:S01]  /*faf0*/  IMAD.MOV.U32 R0, RZ, RZ, R8 ;  /* 0x000000ffff007224 */ /* 0x000fe200078e0008 */
[----:B------:R-:W-:Y:S01]  /*fb00*/  @P0 SHF.R.U32.HI R0, RZ, c[0x0][0x4f0], R2 ;  /* 0x00013c00ff000a19 */ /* 0x000fe20000011602 */
[----:B------:R-:W-:Y:S01]  /*fb10*/  IMAD.IADD R5, R5, 0x1, R10 ;  /* 0x0000000105057824 */ /* 0x000fe200078e020a */
[C---:B------:R-:W-:Y:S02]  /*fb20*/  LEA R9, P0, R4.reuse, c[0x0][0x450], 0x2 ;  /* 0x0001140004097a11 */ /* 0x040fe400078010ff */
[----:B------:R-:W-:Y:S01]  /*fb30*/  MOV R2, R6 ;  /* 0x0000000600027202 */ /* 0x000fe20000000f00 */
[----:B------:R-:W-:Y:S01]  /*fb40*/  IMAD R6, R11, c[0x0][0x3f0], RZ ;  /* 0x0000fc000b067a24 */ /* 0x000fe200078e02ff */
[----:B------:R-:W-:-:S03]  /*fb50*/  LEA.HI.X R5, R4, c[0x0][0x454], R5, 0x2, P0 ;  /* 0x0001150004057a11 */ /* 0x000fc600000f1405 */
[----:B------:R-:W-:Y:S01]  /*fb60*/  IMAD R10, R12, c[0x0][0x3f4], R6 ;  /* 0x0000fd000c0a7a24 */ /* 0x000fe200078e0206 */
[----:B------:R-:W-:Y:S01]  /*fb70*/  SHFL.IDX PT, R4, R9, 0x1, 0x1c1f ;  /* 0x003c1f0009047f89 */ /* 0x000fe200000e0000 */
[----:B------:R-:W-:-:S03]  /*fb80*/  ULDC UR5, c[0x0][0x4e8] ;  /* 0x00013a0000057ab9 */ /* 0x000fc60000000800 */
[----:B------:R2:W-:Y:S01]  /*fb90*/  SHFL.IDX PT, R6, R9, RZ, 0x1c1f ;  /* 0x001c1fff09067589 */ /* 0x0005e200000e0000 */
[----:B------:R-:W-:-:S03]  /*fba0*/  ULDC UR4, c[0x0][0x388] ;  /* 0x0000e20000047ab9 */ /* 0x000fc60000000800 */
[----:B------:R-:W3:Y:S01]  /*fbb0*/  SHFL.IDX PT, R7, R5, RZ, 0x1c1f ;  /* 0x001c1fff05077589 */ /* 0x000ee200000e0000 */
[----:B------:R-:W-:-:S03]  /*fbc0*/  IMAD.MOV R11, RZ, RZ, -R0 ;  /* 0x000000ffff0b7224 */ /* 0x000fc600078e0a00 */
[----:B------:R-:W4:Y:S01]  /*fbd0*/  SHFL.IDX PT, R5, R5, 0x1, 0x1c1f ;  /* 0x003c1f0005057f89 */ /* 0x000f2200000e0000 */
[----:B------:R-:W-:Y:S01]  /*fbe0*/  UIMAD UR4, UR5, UR4, URZ ;  /* 0x00000004050472a4 */ /* 0x000fe2000f8e023f */
[----:B------:R-:W-:Y:S02]  /*fbf0*/  LOP3.LUT P0, RZ, R14, 0x3, RZ, 0xc0, !PT ;  /* 0x000000030eff7812 */ /* 0x000fe4000780c0ff */
[----:B------:R-:W1:Y:S01]  /*fc00*/  S2R R18, SR_TID.X ;  /* 0x0000000000127919 */ /* 0x000e620000002100 */
[----:B------:R-:W-:Y:S01]  /*fc10*/  IMAD R8, R11, c[0x0][0x4e8], R8 ;  /* 0x00013a000b087a24 */ /* 0x000fe200078e0208 */
[----:B--2---:R-:W-:-:S04]  /*fc20*/  IADD3 R9, R13, R17, RZ ;  /* 0x000000110d097210 */ /* 0x004fc80007ffe0ff */
[C---:B------:R-:W-:Y:S02]  /*fc30*/  IADD3 R11, R9.reuse, 0x8, RZ ;  /* 0x00000008090b7810 */ /* 0x040fe40007ffe0ff */
[----:B------:R-:W-:Y:S02]  /*fc40*/  ISETP.GE.OR P1, PT, R9, UR4, P0 ;  /* 0x0000000409007c0c */ /* 0x000fe40008726670 */
[----:B------:R-:W-:Y:S01]  /*fc50*/  ISETP.GE.OR P0, PT, R11, UR4, P0 ;  /* 0x000000040b007c0c */ /* 0x000fe20008706670 */
[----:B------:R-:W-:Y:S01]  /*fc60*/  IMAD.WIDE.U32 R2, R12, c[0x0][0x3f0], R2 ;  /* 0x0000fc000c027a25 */ /* 0x000fe200078e0002 */
[----:B------:R-:W-:-:S03]  /*fc70*/  SHF.R.S32.HI R12, RZ, 0x1f, R0 ;  /* 0x0000001fff0c7819 */ /* 0x000fc60000011400 */
[----:B------:R-:W-:Y:S02]  /*fc80*/  IMAD.IADD R3, R3, 0x1, R10 ;  /* 0x0000000103037824 */ /* 0x000fe400078e020a */
[----:B------:R-:W-:-:S04]  /*fc90*/  IMAD R10, R12, c[0x0][0x3e0], RZ ;  /* 0x0000f8000c0a7a24 */ /* 0x000fc800078e02ff */
[----:B---3--:R2:W-:Y:S01]  /*fca0*/  @!P1 ST.E [R6.64], R173 ;  /* 0x000000ad06009985 */ /* 0x0085e2000c101906 */
[----:B------:R-:W-:-:S03]  /*fcb0*/  IMAD R9, R0, c[0x0][0x3e4], R10 ;  /* 0x0000f90000097a24 */ /* 0x000fc600078e020a */
[----:B----4-:R2:W-:Y:S01]  /*fcc0*/  @!P0 ST.E [R4.64], R65 ;  /* 0x0000004104008985 */ /* 0x0105e2000c101906 */
[----:B------:R-:W-:Y:S01]  /*fcd0*/  IMAD.WIDE.U32 R2, R0, c[0x0][0x3e0], R2 ;  /* 0x0000f80000027a25 */ /* 0x000fe200078e0002 */
[----:B------:R-:W-:Y:S02]  /*fce0*/  SHF.R.S32.HI R0, RZ, 0x1f, R8 ;  /* 0x0000001fff007819 */ /* 0x000fe40000011408 */
[----:B------:R2:W3:Y:S01]  /*fcf0*/  LDS.128 R44, [R16+0x1080] ;  /* 0x00108000102c7984 */ /* 0x0004e20000000c00 */
[----:B-1----:R-:W-:-:S03]  /*fd00*/  SHF.R.S32.HI R13, RZ, 0x1f, R18 ;  /* 0x0000001fff0d7819 */ /* 0x002fc60000011412 */
[----:B------:R2:W1:Y:S04]  /*fd10*/  LDS.128 R60, [R16+0x2080] ;  /* 0x00208000103c7984 */ /* 0x0004680000000c00 */
        /* <DEDUP_REMOVED lines=10> */
[----:B------:R-:W-:Y:S01]  /*fdc0*/  IMAD.IADD R3, R3, 0x1, R9 ;  /* 0x0000000103037824 */ /* 0x000fe200078e0209 */
[----:B------:R-:W-:Y:S01]  /*fdd0*/  LEA.HI R13, R13, R18, RZ, 0x3 ;  /* 0x000000120d0d7211 */ /* 0x000fe200078f18ff */
[----:B------:R-:W-:-:S02]  /*fde0*/  IMAD R0, R0, c[0x0][0x3d8], RZ ;  /* 0x0000f60000007a24 */ /* 0x000fc400078e02ff */
[----:B------:R-:W-:Y:S01]  /*fdf0*/  IMAD.WIDE.U32 R2, R8, c[0x0][0x3d8], R2 ;  /* 0x0000f60008027a25 */ /* 0x000fe200078e0002 */
[----:B------:R-:W-:-:S03]  /*fe00*/  SHF.R.S32.HI R13, RZ, 0x3, R13 ;  /* 0x00000003ff0d7819 */ /* 0x000fc6000001140d */
[----:B------:R-:W-:Y:S01]  /*fe10*/  IMAD R0, R8, c[0x0][0x3dc], R0 ;  /* 0x0000f70008007a24 */ /* 0x000fe200078e0200 */
[----:B------:R-:W-:Y:S01]  /*fe20*/  LEA R14, P0, R2, c[0x0][0x380], 0x1 ;  /* 0x0000e000020e7a11 */ /* 0x000fe200078008ff */
[----:B------:R-:W-:-:S03]  /*fe30*/  IMAD.IADD R13, R13, 0x1, R17 ;  /* 0x000000010d0d7824 */ /* 0x000fc600078e0211 */
[----:B------:R-:W-:-:S04]  /*fe40*/  IADD3 R0, R3, R0, RZ ;  /* 0x0000000003007210 */ /* 0x000fc80007ffe0ff */
[----:B------:R-:W-:Y:S02]  /*fe50*/  LEA.HI.X R12, R2, c[0x0][0x384], R0, 0x1, P0 ;  /* 0x0000e100020c7a11 */ /* 0x000fe400000f0c00 */
[----:B------:R-:W-:Y:S01]  /*fe60*/  ISETP.GE.AND P0, PT, R13, UR4, PT ;  /* 0x000000040d007c0c */ /* 0x000fe2000bf06270 */
[----:B------:R2:W1:Y:S01]  /*fe70*/  SHFL.IDX PT, R0, R14, RZ, 0x181f ;  /* 0x00181fff0e007589 */ /* 0x00046200000e0000 */
[----:B------:R-:W-:Y:S03]  /*fe80*/  BSSY B0, `(.L_x_550) ;  /* 0x0000017000007945 */ /* 0x000fe60003800000 */
[----:B------:R2:W1:Y:S08]  /*fe90*/  SHFL.IDX PT, R2, R12, RZ, 0x181f ;  /* 0x00181fff0c027589 */ /* 0x00047000000e0000 */
[----:B------:R-:W-:Y:S05]  /*fea0*/  @P0 BRA `(.L_x_551) ;  /* 0x0000014000000947 */ /* 0x000fea0003800000 */
[----:B---34-:R-:W3:Y:S01]  /*feb0*/  LDS.128 R28, [R16+0x80] ;  /* 0x00008000101c7984 */ /* 0x018ee20000000c00 */
[----:B-----5:R-:W-:-:S02]  /*fec0*/  ISETP.GE.AND P3, PT, R86, c[0x0][0x3c8], PT ;  /* 0x0000f20056007a0c */ /* 0x020fc40003f66270 */
[----:B------:R-:W-:Y:S01]  /*fed0*/  ISETP.GE.AND P2, PT, R84, c[0x0][0x3c8], PT ;  /* 0x0000f20054007a0c */ /* 0x000fe20003f46270 */
[----:B------:R-:W4:Y:S01]  /*fee0*/  LDS.128 R24, [R16+0x4080] ;  /* 0x0040800010187984 */ /* 0x000f220000000c00 */
[----:B------:R-:W-:Y:S02]  /*fef0*/  ISETP.GE.AND P1, PT, R82, c[0x0][0x3c8], PT ;  /* 0x0000f20052007a0c */ /* 0x000fe40003f26270 */
[----:B------:R-:W-:Y:S01]  /*ff00*/  ISETP.GE.AND P0, PT, R15, c[0x0][0x3c8], PT ;  /* 0x0000f2000f007a0c */ /* 0x000fe20003f06270 */
[----:B------:R-:W2:Y:S04]  /*ff10*/  LDS.128 R20, [R16+0x8080] ;  /* 0x0080800010147984 */ /* 0x000ea80000000c00 */
[----:B--2---:R-:W2:Y:S02]  /*ff20*/  LDS.128 R16, [R16+0xc080] ;  /* 0x00c0800010107984 */ /* 0x004ea40000000c00 */
[----:B-1----:R-:W-:-:S02]  /*ff30*/  @!P3 LEA R10, P4, R86, R0, 0x1 ;  /* 0x00000000560ab211 */ /* 0x002fc400078808ff */
[----:B------:R-:W-:Y:S02]  /*ff40*/  @!P2 LEA R8, P6, R84, R0, 0x1 ;  /* 0x000000005408a211 */ /* 0x000fe400078c08ff */
[----:B------:R-:W-:Y:S02]  /*ff50*/  @!P3 LEA.HI.X R11, R86, R2, R87, 0x1, P4 ;  /* 0x00000002560bb211 */ /* 0x000fe400020f0c57 */
[-C--:B------:R-:W-:Y:S02]  /*ff60*/  @!P1 LEA R6, P5, R82, R0.reuse, 0x1 ;  /* 0x0000000052069211 */ /* 0x080fe400078a08ff */
[----:B------:R-:W-:Y:S02]  /*ff70*/  @!P0 LEA R4, P4, R15, R0, 0x1 ;  /* 0x000000000f048211 */ /* 0x000fe400078808ff */
[-C--:B------:R-:W-:Y:S02]  /*ff80*/  @!P2 LEA.HI.X R9, R84, R2.reuse, R85, 0x1, P6 ;  /* 0x000000025409a211 */ /* 0x080fe400030f0c55 */
[----:B------:R-:W-:-:S02]  /*ff90*/  @!P1 LEA.HI.X R7, R82, R2, R83, 0x1, P5 ;  /* 0x0000000252079211 */ /* 0x000fc400028f0c53 */
[----:B------:R-:W-:Y:S01]  /*ffa0*/  @!P0 LEA.HI.X R5, R15, R2, R80, 0x1, P4 ;  /* 0x000000020f058211 */ /* 0x000fe200020f0c50 */
[----:B---3--:R1:W-:Y:S04]  /*ffb0*/  @!P3 ST.E.128 [R10.64], R28 ;  /* 0x0000001c0a00b985 */ /* 0x0083e8000c101d06 */
[----:B----4-:R1:W-:Y:S04]  /*ffc0*/  @!P2 ST.E.128 [R8.64], R24 ;  /* 0x000000180800a985 */ /* 0x0103e8000c101d06 */
[----:B------:R1:W-:Y:S04]  /*ffd0*/  @!P1 ST.E.128 [R6.64], R20 ;  /* 0x0000001406009985 */ /* 0x0003e8000c101d06 */
[----:B--2---:R1:W-:Y:S02]  /*ffe0*/  @!P0 ST.E.128 [R4.64], R16 ;  /* 0x0000001004008985 */ /* 0x0043e4000c101d06 */
.L_x_551:
[----:B---34-:R-:W-:Y:S05]  /*fff0*/  BSYNC B0 ;  /* 0x0000000000007941 */ /* 0x018fea0003800000 */
.L_x_550:
[----:B------:R-:W-:Y:S01]  /*10000*/  IADD3 R3, R13, 0x20, RZ ;  /* 0x000000200d037810 */ /* 0x000fe20007ffe0ff */
[----:B-1----:R1:W3:Y:S01]  /*10010*/  SHFL.IDX PT, R2, R12, 0x1, 0x181f ;  /* 0x00381f000c027f89 */ /* 0x0022e200000e0000 */
[----:B------:R-:W-:Y:S02]  /*10020*/  BSSY B0, `(.L_x_552) ;  /* 0x0000014000007945 */ /* 0x000fe40003800000 */
[----:B------:R-:W-:Y:S01]  /*10030*/  ISETP.GE.AND P0, PT, R3, UR4, PT ;  /* 0x0000000403007c0c */ /* 0x000fe2000bf06270 */
[----:B------:R1:W4:-:S12]  /*10040*/  SHFL.IDX PT, R0, R14, 0x1, 0x181f ;  /* 0x00381f000e007f89 */ /* 0x00031800000e0000 */
[----:B------:R-:W-:Y:S05]  /*10050*/  @P0 BRA `(.L_x_553) ;  /* 0x0000010000000947 */ /* 0x000fea0003800000 */
[----:B-----5:R-:W-:Y:S02]  /*10060*/  ISETP.GE.AND P3, PT, R86, c[0x0][0x3c8], PT ;  /* 0x0000f20056007a0c */ /* 0x020fe40003f66270 */
[----:B------:R-:W-:Y:S02]  /*10070*/  ISETP.GE.AND P2, PT, R84, c[0x0][0x3c8], PT ;  /* 0x0000f20054007a0c */ /* 0x000fe40003f46270 */
[----:B------:R-:W-:Y:S02]  /*10080*/  ISETP.GE.AND P1, PT, R82, c[0x0][0x3c8], PT ;  /* 0x0000f20052007a0c */ /* 0x000fe40003f26270 */
[----:B------:R-:W-:-:S07]  /*10090*/  ISETP.GE.AND P0, PT, R15, c[0x0][0x3c8], PT ;  /* 0x0000f2000f007a0c */ /* 0x000fce0003f06270 */
[-C--:B----4-:R-:W-:Y:S02]  /*100a0*/  @!P3 LEA R10, P4, R86, R0.reuse, 0x1 ;  /* 0x00000000560ab211 */ /* 0x090fe400078808ff */
[----:B------:R-:W-:Y:S02]  /*100b0*/  @!P2 LEA R8, P6, R84, R0, 0x1 ;  /* 0x000000005408a211 */ /* 0x000fe400078c08ff */
[----:B---3--:R-:W-:Y:S02]  /*100c0*/  @!P3 LEA.HI.X R11, R86, R2, R87, 0x1, P4 ;  /* 0x00000002560bb211 */ /* 0x008fe400020f0c57 */
[-C--:B--2---:R-:W-:Y:S02]  /*100d0*/  @!P1 LEA R6, P5, R82, R0.reuse, 0x1 ;  /* 0x0000000052069211 */ /* 0x084fe400078a08ff */
[----:B------:R-:W-:Y:S01]  /*100e0*/  @!P0 LEA R4, P4, R15, R0, 0x1 ;  /* 0x000000000f048211 */ /* 0x000fe200078808ff */
[----:B------:R2:W-:Y:S01]  /*100f0*/  @!P3 ST.E.128 [R10.64], R44 ;  /* 0x0000002c0a00b985 */ /* 0x0005e2000c101d06 */
[----:B------:R-:W-:-:S02]  /*10100*/  @!P2 LEA.HI.X R9, R84, R2, R85, 0x1, P6 ;  /* 0x000000025409a211 */ /* 0x000fc400030f0c55 */
[-C--:B------:R-:W-:Y:S02]  /*10110*/  @!P1 LEA.HI.X R7, R82, R2.reuse, R83, 0x1, P5 ;  /* 0x0000000252079211 */ /* 0x080fe400028f0c53 */
[----:B------:R-:W-:Y:S01]  /*10120*/  @!P0 LEA.HI.X R5, R15, R2, R80, 0x1, P4 ;  /* 0x000000020f058211 */ /* 0x000fe200020f0c50 */
[----:B------:R2:W-:Y:S04]  /*10130*/  @!P2 ST.E.128 [R8.64], R40 ;  /* 0x000000280800a985 */ /* 0x0005e8000c101d06 */
[----:B------:R2:W-:Y:S04]  /*10140*/  @!P1 ST.E.128 [R6.64], R36 ;  /* 0x0000002406009985 */ /* 0x0005e8000c101d06 */
[----:B------:R2:W-:Y:S02]  /*10150*/  @!P0 ST.E.128 [R4.64], R32 ;  /* 0x0000002004008985 */ /* 0x0005e4000c101d06 */
.L_x_553:
[----:B------:R-:W-:Y:S05]  /*10160*/  BSYNC B0 ;  /* 0x0000000000007941 */ /* 0x000fea0003800000 */
.L_x_552:
[----:B------:R-:W-:Y:S01]  /*10170*/  IADD3 R3, R13, 0x40, RZ ;  /* 0x000000400d037810 */ /* 0x000fe20007ffe0ff */
[----:B---3--:R3:W1:Y:S01]  /*10180*/  SHFL.IDX PT, R2, R12, 0x2, 0x181f ;  /* 0x00581f000c027f89 */ /* 0x00866200000e0000 */
[----:B------:R-:W-:Y:S02]  /*10190*/  BSSY B0, `(.L_x_554) ;  /* 0x0000014000007945 */ /* 0x000fe40003800000 */
[----:B------:R-:W-:Y:S01]  /*101a0*/  ISETP.GE.AND P0, PT, R3, UR4, PT ;  /* 0x0000000403007c0c */ /* 0x000fe2000bf06270 */
[----:B----4-:R3:W4:-:S12]  /*101b0*/  SHFL.IDX PT, R0, R14, 0x2, 0x181f ;  /* 0x00581f000e007f89 */ /* 0x01071800000e0000 */
[----:B------:R-:W-:Y:S05]  /*101c0*/  @P0 BRA `(.L_x_555) ;  /* 0x0000010000000947 */ /* 0x000fea0003800000 */
[----:B-----5:R-:W-:Y:S02]  /*101d0*/  ISETP.GE.AND P3, PT, R86, c[0x0][0x3c8], PT ;  /* 0x0000f20056007a0c */ /* 0x020fe40003f66270 */
[----:B------:R-:W-:Y:S02]  /*101e0*/  ISETP.GE.AND P2, PT, R84, c[0x0][0x3c8], PT ;  /* 0x0000f20054007a0c */ /* 0x000fe40003f46270 */
[----:B------:R-:W-:Y:S02]  /*101f0*/  ISETP.GE.AND P1, PT, R82, c[0x0][0x3c8], PT ;  /* 0x0000f20052007a0c */ /* 0x000fe40003f26270 */
[----:B------:R-:W-:-:S07]  /*10200*/  ISETP.GE.AND P0, PT, R15, c[0x0][0x3c8], PT ;  /* 0x0000f2000f007a0c */ /* 0x000fce0003f06270 */
[-C--:B--2-4-:R-:W-:Y:S02]  /*10210*/  @!P3 LEA R10, P4, R86, R0.reuse, 0x1 ;  /* 0x00000000560ab211 */ /* 0x094fe400078808ff */
[----:B------:R-:W-:Y:S02]  /*10220*/  @!P2 LEA R8, P6, R84, R0, 0x1 ;  /* 0x000000005408a211 */ /* 0x000fe400078c08ff */
[----:B-1----:R-:W-:Y:S02]  /*10230*/  @!P3 LEA.HI.X R11, R86, R2, R87, 0x1, P4 ;  /* 0x00000002560bb211 */ /* 0x002fe400020f0c57 */
[-C--:B------:R-:W-:Y:S02]  /*10240*/  @!P1 LEA R6, P5, R82, R0.reuse, 0x1 ;  /* 0x0000000052069211 */ /* 0x080fe400078a08ff */
        /* <DEDUP_REMOVED lines=8> */
.L_x_555:
[----:B------:R-:W-:Y:S05]  /*102d0*/  BSYNC B0 ;  /* 0x0000000000007941 */ /* 0x000fea0003800000 */
.L_x_554:
[----:B------:R-:W-:Y:S01]  /*102e0*/  IADD3 R3, R13, 0x60, RZ ;  /* 0x000000600d037810 */ /* 0x000fe20007ffe0ff */
[----:B-1----:R1:W2:Y:S03]  /*102f0*/  SHFL.IDX PT, R2, R12, 0x3, 0x181f ;  /* 0x00781f000c027f89 */ /* 0x0022a600000e0000 */
[----:B------:R-:W-:Y:S01]  /*10300*/  ISETP.GE.AND P0, PT, R3, UR4, PT ;  /* 0x0000000403007c0c */ /* 0x000fe2000bf06270 */
[----:B----4-:R1:W4:-:S12]  /*10310*/  SHFL.IDX PT, R0, R14, 0x3, 0x181f ;  /* 0x00781f000e007f89 */ /* 0x01031800000e0000 */
[----:B------:R-:W-:Y:S05]  /*10320*/  @P0 BRA `(.L_x_556) ;  /* 0x00000e1000000947 */ /* 0x000fea0003800000 */
[----:B-----5:R-:W-:Y:S02]  /*10330*/  ISETP.GE.AND P2, PT, R86, c[0x0][0x3c8], PT ;  /* 0x0000f20056007a0c */ /* 0x020fe40003f46270 */
[----:B------:R-:W-:Y:S02]  /*10340*/  ISETP.GE.AND P1, PT, R84, c[0x0][0x3c8], PT ;  /* 0x0000f20054007a0c */ /* 0x000fe40003f26270 */
[----:B------:R-:W-:-:S09]  /*10350*/  ISETP.GE.AND P0, PT, R82, c[0x0][0x3c8], PT ;  /* 0x0000f20052007a0c */ /* 0x000fd20003f06270 */
[-C--:B--2-4-:R-:W-:Y:S02]  /*10360*/  @!P2 LEA R8, P5, R86, R0.reuse, 0x1 ;  /* 0x000000005608a211 */ /* 0x094fe400078a08ff */
[-C--:B------:R-:W-:Y:S02]  /*10370*/  @!P1 LEA R6, P4, R84, R0.reuse, 0x1 ;  /* 0x0000000054069211 */ /* 0x080fe400078808ff */
[----:B------:R-:W-:Y:S02]  /*10380*/  @!P0 LEA R4, P3, R82, R0, 0x1 ;  /* 0x0000000052048211 */ /* 0x000fe400078608ff */
[-C--:B------:R-:W-:Y:S02]  /*10390*/  @!P2 LEA.HI.X R9, R86, R2.reuse, R87, 0x1, P5 ;  /* 0x000000025609a211 */ /* 0x080fe400028f0c57 */
[-C--:B------:R-:W-:Y:S02]  /*103a0*/  @!P1 LEA.HI.X R7, R84, R2.reuse, R85, 0x1, P4 ;  /* 0x0000000254079211 */ /* 0x080fe400020f0c55 */
[----:B------:R-:W-:Y:S01]  /*103b0*/  @!P0 LEA.HI.X R5, R82, R2, R83, 0x1, P3 ;  /* 0x0000000252058211 */ /* 0x000fe200018f0c53 */
[----:B------:R2:W-:Y:S04]  /*103c0*/  @!P2 ST.E.128 [R8.64], R72 ;  /* 0x000000480800a985 */ /* 0x0005e8000c101d06 */
[----:B------:R2:W-:Y:S04]  /*103d0*/  @!P1 ST.E.128 [R6.64], R68 ;  /* 0x0000004406009985 */ /* 0x0005e8000c101d06 */
[----:B------:R2:W-:Y:S01]  /*103e0*/  @!P0 ST.E.128 [R4.64], R64 ;  /* 0x0000004004008985 */ /* 0x0005e2000c101d06 */
[----:B------:R-:W-:-:S13]  /*103f0*/  ISETP.GE.AND P0, PT, R15, c[0x0][0x3c8], PT ;  /* 0x0000f2000f007a0c */ /* 0x000fda0003f06270 */
[----:B------:R-:W-:Y:S05]  /*10400*/  @P0 BRA `(.L_x_556) ;  /* 0x00000d3000000947 */ /* 0x000fea0003800000 */
[----:B--2---:R-:W-:-:S04]  /*10410*/  LEA R4, P0, R15, R0, 0x1 ;  /* 0x000000000f047211 */ /* 0x004fc800078008ff */
[----:B------:R-:W-:-:S05]  /*10420*/  LEA.HI.X R5, R15, R2, R80, 0x1, P0 ;  /* 0x000000020f057211 */ /* 0x000fca00000f0c50 */
[----:B------:R2:W-:Y:S01]  /*10430*/  ST.E.128 [R4.64], R76 ;  /* 0x0000004c04007985 */ /* 0x0005e2000c101d06 */
[----:B------:R-:W-:Y:S05]  /*10440*/  BRA `(.L_x_556) ;  /* 0x00000cf000007947 */ /* 0x000fea0003800000 */
.L_x_548:
[----:B------:R-:W2:Y:S04]  /*10450*/  LDL R2, [R1+0xb8] ;  /* 0x0000b80001027983 */ /* 0x000ea80000100800 */
[----:B------:R-:W3:Y:S04]  /*10460*/  LDL R0, [R1+0xb4] ;  /* 0x0000b40001007983 */ /* 0x000ee80000100800 */
[----:B------:R-:W4:Y:S04]  /*10470*/  LDL R4, [R1+0xb0] ;  /* 0x0000b00001047983 */ /* 0x000f280000100800 */
[----:B------:R-:W5:Y:S01]  /*10480*/  S2R R3, SR_TID.X ;  /* 0x0000000000037919 */ /* 0x000f620000002100 */
[----:B------:R-:W-:Y:S01]  /*10490*/  BSSY B0, `(.L_x_557) ;  /* 0x0000026000007945 */ /* 0x000fe20003800000 */
[----:B-----5:R-:W-:Y:S01]  /*104a0*/  ISETP.GE.AND P0, PT, R3, 0x80, PT ;  /* 0x000000800300780c */ /* 0x020fe20003f06270 */
[----:B--2---:R-:W-:-:S02]  /*104b0*/  IMAD.MOV.U32 R12, RZ, RZ, R2 ;  /* 0x000000ffff0c7224 */ /* 0x004fc400078e0002 */
[----:B---3--:R-:W-:-:S03]  /*104c0*/  IMAD.MOV.U32 R11, RZ, RZ, R0 ;  /* 0x000000ffff0b7224 */ /* 0x008fc600078e0000 */
[----:B------:R-:W-:Y:S01]  /*104d0*/  SHF.R.S32.HI R9, RZ, 0x1f, R12 ;  /* 0x0000001fff097819 */ /* 0x000fe2000001140c */
[----:B----4-:R-:W-:Y:S01]  /*104e0*/  IMAD.MOV.U32 R13, RZ, RZ, R4 ;  /* 0x000000ffff0d7224 */ /* 0x010fe200078e0004 */
[----:B------:R-:W-:-:S05]  /*104f0*/  SHF.R.S32.HI R10, RZ, 0x1f, R11 ;  /* 0x0000001fff0a7819 */ /* 0x000fca000001140b */
[----:B------:R-:W-:Y:S05]  /*10500*/  @P0 BRA `(.L_x_558) ;  /* 0x000001e000000947 */ /* 0x000fea0003800000 */
[----:B------:R-:W-:Y:S02]  /*10510*/  MOV R2, c[0x0][0x4e8] ;  /* 0x00013a0000027a02 */ /* 0x000fe40000000f00 */
[----:B------:R-:W-:-:S03]  /*10520*/  IADD3 R6, R13, R3, RZ ;  /* 0x000000030d067210 */ /* 0x000fc60007ffe0ff */
[----:B------:R-:W-:-:S05]  /*10530*/  IMAD R0, R2, c[0x0][0x388], RZ ;  /* 0x0000e20002007a24 */ /* 0x000fca00078e02ff */
[----:B------:R-:W-:-:S13]  /*10540*/  ISETP.GE.AND P0, PT, R6, R0, PT ;  /* 0x000000000600720c */ /* 0x000fda0003f06270 */
[----:B------:R-:W-:Y:S05]  /*10550*/  @P0 BRA `(.L_x_558) ;  /* 0x0000019000000947 */ /* 0x000fea0003800000 */
[----:B------:R-:W-:Y:S01]  /*10560*/  ISETP.NE.AND P0, PT, R2, 0x1, PT ;  /* 0x000000010200780c */ /* 0x000fe20003f05270 */
[----:B------:R-:W-:Y:S01]  /*10570*/  IMAD R4, R9, c[0x0][0x490], RZ ;  /* 0x0001240009047a24 */ /* 0x000fe200078e02ff */
[----:B------:R-:W-:Y:S01]  /*10580*/  MOV R0, R6 ;  /* 0x0000000600007202 */ /* 0x000fe20000000f00 */
[----:B------:R-:W-:-:S04]  /*10590*/  IMAD.WIDE.U32 R2, R12, c[0x0][0x490], RZ ;  /* 0x000124000c027a25 */ /* 0x000fc800078e00ff */
[----:B------:R-:W-:Y:S02]  /*105a0*/  IMAD R4, R12, c[0x0][0x494], R4 ;  /* 0x000125000c047a24 */ /* 0x000fe400078e0204 */
[----:B------:R-:W-:-:S03]  /*105b0*/  IMAD R8, R10, c[0x0][0x498], RZ ;  /* 0x000126000a087a24 */ /* 0x000fc600078e02ff */
[----:B------:R-:W-:Y:S01]  /*105c0*/  IADD3 R3, R3, R4, RZ ;  /* 0x0000000403037210 */ /* 0x000fe20007ffe0ff */
[----:B------:R-:W-:-:S05]  /*105d0*/  @P0 IMAD.HI.U32 R5, R6, c[0x0][0x4ec], RZ ;  /* 0x00013b0006050a27 */ /* 0x000fca00078e00ff */
[----:B------:R-:W-:Y:S01]  /*105e0*/  @P0 SHF.R.U32.HI R0, RZ, c[0x0][0x4f0], R5 ;  /* 0x00013c00ff000a19 */ /* 0x000fe20000011605 */
[----:B------:R-:W-:-:S03]  /*105f0*/  IMAD.WIDE.U32 R4, R11, c[0x0][0x498], R2 ;  /* 0x000126000b047a25 */ /* 0x000fc600078e0002 */
[C---:B------:R-:W-:Y:S01]  /*10600*/  IADD3 R7, -R0.reuse, RZ, RZ ;  /* 0x000000ff00077210 */ /* 0x040fe20007ffe1ff */
[----:B------:R-:W-:Y:S01]  /*10610*/  IMAD R3, R11, c[0x0][0x49c], R8 ;  /* 0x000127000b037a24 */ /* 0x000fe200078e0208 */
[----:B------:R-:W-:-:S03]  /*10620*/  IADD3 R4, P0, R0, R4, RZ ;  /* 0x0000000400047210 */ /* 0x000fc60007f1e0ff */
[----:B------:R-:W-:Y:S01]  /*10630*/  IMAD R2, R7, c[0x0][0x4e8], R6 ;  /* 0x00013a0007027a24 */ /* 0x000fe200078e0206 */
[----:B------:R-:W-:-:S04]  /*10640*/  SHF.R.S32.HI R6, RZ, 0x1f, R0 ;  /* 0x0000001fff067819 */ /* 0x000fc80000011400 */
[----:B------:R-:W-:Y:S02]  /*10650*/  SHF.R.S32.HI R0, RZ, 0x1f, R2 ;  /* 0x0000001fff007819 */ /* 0x000fe40000011402 */
[----:B------:R-:W-:-:S03]  /*10660*/  IADD3.X R5, R6, R5, R3, P0, !PT ;  /* 0x0000000506057210 */ /* 0x000fc600007fe403 */
[----:B------:R-:W-:-:S04]  /*10670*/  IMAD R0, R0, c[0x0][0x488], RZ ;  /* 0x0001220000007a24 */ /* 0x000fc800078e02ff */
[C---:B------:R-:W-:Y:S02]  /*10680*/  IMAD R0, R2.reuse, c[0x0][0x48c], R0 ;  /* 0x0001230002007a24 */ /* 0x040fe400078e0200 */
[----:B------:R-:W-:-:S05]  /*10690*/  IMAD.WIDE.U32 R2, R2, c[0x0][0x488], R4 ;  /* 0x0001220002027a25 */ /* 0x000fca00078e0004 */
[----:B------:R-:W-:Y:S02]  /*106a0*/  IADD3 R0, R3, R0, RZ ;  /* 0x0000000003007210 */ /* 0x000fe40007ffe0ff */
[----:B------:R-:W-:-:S04]  /*106b0*/  LEA R4, P0, R2, c[0x0][0x450], 0x2 ;  /* 0x0001140002047a11 */ /* 0x000fc800078010ff */
[----:B------:R-:W-:Y:S02]  /*106c0*/  LEA.HI.X R5, R2, c[0x0][0x454], R0, 0x2, P0 ;  /* 0x0001150002057a11 */ /* 0x000fe400000f1400 */
[----:B------:R-:W-:-:S05]  /*106d0*/  MOV R0, 0xff800000 ;  /* 0xff80000000007802 */ /* 0x000fca0000000f00 */
[----:B------:R2:W-:Y:S02]  /*106e0*/  STG.E [R4.64], R0 ;  /* 0x0000000004007986 */ /* 0x0005e4000c101906 */
.L_x_558:
[----:B------:R-:W-:Y:S05]  /*106f0*/  BSYNC B0 ;  /* 0x0000000000007941 */ /* 0x000fea0003800000 */
.L_x_557:
[----:B------:R-:W3:Y:S01]  /*10700*/  LDL R2, [R1+0x7c] ;  /* 0x00007c0001027983 */ /* 0x000ee20000100800 */
[----:B--2---:R-:W-:Y:S01]  /*10710*/  MOV R0, c[0x0][0x4e8] ;  /* 0x00013a0000007a02 */ /* 0x004fe20000000f00 */
[----:B------:R-:W-:-:S03]  /*10720*/  IMAD R6, R10, c[0x0][0x3f0], RZ ;  /* 0x0000fc000a067a24 */ /* 0x000fc600078e02ff */
[----:B------:R-:W-:Y:S01]  /*10730*/  ISETP.NE.AND P0, PT, R0, 0x1, PT ;  /* 0x000000010000780c */ /* 0x000fe20003f05270 */
[----:B------:R-:W-:Y:S02]  /*10740*/  IMAD R0, R9, c[0x0][0x3e8], RZ ;  /* 0x0000fa0009007a24 */ /* 0x000fe400078e02ff */
[----:B------:R-:W-:Y:S02]  /*10750*/  IMAD R8, R11, c[0x0][0x3f4], R6 ;  /* 0x0000fd000b087a24 */ /* 0x000fe400078e0206 */
[----:B------:R-:W-:Y:S01]  /*10760*/  IMAD R5, R12, c[0x0][0x3ec], R0 ;  /* 0x0000fb000c057a24 */ /* 0x000fe200078e0200 */
[----:B---3--:R-:W-:Y:S01]  /*10770*/  IADD3 R4, R2, R13, RZ ;  /* 0x0000000d02047210 */ /* 0x008fe20007ffe0ff */
[----:B------:R-:W-:-:S03]  /*10780*/  IMAD.WIDE.U32 R2, R12, c[0x0][0x3e8], RZ ;  /* 0x0000fa000c027a25 */ /* 0x000fc600078e00ff */
[----:B------:R-:W-:-:S03]  /*10790*/  MOV R0, R4 ;  /* 0x0000000400007202 */ /* 0x000fc60000000f00 */
[----:B------:R-:W-:Y:S01]  /*107a0*/  @P0 IMAD.HI.U32 R7, R4, c[0x0][0x4ec], RZ ;  /* 0x00013b0004070a27 */ /* 0x000fe200078e00ff */
[----:B------:R-:W-:-:S04]  /*107b0*/  IADD3 R3, R3, R5, RZ ;  /* 0x0000000503037210 */ /* 0x000fc80007ffe0ff */
[----:B------:R-:W-:Y:S01]  /*107c0*/  @P0 SHF.R.U32.HI R0, RZ, c[0x0][0x4f0], R7 ;  /* 0x00013c00ff000a19 */ /* 0x000fe20000011607 */
[----:B------:R-:W-:-:S03]  /*107d0*/  IMAD.WIDE.U32 R2, R11, c[0x0][0x3f0], R2 ;  /* 0x0000fc000b027a25 */ /* 0x000fc600078e0002 */
[----:B------:R-:W-:Y:S02]  /*107e0*/  SHF.R.S32.HI R6, RZ, 0x1f, R0 ;  /* 0x0000001fff067819 */ /* 0x000fe40000011400 */
[----:B------:R-:W-:Y:S02]  /*107f0*/  IADD3 R5, -R0, RZ, RZ ;  /* 0x000000ff00057210 */ /* 0x000fe40007ffe1ff */
[----:B------:R-:W-:Y:S01]  /*10800*/  IADD3 R3, R3, R8, RZ ;  /* 0x0000000803037210 */ /* 0x000fe20007ffe0ff */
[----:B------:R-:W-:Y:S02]  /*10810*/  IMAD R6, R6, c[0x0][0x3e0], RZ ;  /* 0x0000f80006067a24 */ /* 0x000fe400078e02ff */
[----:B------:R-:W-:Y:S02]  /*10820*/  IMAD R4, R5, c[0x0][0x4e8], R4 ;  /* 0x00013a0005047a24 */ /* 0x000fe400078e0204 */
[C---:B------:R-:W-:Y:S02]  /*10830*/  IMAD R5, R0.reuse, c[0x0][0x3e4], R6 ;  /* 0x0000f90000057a24 */ /* 0x040fe400078e0206 */
[----:B------:R-:W-:Y:S01]  /*10840*/  IMAD.WIDE.U32 R2, R0, c[0x0][0x3e0], R2 ;  /* 0x0000f80000027a25 */ /* 0x000fe200078e0002 */
[----:B------:R-:W-:-:S04]  /*10850*/  SHF.R.S32.HI R0, RZ, 0x1f, R4 ;  /* 0x0000001fff007819 */ /* 0x000fc80000011404 */
[----:B------:R-:W-:Y:S01]  /*10860*/  IADD3 R3, R3, R5, RZ ;  /* 0x0000000503037210 */ /* 0x000fe20007ffe0ff */
[----:B------:R-:W-:-:S04]  /*10870*/  IMAD R0, R0, c[0x0][0x3d8], RZ ;  /* 0x0000f60000007a24 */ /* 0x000fc800078e02ff */
[----:B------:R-:W-:-:S04]  /*10880*/  IMAD.WIDE.U32 R2, R4, c[0x0][0x3d8], R2 ;  /* 0x0000f60004027a25 */ /* 0x000fc800078e0002 */
[----:B------:R-:W-:Y:S01]  /*10890*/  IMAD R4, R4, c[0x0][0x3dc], R0 ;  /* 0x0000f70004047a24 */ /* 0x000fe200078e0200 */
[----:B------:R-:W-:-:S04]  /*108a0*/  LEA R13, P0, R2, c[0x0][0x380], 0x1 ;  /* 0x0000e000020d7a11 */ /* 0x000fc800078008ff */
[----:B------:R-:W-:-:S04]  /*108b0*/  IADD3 R4, R3, R4, RZ ;  /* 0x0000000403047210 */ /* 0x000fc80007ffe0ff */
[----:B------:R-:W-:Y:S01]  /*108c0*/  LEA.HI.X R5, R2, c[0x0][0x384], R4, 0x1, P0 ;  /* 0x0000e10002057a11 */ /* 0x000fe200000f0c04 */
[----:B------:R-:W-:Y:S05]  /*108d0*/  BRA.DIV ~URZ, `(.L_x_559) ;  /* 0x000026427f007947 */ /* 0x000fea000b800000 */
[----:B------:R2:W3:Y:S02]  /*108e0*/  SHFL.IDX PT, R4, R5, RZ, 0x181f ;  /* 0x00181fff05047589 */ /* 0x0004e400000e0000 */
.L_x_591:
[----:B------:R-:W-:Y:S05]  /*108f0*/  BRA.DIV ~URZ, `(.L_x_560) ;  /* 0x000026927f007947 */ /* 0x000fea000b800000 */
[----:B------:R4:W1:Y:S02]  /*10900*/  SHFL.IDX PT, R0, R13, RZ, 0x181f ;  /* 0x00181fff0d007589 */ /* 0x00086400000e0000 */
.L_x_592:
[----:B------:R-:W5:Y:S04]  /*10910*/  LDL.LU R3, [R1+0xb0] ;  /* 0x0000b00001037983 */ /* 0x000f680000300800 */
[----:B------:R-:W2:Y:S01]  /*10920*/  S2R R6, SR_TID.X ;  /* 0x0000000000067919 */ /* 0x000ea20000002100 */
[----:B------:R-:W-:-:S04]  /*10930*/  IMAD.MOV.U32 R14, RZ, RZ, c[0x0][0x4e8] ;  /* 0x00013a00ff0e7624 */ /* 0x000fc800078e00ff */
[----:B------:R-:W-:Y:S01]  /*10940*/  IMAD R14, R14, c[0x0][0x388], RZ ;  /* 0x0000e2000e0e7a24 */ /* 0x000fe200078e02ff */
[----:B--2---:R-:W-:-:S04]  /*10950*/  SHF.R.S32.HI R2, RZ, 0x1f, R6 ;  /* 0x0000001fff027819 */ /* 0x004fc80000011406 */
[----:B------:R-:W-:-:S04]  /*10960*/  LEA.HI R2, R2, R6, RZ, 0x3 ;  /* 0x0000000602027211 */ /* 0x000fc800078f18ff */
[----:B------:R-:W-:Y:S01]  /*10970*/  SHF.R.S32.HI R2, RZ, 0x3, R2 ;  /* 0x00000003ff027819 */ /* 0x000fe20000011402 */
[----:B------:R-:W-:Y:S04]  /*10980*/  BSSY B0, `(.L_x_561) ;  /* 0x000001c000007945 */ /* 0x000fe80003800000 */
[----:B-----5:R-:W-:-:S05]  /*10990*/  IMAD.IADD R12, R2, 0x1, R3 ;  /* 0x00000001020c7824 */ /* 0x020fca00078e0203 */
[----:B------:R-:W-:-:S13]  /*109a0*/  ISETP.GE.AND P0, PT, R12, R14, PT ;  /* 0x0000000e0c00720c */ /* 0x000fda0003f06270 */
[----:B------:R-:W-:Y:S05]  /*109b0*/  @P0 BRA `(.L_x_562) ;  /* 0x0000018000000947 */ /* 0x000fea0003800000 */
[----:B------:R-:W2:Y:S04]  /*109c0*/  LDL R6, [R1+0x54] ;  /* 0x0000540001067983 */ /* 0x000ea80000100800 */
[----:B------:R-:W5:Y:S04]  /*109d0*/  LDL R2, [R1+0x6c] ;  /* 0x00006c0001027983 */ /* 0x000f680000100800 */
[----:B----4-:R-:W4:Y:S04]  /*109e0*/  LDL R17, [R1+0x68] ;  /* 0x0000680001117983 */ /* 0x010f280000100800 */
[----:B---3--:R-:W3:Y:S04]  /*109f0*/  LDL R15, [R1+0x70] ;  /* 0x00007000010f7983 */ /* 0x008ee80000100800 */
[----:B------:R-:W3:Y:S04]  /*10a00*/  LDL R7, [R1+0xf4] ;  /* 0x0000f40001077983 */ /* 0x000ee80000100800 */
[----:B------:R-:W3:Y:S04]  /*10a10*/  LDL R3, [R1+0xf0] ;  /* 0x0000f00001037983 */ /* 0x000ee80000100800 */
[----:B------:R-:W3:Y:S04]  /*10a20*/  LDL R18, [R1+0xec] ;  /* 0x0000ec0001127983 */ /* 0x000ee80000100800 */
[----:B-1----:R-:W3:Y:S01]  /*10a30*/  LDL R16, [R1+0xe8] ;  /* 0x0000e80001107983 */ /* 0x002ee20000100800 */
[----:B--2---:R-:W-:-:S02]  /*10a40*/  ISETP.GE.AND P3, PT, R6, c[0x0][0x3c8], PT ;  /* 0x0000f20006007a0c */ /* 0x004fc40003f66270 */
[----:B-----5:R-:W-:Y:S02]  /*10a50*/  ISETP.GE.AND P2, PT, R2, c[0x0][0x3c8], PT ;  /* 0x0000f20002007a0c */ /* 0x020fe40003f46270 */
[----:B----4-:R-:W-:Y:S02]  /*10a60*/  ISETP.GE.AND P1, PT, R17, c[0x0][0x3c8], PT ;  /* 0x0000f20011007a0c */ /* 0x010fe40003f26270 */
[----:B---3--:R-:W-:-:S07]  /*10a70*/  ISETP.GE.AND P0, PT, R15, c[0x0][0x3c8], PT ;  /* 0x0000f2000f007a0c */ /* 0x008fce0003f06270 */
[-C--:B------:R-:W-:Y:S02]  /*10a80*/  @!P3 LEA R10, P4, R6, R0.reuse, 0x1 ;  /* 0x00000000060ab211 */ /* 0x080fe400078808ff */
[----:B------:R-:W-:Y:S02]  /*10a90*/  @!P2 LEA R8, P6, R2, R0, 0x1 ;  /* 0x000000000208a211 */ /* 0x000fe400078c08ff */
[----:B------:R-:W-:Y:S02]  /*10aa0*/  @!P3 LEA.HI.X R11, R6, R4, R7, 0x1, P4 ;  /* 0x00000004060bb211 */ /* 0x000fe400020f0c07 */
[----:B------:R-:W-:Y:S02]  /*10ab0*/  @!P1 LEA R6, P5, R17, R0, 0x1 ;  /* 0x0000000011069211 */ /* 0x000fe400078a08ff */
[----:B------:R-:W-:Y:S02]  /*10ac0*/  @!P2 LEA.HI.X R9, R2, R4, R3, 0x1, P6 ;  /* 0x000000040209a211 */ /* 0x000fe400030f0c03 */
[----:B------:R-:W-:-:S02]  /*10ad0*/  @!P0 LEA R2, P4, R15, R0, 0x1 ;  /* 0x000000000f028211 */ /* 0x000fc400078808ff */
[-C--:B------:R-:W-:Y:S02]  /*10ae0*/  @!P1 LEA.HI.X R7, R17, R4.reuse, R18, 0x1, P5 ;  /* 0x0000000411079211 */ /* 0x080fe400028f0c12 */
[----:B------:R-:W-:Y:S01]  /*10af0*/  @!P0 LEA.HI.X R3, R15, R4, R16, 0x1, P4 ;  /* 0x000000040f038211 */ /* 0x000fe200020f0c10 */
[----:B------:R1:W-:Y:S04]  /*10b00*/  @!P3 ST.E.128 [R10.64], RZ ;  /* 0x000000ff0a00b985 */ /* 0x0003e8000c101d06 */
[----:B------:R1:W-:Y:S04]  /*10b10*/  @!P2 ST.E.128 [R8.64], RZ ;  /* 0x000000ff0800a985 */ /* 0x0003e8000c101d06 */
[----:B------:R1:W-:Y:S04]  /*10b20*/  @!P1 ST.E.128 [R6.64], RZ ;  /* 0x000000ff06009985 */ /* 0x0003e8000c101d06 */
[----:B------:R1:W-:Y:S02]  /*10b30*/  @!P0 ST.E.128 [R2.64], RZ ;  /* 0x000000ff02008985 */ /* 0x0003e4000c101d06 */
.L_x_562:
[----:B------:R-:W-:Y:S05]  /*10b40*/  BSYNC B0 ;  /* 0x0000000000007941 */ /* 0x000fea0003800000 */
.L_x_561:
[----:B------:R-:W-:Y:S05]  /*10b50*/  BRA.DIV ~URZ, `(.L_x_563) ;  /* 0x000024a27f007947 */ /* 0x000fea000b800000 */
[----:B---3--:R2:W3:Y:S04]  /*10b60*/  SHFL.IDX PT, R4, R5, 0x1, 0x181f ;  /* 0x00381f0005047f89 */ /* 0x0084e800000e0000 */
[----:B-1----:R2:W1:Y:S02]  /*10b70*/  SHFL.IDX PT, R0, R13, 0x1, 0x181f ;  /* 0x00381f000d007f89 */ /* 0x00246400000e0000 */
.L_x_593:
[----:B------:R-:W-:Y:S01]  /*10b80*/  IADD3 R2, R12, 0x20, RZ ;  /* 0x000000200c027810 */ /* 0x000fe20007ffe0ff */
[----:B------:R-:W-:Y:S03]  /*10b90*/  BSSY B0, `(.L_x_564) ;  /* 0x000001b000007945 */ /* 0x000fe60003800000 */
[----:B------:R-:W-:-:S13]  /*10ba0*/  ISETP.GE.AND P0, PT, R2, R14, PT ;  /* 0x0000000e0200720c */ /* 0x000fda0003f06270 */
[----:B------:R-:W-:Y:S05]  /*10bb0*/  @P0 BRA `(.L_x_565) ;  /* 0x0000018000000947 */ /* 0x000fea0003800000 */
        /* <DEDUP_REMOVED lines=8> */
[----:B-----5:R-:W-:-:S02]  /*10c40*/  ISETP.GE.AND P3, PT, R6, c[0x0][0x3c8], PT ;  /* 0x0000f20006007a0c */ /* 0x020fc40003f66270 */
[----:B--2---:R-:W-:Y:S02]  /*10c50*/  ISETP.GE.AND P2, PT, R3, c[0x0][0x3c8], PT ;  /* 0x0000f20003007a0c */ /* 0x004fe40003f46270 */
[----:B----4-:R-:W-:Y:S02]  /*10c60*/  ISETP.GE.AND P1, PT, R17, c[0x0][0x3c8], PT ;  /* 0x0000f20011007a0c */ /* 0x010fe40003f26270 */
[----:B---3--:R-:W-:-:S07]  /*10c70*/  ISETP.GE.AND P0, PT, R15, c[0x0][0x3c8], PT ;  /* 0x0000f2000f007a0c */ /* 0x008fce0003f06270 */
[CC--:B-1----:R-:W-:Y:S02]  /*10c80*/  @!P3 LEA R10, P4, R6.reuse, R0.reuse, 0x1 ;  /* 0x00000000060ab211 */ /* 0x0c2fe400078808ff */
        /* <DEDUP_REMOVED lines=11> */
.L_x_565:
[----:B------:R-:W-:Y:S05]  /*10d40*/  BSYNC B0 ;  /* 0x0000000000007941 */ /* 0x000fea0003800000 */
.L_x_564:
[----:B------:R-:W-:Y:S05]  /*10d50*/  BRA.DIV ~URZ, `(.L_x_566) ;  /* 0x000023927f007947 */ /* 0x000fea000b800000 */
[----:B---3--:R3:W2:Y:S02]  /*10d60*/  SHFL.IDX PT, R4, R5, 0x2, 0x181f ;  /* 0x00581f0005047f89 */ /* 0x0086a400000e0000 */
.L_x_594:
[----:B------:R-:W-:Y:S05]  /*10d70*/  BRA.DIV ~URZ, `(.L_x_567) ;  /* 0x000023f27f007947 */ /* 0x000fea000b800000 */
[----:B-1----:R1:W3:Y:S02]  /*10d80*/  SHFL.IDX PT, R0, R13, 0x2, 0x181f ;  /* 0x00581f000d007f89 */ /* 0x0022e400000e0000 */
.L_x_595:
[----:B------:R-:W-:Y:S01]  /*10d90*/  IADD3 R2, R12, 0x40, RZ ;  /* 0x000000400c027810 */ /* 0x000fe20007ffe0ff */
[----:B------:R-:W-:Y:S03]  /*10da0*/  BSSY B0, `(.L_x_568) ;  /* 0x000001b000007945 */ /* 0x000fe60003800000 */
[----:B------:R-:W-:-:S13]  /*10db0*/  ISETP.GE.AND P0, PT, R2, R14, PT ;  /* 0x0000000e0200720c */ /* 0x000fda0003f06270 */
[----:B------:R-:W-:Y:S05]  /*10dc0*/  @P0 BRA `(.L_x_569) ;  /* 0x0000018000000947 */ /* 0x000fea0003800000 */
[----:B------:R-:W5:Y:S04]  /*10dd0*/  LDL R6, [R1+0x54] ;  /* 0x0000540001067983 */ /* 0x000f680000100800 */
[----:B----4-:R-:W4:Y:S04]  /*10de0*/  LDL R3, [R1+0x6c] ;  /* 0x00006c0001037983 */ /* 0x010f280000100800 */
[----:B---3--:R-:W3:Y:S04]  /*10df0*/  LDL R17, [R1+0x68] ;  /* 0x0000680001117983 */ /* 0x008ee80000100800 */
[----:B--2---:R-:W2:Y:S04]  /*10e00*/  LDL R15, [R1+0x70] ;  /* 0x00007000010f7983 */ /* 0x004ea80000100800 */
[----:B------:R-:W2:Y:S04]  /*10e10*/  LDL R7, [R1+0xf4] ;  /* 0x0000f40001077983 */ /* 0x000ea80000100800 */
[----:B------:R-:W2:Y:S04]  /*10e20*/  LDL R19, [R1+0xf0] ;  /* 0x0000f00001137983 */ /* 0x000ea80000100800 */
[----:B------:R-:W2:Y:S04]  /*10e30*/  LDL R18, [R1+0xec] ;  /* 0x0000ec0001127983 */ /* 0x000ea80000100800 */
[----:B------:R-:W2:Y:S01]  /*10e40*/  LDL R16, [R1+0xe8] ;  /* 0x0000e80001107983 */ /* 0x000ea20000100800 */
[----:B-----5:R-:W-:-:S02]  /*10e50*/  ISETP.GE.AND P3, PT, R6, c[0x0][0x3c8], PT ;  /* 0x0000f20006007a0c */ /* 0x020fc40003f66270 */
[----:B----4-:R-:W-:Y:S02]  /*10e60*/  ISETP.GE.AND P2, PT, R3, c[0x0][0x3c8], PT ;  /* 0x0000f20003007a0c */ /* 0x010fe40003f46270 */
[----:B---3--:R-:W-:Y:S02]  /*10e70*/  ISETP.GE.AND P1, PT, R17, c[0x0][0x3c8], PT ;  /* 0x0000f20011007a0c */ /* 0x008fe40003f26270 */
[----:B--2---:R-:W-:-:S07]  /*10e80*/  ISETP.GE.AND P0, PT, R15, c[0x0][0x3c8], PT ;  /* 0x0000f2000f007a0c */ /* 0x004fce0003f06270 */
[CC--:B------:R-:W-:Y:S02]  /*10e90*/  @!P3 LEA R10, P4, R6.reuse, R0.reuse, 0x1 ;  /* 0x00000000060ab211 */ /* 0x0c0fe400078808ff */
        /* <DEDUP_REMOVED lines=11> */
.L_x_569:
[----:B------:R-:W-:Y:S05]  /*10f50*/  BSYNC B0 ;  /* 0x0000000000007941 */ /* 0x000fea0003800000 */
.L_x_568:
[----:B------:R-:W-:Y:S05]  /*10f60*/  BRA.DIV ~URZ, `(.L_x_570) ;  /* 0x000022827f007947 */ /* 0x000fea000b800000 */
[----:B--2---:R2:W1:Y:S04]  /*10f70*/  SHFL.IDX PT, R4, R5, 0x3, 0x181f ;  /* 0x00781f0005047f89 */ /* 0x00446800000e0000 */
[----:B---3--:R2:W3:Y:S02]  /*10f80*/  SHFL.IDX PT, R0, R13, 0x3, 0x181f ;  /* 0x00781f000d007f89 */ /* 0x0084e400000e0000 */
.L_x_596:
[----:B------:R-:W-:-:S04]  /*10f90*/  IADD3 R2, R12, 0x60, RZ ;  /* 0x000000600c027810 */ /* 0x000fc80007ffe0ff */
        /* <DEDUP_REMOVED lines=9> */
[----:B-1----:R-:W3:Y:S01]  /*11030*/  LDL R13, [R1+0xe8] ;  /* 0x0000e800010d7983 */ /* 0x002ee20000100800 */
[----:B-----5:R-:W-:-:S02]  /*11040*/  ISETP.GE.AND P3, PT, R6, c[0x0][0x3c8], PT ;  /* 0x0000f20006007a0c */ /* 0x020fc40003f66270 */
[----:B--2---:R-:W-:Y:S02]  /*11050*/  ISETP.GE.AND P2, PT, R3, c[0x0][0x3c8], PT ;  /* 0x0000f20003007a0c */ /* 0x004fe40003f46270 */
[----:B----4-:R-:W-:Y:S02]  /*11060*/  ISETP.GE.AND P1, PT, R15, c[0x0][0x3c8], PT ;  /* 0x0000f2000f007a0c */ /* 0x010fe40003f26270 */
[----:B---3--:R-:W-:-:S07]  /*11070*/  ISETP.GE.AND P0, PT, R5, c[0x0][0x3c8], PT ;  /* 0x0000f20005007a0c */ /* 0x008fce0003f06270 */
        /* <DEDUP_REMOVED lines=12> */
.L_x_556:
[----:B------:R-:W-:Y:S05]  /*11140*/  BSYNC B1 ;  /* 0x0000000000017941 */ /* 0x000fea0003800000 */
.L_x_547:
[----:B---34-:R-:W3:Y:S02]  /*11150*/  LDL R0, [R1+0xf8] ;  /* 0x0000f80001007983 */ /* 0x018ee40000100800 */
[----:B---3--:R-:W-:-:S13]  /*11160*/  ISETP.NE.AND P0, PT, R0, RZ, PT ;  /* 0x000000ff0000720c */ /* 0x008fda0003f05270 */
[----:B------:R-:W-:Y:S01]  /*11170*/  @P0 WARPSYNC 0xffffffff ;  /* 0xffffffff00000948 */ /* 0x000fe20003800000 */
[----:B------:R-:W-:Y:S06]  /*11180*/  @P0 BAR.SYNC.DEFER_BLOCKING 0x5, 0x100 ;  /* 0x0144000000000b1d */ /* 0x000fec0000010000 */
[----:B------:R-:W3:Y:S04]  /*11190*/  @P0 LDS R0, [0x18100] ;  /* 0x01810000ff000984 */ /* 0x000ee80000000800 */
[----:B---3--:R3:W-:Y:S04]  /*111a0*/  @P0 STL [R1+0xc4], R0 ;  /* 0x0000c40001000387 */ /* 0x0087e80000100800 */
[----:B------:R-:W-:Y:S06]  /*111b0*/  @P0 BAR.ARV 0x4, 0x100 ;  /* 0x0104000000000b1d */ /* 0x000fec0000002000 */
[----:B------:R-:W-:Y:S05]  /*111c0*/  @P0 BRA `(.L_x_571) ;  /* 0x0000009000000947 */ /* 0x000fea0003800000 */
[----:B------:R-:W-:Y:S05]  /*111d0*/  BRA.DIV ~URZ, `(.L_x_572) ;  /* 0x000021027f007947 */ /* 0x000fea000b800000 */
[----:B---3--:R3:W4:Y:S02]  /*111e0*/  SHFL.IDX PT, R0, R81, RZ, 0x1f ;  /* 0x00001fff51007589 */ /* 0x00872400000e0000 */
.L_x_597:
[----:B-12---:R-:W1:Y:S01]  /*111f0*/  S2R R2, SR_TID.X ;  /* 0x0000000000027919 */ /* 0x006e620000002100 */
[----:B------:R-:W-:Y:S03]  /*11200*/  WARPSYNC 0xffffffff ;  /* 0xffffffff00007948 */ /* 0x000fe60003800000 */
[----:B------:R-:W-:Y:S06]  /*11210*/  BAR.SYNC.DEFER_BLOCKING 0x4, 0x100 ;  /* 0x0104000000007b1d */ /* 0x000fec0000010000 */
[----:B----4-:R2:W-:Y:S01]  /*11220*/  STL [R1+0xc4], R0 ;  /* 0x0000c40001007387 */ /* 0x0105e20000100800 */
[----:B-1----:R-:W-:-:S13]  /*11230*/  LOP3.LUT P0, RZ, R2, 0xff, RZ, 0xc0, !PT ;  /* 0x000000ff02ff7812 */ /* 0x002fda000780c0ff */
[----:B------:R2:W-:Y:S04]  /*11240*/  @!P0 STS [0x18100], R81 ;  /* 0x01810051ff008388 */ /* 0x0005e80000000800 */
[----:B------:R-:W-:Y:S06]  /*11250*/  BAR.ARV 0x5, 0x100 ;  /* 0x0144000000007b1d */ /* 0x000fec0000002000 */
.L_x_571:
[----:B--23--:R-:W2:Y:S02]  /*11260*/  LDL R0, [R1+0xc4] ;  /* 0x0000c40001007983 */ /* 0x00cea40000100800 */
[----:B--2---:R-:W-:-:S13]  /*11270*/  ISETP.GE.AND P0, PT, R0, c[0x0][0x538], PT ;  /* 0x00014e0000007a0c */ /* 0x004fda0003f06270 */
[----:B-1---5:R-:W-:Y:S01]  /*11280*/  @P0 CALL.REL.NOINC `(.L_x_573) ;  /* 0x0000001000000944 */ /* 0x022fe20003c00000 */
[----:B------:R-:W-:Y:S05]  /*11290*/  BRA `(.L_x_574) ;  /* 0xfffef75000007947 */ /* 0x000fea000383ffff */
.L_x_573:
[----:B------:R-:W-:Y:S05]  /*112a0*/  EXIT ;  /* 0x000000000000794d */ /* 0x000fea0003800000 */
.L_x_519:
[----:B------:R2:W-:Y:S01]  /*112b0*/  STL [R1+0x64], RZ ;  /* 0x000064ff01007387 */ /* 0x0005e20000100800 */
[----:B-1----:R-:W-:Y:S01]  /*112c0*/  IMAD.MOV.U32 R7, RZ, RZ, R5 ;  /* 0x000000ffff077224 */ /* 0x002fe200078e0005 */
[----:B------:R-:W-:Y:S02]  /*112d0*/  MOV R3, 0x181f ;  /* 0x0000181f00037802 */ /* 0x000fe40000000f00 */
[----:B------:R-:W-:Y:S02]  /*112e0*/  MOV R2, 0x11300 ;  /* 0x0001130000027802 */ /* 0x000fe40000000f00 */
[----:B--2---:R-:W-:Y:S05]  /*112f0*/  CALL.REL.NOINC `($__internal_3_$__cuda_sm70_shflsync_idx_p) ;  /* 0x000020d000007944 */ /* 0x004fea0003c00000 */
[----:B-----5:R-:W-:Y:S01]  /*11300*/  MOV R4, R7 ;  /* 0x0000000700047202 */ /* 0x020fe20000000f00 */
[----:B-1----:R-:W-:Y:S05]  /*11310*/  BRA `(.L_x_575) ;  /* 0xffff264000007947 */ /* 0x002fea000383ffff */
.L_x_520:
[----:B------:R4:W-:Y:S01]  /*11320*/  STL [R1+0x64], RZ ;  /* 0x000064ff01007387 */ /* 0x0009e20000100800 */
[----:B-1----:R-:W-:Y:S01]  /*11330*/  IMAD.MOV.U32 R7, RZ, RZ, R15 ;  /* 0x000000ffff077224 */ /* 0x002fe200078e000f */
[----:B------:R-:W-:Y:S02]  /*11340*/  MOV R3, 0x181f ;  /* 0x0000181f00037802 */ /* 0x000fe40000000f00 */
[----:B------:R-:W-:Y:S02]  /*11350*/  MOV R2, 0x11370 ;  /* 0x0001137000027802 */ /* 0x000fe40000000f00 */
[----:B--234-:R-:W-:Y:S05]  /*11360*/  CALL.REL.NOINC `($__internal_3_$__cuda_sm70_shflsync_idx_p) ;  /* 0x0000206000007944 */ /* 0x01cfea0003c00000 */
[----:B------:R-:W2:Y:S04]  /*11370*/  LDL R2, [R1+0x54] ;  /* 0x0000540001027983 */ /* 0x000ea80000100800 */
[----:B------:R-:W3:Y:S04]  /*11380*/  LDL R14, [R1+0x6c] ;  /* 0x00006c00010e7983 */ /* 0x000ee80000100800 */
[----:B------:R-:W4:Y:S04]  /*11390*/  LDL R13, [R1+0x68] ;  /* 0x00006800010d7983 */ /* 0x000f280000100800 */
[----:B------:R-:W4:Y:S04]  /*113a0*/  LDL R12, [R1+0x70] ;  /* 0x00007000010c7983 */ /* 0x000f280000100800 */
[----:B-----5:R-:W4:Y:S01]  /*113b0*/  LDL R0, [R1+0x4c] ;  /* 0x00004c0001007983 */ /* 0x020f220000100800 */
[----:B------:R-:W-:-:S02]  /*113c0*/  IADD3 R10, P1, R7, R93, RZ ;  /* 0x0000005d070a7210 */ /* 0x000fc40007f3e0ff */
[C---:B------:R-:W-:Y:S02]  /*113d0*/  IADD3 R8, P0, R7.reuse, R94, RZ ;  /* 0x0000005e07087210 */ /* 0x040fe40007f1e0ff */
[C---:B------:R-:W-:Y:S01]  /*113e0*/  IADD3 R6, P5, R7.reuse, R95, RZ ;  /* 0x0000005f07067210 */ /* 0x040fe20007fbe0ff */
[C---:B------:R-:W-:Y:S02]  /*113f0*/  IMAD.X R11, R4.reuse, 0x1, R88, P1 ;  /* 0x00000001040b7824 */ /* 0x040fe400008e0658 */
[----:B------:R-:W-:Y:S01]  /*11400*/  IMAD.X R9, R4, 0x1, R89, P0 ;  /* 0x0000000104097824 */ /* 0x000fe200000e0659 */
[----:B--2---:R-:W-:Y:S02]  /*11410*/  ISETP.GE.AND P3, PT, R2, c[0x0][0x1d4], PT ;  /* 0x0000750002007a0c */ /* 0x004fe40003f66270 */
[----:B------:R-:W-:Y:S01]  /*11420*/  IADD3 R2, P4, R7, R96, RZ ;  /* 0x0000006007027210 */ /* 0x000fe20007f9e0ff */
[----:B------:R-:W-:Y:S01]  /*11430*/  IMAD.X R7, R4, 0x1, R90, P5 ;  /* 0x0000000104077824 */ /* 0x000fe200028e065a */
[----:B---3--:R-:W-:-:S03]  /*11440*/  ISETP.GE.AND P2, PT, R14, c[0x0][0x1d4], PT ;  /* 0x000075000e007a0c */ /* 0x008fc60003f46270 */
[----:B------:R-:W-:Y:S01]  /*11450*/  IMAD.X R3, R4, 0x1, R91, P4 ;  /* 0x0000000104037824 */ /* 0x000fe200020e065b */
[----:B----4-:R-:W-:Y:S02]  /*11460*/  ISETP.GE.AND P1, PT, R13, c[0x0][0x1d4], PT ;  /* 0x000075000d007a0c */ /* 0x010fe40003f26270 */
[----:B------:R-:W-:Y:S02]  /*11470*/  SEL R14, RZ, 0x10, P2 ;  /* 0x00000010ff0e7807 */ /* 0x000fe40001000000 */
[----:B------:R-:W-:Y:S02]  /*11480*/  ISETP.GE.AND P0, PT, R12, c[0x0][0x1d4], PT ;  /* 0x000075000c007a0c */ /* 0x000fe40003f06270 */
[----:B------:R-:W-:Y:S01]  /*11490*/  SEL R13, RZ, 0x10, P1 ;  /* 0x00000010ff0d7807 */ /* 0x000fe20000800000 */
[----:B------:R-:W-:Y:S01]  /*114a0*/  @!PT LDS RZ, [RZ] ;  /* 0x00000000fffff984 */ /* 0x000fe20000000800 */
[----:B------:R-:W-:Y:S01]  /*114b0*/  @!PT LDS RZ, [RZ] ;  /* 0x00000000fffff984 */ /* 0x000fe20000000800 */
[----:B------:R-:W-:Y:S01]  /*114c0*/  @!PT LDS RZ, [RZ] ;  /* 0x00000000fffff984 */ /* 0x000fe20000000800 */
[----:B------:R2:W-:Y:S01]  /*114d0*/  LDGSTS.E.BYPASS.LTC128B.128 [R0+0x10100], [R10.64], !P3 ;  /* 0x101000000a007fae */ /* 0x0005e2000d901d46 */
[----:B------:R-:W-:-:S03]  /*114e0*/  SEL R12, RZ, 0x10, P0 ;  /* 0x00000010ff0c7807 */ /* 0x000fc60000000000 */
[----:B------:R2:W-:Y:S04]  /*114f0*/  LDGSTS.E.BYPASS.LTC128B.128 [R0+0x12100], [R8.64], !P2 ;  /* 0x1210000008007fae */ /* 0x0005e8000d101d46 */
[----:B------:R3:W-:Y:S04]  /*11500*/  LDGSTS.E.BYPASS.LTC128B.128 [R0+0x14100], [R6.64], !P1 ;  /* 0x1410000006007fae */ /* 0x0007e8000c901d46 */
[----:B------:R2:W-:Y:S01]  /*11510*/  LDGSTS.E.BYPASS.LTC128B.128 [R0+0x16100], [R2.64], !P0 ;  /* 0x1610000002007fae */ /* 0x0005e2000c101d46 */
[----:B---3--:R-:W-:Y:S01]  /*11520*/  IMAD.MOV.U32 R7, RZ, RZ, R5 ;  /* 0x000000ffff077224 */ /* 0x008fe200078e0005 */
[----:B------:R-:W-:Y:S01]  /*11530*/  SEL R5, RZ, 0x10, P3 ;  /* 0x00000010ff057807 */ /* 0x000fe20001800000 */
[----:B--2---:R-:W-:Y:S01]  /*11540*/  IMAD.MOV.U32 R0, RZ, RZ, 0x1 ;  /* 0x00000001ff007424 */ /* 0x004fe200078e00ff */
[----:B------:R-:W-:Y:S01]  /*11550*/  MOV R2, 0x11590 ;  /* 0x0001159000027802 */ /* 0x000fe20000000f00 */
[----:B------:R-:W-:-:S03]  /*11560*/  IMAD.MOV.U32 R3, RZ, RZ, 0x181f ;  /* 0x0000181fff037424 */ /* 0x000fc600078e00ff */
[----:B------:R2:W-:Y:S04]  /*11570*/  STL [R1+0x64], R0 ;  /* 0x0000640001007387 */ /* 0x0005e80000100800 */
[----:B-12---:R-:W-:Y:S05]  /*11580*/  CALL.REL.NOINC `($__internal_3_$__cuda_sm70_shflsync_idx_p) ;  /* 0x00001e4000007944 */ /* 0x006fea0003c00000 */
[----:B-----5:R-:W-:Y:S01]  /*11590*/  MOV R0, 0x1 ;  /* 0x0000000100007802 */ /* 0x020fe20000000f00 */
[----:B------:R-:W-:Y:S01]  /*115a0*/  IMAD.MOV.U32 R4, RZ, RZ, R7 ;  /* 0x000000ffff047224 */ /* 0x000fe200078e0007 */
[----:B------:R-:W-:Y:S01]  /*115b0*/  MOV R3, 0x181f ;  /* 0x0000181f00037802 */ /* 0x000fe20000000f00 */
[----:B------:R-:W-:Y:S01]  /*115c0*/  IMAD.MOV.U32 R7, RZ, RZ, R15 ;  /* 0x000000ffff077224 */ /* 0x000fe200078e000f */
[----:B------:R-:W-:Y:S01]  /*115d0*/  MOV R2, 0x11600 ;  /* 0x0001160000027802 */ /* 0x000fe20000000f00 */
[----:B------:R2:W-:Y:S04]  /*115e0*/  STL [R1+0x64], R0 ;  /* 0x0000640001007387 */ /* 0x0005e80000100800 */
[----:B-12---:R-:W-:Y:S05]  /*115f0*/  CALL.REL.NOINC `($__internal_3_$__cuda_sm70_shflsync_idx_p) ;  /* 0x00001dd000007944 */ /* 0x006fea0003c00000 */
[----:B-----5:R-:W-:Y:S01]  /*11600*/  MOV R0, R7 ;  /* 0x0000000700007202 */ /* 0x020fe20000000f00 */
[----:B-1----:R-:W-:Y:S05]  /*11610*/  BRA `(.L_x_576) ;  /* 0xffff253000007947 */ /* 0x002fea000383ffff */
.L_x_521:
[----:B------:R1:W-:Y:S01]  /*11620*/  STL [R1+0x64], RZ ;  /* 0x000064ff01007387 */ /* 0x0003e20000100800 */
[----:B------:R-:W-:Y:S01]  /*11630*/  IMAD.MOV.U32 R7, RZ, RZ, R4 ;  /* 0x000000ffff077224 */ /* 0x000fe200078e0004 */
[----:B------:R-:W-:Y:S02]  /*11640*/  MOV R3, 0x1c1f ;  /* 0x00001c1f00037802 */ /* 0x000fe40000000f00 */
[----:B------:R-:W-:-:S02]  /*11650*/  MOV R2, 0x11670 ;  /* 0x0001167000027802 */ /* 0x000fc40000000f00 */
[----:B-1----:R-:W-:Y:S05]  /*11660*/  CALL.REL.NOINC `($__internal_3_$__cuda_sm70_shflsync_idx_p) ;  /* 0x00001d6000007944 */ /* 0x002fea0003c00000 */
[----:B-1---5:R-:W-:Y:S05]  /*11670*/  BRA `(.L_x_577) ;  /* 0xffff27c000007947 */ /* 0x022fea000383ffff */
.L_x_522:
[----:B------:R-:W-:Y:S01]  /*11680*/  MOV R0, 0x1 ;  /* 0x0000000100007802 */ /* 0x000fe20000000f00 */
[----:B------:R-:W-:Y:S01]  /*11690*/  IMAD.MOV.U32 R7, RZ, RZ, R4 ;  /* 0x000000ffff077224 */ /* 0x000fe200078e0004 */
[----:B------:R-:W-:Y:S01]  /*116a0*/  MOV R2, 0x116e0 ;  /* 0x000116e000027802 */ /* 0x000fe20000000f00 */
[----:B------:R-:W-:-:S02]  /*116b0*/  IMAD.MOV.U32 R3, RZ, RZ, 0x1c1f ;  /* 0x00001c1fff037424 */ /* 0x000fc400078e00ff */
[----:B------:R2:W-:Y:S04]  /*116c0*/  STL [R1+0x64], R0 ;  /* 0x0000640001007387 */ /* 0x0005e80000100800 */
[----:B-12---:R-:W-:Y:S05]  /*116d0*/  CALL.REL.NOINC `($__internal_3_$__cuda_sm70_shflsync_idx_p) ;  /* 0x00001cf000007944 */ /* 0x006fea0003c00000 */
[----:B-----5:R-:W-:Y:S01]  /*116e0*/  IMAD.IADD R0, R5, 0x1, R7 ;  /* 0x0000000105007824 */ /* 0x020fe200078e0207 */
[----:B------:R-:W-:-:S04]  /*116f0*/  FMNMX.FTZ R2, R10, R14, !PT ;  /* 0x0000000e0a027209 */ /* 0x000fc80007810000 */
[----:B------:R-:W-:Y:S02]  /*11700*/  IMNMX R0, R6, R0, PT ;  /* 0x0000000006007217 */ /* 0x000fe40003800200 */
[----:B------:R-:W-:Y:S02]  /*11710*/  FMNMX.FTZ R2, R15, R2, !PT ;  /* 0x000000020f027209 */ /* 0x000fe40007810000 */
[C---:B------:R-:W-:Y:S02]  /*11720*/  ISETP.GT.AND P1, PT, R0.reuse, RZ, PT ;  /* 0x000000ff0000720c */ /* 0x040fe40003f24270 */
[C---:B------:R-:W-:Y:S02]  /*11730*/  ISETP.GT.AND P0, PT, R0.reuse, 0x1, PT ;  /* 0x000000010000780c */ /* 0x040fe40003f04270 */
[----:B------:R-:W-:Y:S02]  /*11740*/  ISETP.GT.AND P2, PT, R0, 0x8, PT ;  /* 0x000000080000780c */ /* 0x000fe40003f44270 */
[----:B------:R-:W-:-:S02]  /*11750*/  FSEL R5, R68, -INF , P1 ;  /* 0xff80000044057808 */ /* 0x000fc40000800000 */
[----:B------:R-:W-:Y:S02]  /*11760*/  FSEL R6, R61, -INF , P0 ;  /* 0xff8000003d067808 */ /* 0x000fe40000000000 */
[C---:B------:R-:W-:Y:S02]  /*11770*/  ISETP.GT.AND P0, PT, R0.reuse, 0x9, PT ;  /* 0x000000090000780c */ /* 0x040fe40003f04270 */
[----:B------:R-:W-:Y:S02]  /*11780*/  FSEL R13, R53, -INF , P2 ;  /* 0xff800000350d7808 */ /* 0x000fe40001000000 */
[----:B------:R-:W-:Y:S02]  /*11790*/  FMNMX.FTZ R3, R5, R6, !PT ;  /* 0x0000000605037209 */ /* 0x000fe40007810000 */
[----:B------:R-:W-:Y:S02]  /*117a0*/  FMNMX.FTZ R7, R17, R2, !PT ;  /* 0x0000000211077209 */ /* 0x000fe40007810000 */
[----:B------:R-:W-:-:S02]  /*117b0*/  ISETP.GT.AND P1, PT, R0, 0x10, PT ;  /* 0x000000100000780c */ /* 0x000fc40003f24270 */
[----:B------:R-:W-:Y:S02]  /*117c0*/  FSEL R12, R51, -INF , P0 ;  /* 0xff800000330c7808 */ /* 0x000fe40000000000 */
[----:B------:R-:W-:Y:S02]  /*117d0*/  FMNMX.FTZ R2, R13, R3, !PT ;  /* 0x000000030d027209 */ /* 0x000fe40007810000 */
[----:B------:R-:W-:Y:S02]  /*117e0*/  FMNMX.FTZ R132, R18, R7, !PT ;  /* 0x0000000712847209 */ /* 0x000fe40007810000 */
[----:B------:R-:W-:Y:S02]  /*117f0*/  ISETP.GT.AND P0, PT, R0, 0x11, PT ;  /* 0x000000110000780c */ /* 0x000fe40003f04270 */
[----:B------:R-:W-:Y:S02]  /*11800*/  FSEL R9, R45, -INF , P1 ;  /* 0xff8000002d097808 */ /* 0x000fe40000800000 */
[----:B------:R-:W-:-:S02]  /*11810*/  FMNMX.FTZ R2, R12, R2, !PT ;  /* 0x000000020c027209 */ /* 0x000fc40007810000 */
[----:B------:R-:W-:Y:S02]  /*11820*/  FMNMX.FTZ R132, R19, R132, !PT ;  /* 0x0000008413847209 */ /* 0x000fe40007810000 */
[----:B------:R-:W-:Y:S02]  /*11830*/  ISETP.GT.AND P1, PT, R0, 0x18, PT ;  /* 0x000000180000780c */ /* 0x000fe40003f24270 */
        /* <DEDUP_REMOVED lines=35> */
[----:B------:R-:W-:Y:S01]  /*11a70*/  ISETP.GT.AND P0, PT, R0, 0x39, PT ;  /* 0x000000390000780c */ /* 0x000fe20003f04270 */
[----:B------:R-:W-:Y:S01]  /*11a80*/  IMAD.MOV.U32 R0, RZ, RZ, 0x2 ;  /* 0x00000002ff007424 */ /* 0x000fe200078e00ff */
[----:B------:R-:W-:Y:S02]  /*11a90*/  FSEL R85, R28, -INF , P1 ;  /* 0xff8000001c557808 */ /* 0x000fe40000800000 */
[----:B------:R-:W-:Y:S02]  /*11aa0*/  FMNMX.FTZ R16, R86, R16, !PT ;  /* 0x0000001056107209 */ /* 0x000fe40007810000 */
[----:B------:R-:W-:Y:S02]  /*11ab0*/  FMNMX.FTZ R132, R92, R132, !PT ;  /* 0x000000845c847209 */ /* 0x000fe40007810000 */
[----:B------:R-:W-:-:S02]  /*11ac0*/  FSEL R84, R27, -INF , P0 ;  /* 0xff8000001b547808 */ /* 0x000fc40000000000 */
[----:B------:R-:W-:Y:S01]  /*11ad0*/  FMNMX.FTZ R16, R85, R16, !PT ;  /* 0x0000001055107209 */ /* 0x000fe20007810000 */
[----:B------:R-:W-:Y:S01]  /*11ae0*/  IMAD.MOV.U32 R4, RZ, RZ, R132 ;  /* 0x000000ffff047224 */ /* 0x000fe200078e0084 */
[----:B------:R-:W-:Y:S02]  /*11af0*/  MOV R2, 0x11b20 ;  /* 0x00011b2000027802 */ /* 0x000fe40000000f00 */
[----:B------:R-:W-:Y:S02]  /*11b00*/  FMNMX.FTZ R16, R84, R16, !PT ;  /* 0x0000001054107209 */ /* 0x000fe40007810000 */
[----:B-1----:R-:W-:Y:S05]  /*11b10*/  CALL.REL.NOINC `($__internal_2_$__cuda_sm70_shflsync_bfly_p) ;  /* 0x0000183000007944 */ /* 0x002fea0003c00000 */
[----:B------:R-:W-:Y:S01]  /*11b20*/  FMNMX.FTZ R132, R132, R0, !PT ;  /* 0x0000000084847209 */ /* 0x000fe20007810000 */
[----:B------:R-:W-:Y:S01]  /*11b30*/  IMAD.MOV.U32 R0, RZ, RZ, 0x1 ;  /* 0x00000001ff007424 */ /* 0x000fe200078e00ff */
[----:B------:R-:W-:-:S03]  /*11b40*/  MOV R2, 0x11b70 ;  /* 0x00011b7000027802 */ /* 0x000fc60000000f00 */
[----:B------:R-:W-:Y:S02]  /*11b50*/  IMAD.MOV.U32 R4, RZ, RZ, R132 ;  /* 0x000000ffff047224 */ /* 0x000fe400078e0084 */
[----:B-1---5:R-:W-:Y:S05]  /*11b60*/  CALL.REL.NOINC `($__internal_2_$__cuda_sm70_shflsync_bfly_p) ;  /* 0x000017e000007944 */ /* 0x022fea0003c00000 */
[----:B------:R-:W-:Y:S01]  /*11b70*/  FMNMX.FTZ R132, R132, R0, !PT ;  /* 0x0000000084847209 */ /* 0x000fe20007810000 */
[----:B------:R-:W-:Y:S01]  /*11b80*/  IMAD.MOV.U32 R4, RZ, RZ, R16 ;  /* 0x000000ffff047224 */ /* 0x000fe200078e0010 */
[----:B------:R-:W-:Y:S01]  /*11b90*/  MOV R2, 0x11bc0 ;  /* 0x00011bc000027802 */ /* 0x000fe20000000f00 */
[----:B------:R-:W-:Y:S02]  /*11ba0*/  IMAD.MOV.U32 R0, RZ, RZ, 0x2 ;  /* 0x00000002ff007424 */ /* 0x000fe400078e00ff */
[----:B-1---5:R-:W-:Y:S05]  /*11bb0*/  CALL.REL.NOINC `($__internal_2_$__cuda_sm70_shflsync_bfly_p) ;  /* 0x0000179000007944 */ /* 0x022fea0003c00000 */
[----:B------:R-:W-:Y:S01]  /*11bc0*/  FMNMX.FTZ R16, R16, R0, !PT ;  /* 0x0000000010107209 */ /* 0x000fe20007810000 */
[----:B------:R-:W-:Y:S01]  /*11bd0*/  IMAD.MOV.U32 R0, RZ, RZ, 0x1 ;  /* 0x00000001ff007424 */ /* 0x000fe200078e00ff */
[----:B------:R-:W-:-:S03]  /*11be0*/  MOV R2, 0x11c10 ;  /* 0x00011c1000027802 */ /* 0x000fc60000000f00 */
[----:B------:R-:W-:Y:S02]  /*11bf0*/  IMAD.MOV.U32 R4, RZ, RZ, R16 ;  /* 0x000000ffff047224 */ /* 0x000fe400078e0010 */
[----:B-1---5:R-:W-:Y:S05]  /*11c00*/  CALL.REL.NOINC `($__internal_2_$__cuda_sm70_shflsync_bfly_p) ;  /* 0x0000174000007944 */ /* 0x022fea0003c00000 */
[----:B------:R-:W-:Y:S01]  /*11c10*/  MOV R3, R0 ;  /* 0x0000000000037202 */ /* 0x000fe20000000f00 */
[----:B-1---5:R-:W-:Y:S05]  /*11c20*/  BRA `(.L_x_578) ;  /* 0xffff28c000007947 */ /* 0x022fea000383ffff */
.L_x_526:
[----:B------:R-:W-:Y:S01]  /*11c30*/  MOV R3, 0x181f ;  /* 0x0000181f00037802 */ /* 0x000fe20000000f00 */
[----:B------:R1:W-:Y:S01]  /*11c40*/  STL [R1+0x64], RZ ;  /* 0x000064ff01007387 */ /* 0x0003e20000100800 */
[----:B------:R-:W-:Y:S01]  /*11c50*/  MOV R2, 0x11c80 ;  /* 0x00011c8000027802 */ /* 0x000fe20000000f00 */
[----:B------:R-:W-:Y:S02]  /*11c60*/  IMAD.MOV.U32 R7, RZ, RZ, R5 ;  /* 0x000000ffff077224 */ /* 0x000fe400078e0005 */
[----:B-1----:R-:W-:Y:S05]  /*11c70*/  CALL.REL.NOINC `($__internal_3_$__cuda_sm70_shflsync_idx_p) ;  /* 0x0000175000007944 */ /* 0x002fea0003c00000 */
[----:B-----5:R-:W-:Y:S01]  /*11c80*/  MOV R4, R7 ;  /* 0x0000000700047202 */ /* 0x020fe20000000f00 */
[----:B-1----:R-:W-:-:S05]  /*11c90*/  BRA `(.L_x_579) ;  /* 0xffff441000007947 */ /* 0x002fca000383ffff */
.L_x_527:
[----:B------:R-:W-:Y:S01]  /*11ca0*/  MOV R3, 0x181f ;  /* 0x0000181f00037802 */ /* 0x000fe20000000f00 */
[----:B------:R3:W-:Y:S01]  /*11cb0*/  STL [R1+0x64], RZ ;  /* 0x000064ff01007387 */ /* 0x0007e20000100800 */
[----:B------:R-:W-:Y:S01]  /*11cc0*/  MOV R2, 0x11cf0 ;  /* 0x00011cf000027802 */ /* 0x000fe20000000f00 */
[----:B------:R-:W-:Y:S02]  /*11cd0*/  IMAD.MOV.U32 R7, RZ, RZ, R12 ;  /* 0x000000ffff077224 */ /* 0x000fe400078e000c */
[----:B-123--:R-:W-:Y:S05]  /*11ce0*/  CALL.REL.NOINC `($__internal_3_$__cuda_sm70_shflsync_idx_p) ;  /* 0x000016e000007944 */ /* 0x00efea0003c00000 */
[----:B------:R-:W2:Y:S01]  /*11cf0*/  LDL R3, [R1+0x54] ;  /* 0x0000540001037983 */ /* 0x000ea20000100800 */
[----:B------:R-:W-:Y:S03]  /*11d00*/  IADD3 R14, P0, R7, R23, RZ ;  /* 0x00000017070e7210 */ /* 0x000fe60007f1e0ff */
[----:B------:R-:W3:Y:S02]  /*11d10*/  LDL R2, [R1+0x6c] ;  /* 0x00006c0001027983 */ /* 0x000ee40000100800 */
[----:B-----5:R-:W-:Y:S02]  /*11d20*/  IMAD.X R15, R4, 0x1, R13, P0 ;  /* 0x00000001040f7824 */ /* 0x020fe400000e060d */
[----:B------:R-:W4:Y:S04]  /*11d30*/  LDL R0, [R1+0x4c] ;  /* 0x00004c0001007983 */ /* 0x000f280000100800 */
[----:B------:R-:W4:Y:S04]  /*11d40*/  LDL R31, [R1+0x68] ;  /* 0x00006800011f7983 */ /* 0x000f280000100800 */
[----:B------:R-:W4:Y:S01]  /*11d50*/  LDL R6, [R1+0x70] ;  /* 0x0000700001067983 */ /* 0x000f220000100800 */
[----:B--2---:R-:W-:Y:S02]  /*11d60*/  ISETP.GE.AND P3, PT, R3, c[0x0][0x1d4], PT ;  /* 0x0000750003007a0c */ /* 0x004fe40003f66270 */
[----:B---3--:R-:W-:Y:S02]  /*11d70*/  ISETP.GE.AND P2, PT, R2, c[0x0][0x1d4], PT ;  /* 0x0000750002007a0c */ /* 0x008fe40003f46270 */
[----:B------:R-:W-:Y:S05]  /*11d80*/  IADD3 R2, P0, R7, R28, RZ ;  /* 0x0000001c07027210 */ /* 0x000fea0007f1e0ff */
[C---:B------:R-:W-:Y:S01]  /*11d90*/  IMAD.X R3, R4.reuse, 0x1, R20, P0 ;  /* 0x0000000104037824 */ /* 0x040fe200000e0614 */
[----:B----4-:R-:W-:Y:S03]  /*11da0*/  ISETP.GE.AND P1, PT, R31, c[0x0][0x1d4], PT ;  /* 0x000075001f007a0c */ /* 0x010fe60003f26270 */
[----:B------:R-:W-:Y:S01]  /*11db0*/  @!PT LDS RZ, [RZ] ;  /* 0x00000000fffff984 */ /* 0x000fe20000000800 */
[----:B------:R-:W-:Y:S01]  /*11dc0*/  @!PT LDS RZ, [RZ] ;  /* 0x00000000fffff984 */ /* 0x000fe20000000800 */
[----:B------:R-:W-:Y:S01]  /*11dd0*/  @!PT LDS RZ, [RZ] ;  /* 0x00000000fffff984 */ /* 0x000fe20000000800 */
[----:B------:R2:W-:Y:S04]  /*11de0*/  LDGSTS.E.BYPASS.LTC128B.128 [R0+0x100], [R14.64], !P3 ;  /* 0x001000000e007fae */ /* 0x0005e8000d901d46 */
[----:B------:R3:W-:Y:S01]  /*11df0*/  LDGSTS.E.BYPASS.LTC128B.128 [R0+0x2100], [R2.64], !P2 ;  /* 0x0210000002007fae */ /* 0x0007e2000d101d46 */
[----:B--2---:R-:W-:Y:S02]  /*11e00*/  SEL R15, RZ, 0x10, P1 ;  /* 0x00000010ff0f7807 */ /* 0x004fe40000800000 */
[C---:B---3--:R-:W-:Y:S05]  /*11e10*/  IADD3 R2, P0, R7.reuse, R29, RZ ;  /* 0x0000001d07027210 */ /* 0x048fea0007f1e0ff */
[C---:B------:R-:W-:Y:S05]  /*11e20*/  IMAD.X R3, R4.reuse, 0x1, R21, P0 ;  /* 0x0000000104037824 */ /* 0x040fea00000e0615 */
[----:B------:R2:W-:Y:S02]  /*11e30*/  LDGSTS.E.BYPASS.LTC128B.128 [R0+0x4100], [R2.64], !P1 ;  /* 0x0410000002007fae */ /* 0x0005e4000c901d46 */
[----:B--2---:R-:W-:Y:S01]  /*11e40*/  IADD3 R2, P0, R7, R30, RZ ;  /* 0x0000001e07027210 */ /* 0x004fe20007f1e0ff */
[----:B------:R-:W-:Y:S01]  /*11e50*/  IMAD.MOV.U32 R7, RZ, RZ, R5 ;  /* 0x000000ffff077224 */ /* 0x000fe200078e0005 */
[----:B------:R-:W-:Y:S03]  /*11e60*/  SEL R5, RZ, 0x10, P3 ;  /* 0x00000010ff057807 */ /* 0x000fe60001800000 */
[----:B------:R-:W-:Y:S01]  /*11e70*/  IMAD.X R3, R4, 0x1, R22, P0 ;  /* 0x0000000104037824 */ /* 0x000fe200000e0616 */
[----:B------:R-:W-:Y:S02]  /*11e80*/  ISETP.GE.AND P0, PT, R6, c[0x0][0x1d4], PT ;  /* 0x0000750006007a0c */ /* 0x000fe40003f06270 */
[----:B------:R-:W-:Y:S02]  /*11e90*/  SEL R6, RZ, 0x10, P2 ;  /* 0x00000010ff067807 */ /* 0x000fe40001000000 */
[----:B------:R-:W-:Y:S09]  /*11ea0*/  SEL R14, RZ, 0x10, P0 ;  /* 0x00000010ff0e7807 */ /* 0x000ff20000000000 */
[----:B------:R2:W-:Y:S02]  /*11eb0*/  LDGSTS.E.BYPASS.LTC128B.128 [R0+0x6100], [R2.64], !P0 ;  /* 0x0610000002007fae */ /* 0x0005e4000c101d46 */
[----:B--2---:R-:W-:Y:S01]  /*11ec0*/  IMAD.MOV.U32 R0, RZ, RZ, 0x1 ;  /* 0x00000001ff007424 */ /* 0x004fe200078e00ff */
[----:B------:R-:W-:Y:S01]  /*11ed0*/  MOV R2, 0x11f10 ;  /* 0x00011f1000027802 */ /* 0x000fe20000000f00 */
[----:B------:R-:W-:Y:S03]  /*11ee0*/  IMAD.MOV.U32 R3, RZ, RZ, 0x181f ;  /* 0x0000181fff037424 */ /* 0x000fe600078e00ff */
        /* <DEDUP_REMOVED lines=10> */
[----:B-1----:R-:W-:-:S05]  /*11f90*/  BRA `(.L_x_580) ;  /* 0xffff430000007947 */ /* 0x002fca000383ffff */
.L_x_530:
[----:B------:R-:W-:Y:S01]  /*11fa0*/  MOV R3, 0x181f ;  /* 0x0000181f00037802 */ /* 0x000fe20000000f00 */
[----:B------:R1:W-:Y:S01]  /*11fb0*/  STL [R1+0x64], RZ ;  /* 0x000064ff01007387 */ /* 0x0003e20000100800 */
[----:B------:R-:W-:Y:S01]  /*11fc0*/  MOV R2, 0x11ff0 ;  /* 0x00011ff000027802 */ /* 0x000fe20000000f00 */
[----:B------:R-:W-:Y:S02]  /*11fd0*/  IMAD.MOV.U32 R7, RZ, RZ, R5 ;  /* 0x000000ffff077224 */ /* 0x000fe400078e0005 */
[----:B-1----:R-:W-:Y:S05]  /*11fe0*/  CALL.REL.NOINC `($__internal_3_$__cuda_sm70_shflsync_idx_p) ;  /* 0x000013e000007944 */ /* 0x002fea0003c00000 */
[----:B-----5:R-:W-:Y:S01]  /*11ff0*/  MOV R4, R7 ;  /* 0x0000000700047202 */ /* 0x020fe20000000f00 */
[----:B-1----:R-:W-:-:S05]  /*12000*/  BRA `(.L_x_581) ;  /* 0xffff584000007947 */ /* 0x002fca000383ffff */
.L_x_531:
        /* <DEDUP_REMOVED lines=48> */
.L_x_532:
[----:B------:R-:W-:Y:S01]  /*12310*/  MOV R3, 0x1c1f ;  /* 0x00001c1f00037802 */ /* 0x000fe20000000f00 */
[----:B------:R1:W-:Y:S01]  /*12320*/  STL [R1+0x64], RZ ;  /* 0x000064ff01007387 */ /* 0x0003e20000100800 */
[----:B------:R-:W-:Y:S01]  /*12330*/  MOV R2, 0x12360 ;  /* 0x0001236000027802 */ /* 0x000fe20000000f00 */
[----:B------:R-:W-:Y:S02]  /*12340*/  IMAD.MOV.U32 R7, RZ, RZ, R4 ;  /* 0x000000ffff077224 */ /* 0x000fe400078e0004 */
[----:B-1----:R-:W-:Y:S05]  /*12350*/  CALL.REL.NOINC `($__internal_3_$__cuda_sm70_shflsync_idx_p) ;  /* 0x0000107000007944 */ /* 0x002fea0003c00000 */
[----:B-----5:R-:W-:Y:S01]  /*12360*/  MOV R0, R7 ;  /* 0x0000000700007202 */ /* 0x020fe20000000f00 */
[----:B-1----:R-:W-:-:S05]  /*12370*/  BRA `(.L_x_583) ;  /* 0xffff59c000007947 */ /* 0x002fca000383ffff */
.L_x_533:
[----:B------:R-:W-:Y:S01]  /*12380*/  MOV R0, 0x1 ;  /* 0x0000000100007802 */ /* 0x000fe20000000f00 */
[----:B------:R-:W-:Y:S01]  /*12390*/  IMAD.MOV.U32 R7, RZ, RZ, R4 ;  /* 0x000000ffff077224 */ /* 0x000fe200078e0004 */
[----:B------:R-:W-:Y:S01]  /*123a0*/  MOV R2, 0x123e0 ;  /* 0x000123e000027802 */ /* 0x000fe20000000f00 */
[----:B------:R-:W-:Y:S02]  /*123b0*/  IMAD.MOV.U32 R3, RZ, RZ, 0x1c1f ;  /* 0x00001c1fff037424 */ /* 0x000fe400078e00ff */
[----:B------:R2:W-:Y:S04]  /*123c0*/  STL [R1+0x64], R0 ;  /* 0x0000640001007387 */ /* 0x0005e80000100800 */
[----:B-12---:R-:W-:Y:S05]  /*123d0*/  CALL.REL.NOINC `($__internal_3_$__cuda_sm70_shflsync_idx_p) ;  /* 0x00000ff000007944 */ /* 0x006fea0003c00000 */
[----:B-----5:R-:W2:Y:S01]  /*123e0*/  LDL.LU R4, [R1+0xc] ;  /* 0x00000c0001047983 */ /* 0x020ea20000300800 */
[----:B------:R-:W-:Y:S03]  /*123f0*/  IMAD.IADD R7, R5, 0x1, R7 ;  /* 0x0000000105077824 */ /* 0x000fe600078e0207 */
[----:B------:R-:W3:Y:S02]  /*12400*/  LDL.LU R3, [R1+0x8] ;  /* 0x0000080001037983 */ /* 0x000ee40000300800 */
[C---:B------:R-:W-:Y:S02]  /*12410*/  ISETP.GT.AND P0, PT, R7.reuse, RZ, PT ;  /* 0x000000ff0700720c */ /* 0x040fe40003f04270 */
[C---:B------:R-:W-:Y:S01]  /*12420*/  ISETP.GT.AND P2, PT, R7.reuse, 0x1, PT ;  /* 0x000000010700780c */ /* 0x040fe20003f44270 */
[----:B------:R-:W4:Y:S01]  /*12430*/  LDL.LU R2, [R1+0x4] ;  /* 0x0000040001027983 */ /* 0x000f220000300800 */
[C---:B------:R-:W-:Y:S02]  /*12440*/  ISETP.GT.AND P3, PT, R7.reuse, 0x8, PT ;  /* 0x000000080700780c */ /* 0x040fe40003f64270 */
[C---:B------:R-:W-:Y:S01]  /*12450*/  ISETP.GT.AND P4, PT, R7.reuse, 0x9, PT ;  /* 0x000000090700780c */ /* 0x040fe20003f84270 */
[----:B------:R-:W4:Y:S01]  /*12460*/  LDL.LU R0, [R1] ;  /* 0x0000000001007983 */ /* 0x000f220000300800 */
[----:B------:R-:W-:Y:S04]  /*12470*/  ISETP.GT.AND P1, PT, R7, 0x10, PT ;  /* 0x000000100700780c */ /* 0x000fe80003f24270 */
[----:B------:R-:W-:Y:S02]  /*12480*/  FSEL R33, R249, -INF , P1 ;  /* 0xff800000f9217808 */ /* 0x000fe40000800000 */
[C---:B------:R-:W-:Y:S04]  /*12490*/  ISETP.GT.AND P1, PT, R7.reuse, 0x21, PT ;  /* 0x000000210700780c */ /* 0x040fe80003f24270 */
[----:B------:R-:W-:Y:S02]  /*124a0*/  FSEL R28, R180, -INF , P1 ;  /* 0xff800000b41c7808 */ /* 0x000fe40000800000 */
[C---:B------:R-:W-:Y:S04]  /*124b0*/  ISETP.GT.AND P1, PT, R7.reuse, 0x38, PT ;  /* 0x000000380700780c */ /* 0x040fe80003f24270 */
[----:B------:R-:W-:Y:S02]  /*124c0*/  FSEL R8, R188, -INF , P1 ;  /* 0xff800000bc087808 */ /* 0x000fe40000800000 */
[----:B--2---:R-:W-:Y:S02]  /*124d0*/  FSEL R5, R4, -INF , P0 ;  /* 0xff80000004057808 */ /* 0x004fe40000000000 */
[----:B------:R-:W-:Y:S02]  /*124e0*/  ISETP.GT.AND P0, PT, R7, 0x11, PT ;  /* 0x000000110700780c */ /* 0x000fe40003f04270 */
[----:B---3--:R-:W-:Y:S02]  /*124f0*/  FSEL R177, R3, -INF , P2 ;  /* 0xff80000003b17808 */ /* 0x008fe40001000000 */
[----:B------:R-:W-:Y:S02]  /*12500*/  FSEL R32, R248, -INF , P0 ;  /* 0xff800000f8207808 */ /* 0x000fe40000000000 */
[----:B------:R-:W-:Y:S02]  /*12510*/  ISETP.GT.AND P2, PT, R7, 0x20, PT ;  /* 0x000000200700780c */ /* 0x000fe40003f44270 */
[----:B----4-:R-:W-:Y:S02]  /*12520*/  FSEL R35, R2, -INF , P3 ;  /* 0xff80000002237808 */ /* 0x010fe40001800000 */
[----:B------:R-:W-:Y:S02]  /*12530*/  FMNMX.FTZ R2, R5, R134, !PT ;  /* 0x0000008605027209 */ /* 0x000fe40007810000 */
[----:B------:R-:W-:Y:S02]  /*12540*/  FSEL R34, R0, -INF , P4 ;  /* 0xff80000000227808 */ /* 0x000fe40002000000 */
[----:B------:R-:W-:Y:S02]  /*12550*/  FMNMX.FTZ R0, R6, R133, !PT ;  /* 0x0000008506007209 */ /* 0x000fe40007810000 */
[----:B------:R-:W-:Y:S02]  /*12560*/  FMNMX.FTZ R2, R177, R2, !PT ;  /* 0x00000002b1027209 */ /* 0x000fe40007810000 */
[----:B------:R-:W-:Y:S02]  /*12570*/  FMNMX.FTZ R0, R25, R0, !PT ;  /* 0x0000000019007209 */ /* 0x000fe40007810000 */
[----:B------:R-:W-:Y:S02]  /*12580*/  FMNMX.FTZ R2, R35, R2, !PT ;  /* 0x0000000223027209 */ /* 0x000fe40007810000 */
[----:B------:R-:W-:Y:S02]  /*12590*/  FMNMX.FTZ R0, R24, R0, !PT ;  /* 0x0000000018007209 */ /* 0x000fe40007810000 */
[----:B------:R-:W-:Y:S02]  /*125a0*/  FMNMX.FTZ R2, R34, R2, !PT ;  /* 0x0000000222027209 */ /* 0x000fe40007810000 */
[----:B------:R-:W-:Y:S02]  /*125b0*/  FMNMX.FTZ R0, R23, R0, !PT ;  /* 0x0000000017007209 */ /* 0x000fe40007810000 */
[----:B------:R-:W-:Y:S02]  /*125c0*/  ISETP.GT.AND P3, PT, R7, 0x18, PT ;  /* 0x000000180700780c */ /* 0x000fe40003f64270 */
[----:B------:R-:W-:Y:S02]  /*125d0*/  FMNMX.FTZ R0, R22, R0, !PT ;  /* 0x0000000016007209 */ /* 0x000fe40007810000 */
[----:B------:R-:W-:Y:S02]  /*125e0*/  FMNMX.FTZ R2, R33, R2, !PT ;  /* 0x0000000221027209 */ /* 0x000fe40007810000 */
[----:B------:R-:W-:Y:S02]  /*125f0*/  ISETP.GT.AND P4, PT, R7, 0x19, PT ;  /* 0x000000190700780c */ /* 0x000fe40003f84270 */
[----:B------:R-:W-:Y:S02]  /*12600*/  FSEL R31, R185, -INF , P3 ;  /* 0xff800000b91f7808 */ /* 0x000fe40001800000 */
[----:B------:R-:W-:Y:S02]  /*12610*/  FMNMX.FTZ R0, R21, R0, !PT ;  /* 0x0000000015007209 */ /* 0x000fe40007810000 */
[----:B------:R-:W-:Y:S02]  /*12620*/  FMNMX.FTZ R2, R32, R2, !PT ;  /* 0x0000000220027209 */ /* 0x000fe40007810000 */
[----:B------:R-:W-:Y:S02]  /*12630*/  FSEL R30, R184, -INF , P4 ;  /* 0xff800000b81e7808 */ /* 0x000fe40002000000 */
[----:B------:R-:W-:Y:S02]  /*12640*/  FMNMX.FTZ R0, R20, R0, !PT ;  /* 0x0000000014007209 */ /* 0x000fe40007810000 */
[----:B------:R-:W-:Y:S02]  /*12650*/  FMNMX.FTZ R2, R31, R2, !PT ;  /* 0x000000021f027209 */ /* 0x000fe40007810000 */
[----:B------:R-:W-:Y:S02]  /*12660*/  FSEL R29, R181, -INF , P2 ;  /* 0xff800000b51d7808 */ /* 0x000fe40001000000 */
        /* <DEDUP_REMOVED lines=9> */
[----:B------:R-:W-:Y:S02]  /*12700*/  ISETP.GT.AND P3, PT, R7, 0x30, PT ;  /* 0x000000300700780c */ /* 0x000fe40003f64270 */
[----:B------:R-:W-:Y:S02]  /*12710*/  FSEL R26, R176, -INF , P4 ;  /* 0xff800000b01a7808 */ /* 0x000fe40002000000 */
[----:B------:R-:W-:Y:S02]  /*12720*/  FMNMX.FTZ R0, R16, R0, !PT ;  /* 0x0000000010007209 */ /* 0x000fe40007810000 */
[----:B------:R-:W-:Y:S02]  /*12730*/  FMNMX.FTZ R2, R27, R2, !PT ;  /* 0x000000021b027209 */ /* 0x000fe40007810000 */
[----:B------:R-:W-:Y:S02]  /*12740*/  ISETP.GT.AND P2, PT, R7, 0x31, PT ;  /* 0x000000310700780c */ /* 0x000fe40003f44270 */
[----:B------:R-:W-:Y:S02]  /*12750*/  FMNMX.FTZ R0, R15, R0, !PT ;  /* 0x000000000f007209 */ /* 0x000fe40007810000 */
[----:B------:R-:W-:Y:S02]  /*12760*/  FSEL R10, R189, -INF , P3 ;  /* 0xff800000bd0a7808 */ /* 0x000fe40001800000 */
[----:B------:R-:W-:Y:S02]  /*12770*/  FMNMX.FTZ R176, R26, R2, !PT ;  /* 0x000000021ab07209 */ /* 0x000fe40007810000 */
[----:B------:R-:W-:Y:S01]  /*12780*/  FMNMX.FTZ R4, R14, R0, !PT ;  /* 0x000000000e047209 */ /* 0x000fe20007810000 */
[----:B------:R-:W-:Y:S01]  /*12790*/  IMAD.MOV.U32 R0, RZ, RZ, 0x2 ;  /* 0x00000002ff007424 */ /* 0x000fe200078e00ff */
[----:B------:R-:W-:Y:S02]  /*127a0*/  FSEL R9, R191, -INF , P2 ;  /* 0xff800000bf097808 */ /* 0x000fe40001000000 */
[----:B------:R-:W-:Y:S02]  /*127b0*/  FMNMX.FTZ R176, R10, R176, !PT ;  /* 0x000000b00ab07209 */ /* 0x000fe40007810000 */
[----:B------:R-:W-:Y:S02]  /*127c0*/  ISETP.GT.AND P0, PT, R7, 0x39, PT ;  /* 0x000000390700780c */ /* 0x000fe40003f04270 */
[----:B------:R-:W-:Y:S02]  /*127d0*/  FMNMX.FTZ R4, R13, R4, !PT ;  /* 0x000000040d047209 */ /* 0x000fe40007810000 */
[----:B------:R-:W-:Y:S02]  /*127e0*/  FMNMX.FTZ R176, R9, R176, !PT ;  /* 0x000000b009b07209 */ /* 0x000fe40007810000 */
[----:B------:R-:W-:Y:S02]  /*127f0*/  FMNMX.FTZ R4, R12, R4, !PT ;  /* 0x000000040c047209 */ /* 0x000fe40007810000 */
[----:B------:R-:W-:Y:S02]  /*12800*/  FSEL R7, R190, -INF , P0 ;  /* 0xff800000be077808 */ /* 0x000fe40000000000 */
[----:B------:R-:W-:Y:S02]  /*12810*/  FMNMX.FTZ R176, R8, R176, !PT ;  /* 0x000000b008b07209 */ /* 0x000fe40007810000 */
[----:B------:R-:W-:Y:S02]  /*12820*/  FMNMX.FTZ R4, R11, R4, !PT ;  /* 0x000000040b047209 */ /* 0x000fe40007810000 */
[----:B------:R-:W-:Y:S02]  /*12830*/  FMNMX.FTZ R176, R7, R176, !PT ;  /* 0x000000b007b07209 */ /* 0x000fe40007810000 */
[----:B------:R-:W-:Y:S02]  /*12840*/  MOV R2, 0x12860 ;  /* 0x0001286000027802 */ /* 0x000fe40000000f00 */
[----:B-1----:R-:W-:Y:S05]  /*12850*/  CALL.REL.NOINC `($__internal_2_$__cuda_sm70_shflsync_bfly_p) ;  /* 0x00000af000007944 */ /* 0x002fea0003c00000 */
[----:B------:R-:W-:Y:S01]  /*12860*/  FMNMX.FTZ R4, R4, R0, !PT ;  /* 0x0000000004047209 */ /* 0x000fe20007810000 */
[----:B------:R-:W-:Y:S01]  /*12870*/  IMAD.MOV.U32 R0, RZ, RZ, 0x1 ;  /* 0x00000001ff007424 */ /* 0x000fe200078e00ff */
[----:B------:R-:W-:Y:S02]  /*12880*/  MOV R2, 0x128a0 ;  /* 0x000128a000027802 */ /* 0x000fe40000000f00 */
        /* <DEDUP_REMOVED lines=8> */
[----:B------:R-:W-:Y:S02]  /*12910*/  MOV R2, 0x12930 ;  /* 0x0001293000027802 */ /* 0x000fe40000000f00 */
[----:B-1---5:R-:W-:Y:S05]  /*12920*/  CALL.REL.NOINC `($__internal_2_$__cuda_sm70_shflsync_bfly_p) ;  /* 0x00000a2000007944 */ /* 0x022fea0003c00000 */
[----:B-1---5:R-:W-:-:S05]  /*12930*/  BRA `(.L_x_584) ;  /* 0xffff5af000007947 */ /* 0x022fca000383ffff */
.L_x_536:
[----:B------:R-:W-:Y:S01]  /*12940*/  MOV R3, 0x181f ;  /* 0x0000181f00037802 */ /* 0x000fe20000000f00 */
[----:B------:R1:W-:Y:S01]  /*12950*/  STL [R1+0x64], RZ ;  /* 0x000064ff01007387 */ /* 0x0003e20000100800 */
[----:B------:R-:W-:Y:S01]  /*12960*/  MOV R2, 0x12990 ;  /* 0x0001299000027802 */ /* 0x000fe20000000f00 */
[----:B------:R-:W-:Y:S02]  /*12970*/  IMAD.MOV.U32 R7, RZ, RZ, R4 ;  /* 0x000000ffff077224 */ /* 0x000fe400078e0004 */
[----:B-1----:R-:W-:Y:S05]  /*12980*/  CALL.REL.NOINC `($__internal_3_$__cuda_sm70_shflsync_idx_p) ;  /* 0x00000a4000007944 */ /* 0x002fea0003c00000 */
[----:B------:R-:W-:Y:S01]  /*12990*/  MOV R2, R7 ;  /* 0x0000000700027202 */ /* 0x000fe20000000f00 */
[----:B-1---5:R-:W-:-:S05]  /*129a0*/  BRA `(.L_x_585) ;  /* 0xffff7d6000007947 */ /* 0x022fca000383ffff */
.L_x_539:
[----:B------:R-:W-:Y:S01]  /*129b0*/  MOV R3, 0x181f ;  /* 0x0000181f00037802 */ /* 0x000fe20000000f00 */
[----:B------:R1:W-:Y:S01]  /*129c0*/  STL [R1+0x64], RZ ;  /* 0x000064ff01007387 */ /* 0x0003e20000100800 */
[----:B------:R-:W-:Y:S01]  /*129d0*/  MOV R2, 0x12a00 ;  /* 0x00012a0000027802 */ /* 0x000fe20000000f00 */
[----:B------:R-:W-:Y:S02]  /*129e0*/  IMAD.MOV.U32 R7, RZ, RZ, R5 ;  /* 0x000000ffff077224 */ /* 0x000fe400078e0005 */
[----:B-1---5:R-:W-:Y:S05]  /*129f0*/  CALL.REL.NOINC `($__internal_3_$__cuda_sm70_shflsync_idx_p) ;  /* 0x000009d000007944 */ /* 0x022fea0003c00000 */
[----:B-----5:R-:W-:Y:S01]  /*12a00*/  MOV R4, R7 ;  /* 0x0000000700047202 */ /* 0x020fe20000000f00 */
[----:B-1----:R-:W-:-:S05]  /*12a10*/  BRA `(.L_x_586) ;  /* 0xffff958000007947 */ /* 0x002fca000383ffff */
.L_x_540:
[----:B------:R-:W-:Y:S01]  /*12a20*/  MOV R3, 0x181f ;  /* 0x0000181f00037802 */ /* 0x000fe20000000f00 */
[----:B------:R3:W-:Y:S01]  /*12a30*/  STL [R1+0x64], RZ ;  /* 0x000064ff01007387 */ /* 0x0007e20000100800 */
[----:B------:R-:W-:Y:S01]  /*12a40*/  MOV R2, 0x12a70 ;  /* 0x00012a7000027802 */ /* 0x000fe20000000f00 */
[----:B------:R-:W-:Y:S02]  /*12a50*/  IMAD.MOV.U32 R7, RZ, RZ, R8 ;  /* 0x000000ffff077224 */ /* 0x000fe400078e0008 */
[----:B-123-5:R-:W-:Y:S05]  /*12a60*/  CALL.REL.NOINC `($__internal_3_$__cuda_sm70_shflsync_idx_p) ;  /* 0x0000096000007944 */ /* 0x02efea0003c00000 */
[----:B------:R-:W2:Y:S04]  /*12a70*/  LDL R6, [R1+0x50] ;  /* 0x0000500001067983 */ /* 0x000ea80000100800 */
[----:B-----5:R-:W3:Y:S01]  /*12a80*/  LDL R0, [R1+0x4c] ;  /* 0x00004c0001007983 */ /* 0x020ee20000100800 */
[----:B--2---:R-:W-:Y:S04]  /*12a90*/  IADD3 R2, -R6, 0x10, RZ ;  /* 0x0000001006027810 */ /* 0x004fe80007ffe1ff */
[----:B------:R-:W-:Y:S04]  /*12aa0*/  LOP3.LUT R2, R2, 0xf, RZ, 0xc0, !PT ;  /* 0x0000000f02027812 */ /* 0x000fe800078ec0ff */
[----:B------:R-:W-:Y:S04]  /*12ab0*/  IADD3 R2, P1, P0, R2, R7, R25 ;  /* 0x0000000702027210 */ /* 0x000fe8000783e019 */
[----:B------:R-:W-:Y:S02]  /*12ac0*/  IADD3.X R3, RZ, R4, R9, P1, P0 ;  /* 0x00000004ff037210 */ /* 0x000fe40000fe0409 */
[----:B------:R-:W-:Y:S11]  /*12ad0*/  ISETP.NE.U32.AND P0, PT, R6, RZ, PT ;  /* 0x000000ff0600720c */ /* 0x000ff60003f05070 */
[----:B------:R-:W-:Y:S02]  /*12ae0*/  @!UPT UIADD3 URZ, URZ, URZ, URZ ;  /* 0x0000003f3f3ff290 */ /* 0x000fe4000fffe03f */
[----:B------:R-:W-:Y:S01]  /*12af0*/  @!PT LDS RZ, [RZ] ;  /* 0x00000000fffff984 */ /* 0x000fe20000000800 */
[----:B------:R-:W-:Y:S01]  /*12b00*/  @!PT LDS RZ, [RZ] ;  /* 0x00000000fffff984 */ /* 0x000fe20000000800 */
[----:B------:R-:W-:Y:S01]  /*12b10*/  @!PT LDS RZ, [RZ] ;  /* 0x00000000fffff984 */ /* 0x000fe20000000800 */
[----:B---3--:R2:W-:Y:S02]  /*12b20*/  LDGSTS.E.BYPASS.LTC128B.128.ZFILL [R0+0x10100], [R2.64], P0 ;  /* 0x1010000002007fae */ /* 0x0085e40008141d46 */
[C---:B--2---:R-:W-:Y:S05]  /*12b30*/  IADD3 R2, P0, R7.reuse, R26, RZ ;  /* 0x0000001a07027210 */ /* 0x044fea0007f1e0ff */
[C---:B------:R-:W-:Y:S01]  /*12b40*/  IMAD.X R3, R4.reuse, 0x1, R10, P0 ;  /* 0x0000000104037824 */ /* 0x040fe200000e060a */
[C---:B------:R-:W-:Y:S04]  /*12b50*/  IADD3 R30, P0, R7.reuse, R27, RZ ;  /* 0x0000001b071e7210 */ /* 0x040fe80007f1e0ff */
[----:B------:R2:W-:Y:S01]  /*12b60*/  LDGSTS.E.BYPASS.LTC128B.128 [R0+0x12100], [R2.64], !P5 ;  /* 0x1210000002007fae */ /* 0x0005e2000e901d46 */
[C---:B------:R-:W-:Y:S05]  /*12b70*/  IMAD.X R31, R4.reuse, 0x1, R11, P0 ;  /* 0x00000001041f7824 */ /* 0x040fea00000e060b */
[----:B------:R3:W-:Y:S01]  /*12b80*/  LDGSTS.E.BYPASS.LTC128B.128 [R0+0x14100], [R30.64], !P4 ;  /* 0x141000001e007fae */ /* 0x0007e2000e101d46 */
[----:B--2---:R-:W-:Y:S01]  /*12b90*/  IADD3 R2, P0, R7, R28, RZ ;  /* 0x0000001c07027210 */ /* 0x004fe20007f1e0ff */
[----:B------:R-:W-:Y:S04]  /*12ba0*/  IMAD.MOV.U32 R7, RZ, RZ, R5 ;  /* 0x000000ffff077224 */ /* 0x000fe800078e0005 */
[----:B------:R-:W-:Y:S05]  /*12bb0*/  IMAD.X R3, R4, 0x1, R12, P0 ;  /* 0x0000000104037824 */ /* 0x000fea00000e060c */
[----:B------:R3:W-:Y:S02]  /*12bc0*/  LDGSTS.E.BYPASS.LTC128B.128 [R0+0x16100], [R2.64], !P3 ;  /* 0x1610000002007fae */ /* 0x0007e4000d901d46 */
[----:B---3--:R-:W-:Y:S01]  /*12bd0*/  IMAD.MOV.U32 R0, RZ, RZ, 0x1 ;  /* 0x00000001ff007424 */ /* 0x008fe200078e00ff */
        /* <DEDUP_REMOVED lines=13> */
.L_x_541:
[----:B------:R-:W-:Y:S02]  /*12cb0*/  MOV R0, 0x2 ;  /* 0x0000000200007802 */ /* 0x000fe40000000f00 */
[----:B------:R-:W-:Y:S02]  /*12cc0*/  MOV R2, 0x12ce0 ;  /* 0x00012ce000027802 */ /* 0x000fe40000000f00 */
[----:B-----5:R-:W-:Y:S05]  /*12cd0*/  CALL.REL.NOINC `($__internal_2_$__cuda_sm70_shflsync_bfly_p) ;  /* 0x0000067000007944 */ /* 0x020fea0003c00000 */
[----:B------:R-:W-:Y:S01]  /*12ce0*/  FMNMX.FTZ R4, R4, R0, !PT ;  /* 0x0000000004047209 */ /* 0x000fe20007810000 */
[----:B------:R-:W-:Y:S01]  /*12cf0*/  IMAD.MOV.U32 R0, RZ, RZ, 0x1 ;  /* 0x00000001ff007424 */ /* 0x000fe200078e00ff */
[----:B------:R-:W-:Y:S02]  /*12d00*/  MOV R2, 0x12d20 ;  /* 0x00012d2000027802 */ /* 0x000fe40000000f00 */
[----:B-1---5:R-:W-:Y:S05]  /*12d10*/  CALL.REL.NOINC `($__internal_2_$__cuda_sm70_shflsync_bfly_p) ;  /* 0x0000063000007944 */ /* 0x022fea0003c00000 */
[----:B------:R-:W-:Y:S01]  /*12d20*/  FMNMX.FTZ R132, R4, R0, !PT ;  /* 0x0000000004847209 */ /* 0x000fe20007810000 */
[----:B-----5:R-:W-:Y:S01]  /*12d30*/  IMAD.MOV.U32 R4, RZ, RZ, R5 ;  /* 0x000000ffff047224 */ /* 0x020fe200078e0005 */
[----:B------:R-:W-:Y:S01]  /*12d40*/  MOV R2, 0x12d70 ;  /* 0x00012d7000027802 */ /* 0x000fe20000000f00 */
[----:B------:R-:W-:Y:S02]  /*12d50*/  IMAD.MOV.U32 R0, RZ, RZ, 0x2 ;  /* 0x00000002ff007424 */ /* 0x000fe400078e00ff */
[----:B-1----:R-:W-:Y:S05]  /*12d60*/  CALL.REL.NOINC `($__internal_2_$__cuda_sm70_shflsync_bfly_p) ;  /* 0x000005e000007944 */ /* 0x002fea0003c00000 */
[----:B-----5:R-:W-:Y:S01]  /*12d70*/  FMNMX.FTZ R4, R5, R0, !PT ;  /* 0x0000000005047209 */ /* 0x020fe20007810000 */
[----:B------:R-:W-:Y:S01]  /*12d80*/  IMAD.MOV.U32 R0, RZ, RZ, 0x1 ;  /* 0x00000001ff007424 */ /* 0x000fe200078e00ff */
[----:B------:R-:W-:Y:S02]  /*12d90*/  MOV R2, 0x12db0 ;  /* 0x00012db000027802 */ /* 0x000fe40000000f00 */
[----:B-1----:R-:W-:Y:S05]  /*12da0*/  CALL.REL.NOINC `($__internal_2_$__cuda_sm70_shflsync_bfly_p) ;  /* 0x000005a000007944 */ /* 0x002fea0003c00000 */
[----:B-1---5:R-:W-:-:S05]  /*12db0*/  BRA `(.L_x_588) ;  /* 0xffff974000007947 */ /* 0x022fca000383ffff */
.L_x_543:
[----:B------:R1:W5:Y:S01]  /*12dc0*/  LDL R4, [R1+0x78] ;  /* 0x0000780001047983 */ /* 0x0003620000100800 */
[----:B------:R-:W-:-:S02]  /*12dd0*/  MOV R0, 0x2 ;  /* 0x0000000200007802 */ /* 0x000fc40000000f00 */
[----:B------:R-:W-:Y:S02]  /*12de0*/  MOV R2, 0x12e00 ;  /* 0x00012e0000027802 */ /* 0x000fe40000000f00 */
[----:B-1---5:R-:W-:Y:S05]  /*12df0*/  CALL.REL.NOINC `($__internal_2_$__cuda_sm70_shflsync_bfly_p) ;  /* 0x0000055000007944 */ /* 0x022fea0003c00000 */
[----:B-----5:R-:W-:Y:S01]  /*12e00*/  MOV R5, R0 ;  /* 0x0000000000057202 */ /* 0x020fe20000000f00 */
[----:B-1----:R-:W-:Y:S05]  /*12e10*/  BRA `(.L_x_589) ;  /* 0xffffb50000007947 */ /* 0x002fea000383ffff */
.L_x_544:
[----:B------:R-:W-:Y:S01]  /*12e20*/  IMAD.MOV.U32 R4, RZ, RZ, R5 ;  /* 0x000000ffff047224 */ /* 0x000fe200078e0005 */
[----:B------:R-:W-:Y:S02]  /*12e30*/  MOV R0, 0x1 ;  /* 0x0000000100007802 */ /* 0x000fe40000000f00 */
[----:B------:R-:W-:Y:S02]  /*12e40*/  MOV R2, 0x12e60 ;  /* 0x00012e6000027802 */ /* 0x000fe40000000f00 */
[----:B------:R-:W-:Y:S05]  /*12e50*/  CALL.REL.NOINC `($__internal_2_$__cuda_sm70_shflsync_bfly_p) ;  /* 0x000004f000007944 */ /* 0x000fea0003c00000 */
[----:B------:R2:W5:Y:S02]  /*12e60*/  LDL R4, [R1+0x74] ;  /* 0x0000740001047983 */ /* 0x0005640000100800 */
[----:B-----5:R-:W-:Y:S01]  /*12e70*/  FADD.FTZ R5, R5, R0 ;  /* 0x0000000005057221 */ /* 0x020fe20000010000 */
[----:B------:R-:W-:Y:S02]  /*12e80*/  MOV R0, 0x2 ;  /* 0x0000000200007802 */ /* 0x000fe40000000f00 */
[----:B------:R-:W-:Y:S02]  /*12e90*/  MOV R2, 0x12eb0 ;  /* 0x00012eb000027802 */ /* 0x000fe40000000f00 */
[----:B-12---:R-:W-:Y:S05]  /*12ea0*/  CALL.REL.NOINC `($__internal_2_$__cuda_sm70_shflsync_bfly_p) ;  /* 0x000004a000007944 */ /* 0x006fea0003c00000 */
[----:B------:R-:W2:Y:S02]  /*12eb0*/  LDL.LU R2, [R1+0x74] ;  /* 0x0000740001027983 */ /* 0x000ea40000300800 */
[----:B--2---:R-:W-:Y:S01]  /*12ec0*/  FADD.FTZ R4, R2, R0 ;  /* 0x0000000002047221 */ /* 0x004fe20000010000 */
[----:B------:R-:W-:-:S02]  /*12ed0*/  MOV R0, 0x1 ;  /* 0x0000000100007802 */ /* 0x000fc40000000f00 */
[----:B------:R-:W-:Y:S02]  /*12ee0*/  MOV R2, 0x12f00 ;  /* 0x00012f0000027802 */ /* 0x000fe40000000f00 */
[----:B-1---5:R-:W-:Y:S05]  /*12ef0*/  CALL.REL.NOINC `($__internal_2_$__cuda_sm70_shflsync_bfly_p) ;  /* 0x0000045000007944 */ /* 0x022fea0003c00000 */
[----:B------:R-:W-:Y:S01]  /*12f00*/  MOV R3, R0 ;  /* 0x0000000000037202 */ /* 0x000fe20000000f00 */
[----:B-1---5:R-:W-:Y:S05]  /*12f10*/  BRA `(.L_x_590) ;  /* 0xffffb49000007947 */ /* 0x022fea000383ffff */
.L_x_559:
[----:B------:R2:W-:Y:S01]  /*12f20*/  STL [R1+0x64], RZ ;  /* 0x000064ff01007387 */ /* 0x0005e20000100800 */
[----:B------:R-:W-:Y:S01]  /*12f30*/  IMAD.MOV.U32 R7, RZ, RZ, R5 ;  /* 0x000000ffff077224 */ /* 0x000fe200078e0005 */
[----:B------:R-:W-:Y:S02]  /*12f40*/  MOV R3, 0x181f ;  /* 0x0000181f00037802 */ /* 0x000fe40000000f00 */
[----:B------:R-:W-:Y:S02]  /*12f50*/  MOV R2, 0x12f70 ;  /* 0x00012f7000027802 */ /* 0x000fe40000000f00 */
[----:B-12---:R-:W-:Y:S05]  /*12f60*/  CALL.REL.NOINC `($__internal_3_$__cuda_sm70_shflsync_idx_p) ;  /* 0x0000046000007944 */ /* 0x006fea0003c00000 */
[----:B-----5:R-:W-:Y:S01]  /*12f70*/  MOV R4, R7 ;  /* 0x0000000700047202 */ /* 0x020fe20000000f00 */
[----:B-1----:R-:W-:Y:S05]  /*12f80*/  BRA `(.L_x_591) ;  /* 0xffffd96000007947 */ /* 0x002fea000383ffff */
.L_x_560:
[----:B------:R4:W-:Y:S01]  /*12f90*/  STL [R1+0x64], RZ ;  /* 0x000064ff01007387 */ /* 0x0009e20000100800 */
[----:B------:R-:W-:Y:S01]  /*12fa0*/  IMAD.MOV.U32 R7, RZ, RZ, R13 ;  /* 0x000000ffff077224 */ /* 0x000fe200078e000d */
[----:B------:R-:W-:Y:S02]  /*12fb0*/  MOV R3, 0x181f ;  /* 0x0000181f00037802 */ /* 0x000fe40000000f00 */
[----:B------:R-:W-:-:S02]  /*12fc0*/  MOV R2, 0x12fe0 ;  /* 0x00012fe000027802 */ /* 0x000fc40000000f00 */
[----:B-1234-:R-:W-:Y:S05]  /*12fd0*/  CALL.REL.NOINC `($__internal_3_$__cuda_sm70_shflsync_idx_p) ;  /* 0x000003f000007944 */ /* 0x01efea0003c00000 */
[----:B-----5:R-:W-:Y:S01]  /*12fe0*/  MOV R0, R7 ;  /* 0x0000000700007202 */ /* 0x020fe20000000f00 */
[----:B-1----:R-:W-:Y:S05]  /*12ff0*/  BRA `(.L_x_592) ;  /* 0xffffd91000007947 */ /* 0x002fea000383ffff */
.L_x_563:
[----:B-1----:R-:W-:Y:S01]  /*13000*/  MOV R0, 0x1 ;  /* 0x0000000100007802 */ /* 0x002fe20000000f00 */
[----:B------:R-:W-:Y:S01]  /*13010*/  IMAD.MOV.U32 R7, RZ, RZ, R5 ;  /* 0x000000ffff077224 */ /* 0x000fe200078e0005 */
[----:B------:R-:W-:Y:S01]  /*13020*/  MOV R2, 0x13060 ;  /* 0x0001306000027802 */ /* 0x000fe20000000f00 */
[----:B------:R-:W-:-:S02]  /*13030*/  IMAD.MOV.U32 R3, RZ, RZ, 0x181f ;  /* 0x0000181fff037424 */ /* 0x000fc400078e00ff */
[----:B------:R1:W-:Y:S04]  /*13040*/  STL [R1+0x64], R0 ;  /* 0x0000640001007387 */ /* 0x0003e80000100800 */
[----:B-1-34-:R-:W-:Y:S05]  /*13050*/  CALL.REL.NOINC `($__internal_3_$__cuda_sm70_shflsync_idx_p) ;  /* 0x0000037000007944 */ /* 0x01afea0003c00000 */
        /* <DEDUP_REMOVED lines=9> */
.L_x_566:
[----:B-1----:R-:W-:Y:S01]  /*130f0*/  MOV R0, 0x2 ;  /* 0x0000000200007802 */ /* 0x002fe20000000f00 */
[----:B------:R-:W-:Y:S01]  /*13100*/  IMAD.MOV.U32 R7, RZ, RZ, R5 ;  /* 0x000000ffff077224 */ /* 0x000fe200078e0005 */
[----:B------:R-:W-:Y:S01]  /*13110*/  MOV R2, 0x13150 ;  /* 0x0001315000027802 */ /* 0x000fe20000000f00 */
[----:B------:R-:W-:Y:S02]  /*13120*/  IMAD.MOV.U32 R3, RZ, RZ, 0x181f ;  /* 0x0000181fff037424 */ /* 0x000fe400078e00ff */
[----:B------:R1:W-:Y:S04]  /*13130*/  STL [R1+0x64], R0 ;  /* 0x0000640001007387 */ /* 0x0003e80000100800 */
[----:B-1234-:R-:W-:Y:S05]  /*13140*/  CALL.REL.NOINC `($__internal_3_$__cuda_sm70_shflsync_idx_p) ;  /* 0x0000028000007944 */ /* 0x01efea0003c00000 */
[----:B-----5:R-:W-:Y:S01]  /*13150*/  MOV R4, R7 ;  /* 0x0000000700047202 */ /* 0x020fe20000000f00 */
[----:B-1----:R-:W-:Y:S05]  /*13160*/  BRA `(.L_x_594) ;  /* 0xffffdc0000007947 */ /* 0x002fea000383ffff */
.L_x_567:
[----:B-1----:R-:W-:Y:S01]  /*13170*/  MOV R0, 0x2 ;  /* 0x0000000200007802 */ /* 0x002fe20000000f00 */
[----:B------:R-:W-:Y:S01]  /*13180*/  IMAD.MOV.U32 R7, RZ, RZ, R13 ;  /* 0x000000ffff077224 */ /* 0x000fe200078e000d */
[----:B------:R-:W-:Y:S01]  /*13190*/  MOV R2, 0x131d0 ;  /* 0x000131d000027802 */ /* 0x000fe20000000f00 */
[----:B------:R-:W-:-:S02]  /*131a0*/  IMAD.MOV.U32 R3, RZ, RZ, 0x181f ;  /* 0x0000181fff037424 */ /* 0x000fc400078e00ff */
[----:B------:R1:W-:Y:S04]  /*131b0*/  STL [R1+0x64], R0 ;  /* 0x0000640001007387 */ /* 0x0003e80000100800 */
[----:B-1234-:R-:W-:Y:S05]  /*131c0*/  CALL.REL.NOINC `($__internal_3_$__cuda_sm70_shflsync_idx_p) ;  /* 0x0000020000007944 */ /* 0x01efea0003c00000 */
[----:B-----5:R-:W-:Y:S01]  /*131d0*/  MOV R0, R7 ;  /* 0x0000000700007202 */ /* 0x020fe20000000f00 */
[----:B-1----:R-:W-:Y:S05]  /*131e0*/  BRA `(.L_x_595) ;  /* 0xffffdba000007947 */ /* 0x002fea000383ffff */
.L_x_570:
[----:B---3--:R-:W-:Y:S01]  /*131f0*/  MOV R0, 0x3 ;  /* 0x0000000300007802 */ /* 0x008fe20000000f00 */
[----:B--2---:R-:W-:Y:S01]  /*13200*/  IMAD.MOV.U32 R7, RZ, RZ, R5 ;  /* 0x000000ffff077224 */ /* 0x004fe200078e0005 */
[----:B------:R-:W-:Y:S01]  /*13210*/  MOV R2, 0x13250 ;  /* 0x0001325000027802 */ /* 0x000fe20000000f00 */
[----:B------:R-:W-:Y:S02]  /*13220*/  IMAD.MOV.U32 R3, RZ, RZ, 0x181f ;  /* 0x0000181fff037424 */ /* 0x000fe400078e00ff */
        /* <DEDUP_REMOVED lines=11> */
.L_x_572:
[----:B------:R4:W-:Y:S01]  /*132e0*/  STL [R1+0x64], RZ ;  /* 0x000064ff01007387 */ /* 0x0009e20000100800 */
[----:B-12---:R-:W-:Y:S01]  /*132f0*/  IMAD.MOV.U32 R7, RZ, RZ, R81 ;  /* 0x000000ffff077224 */ /* 0x006fe200078e0051 */
[----:B------:R-:W-:-:S02]  /*13300*/  MOV R3, 0x1f ;  /* 0x0000001f00037802 */ /* 0x000fc40000000f00 */
[----:B------:R-:W-:Y:S02]  /*13310*/  MOV R2, 0x13330 ;  /* 0x0001333000027802 */ /* 0x000fe40000000f00 */
[----:B---345:R-:W-:Y:S05]  /*13320*/  CALL.REL.NOINC `($__internal_3_$__cuda_sm70_shflsync_idx_p) ;  /* 0x000000a000007944 */ /* 0x038fea0003c00000 */
[----:B-----5:R-:W-:Y:S01]  /*13330*/  MOV R0, R7 ;  /* 0x0000000700007202 */ /* 0x020fe20000000f00 */
[----:B-1----:R-:W-:Y:S05]  /*13340*/  BRA `(.L_x_597) ;  /* 0xffffdea000007947 */ /* 0x002fea000383ffff */
        .weak           $__internal_2_$__cuda_sm70_shflsync_bfly_p
        .type           $__internal_2_$__cuda_sm70_shflsync_bfly_p,@function
        .size           $__internal_2_$__cuda_sm70_shflsync_bfly_p,($__internal_3_$__cuda_sm70_shflsync_idx_p - $__internal_2_$__cuda_sm70_shflsync_bfly_p)
$__internal_2_$__cuda_sm70_shflsync_bfly_p:
[----:B------:R1:W-:Y:S01]  /*13350*/  STL [R1+0x100], R5 ;  /* 0x0001000501007387 */ /* 0x0003e20000100800 */
[----:B------:R-:W-:Y:S02]  /*13360*/  MOV R3, 0x1f ;  /* 0x0000001f00037802 */ /* 0x000fe40000000f00 */
[----:B-1----:R-:W-:-:S04]  /*13370*/  MOV R5, 0xffffffff ;  /* 0xffffffff00057802 */ /* 0x002fc80000000f00 */
[----:B------:R-:W-:Y:S04]  /*13380*/  WARPSYNC R5 ;  /* 0x0000000500007348 */ /* 0x000fe80003800000 */
[----:B------:R1:W2:Y:S04]  /*13390*/  SHFL.BFLY PT, R0, R4, R0, R3 ;  /* 0x0c00000004007389 */ /* 0x0002a800000e0003 */
[----:B-1----:R1:W5:Y:S01]  /*133a0*/  LDL.LU R5, [R1+0x100] ;  /* 0x0001000001057983 */ /* 0x0023620000300800 */
[----:B------:R-:W-:-:S04]  /*133b0*/  MOV R3, 0x0 ;  /* 0x0000000000037802 */ /* 0x000fc80000000f00 */
[----:B--2---:R-:W-:Y:S05]  /*133c0*/  RET.REL.NODEC R2 `(_ZN7cutlass13device_kernelIN5flash19enable_sm80_to_sm89INS1_16FlashAttnFwdSm80INS1_25CollectiveMainloopFwdSm80ILi8ELi1ELb1EN4cute5tupleIJNS5_1CILi128EEENS7_ILi64EEENS7_ILi256EEEEEELi256ENS_6half_tEfNS_4arch4Sm80ELb1ELb0ELb1ELb0ELb1ELb0ELb1ELb0EEENS1_21CollectiveEpilogueFwdINS6_IJS8_SA_S9_EEENS6_IJNS7_ILi1EEESI_SI_EEESC_SE_Li256ELb0ELb1ELb0ELb0EEENS1_30DynamicPersistentTileSchedulerILi256ELi256ELb0ELb1ELb0EEEEEEEEEvNT_6ParamsE) ;  /* 0xfffecc3002007950 */ /* 0x004fea0003c3ffff */
        .weak           $__internal_3_$__cuda_sm70_shflsync_idx_p
        .type           $__internal_3_$__cuda_sm70_shflsync_idx_p,@function
        .size           $__internal_3_$__cuda_sm70_shflsync_idx_p,(.L_x_1774 - $__internal_3_$__cuda_sm70_shflsync_idx_p)
$__internal_3_$__cuda_sm70_shflsync_idx_p:
[----:B------:R1:W-:Y:S04]  /*133d0*/  STL [R1+0x108], R4 ;  /* 0x0001080401007387 */ /* 0x0003e80000100800 */
[----:B------:R2:W-:Y:S01]  /*133e0*/  STL [R1+0x100], R0 ;  /* 0x0001000001007387 */ /* 0x0005e20000100800 */
[----:B-1----:R-:W-:-:S03]  /*133f0*/  MOV R4, 0xffffffff ;  /* 0xffffffff00047802 */ /* 0x002fc60000000f00 */
[----:B--2---:R-:W2:Y:S01]  /*13400*/  LDL.LU R0, [R1+0x64] ;  /* 0x0000640001007983 */ /* 0x004ea20000300800 */
[----:B------:R-:W-:Y:S04]  /*13410*/  WARPSYNC R4 ;  /* 0x0000000400007348 */ /* 0x000fe80003800000 */
[----:B--2---:R1:W2:Y:S04]  /*13420*/  SHFL.IDX PT, R7, R7, R0, R3 ;  /* 0x0000000007077389 */ /* 0x0042a800000e0003 */
[----:B-1----:R1:W5:Y:S04]  /*13430*/  LDL.LU R4, [R1+0x108] ;  /* 0x0001080001047983 */ /* 0x0023680000300800 */
[----:B------:R1:W5:Y:S01]  /*13440*/  LDL.LU R0, [R1+0x100] ;  /* 0x0001000001007983 */ /* 0x0003620000300800 */
[----:B------:R-:W-:-:S04]  /*13450*/  MOV R3, 0x0 ;  /* 0x0000000000037802 */ /* 0x000fc80000000f00 */
[----:B--2---:R-:W-:Y:S05]  /*13460*/  RET.REL.NODEC R2 `(_ZN7cutlass13device_kernelIN5flash19enable_sm80_to_sm89INS1_16FlashAttnFwdSm80INS1_25CollectiveMainloopFwdSm80ILi8ELi1ELb1EN4cute5tupleIJNS5_1CILi128EEENS7_ILi64EEENS7_ILi256EEEEEELi256ENS_6half_tEfNS_4arch4Sm80ELb1ELb0ELb1ELb0ELb1ELb0ELb1ELb0EEENS1_21CollectiveEpilogueFwdINS6_IJS8_SA_S9_EEENS6_IJNS7_ILi1EEESI_SI_EEESC_SE_Li256ELb0ELb1ELb0ELb0EEENS1_30DynamicPersistentTileSchedulerILi256ELi256ELb0ELb1ELb0EEEEEEEEEvNT_6ParamsE) ;  /* 0xfffecb9002007950 */ /* 0x004fea0003c3ffff */
.L_x_598:
        /* <DEDUP_REMOVED lines=9> */
.L_x_1774:


//--------------------- .text._ZN7cutlass13device_kernelIN5flash19enable_sm80_to_sm89INS1_16FlashAttnFwdSm80INS1_25CollectiveMainloopFwdSm80ILi8ELi1ELb1EN4cute5tupleIJNS5_1CILi128EEENS7_ILi64EEENS7_ILi256EEEEEELi256ENS_6half_tEfNS_4arch4Sm80ELb1ELb0ELb1ELb1ELb1ELb0ELb1ELb0EEENS1_21CollectiveEpilogueFwdINS6_IJS8_SA_S9_EEENS6_IJNS7_ILi1EEESI_SI_EEESC_SE_Li256ELb1ELb1ELb0ELb0EEENS1_19SingleTileSchedulerILb1ELb0ELb1ELi128EEEEEEEEEvNT_6ParamsE --------------------------
	.section	.text._ZN7cutlass13device_kernelIN5flash19enable_sm80_to_sm89INS1_16FlashAttnFwdSm80INS1_25CollectiveMainloopFwdSm80ILi8ELi1ELb1EN4cute5tupleIJNS5_1CILi128EEENS7_ILi64EEENS7_ILi256EEEEEELi256ENS_6half_tEfNS_4arch4Sm80ELb1ELb0ELb1ELb1ELb1ELb0ELb1ELb0EEENS1_21CollectiveEpilogueFwdINS6_IJS8_SA_S9_EEENS6_IJNS7_ILi1EEESI_SI_EEESC_SE_Li256ELb1ELb1ELb0ELb0EEENS1_19SingleTileSchedulerILb1ELb0ELb1ELi128EEEEEEEEEvNT_6ParamsE,"ax",@progbits
	.sectioninfo	@"SHI_REGISTERS=255"
	.align	128
.text._ZN7cutlass13device_kernelIN5flash19enable_sm80_to_sm89INS1_16FlashAttnFwdSm80INS1_25CollectiveMainloopFwdSm80ILi8ELi1ELb1EN4cute5tupleIJNS5_1CILi128EEENS7_ILi64EEENS7_ILi256EEEEEELi256ENS_6half_tEfNS_4arch4Sm80ELb1ELb0ELb1ELb1ELb1ELb0ELb1ELb0EEENS1_21CollectiveEpilogueFwdINS6_IJS8_SA_S9_EEENS6_IJNS7_ILi1EEESI_SI_EEESC_SE_Li256ELb1ELb1ELb0ELb0EEENS1_19SingleTileSchedulerILb1ELb0ELb1ELi128EEEEEEEEEvNT_6ParamsE:
        .type           _ZN7cutlass13device_kernelIN5flash19enable_sm80_to_sm89INS1_16FlashAttnFwdSm80INS1_25CollectiveMainloopFwdSm80ILi8ELi1ELb1EN4cute5tupleIJNS5_1CILi128EEENS7_ILi64EEENS7_ILi256EEEEEELi256ENS_6half_tEfNS_4arch4Sm80ELb1ELb0ELb1ELb1ELb1ELb0ELb1ELb0EEENS1_21CollectiveEpilogueFwdINS6_IJS8_SA_S9_EEENS6_IJNS7_ILi1EEESI_SI_EEESC_SE_Li256ELb1ELb1ELb0ELb0EEENS1_19SingleTileSchedulerILb1ELb0ELb1ELi128EEEEEEEEEvNT_6ParamsE,@function
        .size           _ZN7cutlass13device_kernelIN5flash19enable_sm80_to_sm89INS1_16FlashAttnFwdSm80INS1_25CollectiveMainloopFwdSm80ILi8ELi1ELb1EN4cute5tupleIJNS5_1CILi128EEENS7_ILi64EEENS7_ILi256EEEEEELi256ENS_6half_tEfNS_4arch4Sm80ELb1ELb0ELb1ELb1ELb1ELb0ELb1ELb0EEENS1_21CollectiveEpilogueFwdINS6_IJS8_SA_S9_EEENS6_IJNS7_ILi1EEESI_SI_EEESC_SE_Li256ELb1ELb1ELb0ELb0EEENS1_19SingleTileSchedulerILb1ELb0ELb1ELi128EEEEEEEEEvNT_6ParamsE,(.L_x_1777 - _ZN7cutlass13device_kernelIN5flash19enable_sm80_to_sm89INS1_16FlashAttnFwdSm80INS1_25CollectiveMainloopFwdSm80ILi8ELi1ELb1EN4cute5tupleIJNS5_1CILi128EEENS7_ILi64EEENS7_ILi256EEEEEELi256ENS_6half_tEfNS_4arch4Sm80ELb1ELb0ELb1ELb1ELb1ELb0ELb1ELb0EEENS1_21CollectiveEpilogueFwdINS6_IJS8_SA_S9_EEENS6_IJNS7_ILi1EEESI_SI_EEESC_SE_Li256ELb1ELb1ELb0ELb0EEENS1_19SingleTileSchedulerILb1ELb0ELb1ELi128EEEEEEEEEvNT_6ParamsE)
        .other          _ZN7cutlass13device_kernelIN5flash19enable_sm80_to_sm89INS1_16FlashAttnFwdSm80INS1_25CollectiveMainloopFwdSm80ILi8ELi1ELb1EN4cute5tupleIJNS5_1CILi128EEENS7_ILi64EEENS7_ILi256EEEEEELi256ENS_6half_tEfNS_4arch4Sm80ELb1ELb0ELb1ELb1ELb1ELb0ELb1ELb0EEENS1_21CollectiveEpilogueFwdINS6_IJS8_SA_S9_EEENS6_IJNS7_ILi1EEESI_SI_EEESC_SE_Li256ELb1ELb1ELb0ELb0EEENS1_19SingleTileSchedulerILb1ELb0ELb1ELi128EEEEEEEEEvNT_6ParamsE,@"STO_CUDA_ENTRY STV_DEFAULT"
_ZN7cutlass13device_kernelIN5flash19enable_sm80_to_sm89INS1_16FlashAttnFwdSm80INS1_25CollectiveMainloopFwdSm80ILi8ELi1ELb1EN4cute5tupleIJNS5_1CILi128EEENS7_ILi64EEENS7_ILi256EEEEEELi256ENS_6half_tEfNS_4arch4Sm80ELb1ELb0ELb1ELb1ELb1ELb0ELb1ELb0EEENS1_21CollectiveEpilogueFwdINS6_IJS8_SA_S9_EEENS6_IJNS7_ILi1EEESI_SI_EEESC_SE_Li256ELb1ELb1ELb0ELb0EEENS1_19SingleTileSchedulerILb1ELb0ELb1ELi128EEEEEEEEEvNT_6ParamsE:
        /* <DEDUP_REMOVED lines=21> */
.L_x_600:
        /* <DEDUP_REMOVED lines=13> */
.L_x_602:
[----:B------:R-:W-:Y:S02]  /*0220*/  ULDC UR5, c[0x0][0x54c] ;  /* 0x0001530000057ab9 */ /* 0x000fe40000000800 */
.L_x_601:
[----:B------:R-:W-:Y:S02]  /*0230*/  ULDC UR4, c[0x0][0x548] ;  /* 0x0001520000047ab9 */ /* 0x000fe40000000800 */
[----:B------:R-:W-:-:S02]  /*0240*/  USHF.L.U32 UR11, UR10, 0x7, URZ ;  /* 0x000000070a0b7899 */ /* 0x000fc4000800063f */
[----:B------:R-:W-:-:S04]  /*0250*/  UIMAD UR4, UR5, UR4, URZ ;  /* 0x00000004050472a4 */ /* 0x000fc8000f8e023f */
[----:B------:R-:W-:-:S04]  /*0260*/  UISETP.GE.AND UP0, UPT, UR11, UR4, UPT ;  /* 0x000000040b00728c */ /* 0x000fc8000bf06270 */
[----:B------:R-:W-:Y:S01]  /*0270*/  USEL UR14, UR14, 0xffffffff, !UP0 ;  /* 0xffffffff0e0e7887 */ /* 0x000fe2000c000000 */
[----:B------:R-:W-:Y:S05]  /*0280*/  BRA `(.L_x_603) ;  /* 0x000001b000007947 */ /* 0x000fea0003800000 */
.L_x_599:
        /* <DEDUP_REMOVED lines=8> */
.L_x_604:
        /* <DEDUP_REMOVED lines=13> */
.L_x_606:
[----:B------:R-:W-:Y:S02]  /*03e0*/  ULDC UR5, c[0x0][0x54c] ;  /* 0x0001530000057ab9 */ /* 0x000fe40000000800 */
.L_x_605:
[----:B------:R-:W-:Y:S02]  /*03f0*/  ULDC UR4, c[0x0][0x548] ;  /* 0x0001520000047ab9 */ /* 0x000fe40000000800 */
[----:B------:R-:W-:-:S02]  /*0400*/  USHF.L.U32 UR11, UR10, 0x7, URZ ;  /* 0x000000070a0b7899 */ /* 0x000fc4000800063f */
[----:B------:R-:W-:-:S04]  /*0410*/  UIMAD UR4, UR5, UR4, URZ ;  /* 0x00000004050472a4 */ /* 0x000fc8000f8e023f */
[----:B------:R-:W-:-:S04]  /*0420*/  UISETP.GE.AND UP0, UPT, UR11, UR4, UPT ;  /* 0x000000040b00728c */ /* 0x000fc8000bf06270 */
[----:B------:R-:W-:-:S06]  /*0430*/  USEL UR14, UR14, 0xffffffff, !UP0 ;  /* 0xffffffff0e0e7887 */ /* 0x000fcc000c000000 */
.L_x_603:
        /* <DEDUP_REMOVED lines=40> */
[----:B-1234-:R-:W-:Y:S05]  /*06c0*/  @P0 BRA `(.L_x_607) ;  /* 0x0000006000000947 */ /* 0x01efea0003800000 */
[----:B------:R-:W-:Y:S05]  /*06d0*/  @!P1 BRA `(.L_x_607) ;  /* 0x0000005000009947 */ /* 0x000fea0003800000 */
[----:B------:R-:W2:Y:S04]  /*06e0*/  LDG.E R2, [R6.64] ;  /* 0x0000001006027981 */ /* 0x000ea8000c1e1900 */
[----:B------:R-:W3:Y:S01]  /*06f0*/  LDG.E R0, [R6.64+0x4] ;  /* 0x0000041006007981 */ /* 0x000ee2000c1e1900 */
[----:B--2---:R-:W1:Y:S08]  /*0700*/  R2UR UR13, R2 ;  /* 0x00000000020d73c2 */ /* 0x004e7000000e0000 */
[----:B---3--:R-:W1:Y:S02]  /*0710*/  R2UR UR4, R0 ;  /* 0x00000000000473c2 */ /* 0x008e6400000e0000 */
[----:B-1----:R-:W-:-:S06]  /*0720*/  UIADD3 UR13, -UR13, UR4, URZ ;  /* 0x000000040d0d7290 */ /* 0x002fcc000fffe13f */
.L_x_607:
        /* <DEDUP_REMOVED lines=10> */
.L_x_608:
        /* <DEDUP_REMOVED lines=12> */
.L_x_609:
[----:B------:R-:W-:Y:S01]  /*0890*/  ULDC UR4, c[0x0][0x2c4] ;  /* 0x0000b10000047ab9 */ /* 0x000fe20000000800 */
[----:B------:R-:W-:Y:S01]  /*08a0*/  PLOP3.LUT P2, PT, PT, PT, PT, 0x80, 0x0 ;  /* 0x000000000000781c */ /* 0x000fe20003f4f070 */
[----:B------:R-:W-:Y:S01]  /*08b0*/  UISETP.NE.AND UP1, UPT, UR4, 0x1, UPT ;  /* 0x000000010400788c */ /* 0x000fe2000bf25270 */
[----:B------:R-:W-:Y:S01]  /*08c0*/  CS2R R10, SRZ ;  /* 0x00000000000a7805 */ /* 0x000fe2000001ff00 */
[----:B------:R-:W-:Y:S01]  /*08d0*/  UIADD3 UR7, -UR12, UR7, URZ ;  /* 0x000000070c077290 */ /* 0x000fe2000fffe13f */
[----:B------:R-:W-:Y:S01]  /*08e0*/  IMAD.MOV.U32 R130, RZ, RZ, RZ ;  /* 0x000000ffff827224 */ /* 0x000fe200078e00ff */
[----:B------:R-:W-:Y:S01]  /*08f0*/  ULDC.64 UR4, c[0x0][0x2c8] ;  /* 0x0000b20000047ab9 */ /* 0x000fe20000000a00 */
[----:B------:R-:W-:Y:S01]  /*0900*/  CS2R R128, SRZ ;  /* 0x0000000000807805 */ /* 0x000fe2000001ff00 */
[----:B------:R-:W-:Y:S01]  /*0910*/  UIADD3 UR6, UR7, 0x40, -UR13 ;  /* 0x0000004007067890 */ /* 0x000fe2000fffe80d */
[----:B------:R-:W-:Y:S01]  /*0920*/  CS2R R14, SRZ ;  /* 0x00000000000e7805 */ /* 0x000fe2000001ff00 */
[----:B------:R-:W-:Y:S01]  /*0930*/  IMAD.MOV.U32 R126, RZ, RZ, RZ ;  /* 0x000000ffff7e7224 */ /* 0x000fe200078e00ff */
[----:B------:R-:W-:Y:S01]  /*0940*/  CS2R R124, SRZ ;  /* 0x00000000007c7805 */ /* 0x000fe2000001ff00 */
[----:B------:R-:W-:Y:S01]  /*0950*/  MOV R122, RZ ;  /* 0x000000ff007a7202 */ /* 0x000fe20000000f00 */
[----:B------:R-:W-:Y:S01]  /*0960*/  @UP1 UIADD3 UR18, UR11, 0x7f, URZ ;  /* 0x0000007f0b121890 */ /* 0x000fe2000fffe03f */
[----:B------:R-:W-:Y:S01]  /*0970*/  CS2R R120, SRZ ;  /* 0x0000000000787805 */ /* 0x000fe2000001ff00 */
[----:B------:R-:W-:Y:S01]  /*0980*/  CS2R R12, SRZ ;  /* 0x00000000000c7805 */ /* 0x000fe2000001ff00 */
[----:B------:R-:W-:Y:S01]  /*0990*/  IMAD.MOV.U32 R118, RZ, RZ, RZ ;  /* 0x000000ffff767224 */ /* 0x000fe200078e00ff */
[----:B------:R-:W-:Y:S01]  /*09a0*/  UIMAD.WIDE.U32 UR18, UR18, UR4, URZ ;  /* 0x00000004121272a5 */ /* 0x000fe2000f8e003f */
[----:B------:R-:W-:Y:S01]  /*09b0*/  CS2R R116, SRZ ;  /* 0x0000000000747805 */ /* 0x000fe2000001ff00 */
[----:B------:R-:W-:Y:S01]  /*09c0*/  UIADD3 UR4, UR11, 0x7f, URZ ;  /* 0x0000007f0b047890 */ /* 0x000fe2000fffe03f */
[----:B------:R-:W-:Y:S01]  /*09d0*/  CS2R R16, SRZ ;  /* 0x0000000000107805 */ /* 0x000fe2000001ff00 */
[----:B------:R-:W-:Y:S01]  /*09e0*/  @UP1 USHF.R.U32.HI UR4, URZ, UR5, UR19 ;  /* 0x000000053f041299 */ /* 0x000fe20008011613 */
[----:B------:R-:W-:Y:S01]  /*09f0*/  MOV R114, RZ ;  /* 0x000000ff00727202 */ /* 0x000fe20000000f00 */
[----:B------:R-:W-:Y:S01]  /*0a00*/  UIADD3 UR5, UR7, 0x3f, URZ ;  /* 0x0000003f07057890 */ /* 0x000fe2000fffe03f */
[----:B------:R-:W-:Y:S01]  /*0a10*/  CS2R R112, SRZ ;  /* 0x0000000000707805 */ /* 0x000fe2000001ff00 */
[----:B------:R-:W-:Y:S01]  /*0a20*/  UIADD3 UR6, UR6, UR4, URZ ;  /* 0x0000000406067290 */ /* 0x000fe2000fffe03f */
[----:B------:R-:W-:Y:S01]  /*0a30*/  CS2R R18, SRZ ;  /* 0x0000000000127805 */ /* 0x000fe2000001ff00 */
[----:B------:R-:W-:Y:S01]  /*0a40*/  USHF.R.S32.HI UR18, URZ, 0x1f, UR5 ;  /* 0x0000001f3f127899 */ /* 0x000fe20008011405 */
[----:B------:R-:W-:Y:S01]  /*0a50*/  IMAD.MOV.U32 R110, RZ, RZ, RZ ;  /* 0x000000ffff6e7224 */ /* 0x000fe200078e00ff */
[----:B------:R-:W-:Y:S01]  /*0a60*/  USHF.R.S32.HI UR4, URZ, 0x1f, UR6 ;  /* 0x0000001f3f047899 */ /* 0x000fe20008011406 */
[----:B------:R-:W-:Y:S01]  /*0a70*/  CS2R R108, SRZ ;  /* 0x00000000006c7805 */ /* 0x000fe2000001ff00 */
[----:B------:R-:W-:Y:S01]  /*0a80*/  ULEA.HI UR18, UR18, UR5, URZ, 0x6 ;  /* 0x0000000512127291 */ /* 0x000fe2000f8f303f */
[----:B------:R-:W-:Y:S01]  /*0a90*/  CS2R R106, SRZ ;  /* 0x00000000006a7805 */ /* 0x000fe2000001ff00 */
[----:B------:R-:W-:Y:S01]  /*0aa0*/  ULEA.HI UR4, UR4, UR6, URZ, 0x6 ;  /* 0x0000000604047291 */ /* 0x000fe2000f8f303f */
[----:B------:R-:W-:Y:S01]  /*0ab0*/  CS2R R20, SRZ ;  /* 0x0000000000147805 */ /* 0x000fe2000001ff00 */
[----:B------:R-:W-:Y:S01]  /*0ac0*/  USHF.R.S32.HI UR18, URZ, 0x6, UR18 ;  /* 0x000000063f127899 */ /* 0x000fe20008011412 */
[----:B------:R-:W-:Y:S01]  /*0ad0*/  MOV R104, RZ ;  /* 0x000000ff00687202 */ /* 0x000fe20000000f00 */
[----:B------:R-:W-:Y:S01]  /*0ae0*/  USHF.R.S32.HI UR4, URZ, 0x6, UR4 ;  /* 0x000000063f047899 */ /* 0x000fe20008011404 */
[----:B------:R-:W-:Y:S01]  /*0af0*/  CS2R R102, SRZ ;  /* 0x0000000000667805 */ /* 0x000fe2000001ff00 */
[----:B------:R-:W-:Y:S01]  /*0b00*/  IMAD.MOV.U32 R23, RZ, RZ, RZ ;  /* 0x000000ffff177224 */ /* 0x000fe200078e00ff */
[----:B------:R-:W-:Y:S01]  /*0b10*/  MOV R100, RZ ;  /* 0x000000ff00647202 */ /* 0x000fe20000000f00 */
[----:B------:R-:W-:Y:S01]  /*0b20*/  UISETP.LT.AND UP0, UPT, UR18, UR4, UPT ;  /* 0x000000041200728c */ /* 0x000fe2000bf01270 */
[----:B------:R-:W-:Y:S01]  /*0b30*/  CS2R R98, SRZ ;  /* 0x0000000000627805 */ /* 0x000fe2000001ff00 */
[----:B------:R-:W-:Y:S01]  /*0b40*/  CS2R R24, SRZ ;  /* 0x0000000000187805 */ /* 0x000fe2000001ff00 */
[----:B------:R-:W-:Y:S01]  /*0b50*/  IMAD.MOV.U32 R96, RZ, RZ, RZ ;  /* 0x000000ffff607224 */ /* 0x000fe200078e00ff */
[----:B------:R-:W-:Y:S01]  /*0b60*/  USEL UR6, UR18, UR4, UP0 ;  /* 0x0000000412067287 */ /* 0x000fe20008000000 */
[----:B------:R-:W-:Y:S01]  /*0b70*/  CS2R R94, SRZ ;  /* 0x00000000005e7805 */ /* 0x000fe2000001ff00 */
[----:B------:R-:W-:Y:S01]  /*0b80*/  MOV R92, RZ ;  /* 0x000000ff005c7202 */ /* 0x000fe20000000f00 */
[----:B------:R-:W-:Y:S01]  /*0b90*/  CS2R R90, SRZ ;  /* 0x00000000005a7805 */ /* 0x000fe2000001ff00 */
[----:B------:R-:W-:Y:S01]  /*0ba0*/  UISETP.GE.AND UP0, UPT, UR6, 0x1, UPT ;  /* 0x000000010600788c */ /* 0x000fe2000bf06270 */
[----:B------:R-:W-:Y:S01]  /*0bb0*/  CS2R R26, SRZ ;  /* 0x00000000001a7805 */ /* 0x000fe2000001ff00 */
[----:B------:R-:W-:Y:S01]  /*0bc0*/  IMAD.MOV.U32 R88, RZ, RZ, RZ ;  /* 0x000000ffff587224 */ /* 0x000fe200078e00ff */
[----:B------:R-:W-:Y:S01]  /*0bd0*/  CS2R R86, SRZ ;  /* 0x0000000000567805 */ /* 0x000fe2000001ff00 */
[----:B------:R-:W-:Y:S01]  /*0be0*/  MOV R84, RZ ;  /* 0x000000ff00547202 */ /* 0x000fe20000000f00 */
[----:B------:R-:W-:Y:S01]  /*0bf0*/  CS2R R82, SRZ ;  /* 0x0000000000527805 */ /* 0x000fe2000001ff00 */
[----:B------:R-:W-:Y:S01]  /*0c00*/  PLOP3.LUT P0, PT, PT, PT, UP0, 0x80, 0x0 ;  /* 0x000000000000781c */ /* 0x000fe20003f0f008 */
[----:B------:R-:W-:Y:S01]  /*0c10*/  CS2R R28, SRZ ;  /* 0x00000000001c7805 */ /* 0x000fe2000001ff00 */
[----:B------:R-:W-:Y:S01]  /*0c20*/  IMAD.MOV.U32 R80, RZ, RZ, RZ ;  /* 0x000000ffff507224 */ /* 0x000fe200078e00ff */
[----:B------:R-:W-:Y:S01]  /*0c30*/  CS2R R78, SRZ ;  /* 0x00000000004e7805 */ /* 0x000fe2000001ff00 */
[----:B------:R-:W-:Y:S01]  /*0c40*/  MOV R76, RZ ;  /* 0x000000ff004c7202 */ /* 0x000fe20000000f00 */
[----:B------:R-:W-:Y:S01]  /*0c50*/  CS2R R74, SRZ ;  /* 0x00000000004a7805 */ /* 0x000fe2000001ff00 */
        /* <DEDUP_REMOVED lines=47> */
[----:B------:R-:W-:-:S03]  /*0f50*/  ULDC.64 UR4, c[0x0][0x2b0] ;  /* 0x0000ac0000047ab9 */ /* 0x000fc60000000a00 */
[----:B------:R-:W-:Y:S01]  /*0f60*/  LEA.HI R22, R102, R105, RZ, 0x3 ;  /* 0x0000006966167211 */ /* 0x000fe200078f18ff */
[----:B------:R1:W2:Y:S01]  /*0f70*/  @P0 LDG.E R0, [R2.64] ;  /* 0x0000001002000981 */ /* 0x0002a2000c1e1900 */
[----:B------:R-:W-:Y:S02]  /*0f80*/  IMAD.MOV.U32 R17, RZ, RZ, RZ ;  /* 0x000000ffff117224 */ /* 0x000fe400078e00ff */
[----:B------:R-:W-:Y:S01]  /*0f90*/  SHF.R.S32.HI R20, RZ, 0x3, R22 ;  /* 0x00000003ff147819 */ /* 0x000fe20000011416 */
[----:B-1----:R-:W-:Y:S01]  /*0fa0*/  IMAD.MOV.U32 R2, RZ, RZ, c[0x0][0x2b8] ;  /* 0x0000ae00ff027624 */ /* 0x002fe200078e00ff */
[----:B------:R-:W-:Y:S04]  /*0fb0*/  BAR.SYNC.DEFER_BLOCKING 0x0 ;  /* 0x0000000000007b1d */ /* 0x000fe80000010000 */
[----:B------:R-:W-:-:S02]  /*0fc0*/  ISETP.NE.AND P2, PT, R2, 0x1, PT ;  /* 0x000000010200780c */ /* 0x000fc40003f45270 */
[----:B--2---:R1:W2:Y:S02]  /*0fd0*/  @P0 R2UR UR21, R0 ;  /* 0x00000000001503c2 */ /* 0x0042a400000e0000 */
[----:B--2---:R-:W-:Y:S02]  /*0fe0*/  @!UP0 UMOV UR21, UR14 ;  /* 0x0000000e00158c82 */ /* 0x004fe40008000000 */
[----:B------:R-:W-:Y:S02]  /*0ff0*/  USHF.R.S32.HI UR15, URZ, 0x1f, UR21 ;  /* 0x0000001f3f0f7899 */ /* 0x000fe40008011415 */
[----:B------:R-:W-:Y:S02]  /*1000*/  UIMAD.WIDE.U32 UR18, UR21, UR4, URZ ;  /* 0x00000004151272a5 */ /* 0x000fe4000f8e003f */
[----:B------:R-:W-:-:S04]  /*1010*/  UIMAD UR15, UR15, UR4, URZ ;  /* 0x000000040f0f72a4 */ /* 0x000fc8000f8e023f */
[----:B------:R-:W-:Y:S01]  /*1020*/  UIMAD UR15, UR21, UR5, UR15 ;  /* 0x00000005150f72a4 */ /* 0x000fe2000f8e020f */
[----:B-1----:R-:W-:-:S03]  /*1030*/  LOP3.LUT R0, R22, 0xfffffff8, RZ, 0xc0, !PT ;  /* 0xfffffff816007812 */ /* 0x002fc600078ec0ff */
[----:B------:R-:W-:Y:S02]  /*1040*/  UIADD3 UR15, UR19, UR15, URZ ;  /* 0x0000000f130f7290 */ /* 0x000fe4000fffe03f */
[----:B------:R-:W-:Y:S01]  /*1050*/  USHF.R.S32.HI UR21, URZ, 0x1f, UR20 ;  /* 0x0000001f3f157899 */ /* 0x000fe20008011414 */
[----:B------:R-:W-:Y:S01]  /*1060*/  IMAD.IADD R19, R105, 0x1, -R0 ;  /* 0x0000000169137824 */ /* 0x000fe200078e0a00 */
[----:B------:R-:W-:Y:S01]  /*1070*/  ULDC.64 UR4, c[0x0][0x178] ;  /* 0x00005e0000047ab9 */ /* 0x000fe20000000a00 */
[----:B------:R-:W-:Y:S02]  /*1080*/  IMAD.U32 R0, RZ, RZ, UR6 ;  /* 0x00000006ff007e24 */ /* 0x000fe4000f8e00ff */
[----:B------:R-:W-:-:S04]  /*1090*/  IMAD R114, R19, 0x20, R20 ;  /* 0x0000002013727824 */ /* 0x000fc800078e0214 */
[----:B------:R-:W-:Y:S01]  /*10a0*/  IMAD R0, R0, 0x40, R114 ;  /* 0x0000004000007824 */ /* 0x000fe200078e0272 */
[----:B------:R-:W-:Y:S01]  /*10b0*/  UIMAD UR21, UR21, UR4, URZ ;  /* 0x00000004151572a4 */ /* 0x000fe2000f8e023f */
[----:B------:R-:W-:Y:S01]  /*10c0*/  IMAD.SHL.U32 R112, R19, 0x8, RZ ;  /* 0x0000000813707824 */ /* 0x000fe200078e00ff */
[----:B------:R-:W-:Y:S01]  /*10d0*/  UIMAD.WIDE.U32 UR22, UR20, UR4, URZ ;  /* 0x00000004141672a5 */ /* 0x000fe2000f8e003f */
[----:B------:R-:W-:Y:S01]  /*10e0*/  IADD3 R15, R20, UR11, RZ ;  /* 0x0000000b140f7c10 */ /* 0x000fe2000fffe0ff */
[----:B------:R-:W-:Y:S01]  /*10f0*/  STL [R1+0xa0], R114 ;  /* 0x0000a07201007387 */ /* 0x000fe20000100800 */
[----:B------:R-:W-:-:S04]  /*1100*/  IADD3 R0, R0, -0x40, RZ ;  /* 0xffffffc000007810 */ /* 0x000fc80007ffe0ff */
[C---:B------:R-:W-:Y:S02]  /*1110*/  ISETP.GE.AND P3, PT, R0.reuse, UR7, PT ;  /* 0x0000000700007c0c */ /* 0x040fe4000bf66270 */
        /* <DEDUP_REMOVED lines=13> */
[----:B------:R-:W-:Y:S01]  /*11f0*/  UISETP.GE.AND UP0, UPT, UR6, 0x2, UPT ;  /* 0x000000020600788c */ /* 0x000fe2000bf06270 */
[C---:B------:R-:W-:Y:S01]  /*1200*/  IADD3 R21, R112.reuse, 0x40, RZ ;  /* 0x0000004070157810 */ /* 0x040fe20007ffe0ff */
[----:B------:R-:W-:Y:S01]  /*1210*/  ULDC.64 UR4, c[0x0][0x1b8] ;  /* 0x00006e0000047ab9 */ /* 0x000fe20000000a00 */
[C---:B------:R-:W-:Y:S01]  /*1220*/  IADD3 R35, R112.reuse, 0x80, RZ ;  /* 0x0000008070237810 */ /* 0x040fe20007ffe0ff */
[----:B------:R-:W-:Y:S01]  /*1230*/  UIADD3 UR23, UR23, UR21, URZ ;  /* 0x0000001517177290 */ /* 0x000fe2000fffe03f */
[C---:B------:R-:W-:Y:S01]  /*1240*/  IADD3 R34, R112.reuse, 0xc0, RZ ;  /* 0x000000c070227810 */ /* 0x040fe20007ffe0ff */
[----:B------:R-:W-:Y:S01]  /*1250*/  USHF.R.S32.HI UR21, URZ, 0x1f, UR14 ;  /* 0x0000001f3f157899 */ /* 0x000fe2000801140e */
[----:B------:R-:W-:Y:S01]  /*1260*/  ISETP.GE.AND P6, PT, R112, c[0x0][0x198], PT ;  /* 0x0000660070007a0c */ /* 0x000fe20003fc6270 */
[----:B------:R-:W-:Y:S01]  /*1270*/  UIMAD UR20, UR8, UR4, URZ ;  /* 0x00000004081472a4 */ /* 0x000fe2000f8e023f */
[----:B------:R-:W-:Y:S01]  /*1280*/  ISETP.GE.AND P5, PT, R21, c[0x0][0x198], PT ;  /* 0x0000660015007a0c */ /* 0x000fe20003fa6270 */
[----:B------:R-:W-:Y:S01]  /*1290*/  USEL UR21, UR21, URZ, !UP2 ;  /* 0x0000003f15157287 */ /* 0x000fe2000d000000 */
[----:B------:R-:W-:Y:S01]  /*12a0*/  ISETP.GE.AND P4, PT, R35, c[0x0][0x198], PT ;  /* 0x0000660023007a0c */ /* 0x000fe20003f86270 */
[----:B------:R-:W-:Y:S01]  /*12b0*/  UIMAD UR20, UR9, UR5, UR20 ;  /* 0x00000005091472a4 */ /* 0x000fe2000f8e0214 */
[----:B------:R-:W-:Y:S01]  /*12c0*/  ISETP.GE.AND P3, PT, R34, c[0x0][0x198], PT ;  /* 0x0000660022007a0c */ /* 0x000fe20003f66270 */
[----:B------:R-:W-:Y:S01]  /*12d0*/  UIMAD.WIDE.U32 UR24, UR9, UR4, UR22 ;  /* 0x00000004091872a5 */ /* 0x000fe2000f8e0016 */
[----:B------:R-:W-:Y:S01]  /*12e0*/  LEA.HI R101, R102, R105, RZ, 0x5 ;  /* 0x0000006966657211 */ /* 0x000fe200078f28ff */
[----:B------:R-:W-:Y:S01]  /*12f0*/  USEL UR22, UR14, URZ, !UP2 ;  /* 0x0000003f0e167287 */ /* 0x000fe2000d000000 */
[----:B------:R-:W-:Y:S01]  /*1300*/  SHF.R.S32.HI R113, RZ, 0x1f, R112 ;  /* 0x0000001fff717819 */ /* 0x000fe20000011470 */
[----:B------:R-:W-:Y:S01]  /*1310*/  ULDC.64 UR4, c[0x0][0x1c0] ;  /* 0x0000700000047ab9 */ /* 0x000fe20000000a00 */
[----:B------:R-:W-:Y:S01]  /*1320*/  SHF.R.S32.HI R100, RZ, 0x5, R101 ;  /* 0x00000005ff647819 */ /* 0x000fe20000011465 */
[----:B------:R-:W-:Y:S01]  /*1330*/  UIMAD UR21, UR21, UR4, URZ ;  /* 0x00000004151572a4 */ /* 0x000fe2000f8e023f */
[----:B-1----:R-:W-:Y:S01]  /*1340*/  IADD3 R3, R114, UR11, RZ ;  /* 0x0000000b72037c10 */ /* 0x002fe2000fffe0ff */
[----:B------:R-:W-:-:S02]  /*1350*/  UIADD3 UR25, UR25, UR20, URZ ;  /* 0x0000001419197290 */ /* 0x000fc4000fffe03f */
[----:B------:R-:W-:Y:S02]  /*1360*/  UIMAD UR5, UR22, UR5, UR21 ;  /* 0x00000005160572a4 */ /* 0x000fe4000f8e0215 */
[----:B------:R-:W-:Y:S01]  /*1370*/  @P1 IMAD.HI.U32 R0, R3, c[0x0][0x2c8], RZ ;  /* 0x0000b20003001a27 */ /* 0x000fe200078e00ff */
[----:B------:R-:W-:Y:S02]  /*1380*/  UIMAD.WIDE.U32 UR22, UR22, UR4, UR24 ;  /* 0x00000004161672a5 */ /* 0x000fe4000f8e0018 */
[----:B------:R-:W-:Y:S01]  /*1390*/  ULDC UR21, c[0x0][0x2c4] ;  /* 0x0000b10000157ab9 */ /* 0x000fe20000000800 */
[----:B------:R-:W-:Y:S01]  /*13a0*/  IMAD.MOV.U32 R2, RZ, RZ, R3 ;  /* 0x000000ffff027224 */ /* 0x000fe200078e0003 */
[----:B------:R-:W-:Y:S01]  /*13b0*/  @P0 SHF.R.U32.HI R2, RZ, c[0x0][0x2cc], R0 ;  /* 0x0000b300ff020a19 */ /* 0x000fe20000011600 */
[----:B------:R-:W-:Y:S01]  /*13c0*/  UIADD3 UR5, UR23, UR5, URZ ;  /* 0x0000000517057290 */ /* 0x000fe2000fffe03f */
[----:B------:R-:W-:Y:S01]  /*13d0*/  IMAD.U32 R5, RZ, RZ, UR23 ;  /* 0x00000017ff057e24 */ /* 0x000fe2000f8e00ff */
[----:B------:R-:W-:Y:S01]  /*13e0*/  UIMAD UR21, UR13, UR21, URZ ;  /* 0x000000150d1572a4 */ /* 0x000fe2000f8e023f */
[--C-:B------:R-:W-:Y:S01]  /*13f0*/  SHF.R.S32.HI R0, RZ, 0x1f, R2.reuse ;  /* 0x0000001fff007819 */ /* 0x100fe20000011402 */
[----:B------:R-:W-:Y:S01]  /*1400*/  IMAD.MOV R6, RZ, RZ, -R2 ;  /* 0x000000ffff067224 */ /* 0x000fe200078e0a02 */
[----:B------:R-:W-:Y:S01]  /*1410*/  ULEA UR24, UR6, 0xffffffc0, 0x6 ;  /* 0xffffffc006187891 */ /* 0x000fe2000f8e303f */
[----:B------:R-:W-:-:S02]  /*1420*/  IMAD.U32 R4, RZ, RZ, UR22 ;  /* 0x00000016ff047e24 */ /* 0x000fc4000f8e00ff */
[----:B------:R-:W-:Y:S01]  /*1430*/  IMAD R0, R0, c[0x0][0x1b0], RZ ;  /* 0x00006c0000007a24 */ /* 0x000fe200078e02ff */
[----:B------:R-:W-:Y:S01]  /*1440*/  UIADD3 UR24, UR7, -UR24, URZ ;  /* 0x8000001807187290 */ /* 0x000fe2000fffe03f */
[----:B------:R-:W-:Y:S02]  /*1450*/  IMAD R6, R6, c[0x0][0x2c4], R3 ;  /* 0x0000b10006067a24 */ /* 0x000fe400078e0203 */
[----:B------:R-:W-:Y:S01]  /*1460*/  IMAD.U32 R5, RZ, RZ, UR5 ;  /* 0x00000005ff057e24 */ /* 0x000fe2000f8e00ff */
[----:B------:R-:W-:Y:S01]  /*1470*/  ULDC.64 UR4, c[0x0][0x1e8] ;  /* 0x00007a0000047ab9 */ /* 0x000fe20000000a00 */
[C---:B------:R-:W-:Y:S01]  /*1480*/  IMAD R7, R2.reuse, c[0x0][0x1b4], R0 ;  /* 0x00006d0002077a24 */ /* 0x040fe200078e0200 */
[----:B------:R-:W-:Y:S01]  /*1490*/  SHF.R.S32.HI R0, RZ, 0x1f, R6 ;  /* 0x0000001fff007819 */ /* 0x000fe20000011406 */
[----:B------:R-:W-:Y:S01]  /*14a0*/  IMAD.WIDE.U32 R2, R2, c[0x0][0x1b0], R4 ;  /* 0x00006c0002027a25 */ /* 0x000fe200078e0004 */
[----:B------:R-:W-:Y:S02]  /*14b0*/  UIMAD UR20, UR8, UR4, URZ ;  /* 0x00000004081472a4 */ /* 0x000fe4000f8e023f */
[----:B------:R-:W-:Y:S01]  /*14c0*/  UIMAD.WIDE.U32 UR22, UR9, UR4, URZ ;  /* 0x00000004091672a5 */ /* 0x000fe2000f8e003f */
[C---:B------:R-:W-:Y:S01]  /*14d0*/  IMAD.SHL.U32 R5, R20.reuse, 0x40, RZ ;  /* 0x0000004014057824 */ /* 0x040fe200078e00ff */
[----:B------:R-:W-:Y:S01]  /*14e0*/  UIMAD UR20, UR9, UR5, UR20 ;  /* 0x00000005091472a4 */ /* 0x000fe2000f8e0214 */
[----:B------:R-:W-:Y:S01]  /*14f0*/  IMAD.IADD R3, R3, 0x1, R7 ;  /* 0x0000000103037824 */ /* 0x000fe200078e0207 */
[----:B------:R-:W-:Y:S01]  /*1500*/  IADD3 R20, -R20, UR24, RZ ;  /* 0x0000001814147c10 */ /* 0x000fe2000fffe1ff */
[----:B------:R-:W-:Y:S01]  /*1510*/  IMAD R4, R0, c[0x0][0x1a8], RZ ;  /* 0x00006a0000047a24 */ /* 0x000fe200078e02ff */
[----:B------:R-:W-:Y:S01]  /*1520*/  LOP3.LUT R0, R5, 0x1c0, RZ, 0xc0, !PT ;  /* 0x000001c005007812 */ /* 0x000fe200078ec0ff */
[----:B------:R-:W-:Y:S01]  /*1530*/  IMAD.WIDE.U32 R2, R6, c[0x0][0x1a8], R2 ;  /* 0x00006a0006027a25 */ /* 0x000fe200078e0002 */
[----:B------:R-:W-:-:S02]  /*1540*/  UIADD3 UR20, UR23, UR20, URZ ;  /* 0x0000001417147290 */ /* 0x000fc4000fffe03f */
[----:B------:R-:W-:Y:S01]  /*1550*/  SHF.R.U32.HI R5, RZ, 0x3, R0 ;  /* 0x00000003ff057819 */ /* 0x000fe20000011600 */
[----:B------:R-:W-:Y:S01]  /*1560*/  IMAD R7, R6, c[0x0][0x1ac], R4 ;  /* 0x00006b0006077a24 */ /* 0x000fe200078e0204 */
[----:B------:R-:W-:Y:S01]  /*1570*/  LOP3.LUT R4, R0, 0x38, R112, 0xf8, !PT ;  /* 0x0000003800047812 */ /* 0x000fe200078ef870 */
[----:B------:R-:W-:Y:S01]  /*1580*/  ULDC.64 UR4, c[0x0][0x210] ;  /* 0x0000840000047ab9 */ /* 0x000fe20000000a00 */
[----:B------:R-:W-:Y:S01]  /*1590*/  LEA R14, P0, R2, c[0x0][0x160], 0x1 ;  /* 0x00005800020e7a11 */ /* 0x000fe200078008ff */
[----:B------:R-:W-:Y:S01]  /*15a0*/  IMAD.IADD R0, R3, 0x1, R7 ;  /* 0x0000000103007824 */ /* 0x000fe200078e0207 */
[----:B------:R-:W-:Y:S01]  /*15b0*/  LOP3.LUT R6, R4, R5, RZ, 0x3c, !PT ;  /* 0x0000000504067212 */ /* 0x000fe200078e3cff */
[----:B------:R-:W-:Y:S01]  /*15c0*/  UIMAD UR8, UR8, UR4, URZ ;  /* 0x00000004080872a4 */ /* 0x000fe2000f8e023f */
[----:B------:R-:W-:Y:S01]  /*15d0*/  LEA.HI R3, R102, R105, RZ, 0x6 ;  /* 0x0000006966037211 */ /* 0x000fe200078f30ff */
[----:B------:R-:W-:Y:S01]  /*15e0*/  SHFL.IDX PT, R4, R14, RZ, 0x181f ;  /* 0x00181fff0e047589 */ /* 0x000fe200000e0000 */
[----:B------:R-:W-:Y:S01]  /*15f0*/  LEA.HI.X R13, R2, c[0x0][0x164], R0, 0x1, P0 ;  /* 0x00005900020d7a11 */ /* 0x000fe200000f0c00 */
[----:B------:R-:W-:Y:S01]  /*1600*/  UIMAD.WIDE.U32 UR26, UR9, UR4, URZ ;  /* 0x00000004091a72a5 */ /* 0x000fe2000f8e003f */
[----:B------:R-:W-:Y:S01]  /*1610*/  ISETP.GE.AND P0, PT, R15, UR21, PT ;  /* 0x000000150f007c0c */ /* 0x000fe2000bf06270 */
[----:B------:R-:W-:Y:S01]  /*1620*/  IMAD.SHL.U32 R0, R3, 0x8, RZ ;  /* 0x0000000803007824 */ /* 0x000fe200078e00ff */
[----:B------:R-:W-:Y:S01]  /*1630*/  SHF.R.S32.HI R3, RZ, 0x1f, R21 ;  /* 0x0000001fff037819 */ /* 0x000fe20000011415 */
[----:B------:R-:W1:Y:S01]  /*1640*/  SHFL.IDX PT, R5, R13, RZ, 0x181f ;  /* 0x00181fff0d057589 */ /* 0x000e6200000e0000 */
[----:B------:R-:W-:Y:S01]  /*1650*/  SHF.R.S32.HI R2, RZ, 0x1f, R35 ;  /* 0x0000001fff027819 */ /* 0x000fe20000011423 */
[----:B------:R-:W-:Y:S01]  /*1660*/  UIMAD UR8, UR9, UR5, UR8 ;  /* 0x00000005090872a4 */ /* 0x000fe2000f8e0208 */
[----:B------:R-:W-:-:S02]  /*1670*/  LOP3.LUT R6, R6, 0xfffffe00, R0, 0xf8, !PT ;  /* 0xfffffe0006067812 */ /* 0x000fc400078ef800 */
[----:B------:R-:W-:Y:S01]  /*1680*/  SHF.R.S32.HI R0, RZ, 0x1f, R34 ;  /* 0x0000001fff007819 */ /* 0x000fe20000011422 */
[----:B------:R-:W-:Y:S01]  /*1690*/  UIADD3 UR8, UR27, UR8, URZ ;  /* 0x000000081b087290 */ /* 0x000fe2000fffe03f */
[----:B------:R-:W-:Y:S01]  /*16a0*/  LEA.HI R3, R3, R21, RZ, 0x3 ;  /* 0x0000001503037211 */ /* 0x000fe200078f18ff */
[----:B------:R-:W-:Y:S01]  /*16b0*/  IMAD.SHL.U32 R103, R6, 0x2, RZ ;  /* 0x0000000206677824 */ /* 0x000fe200078e00ff */
[----:B------:R-:W-:Y:S02]  /*16c0*/  LEA.HI R2, R2, R35, RZ, 0x3 ;  /* 0x0000002302027211 */ /* 0x000fe400078f18ff */
[----:B------:R-:W-:Y:S02]  /*16d0*/  LEA.HI R0, R0, R34, RZ, 0x3 ;  /* 0x0000002200007211 */ /* 0x000fe400078f18ff */
[----:B------:R-:W-:Y:S02]  /*16e0*/  LOP3.LUT R110, R3, 0xfffffff8, RZ, 0xc0, !PT ;  /* 0xfffffff8036e7812 */ /* 0x000fe400078ec0ff */
[----:B------:R-:W-:Y:S01]  /*16f0*/  LOP3.LUT R108, R2, 0xfffffff8, RZ, 0xc0, !PT ;  /* 0xfffffff8026c7812 */ /* 0x000fe200078ec0ff */
[----:B------:R-:W-:Y:S01]  /*1700*/  SHFL.IDX PT, R3, R13, 0x1, 0x181f ;  /* 0x00381f000d037f89 */ /* 0x000fe200000e0000 */
[----:B------:R-:W-:-:S02]  /*1710*/  LOP3.LUT R106, R0, 0xfffffff8, RZ, 0xc0, !PT ;  /* 0xfffffff8006a7812 */ /* 0x000fc400078ec0ff */
[----:B------:R-:W-:Y:S01]  /*1720*/  IADD3 R0, R15, 0x20, RZ ;  /* 0x000000200f007810 */ /* 0x000fe20007ffe0ff */
[----:B------:R-:W3:Y:S01]  /*1730*/  SHFL.IDX PT, R2, R14, 0x1, 0x181f ;  /* 0x00381f000e027f89 */ /* 0x000ee200000e0000 */
[----:B------:R-:W-:Y:S02]  /*1740*/  SHF.R.S32.HI R111, RZ, 0x1f, R110 ;  /* 0x0000001fff6f7819 */ /* 0x000fe4000001146e */
[----:B------:R-:W-:Y:S01]  /*1750*/  SHF.R.S32.HI R109, RZ, 0x1f, R108 ;  /* 0x0000001fff6d7819 */ /* 0x000fe2000001146c */
[----:B-1----:R-:W-:Y:S01]  /*1760*/  @!P0 IMAD.WIDE R10, R112, 0x2, R4 ;  /* 0x00000002700a8825 */ /* 0x002fe200078e0204 */
[----:B------:R-:W-:-:S03]  /*1770*/  SHF.R.S32.HI R107, RZ, 0x1f, R106 ;  /* 0x0000001fff6b7819 */ /* 0x000fc6000001146a */
[--C-:B------:R-:W-:Y:S01]  /*1780*/  @!P0 IMAD.WIDE R8, R110, 0x2, R4.reuse ;  /* 0x000000026e088825 */ /* 0x100fe200078e0204 */
[----:B------:R1:W-:Y:S03]  /*1790*/  @!P0 LDGSTS.E.BYPASS.LTC128B.128 [R103+0x100], [R10.64], !P6 ;  /* 0x001000000a678fae */ /* 0x0003e6000f101d50 */
[--C-:B------:R-:W-:Y:S01]  /*17a0*/  @!P0 IMAD.WIDE R6, R108, 0x2, R4.reuse ;  /* 0x000000026c068825 */ /* 0x100fe200078e0204 */
[----:B------:R3:W-:Y:S03]  /*17b0*/  @!P0 LDGSTS.E.BYPASS.LTC128B.128 [R103+0x4100], [R8.64], !P5 ;  /* 0x0410000008678fae */ /* 0x0007e6000e901d50 */
[----:B------:R-:W-:Y:S01]  /*17c0*/  @!P0 IMAD.WIDE R4, R106, 0x2, R4 ;  /* 0x000000026a048825 */ /* 0x000fe200078e0204 */
[----:B------:R4:W-:Y:S04]  /*17d0*/  @!P0 LDGSTS.E.BYPASS.LTC128B.128 [R103+0x8100], [R6.64], !P4 ;  /* 0x0810000006678fae */ /* 0x0009e8000e101d50 */
[----:B------:R5:W-:Y:S01]  /*17e0*/  @!P0 LDGSTS.E.BYPASS.LTC128B.128 [R103+0xc100], [R4.64], !P3 ;  /* 0x0c10000004678fae */ /* 0x000be2000d901d50 */
[----:B------:R-:W-:Y:S01]  /*17f0*/  ISETP.GE.AND P0, PT, R0, UR21, PT ;  /* 0x0000001500007c0c */ /* 0x000fe2000bf06270 */
[----:B------:R-:W-:-:S04]  /*1800*/  IMAD.MOV R0, RZ, RZ, -R12 ;  /* 0x000000ffff007224 */ /* 0x000fc800078e0a0c */
[----:B------:R-:W-:Y:S01]  /*1810*/  IMAD R18, R0, c[0x0][0x2b8], R16 ;  /* 0x0000ae0000127a24 */ /* 0x000fe200078e0210 */
[----:B------:R-:W-:-:S04]  /*1820*/  IADD3 R0, R15, 0x40, RZ ;  /* 0x000000400f007810 */ /* 0x000fc80007ffe0ff */
[----:B------:R-:W-:-:S03]  /*1830*/  SHF.R.S32.HI R12, RZ, 0x1f, R18 ;  /* 0x0000001fff0c7819 */ /* 0x000fc60000011412 */
[----:B---3--:R-:W-:-:S04]  /*1840*/  @!P0 IMAD.WIDE R8, R110, 0x2, R2 ;  /* 0x000000026e088825 */ /* 0x008fc800078e0202 */
[--C-:B----4-:R-:W-:Y:S01]  /*1850*/  @!P0 IMAD.WIDE R6, R112, 0x2, R2.reuse ;  /* 0x0000000270068825 */ /* 0x110fe200078e0202 */
[----:B-----5:R-:W-:Y:S04]  /*1860*/  SHFL.IDX PT, R4, R14, 0x2, 0x181f ;  /* 0x00581f000e047f89 */ /* 0x020fe800000e0000 */
[----:B------:R-:W1:Y:S04]  /*1870*/  SHFL.IDX PT, R5, R13, 0x2, 0x181f ;  /* 0x00581f000d057f89 */ /* 0x000e6800000e0000 */
[----:B------:R3:W-:Y:S04]  /*1880*/  @!P0 LDGSTS.E.BYPASS.LTC128B.128 [R103+0x1100], [R6.64], !P6 ;  /* 0x0110000006678fae */ /* 0x0007e8000f101d50 */
[----:B------:R4:W-:Y:S01]  /*1890*/  @!P0 LDGSTS.E.BYPASS.LTC128B.128 [R103+0x5100], [R8.64], !P5 ;  /* 0x0510000008678fae */ /* 0x0009e2000e901d50 */
[----:B---3--:R-:W-:-:S04]  /*18a0*/  @!P0 IMAD.WIDE R6, R108, 0x2, R2 ;  /* 0x000000026c068825 */ /* 0x008fc800078e0202 */
[----:B------:R-:W-:Y:S01]  /*18b0*/  @!P0 IMAD.WIDE R2, R106, 0x2, R2 ;  /* 0x000000026a028825 */ /* 0x000fe200078e0202 */
[----:B------:R3:W-:Y:S04]  /*18c0*/  @!P0 LDGSTS.E.BYPASS.LTC128B.128 [R103+0x9100], [R6.64], !P4 ;  /* 0x0910000006678fae */ /* 0x0007e8000e101d50 */
[----:B------:R5:W-:Y:S01]  /*18d0*/  @!P0 LDGSTS.E.BYPASS.LTC128B.128 [R103+0xd100], [R2.64], !P3 ;  /* 0x0d10000002678fae */ /* 0x000be2000d901d50 */
[----:B------:R-:W-:Y:S01]  /*18e0*/  ISETP.GE.AND P0, PT, R0, UR21, PT ;  /* 0x0000001500007c0c */ /* 0x000fe2000bf06270 */
[----:B------:R-:W-:-:S04]  /*18f0*/  IMAD R0, R12, c[0x0][0x1e0], RZ ;  /* 0x000078000c007a24 */ /* 0x000fc800078e02ff */
[----:B------:R-:W-:-:S08]  /*1900*/  IMAD R0, R18, c[0x0][0x1e4], R0 ;  /* 0x0000790012007a24 */ /* 0x000fd000078e0200 */
[----:B-1----:R-:W-:-:S04]  /*1910*/  @!P0 IMAD.WIDE R10, R112, 0x2, R4 ;  /* 0x00000002700a8825 */ /* 0x002fc800078e0204 */
[--C-:B----4-:R-:W-:Y:S01]  /*1920*/  @!P0 IMAD.WIDE R8, R110, 0x2, R4.reuse ;  /* 0x000000026e088825 */ /* 0x110fe200078e0204 */
[----:B------:R2:W-:Y:S03]  /*1930*/  @!P0 LDGSTS.E.BYPASS.LTC128B.128 [R103+0x2100], [R10.64], !P6 ;  /* 0x021000000a678fae */ /* 0x0005e6000f101d50 */
[----:B---3--:R-:W-:Y:S01]  /*1940*/  @!P0 IMAD.WIDE R6, R108, 0x2, R4 ;  /* 0x000000026c068825 */ /* 0x008fe200078e0204 */
[----:B------:R1:W-:Y:S03]  /*1950*/  @!P0 LDGSTS.E.BYPASS.LTC128B.128 [R103+0x6100], [R8.64], !P5 ;  /* 0x0610000008678fae */ /* 0x0003e6000e901d50 */
[----:B-----5:R-:W-:Y:S01]  /*1960*/  IMAD.WIDE.U32 R2, R18, c[0x0][0x1e0], RZ ;  /* 0x0000780012027a25 */ /* 0x020fe200078e00ff */
[----:B------:R3:W-:Y:S03]  /*1970*/  @!P0 LDGSTS.E.BYPASS.LTC128B.128 [R103+0xa100], [R6.64], !P4 ;  /* 0x0a10000006678fae */ /* 0x0007e6000e101d50 */
[----:B------:R-:W-:-:S02]  /*1980*/  IMAD.IADD R3, R3, 0x1, R0 ;  /* 0x0000000103037824 */ /* 0x000fc400078e0200 */
[----:B------:R-:W-:-:S05]  /*1990*/  @!P0 IMAD.WIDE R4, R106, 0x2, R4 ;  /* 0x000000026a048825 */ /* 0x000fca00078e0204 */
[----:B------:R4:W-:Y:S04]  /*19a0*/  @!P0 LDGSTS.E.BYPASS.LTC128B.128 [R103+0xe100], [R4.64], !P3 ;  /* 0x0e10000004678fae */ /* 0x0009e8000d901d50 */
[----:B---3--:R-:W-:Y:S04]  /*19b0*/  SHFL.IDX PT, R6, R14, 0x3, 0x181f ;  /* 0x00781f000e067f89 */ /* 0x008fe800000e0000 */
[----:B------:R3:W5:Y:S01]  /*19c0*/  SHFL.IDX PT, R7, R13, 0x3, 0x181f ;  /* 0x00781f000d077f89 */ /* 0x00076200000e0000 */
[----:B----4-:R-:W-:Y:S01]  /*19d0*/  IADD3 R5, R15, 0x60, RZ ;  /* 0x000000600f057810 */ /* 0x010fe20007ffe0ff */
[----:B------:R-:W-:-:S03]  /*19e0*/  IMAD R4, R12, c[0x0][0x208], RZ ;  /* 0x000082000c047a24 */ /* 0x000fc600078e02ff */
[----:B------:R-:W-:Y:S01]  /*19f0*/  ISETP.GE.AND P1, PT, R5, UR21, PT ;  /* 0x0000001505007c0c */ /* 0x000fe2000bf26270 */
[C---:B------:R-:W-:Y:S01]  /*1a00*/  IMAD R4, R18.reuse, c[0x0][0x20c], R4 ;  /* 0x0000830012047a24 */ /* 0x040fe200078e0204 */
[----:B--2---:R-:W-:Y:S01]  /*1a10*/  SHF.R.S32.HI R11, RZ, 0x1f, R17 ;  /* 0x0000001fff0b7819 */ /* 0x004fe20000011411 */
[----:B-1----:R-:W-:Y:S01]  /*1a20*/  IMAD.WIDE.U32 R8, R17, c[0x0][0x1f0], R2 ;  /* 0x00007c0011087a25 */ /* 0x002fe200078e0002 */
[----:B------:R-:W-:Y:S03]  /*1a30*/  STL [R1+0x58], R17 ;  /* 0x0000581101007387 */ /* 0x000fe60000100800 */
[----:B------:R-:W-:Y:S01]  /*1a40*/  IMAD R0, R11, c[0x0][0x1f0], RZ ;  /* 0x00007c000b007a24 */ /* 0x000fe200078e02ff */
[----:B------:R-:W-:Y:S01]  /*1a50*/  STL [R1+0x98], R112 ;  /* 0x0000987001007387 */ /* 0x000fe20000100800 */
[----:B------:R-:W-:-:S03]  /*1a60*/  IMAD.WIDE.U32 R2, R18, c[0x0][0x208], RZ ;  /* 0x0000820012027a25 */ /* 0x000fc600078e00ff */
[----:B------:R-:W-:Y:S01]  /*1a70*/  STL [R1+0x54], R103 ;  /* 0x0000546701007387 */ /* 0x000fe20000100800 */
[----:B------:R-:W-:Y:S01]  /*1a80*/  IMAD R10, R17, c[0x0][0x1f4], R0 ;  /* 0x00007d00110a7a24 */ /* 0x000fe200078e0200 */
[----:B------:R-:W-:Y:S01]  /*1a90*/  IADD3 R0, P0, R8, UR22, RZ ;  /* 0x0000001608007c10 */ /* 0x000fe2000ff1e0ff */
[----:B------:R-:W-:Y:S01]  /*1aa0*/  IMAD.IADD R5, R3, 0x1, R4 ;  /* 0x0000000103057824 */ /* 0x000fe200078e0204 */
[----:B------:R-:W-:Y:S01]  /*1ab0*/  STL [R1+0xd0], R110 ;  /* 0x0000d06e01007387 */ /* 0x000fe20000100800 */
[----:B------:R-:W-:Y:S01]  /*1ac0*/  IMAD.MOV.U32 R4, RZ, RZ, R2 ;  /* 0x000000ffff047224 */ /* 0x000fe200078e0002 */
[----:B------:R-:W-:Y:S02]  /*1ad0*/  IADD3.X R8, R9, UR20, R10, P0, !PT ;  /* 0x0000001409087c10 */ /* 0x000fe400087fe40a */
[C---:B---3--:R-:W-:Y:S01]  /*1ae0*/  LEA R13, P0, R0.reuse, c[0x0][0x1c8], 0x1 ;  /* 0x00007200000d7a11 */ /* 0x048fe200078008ff */
[----:B------:R-:W-:Y:S01]  /*1af0*/  IMAD.WIDE.U32 R4, R17, c[0x0][0x218], R4 ;  /* 0x0000860011047a25 */ /* 0x000fe200078e0004 */
[----:B------:R-:W-:Y:S02]  /*1b00*/  STL [R1+0xd4], R108 ;  /* 0x0000d46c01007387 */ /* 0x000fe40000100800 */
[----:B------:R-:W-:Y:S01]  /*1b10*/  LEA.HI.X R12, R0, c[0x0][0x1cc], R8, 0x1, P0 ;  /* 0x00007300000c7a11 */ /* 0x000fe200000f0c08 */
[----:B------:R-:W-:Y:S01]  /*1b20*/  IMAD R0, R11, c[0x0][0x218], RZ ;  /* 0x000086000b007a24 */ /* 0x000fe200078e02ff */
[----:B------:R-:W-:Y:S01]  /*1b30*/  SHFL.IDX PT, R2, R13, RZ, 0x181f ;  /* 0x00181fff0d027589 */ /* 0x000fe200000e0000 */
[----:B-----5:R-:W-:-:S03]  /*1b40*/  @!P1 IMAD.WIDE R10, R112, 0x2, R6 ;  /* 0x00000002700a9825 */ /* 0x020fc600078e0206 */
[----:B------:R-:W1:Y:S01]  /*1b50*/  SHFL.IDX PT, R3, R12, RZ, 0x181f ;  /* 0x00181fff0c037589 */ /* 0x000e6200000e0000 */
[----:B------:R-:W-:-:S03]  /*1b60*/  @!P1 IMAD.WIDE R8, R110, 0x2, R6 ;  /* 0x000000026e089825 */ /* 0x000fc600078e0206 */
[----:B------:R2:W-:Y:S01]  /*1b70*/  @!P1 LDGSTS.E.BYPASS.LTC128B.128 [R103+0x3100], [R10.64], !P6 ;  /* 0x031000000a679fae */ /* 0x0005e2000f101d50 */
[----:B------:R-:W-:Y:S01]  /*1b80*/  IMAD R0, R17, c[0x0][0x21c], R0 ;  /* 0x0000870011007a24 */ /* 0x000fe200078e0200 */
[----:B------:R-:W-:Y:S02]  /*1b90*/  ISETP.GE.AND P6, PT, R112, c[0x0][0x1d4], PT ;  /* 0x0000750070007a0c */ /* 0x000fe40003fc6270 */
[----:B------:R3:W-:Y:S04]  /*1ba0*/  @!P1 LDGSTS.E.BYPASS.LTC128B.128 [R103+0x7100], [R8.64], !P5 ;  /* 0x0710000008679fae */ /* 0x0007e8000e901d50 */
[----:B------:R-:W-:Y:S04]  /*1bb0*/  STL [R1+0x64], R106 ;  /* 0x0000646a01007387 */ /* 0x000fe80000100800 */
[----:B------:R-:W-:Y:S01]  /*1bc0*/  STL [R1+0x5c], R18 ;  /* 0x00005c1201007387 */ /* 0x000fe20000100800 */
[----:B--2---:R-:W-:-:S02]  /*1bd0*/  IADD3 R10, P0, R4, UR26, RZ ;  /* 0x0000001a040a7c10 */ /* 0x004fc4000ff1e0ff */
[----:B------:R-:W-:Y:S02]  /*1be0*/  LEA.HI R11, R102, R105, RZ, 0x4 ;  /* 0x00000069660b7211 */ /* 0x000fe400078f20ff */
[----:B------:R-:W-:Y:S01]  /*1bf0*/  IADD3.X R4, R5, UR8, R0, P0, !PT ;  /* 0x0000000805047c10 */ /* 0x000fe200087fe400 */
[--C-:B---3--:R-:W-:Y:S01]  /*1c00*/  @!P1 IMAD.WIDE R8, R108, 0x2, R6.reuse ;  /* 0x000000026c089825 */ /* 0x108fe200078e0206 */
[----:B------:R-:W-:Y:S02]  /*1c10*/  LEA R0, P5, R10, c[0x0][0x1f8], 0x1 ;  /* 0x00007e000a007a11 */ /* 0x000fe400078a08ff */
[----:B------:R-:W-:Y:S01]  /*1c20*/  ISETP.GE.AND P0, PT, R20, 0x1, PT ;  /* 0x000000011400780c */ /* 0x000fe20003f06270 */
[----:B------:R-:W-:Y:S01]  /*1c30*/  @!P1 IMAD.WIDE R6, R106, 0x2, R6 ;  /* 0x000000026a069825 */ /* 0x000fe200078e0206 */
[----:B------:R-:W-:Y:S01]  /*1c40*/  LEA.HI.X R10, R10, c[0x0][0x1fc], R4, 0x1, P5 ;  /* 0x00007f000a0a7a11 */ /* 0x000fe200028f0c04 */
[----:B------:R-:W2:Y:S01]  /*1c50*/  SHFL.IDX PT, R14, R0, RZ, 0x181f ;  /* 0x00181fff000e7589 */ /* 0x000ea200000e0000 */
[----:B------:R-:W-:-:S03]  /*1c60*/  ISETP.GE.AND P5, PT, R21, c[0x0][0x1d4], PT ;  /* 0x0000750015007a0c */ /* 0x000fc60003fa6270 */
[----:B------:R3:W-:Y:S01]  /*1c70*/  @!P1 LDGSTS.E.BYPASS.LTC128B.128 [R103+0xb100], [R8.64], !P4 ;  /* 0x0b10000008679fae */ /* 0x0007e2000e101d50 */
[----:B------:R-:W-:-:S03]  /*1c80*/  ISETP.GE.AND P4, PT, R35, c[0x0][0x1d4], PT ;  /* 0x0000750023007a0c */ /* 0x000fc60003f86270 */
[----:B------:R-:W4:Y:S02]  /*1c90*/  SHFL.IDX PT, R17, R10, RZ, 0x181f ;  /* 0x00181fff0a117589 */ /* 0x000f2400000e0000 */
[----:B-1----:R-:W-:Y:S02]  /*1ca0*/  @P0 IMAD.WIDE R4, R108, 0x2, R2 ;  /* 0x000000026c040825 */ /* 0x002fe400078e0202 */
[----:B------:R-:W1:Y:S04]  /*1cb0*/  SHFL.IDX PT, R15, R0, 0x1, 0x181f ;  /* 0x00381f00000f7f89 */ /* 0x000e6800000e0000 */
[----:B------:R5:W-:Y:S01]  /*1cc0*/  @!P1 LDGSTS.E.BYPASS.LTC128B.128 [R103+0xf100], [R6.64], !P3 ;  /* 0x0f10000006679fae */ /* 0x000be2000d901d50 */
[----:B------:R-:W-:Y:S02]  /*1cd0*/  ISETP.GE.AND P3, PT, R34, c[0x0][0x1d4], PT ;  /* 0x0000750022007a0c */ /* 0x000fe40003f66270 */
[----:B------:R-:W-:Y:S01]  /*1ce0*/  ISETP.GT.AND P1, PT, R20, 0x20, PT ;  /* 0x000000201400780c */ /* 0x000fe20003f24270 */
[----:B------:R1:W1:Y:S01]  /*1cf0*/  SHFL.IDX PT, R16, R10, 0x1, 0x181f ;  /* 0x00381f000a107f89 */ /* 0x00026200000e0000 */
[----:B------:R-:W-:-:S03]  /*1d00*/  SEL R104, RZ, 0x10, P3 ;  /* 0x00000010ff687807 */ /* 0x000fc60001800000 */
[----:B------:R-:W0:Y:S01]  /*1d10*/  LDGDEPBAR ;  /* 0x00000000000079af */ /* 0x000e220000000000 */
[----:B---3--:R-:W-:-:S05]  /*1d20*/  @P0 IMAD.WIDE R8, R112, 0x2, R2 ;  /* 0x0000000270080825 */ /* 0x008fca00078e0202 */
[----:B------:R3:W-:Y:S01]  /*1d30*/  @P0 LDGSTS.E.BYPASS.LTC128B.128 [R103+0x10100], [R8.64], !P6 ;  /* 0x1010000008670fae */ /* 0x0007e2000f101d50 */
[----:B-----5:R-:W-:Y:S01]  /*1d40*/  @P0 IMAD.WIDE R6, R110, 0x2, R2 ;  /* 0x000000026e060825 */ /* 0x020fe200078e0202 */
[----:B-1----:R-:W-:-:S04]  /*1d50*/  LOP3.LUT R10, R11, 0xfffffff0, RZ, 0xc0, !PT ;  /* 0xfffffff00b0a7812 */ /* 0x002fc800078ec0ff */
[----:B------:R1:W-:Y:S01]  /*1d60*/  @P0 LDGSTS.E.BYPASS.LTC128B.128 [R103+0x12100], [R6.64], !P5 ;  /* 0x1210000006670fae */ /* 0x0003e2000e901d50 */
[----:B------:R-:W-:-:S03]  /*1d70*/  IMAD.IADD R10, R105, 0x1, -R10 ;  /* 0x00000001690a7824 */ /* 0x000fc600078e0a0a */
[----:B------:R5:W-:Y:S02]  /*1d80*/  @P0 LDGSTS.E.BYPASS.LTC128B.128 [R103+0x14100], [R4.64], !P4 ;  /* 0x1410000004670fae */ /* 0x000be4000e101d50 */
[----:B------:R-:W-:-:S04]  /*1d90*/  SHF.R.S32.HI R18, RZ, 0x1f, R10 ;  /* 0x0000001fff127819 */ /* 0x000fc8000001140a */
[----:B------:R-:W-:Y:S01]  /*1da0*/  LEA.HI R18, R18, R10, RZ, 0x3 ;  /* 0x0000000a12127211 */ /* 0x000fe200078f18ff */
[----:B---3--:R-:W-:Y:S01]  /*1db0*/  IMAD.WIDE R8, R112, 0x2, RZ ;  /* 0x0000000270087825 */ /* 0x008fe200078e02ff */
[----:B-1----:R-:W-:-:S03]  /*1dc0*/  SHF.R.S32.HI R6, RZ, 0x4, R11 ;  /* 0x00000004ff067819 */ /* 0x002fc6000001140b */
[----:B------:R-:W-:Y:S02]  /*1dd0*/  IMAD.SHL.U32 R7, R19, 0x40, RZ ;  /* 0x0000004013077824 */ /* 0x000fe400078e00ff */
[----:B-----5:R-:W-:Y:S01]  /*1de0*/  @P0 IMAD.WIDE R4, R106, 0x2, R2 ;  /* 0x000000026a040825 */ /* 0x020fe200078e0202 */
[----:B------:R-:W-:Y:S01]  /*1df0*/  LEA.HI R0, R11, R6, RZ, 0x1 ;  /* 0x000000060b007211 */ /* 0x000fe200078f08ff */
[----:B------:R1:W-:Y:S01]  /*1e00*/  SHFL.IDX PT, R2, R13, 0x1, 0x181f ;  /* 0x00381f000d027f89 */ /* 0x0003e200000e0000 */
[----:B------:R-:W-:Y:S02]  /*1e10*/  LOP3.LUT R11, R18, 0xfffffff8, RZ, 0xc0, !PT ;  /* 0xfffffff8120b7812 */ /* 0x000fe400078ec0ff */
[----:B------:R-:W-:Y:S01]  /*1e20*/  LOP3.LUT R0, R0, 0xfffffffe, RZ, 0xc0, !PT ;  /* 0xfffffffe00007812 */ /* 0x000fe200078ec0ff */
[----:B------:R-:W3:Y:S02]  /*1e30*/  SHFL.IDX PT, R3, R12, 0x1, 0x181f ;  /* 0x00381f000c037f89 */ /* 0x000ee400000e0000 */
[----:B------:R-:W-:-:S02]  /*1e40*/  IMAD.IADD R11, R10, 0x1, -R11 ;  /* 0x000000010a0b7824 */ /* 0x000fc400078e0a0b */
[----:B------:R5:W-:Y:S01]  /*1e50*/  @P0 LDGSTS.E.BYPASS.LTC128B.128 [R103+0x16100], [R4.64], !P3 ;  /* 0x1610000004670fae */ /* 0x000be2000d901d50 */
[----:B--2---:R-:W-:-:S05]  /*1e60*/  IADD3 R32, P0, R14, R8, RZ ;  /* 0x000000080e207210 */ /* 0x004fca0007f1e0ff */
[----:B----4-:R-:W-:Y:S01]  /*1e70*/  IMAD.X R33, R17, 0x1, R9, P0 ;  /* 0x0000000111217824 */ /* 0x010fe200000e0609 */
[----:B------:R-:W-:-:S05]  /*1e80*/  IADD3 R30, P0, R8, R15, RZ ;  /* 0x0000000f081e7210 */ /* 0x000fca0007f1e0ff */
[----:B------:R-:W-:Y:S02]  /*1e90*/  IMAD.X R31, R9, 0x1, R16, P0 ;  /* 0x00000001091f7824 */ /* 0x000fe400000e0610 */
[----:B-1----:R-:W-:Y:S01]  /*1ea0*/  IMAD.IADD R13, R6, 0x1, -R0 ;  /* 0x00000001060d7824 */ /* 0x002fe200078e0a00 */
[----:B------:R-:W-:Y:S01]  /*1eb0*/  LOP3.LUT R0, R7, 0x1c0, RZ, 0xc0, !PT ;  /* 0x000001c007007812 */ /* 0x000fe200078ec0ff */
[----:B---3--:R-:W-:-:S03]  /*1ec0*/  @P1 IMAD.WIDE R8, R112, 0x2, R2 ;  /* 0x0000000270081825 */ /* 0x008fc600078e0202 */
[----:B------:R-:W-:Y:S02]  /*1ed0*/  LOP3.LUT R12, R0, 0x8, R22, 0xf8, !PT ;  /* 0x00000008000c7812 */ /* 0x000fe400078ef816 */
[----:B------:R-:W-:Y:S01]  /*1ee0*/  SHF.R.U32.HI R0, RZ, 0x3, R0 ;  /* 0x00000003ff007819 */ /* 0x000fe20000011600 */
[----:B------:R-:W-:Y:S01]  /*1ef0*/  @P1 IMAD.WIDE R6, R110, 0x2, R2 ;  /* 0x000000026e061825 */ /* 0x000fe200078e0202 */
[----:B------:R1:W-:Y:S02]  /*1f00*/  @P1 LDGSTS.E.BYPASS.LTC128B.128 [R103+0x11100], [R8.64], !P6 ;  /* 0x1110000008671fae */ /* 0x0003e4000f101d50 */
[----:B------:R-:W-:Y:S01]  /*1f10*/  LOP3.LUT R0, R12, R0, RZ, 0x3c, !PT ;  /* 0x000000000c007212 */ /* 0x000fe200078e3cff */
[----:B-----5:R-:W-:Y:S01]  /*1f20*/  IMAD.WIDE R4, R110, 0x2, RZ ;  /* 0x000000026e047825 */ /* 0x020fe200078e02ff */
[----:B------:R2:W-:Y:S03]  /*1f30*/  @P1 LDGSTS.E.BYPASS.LTC128B.128 [R103+0x13100], [R6.64], !P5 ;  /* 0x1310000006671fae */ /* 0x0005e6000e901d50 */
[----:B------:R-:W-:Y:S01]  /*1f40*/  IMAD R0, R13, 0x200, R0 ;  /* 0x000002000d007824 */ /* 0x000fe200078e0200 */
[----:B------:R-:W-:-:S03]  /*1f50*/  IADD3 R28, P0, R14, R4, RZ ;  /* 0x000000040e1c7210 */ /* 0x000fc60007f1e0ff */
[----:B------:R-:W-:Y:S02]  /*1f60*/  IMAD.SHL.U32 R134, R0, 0x2, RZ ;  /* 0x0000000200867824 */ /* 0x000fe400078e00ff */
[----:B------:R-:W-:Y:S01]  /*1f70*/  IMAD.X R29, R17, 0x1, R5, P0 ;  /* 0x00000001111d7824 */ /* 0x000fe200000e0605 */
[----:B------:R-:W-:Y:S02]  /*1f80*/  IADD3 R26, P0, R4, R15, RZ ;  /* 0x0000000f041a7210 */ /* 0x000fe40007f1e0ff */
[C---:B------:R-:W-:Y:S02]  /*1f90*/  IADD3 R0, R134.reuse, 0x10100, RZ ;  /* 0x0001010086007810 */ /* 0x040fe40007ffe0ff */
[----:B------:R-:W-:Y:S01]  /*1fa0*/  IADD3 R115, R134, 0x10120, RZ ;  /* 0x0001012086737810 */ /* 0x000fe20007ffe0ff */
[----:B------:R-:W-:Y:S02]  /*1fb0*/  IMAD.X R27, R5, 0x1, R16, P0 ;  /* 0x00000001051b7824 */ /* 0x000fe400000e0610 */
[----:B------:R-:W-:-:S04]  /*1fc0*/  @P1 IMAD.WIDE R4, R106, 0x2, R2 ;  /* 0x000000026a041825 */ /* 0x000fc800078e0202 */
[----:B-1----:R-:W-:-:S04]  /*1fd0*/  @P1 IMAD.WIDE R8, R108, 0x2, R2 ;  /* 0x000000026c081825 */ /* 0x002fc800078e0202 */
[----:B------:R-:W-:Y:S01]  /*1fe0*/  IMAD.WIDE R2, R108, 0x2, RZ ;  /* 0x000000026c027825 */ /* 0x000fe200078e02ff */
[----:B------:R1:W-:Y:S03]  /*1ff0*/  @P1 LDGSTS.E.BYPASS.LTC128B.128 [R103+0x15100], [R8.64], !P4 ;  /* 0x1510000008671fae */ /* 0x0003e6000e101d50 */
[----:B--2---:R-:W-:Y:S01]  /*2000*/  IMAD.SHL.U32 R6, R11, 0x40, RZ ;  /* 0x000000400b067824 */ /* 0x004fe200078e00ff */
[----:B------:R2:W-:Y:S01]  /*2010*/  @P1 LDGSTS.E.BYPASS.LTC128B.128 [R103+0x17100], [R4.64], !P3 ;  /* 0x1710000004671fae */ /* 0x0005e2000d901d50 */
[----:B------:R-:W-:Y:S01]  /*2020*/  IMAD.SHL.U32 R7, R13, 0x8, RZ ;  /* 0x000000080d077824 */ /* 0x000fe200078e00ff */
[----:B------:R-:W-:Y:S02]  /*2030*/  IADD3 R24, P1, R14, R2, RZ ;  /* 0x000000020e187210 */ /* 0x000fe40007f3e0ff */
[----:B------:R-:W0:Y:S01]  /*2040*/  LDGDEPBAR ;  /* 0x00000000000079af */ /* 0x000e220000000000 */
[----:B------:R-:W-:-:S02]  /*2050*/  LOP3.LUT R6, R6, 0x1c0, RZ, 0xc0, !PT ;  /* 0x000001c006067812 */ /* 0x000fc400078ec0ff */
[----:B------:R-:W-:Y:S01]  /*2060*/  IADD3 R22, P0, R2, R15, RZ ;  /* 0x0000000f02167210 */ /* 0x000fe20007f1e0ff */
[----:B------:R-:W-:Y:S01]  /*2070*/  IMAD.X R25, R17, 0x1, R3, P1 ;  /* 0x0000000111197824 */ /* 0x000fe200008e0603 */
[----:B------:R-:W-:Y:S01]  /*2080*/  LOP3.LUT R7, R6, 0x8, R7, 0xf8, !PT ;  /* 0x0000000806077812 */ /* 0x000fe200078ef807 */
[----:B------:R-:W-:Y:S01]  /*2090*/  IMAD.SHL.U32 R2, R18, 0x40, RZ ;  /* 0x0000004012027824 */ /* 0x000fe200078e00ff */
[----:B------:R-:W-:Y:S01]  /*20a0*/  SHF.R.U32.HI R6, RZ, 0x3, R6 ;  /* 0x00000003ff067819 */ /* 0x000fe20000011606 */
[----:B------:R-:W-:Y:S01]  /*20b0*/  IMAD.X R23, R3, 0x1, R16, P0 ;  /* 0x0000000103177824 */ /* 0x000fe200000e0610 */
[----:B------:R-:W-:Y:S02]  /*20c0*/  LOP3.LUT P1, RZ, R19, 0x2, RZ, 0xc0, !PT ;  /* 0x0000000213ff7812 */ /* 0x000fe4000782c0ff */
[----:B------:R-:W-:Y:S02]  /*20d0*/  LOP3.LUT R6, R7, R6, RZ, 0x3c, !PT ;  /* 0x0000000607067212 */ /* 0x000fe400078e3cff */
[----:B------:R-:W-:-:S09]  /*20e0*/  IADD3 R3, R103, 0x2100, RZ ;  /* 0x0000210067037810 */ /* 0x000fd20007ffe0ff */
[----:B------:R-:W-:Y:S01]  /*20f0*/  @P1 IADD3 R115, R0, -0x20, RZ ;  /* 0xffffffe000731810 */ /* 0x000fe20007ffe0ff */
[----:B--2---:R-:W-:Y:S01]  /*2100*/  IMAD.WIDE R4, R106, 0x2, RZ ;  /* 0x000000026a047825 */ /* 0x004fe200078e02ff */
[----:B------:R-:W-:-:S04]  /*2110*/  DEPBAR.LE SB0, 0x1 ;  /* 0x000080400000791a */ /* 0x000fc80000000000 */
[----:B------:R-:W-:Y:S01]  /*2120*/  BAR.SYNC.DEFER_BLOCKING 0x0 ;  /* 0x0000000000007b1d */ /* 0x000fe20000010000 */
[----:B------:R-:W-:Y:S02]  /*2130*/  IADD3 R12, P0, R14, R4, RZ ;  /* 0x000000040e0c7210 */ /* 0x000fe40007f1e0ff */
[----:B------:R-:W-:Y:S02]  /*2140*/  LOP3.LUT P1, RZ, R11, 0x2, RZ, 0xc0, !PT ;  /* 0x000000020bff7812 */ /* 0x000fe4000782c0ff */
[----:B------:R-:W-:Y:S01]  /*2150*/  IADD3 R7, R115, 0x2000, RZ ;  /* 0x0000200073077810 */ /* 0x000fe20007ffe0ff */
[----:B------:R-:W-:Y:S01]  /*2160*/  IMAD.X R13, R17, 0x1, R5, P0 ;  /* 0x00000001110d7824 */ /* 0x000fe200000e0605 */
[----:B-1----:R-:W-:Y:S01]  /*2170*/  IADD3 R8, P0, R4, R15, RZ ;  /* 0x0000000f04087210 */ /* 0x002fe20007f1e0ff */
[----:B------:R-:W-:Y:S01]  /*2180*/  STL [R1], R115 ;  /* 0x0000007301007387 */ /* 0x000fe20000100800 */
[----:B------:R-:W-:Y:S01]  /*2190*/  LOP3.LUT R4, R6, 0xfffffe00, R2, 0xf8, !PT ;  /* 0xfffffe0006047812 */ /* 0x000fe200078ef802 */
[----:B------:R-:W-:Y:S01]  /*21a0*/  IMAD.MOV.U32 R2, RZ, RZ, 0x20 ;  /* 0x00000020ff027424 */ /* 0x000fe200078e00ff */
[----:B------:R-:W-:Y:S01]  /*21b0*/  IADD3 R6, R103, 0x100, RZ ;  /* 0x0000010067067810 */ /* 0x000fe20007ffe0ff */
[----:B------:R-:W-:Y:S01]  /*21c0*/  IMAD.X R9, R5, 0x1, R16, P0 ;  /* 0x0000000105097824 */ /* 0x000fe200000e0610 */
[----:B------:R-:W-:Y:S01]  /*21d0*/  LOP3.LUT P0, RZ, R11, 0x4, RZ, 0xc0, !PT ;  /* 0x000000040bff7812 */ /* 0x000fe2000780c0ff */
[----:B------:R-:W-:Y:S01]  /*21e0*/  IMAD.MOV.U32 R5, RZ, RZ, 0x10 ;  /* 0x00000010ff057424 */ /* 0x000fe200078e00ff */
[----:B------:R-:W-:Y:S01]  /*21f0*/  STL [R1+0xe4], R113 ;  /* 0x0000e47101007387 */ /* 0x000fe20000100800 */
[----:B------:R-:W-:Y:S01]  /*2200*/  IMAD R232, R100, 0x400, R4 ;  /* 0x0000040064e87824 */ /* 0x000fe200078e0204 */
[----:B------:R-:W-:-:S02]  /*2210*/  SEL R0, R2, 0xffffffe0, !P0 ;  /* 0xffffffe002007807 */ /* 0x000fc40004000000 */
[----:B------:R-:W-:Y:S01]  /*2220*/  SEL R5, R5, 0xfffffff0, !P1 ;  /* 0xfffffff005057807 */ /* 0x000fe20004800000 */
[----:B------:R-:W-:Y:S01]  /*2230*/  STL [R1+0xb4], R104 ;  /* 0x0000b46801007387 */ /* 0x000fe20000100800 */
[C---:B------:R-:W-:Y:S01]  /*2240*/  LEA R240, R232.reuse, 0x100, 0x1 ;  /* 0x00000100e8f07811 */ /* 0x040fe200078e08ff */
[----:B------:R-:W-:Y:S01]  /*2250*/  IMAD.SHL.U32 R232, R232, 0x2, RZ ;  /* 0x00000002e8e87824 */ /* 0x000fe200078e00ff */
[----:B------:R-:W-:Y:S01]  /*2260*/  ISETP.GE.AND P1, PT, R112, c[0x0][0x1d4], PT ;  /* 0x0000750070007a0c */ /* 0x000fe20003f26270 */
[----:B------:R-:W-:Y:S02]  /*2270*/  STL [R1+0xdc], R111 ;  /* 0x0000dc6f01007387 */ /* 0x000fe40000100800 */
[--C-:B------:R-:W-:Y:S01]  /*2280*/  IMAD R236, R5, 0x2, R240.reuse ;  /* 0x0000000205ec7824 */ /* 0x100fe200078e02f0 */
[----:B------:R-:W-:Y:S01]  /*2290*/  ISETP.LT.OR P0, PT, R20, 0x1, P1 ;  /* 0x000000011400780c */ /* 0x000fe20000f01670 */
[C---:B------:R-:W-:Y:S01]  /*22a0*/  IMAD R240, R0.reuse, 0x2, R240 ;  /* 0x0000000200f07824 */ /* 0x040fe200078e02f0 */
[----:B------:R-:W-:Y:S01]  /*22b0*/  LDSM.16.M88.4 R168, [R232+0x100] ;  /* 0x00010000e8a8783b */ /* 0x000fe20000000200 */
[----:B------:R-:W-:Y:S01]  /*22c0*/  IMAD R244, R0, 0x2, R236 ;  /* 0x0000000200f47824 */ /* 0x000fe200078e02ec */
[----:B------:R-:W-:-:S02]  /*22d0*/  ISETP.GE.AND P1, PT, R21, c[0x0][0x1d4], PT ;  /* 0x0000750015007a0c */ /* 0x000fc40003f26270 */
        /* <DEDUP_REMOVED lines=16> */
[----:B------:R-:W-:Y:S04]  /*23e0*/  STL [R1+0xe0], R109 ;  /* 0x0000e06d01007387 */ /* 0x000fe80000100800 */
[----:B------:R-:W-:Y:S04]  /*23f0*/  STL [R1+0xb0], R107 ;  /* 0x0000b06b01007387 */ /* 0x000fe80000100800 */
[----:B------:R1:W-:Y:S04]  /*2400*/  STL [R1+0x60], R6 ;  /* 0x0000600601007387 */ /* 0x0003e80000100800 */
[----:B------:R2:W-:Y:S01]  /*2410*/  STL [R1+0xc8], R3 ;  /* 0x0000c80301007387 */ /* 0x0005e20000100800 */
[----:B------:R-:W-:-:S04]  /*2420*/  DEPBAR.LE SB0, 0x0 ;  /* 0x000080000000791a */ /* 0x000fc80000000000 */
[----:B------:R-:W-:Y:S01]  /*2430*/  BAR.SYNC.DEFER_BLOCKING 0x0 ;  /* 0x0000000000007b1d */ /* 0x000fe20000010000 */
[C---:B-1----:R-:W-:Y:S02]  /*2440*/  IADD3 R6, R103.reuse, 0x4100, RZ ;  /* 0x0000410067067810 */ /* 0x042fe40007ffe0ff */
[----:B--2---:R-:W-:-:S03]  /*2450*/  IADD3 R3, R103, 0x6100, RZ ;  /* 0x0000610067037810 */ /* 0x004fc60007ffe0ff */
[----:B------:R1:W-:Y:S04]  /*2460*/  STL [R1+0xc4], R6 ;  /* 0x0000c40601007387 */ /* 0x0003e80000100800 */
[----:B------:R2:W-:Y:S04]  /*2470*/  STL [R1+0xc0], R3 ;  /* 0x0000c00301007387 */ /* 0x0005e80000100800 */
[----:B------:R-:W-:Y:S04]  /*2480*/  LDSM.16.M88.4 R36, [R134+0x10100] ;  /* 0x010100008624783b */ /* 0x000fe80000000200 */
[----:B------:R-:W3:Y:S04]  /*2490*/  LDSM.16.M88.4 R40, [R134+0x10900] ;  /* 0x010900008628783b */ /* 0x000ee80000000200 */
[----:B------:R-:W-:Y:S04]  /*24a0*/  LDSM.16.M88.4 R48, [R134+0x11100] ;  /* 0x011100008630783b */ /* 0x000fe80000000200 */
[----:B------:R-:W4:Y:S04]  /*24b0*/  LDSM.16.M88.4 R56, [R134+0x11900] ;  /* 0x011900008638783b */ /* 0x000f280000000200 */
[----:B------:R-:W-:Y:S01]  /*24c0*/  LDSM.16.M88.4 R44, [R115] ;  /* 0x00000000732c783b */ /* 0x000fe20000000200 */
[----:B-1----:R-:W-:-:S03]  /*24d0*/  IADD3 R6, R115, 0x1000, RZ ;  /* 0x0000100073067810 */ /* 0x002fc60007ffe0ff */
[----:B------:R-:W1:Y:S01]  /*24e0*/  LDSM.16.M88.4 R52, [R115+0x800] ;  /* 0x000800007334783b */ /* 0x000e620000000200 */
[----:B--2---:R-:W-:-:S03]  /*24f0*/  IADD3 R3, R115, 0x1800, RZ ;  /* 0x0000180073037810 */ /* 0x004fc60007ffe0ff */
[----:B------:R-:W2:Y:S04]  /*2500*/  LDSM.16.M88.4 R72, [R115+0x1000] ;  /* 0x001000007348783b */ /* 0x000ea80000000200 */
[----:B------:R-:W5:Y:S04]  /*2510*/  LDSM.16.M88.4 R80, [R115+0x1800] ;  /* 0x001800007350783b */ /* 0x000f680000000200 */
[----:B------:R-:W-:Y:S01]  /*2520*/  @!PT LDS RZ, [RZ] ;  /* 0x00000000fffff984 */ /* 0x000fe20000000800 */
[----:B------:R-:W-:Y:S01]  /*2530*/  @!PT LDS RZ, [RZ] ;  /* 0x00000000fffff984 */ /* 0x000fe20000000800 */
[----:B------:R-:W-:Y:S01]  /*2540*/  @!PT LDS RZ, [RZ] ;  /* 0x00000000fffff984 */ /* 0x000fe20000000800 */
[----:B------:R1:W-:Y:S01]  /*2550*/  LDGSTS.E.BYPASS.LTC128B.128 [R103+0x100], [R32.64], !P0 ;  /* 0x0010000020677fae */ /* 0x0003e2000c101d50 */
[----:B------:R-:W-:Y:S02]  /*2560*/  ISETP.LT.OR P0, PT, R20, 0x1, P1 ;  /* 0x000000011400780c */ /* 0x000fe40000f01670 */
[----:B------:R-:W-:-:S11]  /*2570*/  ISETP.GE.AND P1, PT, R35, c[0x0][0x1d4], PT ;  /* 0x0000750023007a0c */ /* 0x000fd60003f26270 */
[----:B------:R4:W-:Y:S01]  /*2580*/  LDGSTS.E.BYPASS.LTC128B.128 [R103+0x2100], [R28.64], !P0 ;  /* 0x021000001c677fae */ /* 0x0009e2000c101d50 */
[----:B------:R-:W-:Y:S02]  /*2590*/  ISETP.LT.OR P0, PT, R20, 0x1, P1 ;  /* 0x000000011400780c */ /* 0x000fe40000f01670 */
[----:B------:R-:W-:-:S11]  /*25a0*/  ISETP.GE.AND P1, PT, R34, c[0x0][0x1d4], PT ;  /* 0x0000750022007a0c */ /* 0x000fd60003f26270 */
[----:B------:R1:W-:Y:S01]  /*25b0*/  LDGSTS.E.BYPASS.LTC128B.128 [R103+0x4100], [R24.64], !P0 ;  /* 0x0410000018677fae */ /* 0x0003e2000c101d50 */
[C---:B------:R-:W-:Y:S02]  /*25c0*/  ISETP.LT.OR P0, PT, R20.reuse, 0x1, P1 ;  /* 0x000000011400780c */ /* 0x040fe40000f01670 */
[----:B------:R-:W-:-:S11]  /*25d0*/  ISETP.LT.OR P1, PT, R20, 0x21, P1 ;  /* 0x000000211400780c */ /* 0x000fd60000f21670 */
[----:B------:R3:W-:Y:S01]  /*25e0*/  LDGSTS.E.BYPASS.LTC128B.128 [R103+0x6100], [R12.64], !P0 ;  /* 0x061000000c677fae */ /* 0x0007e2000c101d50 */
[----:B------:R-:W-:-:S04]  /*25f0*/  ISETP.GE.AND P0, PT, R112, c[0x0][0x1d4], PT ;  /* 0x0000750070007a0c */ /* 0x000fc80003f06270 */
[----:B------:R-:W-:-:S13]  /*2600*/  ISETP.LT.OR P0, PT, R20, 0x21, P0 ;  /* 0x000000211400780c */ /* 0x000fda0000701670 */
[----:B------:R4:W-:Y:S01]  /*2610*/  LDGSTS.E.BYPASS.LTC128B.128 [R103+0x1100], [R30.64], !P0 ;  /* 0x011000001e677fae */ /* 0x0009e2000c101d50 */
[----:B------:R-:W-:-:S04]  /*2620*/  ISETP.GE.AND P0, PT, R21, c[0x0][0x1d4], PT ;  /* 0x0000750015007a0c */ /* 0x000fc80003f06270 */
[----:B------:R-:W-:Y:S01]  /*2630*/  ISETP.LT.OR P0, PT, R20, 0x21, P0 ;  /* 0x000000211400780c */ /* 0x000fe20000701670 */
[C---:B---3--:R-:W-:Y:S11]  /*2640*/  HMMA.16816.F32 R12, R168.reuse, R40, RZ ;  /* 0x00000028a80c723c */ /* 0x048ff600000018ff */
[----:B------:R-:W-:Y:S01]  /*2650*/  @!UPT UIADD3 URZ, URZ, URZ, URZ ;  /* 0x0000003f3f3ff290 */ /* 0x000fe2000fffe03f */
[----:B------:R3:W-:Y:S01]  /*2660*/  LDGSTS.E.BYPASS.LTC128B.128 [R103+0x3100], [R26.64], !P0 ;  /* 0x031000001a677fae */ /* 0x0007e2000c101d50 */
[----:B------:R-:W-:Y:S02]  /*2670*/  LOP3.LUT P0, RZ, R19, 0x4, RZ, 0xc0, !PT ;  /* 0x0000000413ff7812 */ /* 0x000fe4000780c0ff */
[----:B------:R-:W-:Y:S02]  /*2680*/  HMMA.16816.F32 R16, R168, R38, RZ ;  /* 0x00000026a810723c */ /* 0x000fe400000018ff */
[----:B------:R-:W-:Y:S02]  /*2690*/  SEL R2, R2, 0xffffffe0, !P0 ;  /* 0xffffffe002027807 */ /* 0x000fe40004000000 */
[----:B------:R-:W-:-:S03]  /*26a0*/  ISETP.GE.AND P0, PT, R35, c[0x0][0x1d4], PT ;  /* 0x0000750023007a0c */ /* 0x000fc60003f06270 */
[----:B------:R-:W-:Y:S01]  /*26b0*/  IMAD R252, R2, 0x2, R134 ;  /* 0x0000000202fc7824 */ /* 0x000fe200078e0286 */
[----:B------:R-:W-:Y:S01]  /*26c0*/  ISETP.LT.OR P0, PT, R20, 0x21, P0 ;  /* 0x000000211400780c */ /* 0x000fe20000701670 */
[----:B----4-:R-:W-:Y:S01]  /*26d0*/  HMMA.16816.F32 R28, R168, R56, RZ ;  /* 0x00000038a81c723c */ /* 0x010fe200000018ff */
[----:B------:R-:W-:-:S07]  /*26e0*/  IMAD R249, R2, 0x2, R115 ;  /* 0x0000000202f97824 */ /* 0x000fce00078e0273 */
[----:B-1----:R-:W-:Y:S04]  /*26f0*/  HMMA.16816.F32 R60, R172, R52, R12 ;  /* 0x00000034ac3c723c */ /* 0x002fe8000000180c */
[----:B------:R1:W-:Y:S01]  /*2700*/  LDGSTS.E.BYPASS.LTC128B.128 [R103+0x5100], [R22.64], !P0 ;  /* 0x0510000016677fae */ /* 0x0003e2000c101d50 */
[----:B------:R-:W-:-:S03]  /*2710*/  PLOP3.LUT P0, PT, PT, PT, UP0, 0x40, 0x0 ;  /* 0x000000000000781c */ /* 0x000fc60003f0e808 */
[----:B---3--:R-:W-:Y:S01]  /*2720*/  HMMA.16816.F32 R24, R168, R36, RZ ;  /* 0x00000024a818723c */ /* 0x008fe200000018ff */
[----:B------:R3:W-:Y:S01]  /*2730*/  LDGSTS.E.BYPASS.LTC128B.128 [R103+0x7100], [R8.64], !P1 ;  /* 0x0710000008677fae */ /* 0x0007e2000c901d50 */
[----:B------:R-:W-:-:S03]  /*2740*/  ISETP.GT.AND P1, PT, R114, 0x3f, PT ;  /* 0x0000003f7200780c */ /* 0x000fc60003f24270 */
[----:B------:R-:W4:Y:S03]  /*2750*/  LDSM.16.M88.4 R36, [R252+0x10100] ;  /* 0x01010000fc24783b */ /* 0x000f260000000200 */
[----:B------:R-:W-:Y:S01]  /*2760*/  HMMA.16816.F32 R12, R168, R42, RZ ;  /* 0x0000002aa80c723c */ /* 0x000fe200000018ff */
[----:B------:R-:W1:Y:S04]  /*2770*/  LDSM.16.M88.4 R40, [R252+0x10900] ;  /* 0x01090000fc28783b */ /* 0x000e680000000200 */
[----:B------:R-:W-:Y:S03]  /*2780*/  LDSM.16.M88.4 R76, [R252+0x11900] ;  /* 0x01190000fc4c783b */ /* 0x000fe60000000200 */
[C---:B------:R-:W-:Y:S01]  /*2790*/  HMMA.16816.F32 R64, R172.reuse, R46, R16 ;  /* 0x0000002eac40723c */ /* 0x040fe20000001810 */
[----:B------:R-:W-:Y:S04]  /*27a0*/  LDSM.16.M88.4 R84, [R249+0x1800] ;  /* 0x00180000f954783b */ /* 0x000fe80000000200 */
[----:B------:R-:W-:Y:S03]  /*27b0*/  LDSM.16.M88.4 R96, [R115+0x7800] ;  /* 0x007800007360783b */ /* 0x000fe60000000200 */
[----:B------:R-:W-:Y:S01]  /*27c0*/  HMMA.16816.F32 R68, R172, R44, R24 ;  /* 0x0000002cac44723c */ /* 0x000fe20000001818 */
[----:B------:R-:W1:Y:S04]  /*27d0*/  LDSM.16.M88.4 R44, [R252+0x11100] ;  /* 0x01110000fc2c783b */ /* 0x000e680000000200 */
[----:B------:R-:W-:Y:S03]  /*27e0*/  LDSM.16.M88.4 R92, [R252+0x17900] ;  /* 0x01790000fc5c783b */ /* 0x000fe60000000200 */
[C---:B------:R-:W-:Y:S01]  /*27f0*/  HMMA.16816.F32 R16, R168.reuse, R48, RZ ;  /* 0x00000030a810723c */ /* 0x040fe200000018ff */
[----:B------:R-:W-:Y:S04]  /*2800*/  LDSM.16.M88.4 R88, [R252+0x17100] ;  /* 0x01710000fc58783b */ /* 0x000fe80000000200 */
[----:B------:R-:W0:Y:S03]  /*2810*/  LDGDEPBAR ;  /* 0x00000000000079af */ /* 0x000e260000000000 */
[C---:B------:R-:W-:Y:S01]  /*2820*/  HMMA.16816.F32 R24, R168.reuse, R50, RZ ;  /* 0x00000032a818723c */ /* 0x040fe200000018ff */
[----:B------:R-:W-:Y:S07]  /*2830*/  LDSM.16.M88.4 R48, [R249+0x800] ;  /* 0x00080000f930783b */ /* 0x000fee0000000200 */
[----:B------:R-:W-:Y:S01]  /*2840*/  HMMA.16816.F32 R32, R168, R58, RZ ;  /* 0x0000003aa820723c */ /* 0x000fe200000018ff */
[----:B------:R-:W-:Y:S07]  /*2850*/  LDSM.16.M88.4 R56, [R249+0x1000] ;  /* 0x00100000f938783b */ /* 0x000fee0000000200 */
[C---:B---3--:R-:W-:Y:S01]  /*2860*/  HMMA.16816.F32 R8, R172.reuse, R54, R12 ;  /* 0x00000036ac08723c */ /* 0x048fe2000000180c */
[----:B------:R-:W3:Y:S04]  /*2870*/  LDSM.16.M88.4 R12, [R249] ;  /* 0x00000000f90c783b */ /* 0x000ee80000000200 */
[----:B------:R-:W-:Y:S03]  /*2880*/  LDSM.16.M88.4 R52, [R134+0x13100] ;  /* 0x013100008634783b */ /* 0x000fe60000000200 */
[C---:B--2---:R-:W-:Y:S08]  /*2890*/  HMMA.16816.F32 R16, R172.reuse, R72, R16 ;  /* 0x00000048ac10723c */ /* 0x044ff00000001810 */
[C---:B-1----:R-:W-:Y:S01]  /*28a0*/  HMMA.16816.F32 R20, R172.reuse, R74, R24 ;  /* 0x0000004aac14723c */ /* 0x042fe20000001818 */
[----:B------:R-:W-:Y:S07]  /*28b0*/  LDSM.16.M88.4 R72, [R134+0x13900] ;  /* 0x013900008648783b */ /* 0x000fee0000000200 */
[C---:B-----5:R-:W-:Y:S08]  /*28c0*/  HMMA.16816.F32 R24, R172.reuse, R80, R28 ;  /* 0x00000050ac18723c */ /* 0x060ff0000000181c */
[----:B------:R-:W-:Y:S01]  /*28d0*/  HMMA.16816.F32 R28, R172, R82, R32 ;  /* 0x00000052ac1c723c */ /* 0x000fe20000001820 */
[----:B------:R-:W-:Y:S07]  /*28e0*/  LDSM.16.M88.4 R80, [R249+0x5800] ;  /* 0x00580000f950783b */ /* 0x000fee0000000200 */
[C---:B----4-:R-:W-:Y:S01]  /*28f0*/  HMMA.16816.F32 R32, R192.reuse, R36, R68 ;  /* 0x00000024c020723c */ /* 0x050fe20000001844 */
[----:B------:R-:W-:Y:S07]  /*2900*/  LDSM.16.M88.4 R68, [R115+0x3800] ;  /* 0x003800007344783b */ /* 0x000fee0000000200 */
[C---:B------:R-:W-:Y:S01]  /*2910*/  HMMA.16816.F32 R36, R192.reuse, R38, R64 ;  /* 0x00000026c024723c */ /* 0x040fe20000001840 */
[----:B------:R-:W-:Y:S07]  /*2920*/  LDSM.16.M88.4 R64, [R115+0x3000] ;  /* 0x003000007340783b */ /* 0x000fee0000000200 */
[C---:B------:R-:W-:Y:S08]  /*2930*/  HMMA.16816.F32 R60, R192.reuse, R40, R60 ;  /* 0x00000028c03c723c */ /* 0x040ff0000000183c */
[C---:B------:R-:W-:Y:S01]  /*2940*/  HMMA.16816.F32 R8, R192.reuse, R42, R8 ;  /* 0x0000002ac008723c */ /* 0x040fe20000001808 */
[----:B------:R-:W1:Y:S07]  /*2950*/  LDSM.16.M88.4 R40, [R134+0x12100] ;  /* 0x012100008628783b */ /* 0x000e6e0000000200 */
[C---:B------:R-:W-:Y:S08]  /*2960*/  HMMA.16816.F32 R16, R192.reuse, R44, R16 ;  /* 0x0000002cc010723c */ /* 0x040ff00000001810 */
[C---:B------:R-:W-:Y:S01]  /*2970*/  HMMA.16816.F32 R20, R192.reuse, R46, R20 ;  /* 0x0000002ec014723c */ /* 0x040fe20000001814 */
[----:B------:R-:W2:Y:S07]  /*2980*/  LDSM.16.M88.4 R44, [R134+0x12900] ;  /* 0x01290000862c783b */ /* 0x000eae0000000200 */
[C---:B------:R-:W-:Y:S08]  /*2990*/  HMMA.16816.F32 R24, R192.reuse, R76, R24 ;  /* 0x0000004cc018723c */ /* 0x040ff00000001818 */
[----:B------:R-:W-:Y:S01]  /*29a0*/  HMMA.16816.F32 R28, R192, R78, R28 ;  /* 0x0000004ec01c723c */ /* 0x000fe2000000181c */
[----:B------:R-:W-:Y:S07]  /*29b0*/  LDSM.16.M88.4 R76, [R252+0x13900] ;  /* 0x01390000fc4c783b */ /* 0x000fee0000000200 */
[C---:B---3--:R-:W-:Y:S08]  /*29c0*/  HMMA.16816.F32 R32, R196.reuse, R12, R32 ;  /* 0x0000000cc420723c */ /* 0x048ff00000001820 */
[C---:B------:R-:W-:Y:S01]  /*29d0*/  HMMA.16816.F32 R36, R196.reuse, R14, R36 ;  /* 0x0000000ec424723c */ /* 0x040fe20000001824 */
[----:B------:R-:W3:Y:S07]  /*29e0*/  LDSM.16.M88.4 R12, [R115+0x2000] ;  /* 0x00200000730c783b */ /* 0x000eee0000000200 */
[C---:B------:R-:W-:Y:S08]  /*29f0*/  HMMA.16816.F32 R60, R196.reuse, R48, R60 ;  /* 0x00000030c43c723c */ /* 0x040ff0000000183c */
[C---:B------:R-:W-:Y:S01]  /*2a00*/  HMMA.16816.F32 R8, R196.reuse, R50, R8 ;  /* 0x00000032c408723c */ /* 0x040fe20000001808 */
[----:B------:R-:W4:Y:S07]  /*2a10*/  LDSM.16.M88.4 R48, [R115+0x2800] ;  /* 0x002800007330783b */ /* 0x000f2e0000000200 */
[C---:B------:R-:W-:Y:S08]  /*2a20*/  HMMA.16816.F32 R16, R196.reuse, R56, R16 ;  /* 0x00000038c410723c */ /* 0x040ff00000001810 */
[C---:B------:R-:W-:Y:S01]  /*2a30*/  HMMA.16816.F32 R20, R196.reuse, R58, R20 ;  /* 0x0000003ac414723c */ /* 0x040fe20000001814 */
[----:B------:R-:W-:Y:S07]  /*2a40*/  LDSM.16.M88.4 R56, [R252+0x13100] ;  /* 0x01310000fc38783b */ /* 0x000fee0000000200 */
[C---:B------:R-:W-:Y:S08]  /*2a50*/  HMMA.16816.F32 R24, R196.reuse, R84, R24 ;  /* 0x00000054c418723c */ /* 0x040ff00000001818 */
[----:B------:R-:W-:Y:S01]  /*2a60*/  HMMA.16816.F32 R28, R196, R86, R28 ;  /* 0x00000056c41c723c */ /* 0x000fe2000000181c */
[----:B------:R-:W-:Y:S07]  /*2a70*/  LDSM.16.M88.4 R84, [R115+0x5800] ;  /* 0x005800007354783b */ /* 0x000fee0000000200 */
[C---:B-1----:R-:W-:Y:S08]  /*2a80*/  HMMA.16816.F32 R32, R200.reuse, R40, R32 ;  /* 0x00000028c820723c */ /* 0x042ff00000001820 */
[C---:B------:R-:W-:Y:S01]  /*2a90*/  HMMA.16816.F32 R36, R200.reuse, R42, R36 ;  /* 0x0000002ac824723c */ /* 0x040fe20000001824 */
[----:B------:R-:W1:Y:S07]  /*2aa0*/  LDSM.16.M88.4 R40, [R252+0x12100] ;  /* 0x01210000fc28783b */ /* 0x000e6e0000000200 */
[C---:B--2---:R-:W-:Y:S08]  /*2ab0*/  HMMA.16816.F32 R60, R200.reuse, R44, R60 ;  /* 0x0000002cc83c723c */ /* 0x044ff0000000183c */
[C---:B------:R-:W-:Y:S01]  /*2ac0*/  HMMA.16816.F32 R8, R200.reuse, R46, R8 ;  /* 0x0000002ec808723c */ /* 0x040fe20000001808 */
[----:B------:R-:W2:Y:S07]  /*2ad0*/  LDSM.16.M88.4 R44, [R252+0x12900] ;  /* 0x01290000fc2c783b */ /* 0x000eae0000000200 */
[C---:B------:R-:W-:Y:S08]  /*2ae0*/  HMMA.16816.F32 R16, R200.reuse, R52, R16 ;  /* 0x00000034c810723c */ /* 0x040ff00000001810 */
[C---:B------:R-:W-:Y:S01]  /*2af0*/  HMMA.16816.F32 R20, R200.reuse, R54, R20 ;  /* 0x00000036c814723c */ /* 0x040fe20000001814 */
[----:B------:R-:W-:Y:S07]  /*2b00*/  LDSM.16.M88.4 R52, [R249+0x2800] ;  /* 0x00280000f934783b */ /* 0x000fee0000000200 */
[C---:B------:R-:W-:Y:S08]  /*2b10*/  HMMA.16816.F32 R24, R200.reuse, R72, R24 ;  /* 0x00000048c818723c */ /* 0x040ff00000001818 */
[----:B------:R-:W-:Y:S01]  /*2b20*/  HMMA.16816.F32 R28, R200, R74, R28 ;  /* 0x0000004ac81c723c */ /* 0x000fe2000000181c */
[----:B------:R-:W-:Y:S07]  /*2b30*/  LDSM.16.M88.4 R72, [R249+0x3800] ;  /* 0x00380000f948783b */ /* 0x000fee0000000200 */
[C---:B---3--:R-:W-:Y:S08]  /*2b40*/  HMMA.16816.F32 R32, R204.reuse, R12, R32 ;  /* 0x0000000ccc20723c */ /* 0x048ff00000001820 */
        /* <DEDUP_REMOVED lines=11> */
[C---:B-1----:R-:W-:Y:S08]  /*2c00*/  HMMA.16816.F32 R32, R208.reuse, R40, R32 ;  /* 0x00000028d020723c */ /* 0x042ff00000001820 */
[C---:B------:R-:W-:Y:S01]  /*2c10*/  HMMA.16816.F32 R36, R208.reuse, R42, R36 ;  /* 0x0000002ad024723c */ /* 0x040fe20000001824 */
[----:B------:R-:W-:Y:S07]  /*2c20*/  LDSM.16.M88.4 R40, [R115+0x4000] ;  /* 0x004000007328783b */ /* 0x000fee0000000200 */
[C---:B--2---:R-:W-:Y:S08]  /*2c30*/  HMMA.16816.F32 R60, R208.reuse, R44, R60 ;  /* 0x0000002cd03c723c */ /* 0x044ff0000000183c */
        /* <DEDUP_REMOVED lines=9> */
[C---:B------:R-:W-:Y:S08]  /*2cd0*/  HMMA.16816.F32 R36, R212.reuse, R14, R36 ;  /* 0x0000000ed424723c */ /* 0x040ff00000001824 */
[C---:B------:R-:W-:Y:S08]  /*2ce0*/  HMMA.16816.F32 R12, R212.reuse, R54, R8 ;  /* 0x00000036d40c723c */ /* 0x040ff00000001808 */
[C---:B----4-:R-:W-:Y:S08]  /*2cf0*/  HMMA.16816.F32 R8, R212.reuse, R64, R16 ;  /* 0x00000040d408723c */ /* 0x050ff00000001810 */
[C---:B------:R-:W-:Y:S01]  /*2d00*/  HMMA.16816.F32 R20, R212.reuse, R66, R20 ;  /* 0x00000042d414723c */ /* 0x040fe20000001814 */
[----:B------:R-:W-:Y:S07]  /*2d10*/  LDSM.16.M88.4 R64, [R115+0x5000] ;  /* 0x005000007340783b */ /* 0x000fee0000000200 */
[C---:B------:R-:W-:Y:S08]  /*2d20*/  HMMA.16816.F32 R24, R212.reuse, R72, R24 ;  /* 0x00000048d418723c */ /* 0x040ff00000001818 */
[----:B------:R-:W-:Y:S01]  /*2d30*/  HMMA.16816.F32 R28, R212, R74, R28 ;  /* 0x0000004ad41c723c */ /* 0x000fe2000000181c */
[----:B------:R-:W-:Y:S07]  /*2d40*/  LDSM.16.M88.4 R72, [R134+0x17900] ;  /* 0x017900008648783b */ /* 0x000fee0000000200 */
[----:B-1----:R-:W-:Y:S08]  /*2d50*/  HMMA.16816.F32 R32, R216, R44, R32 ;  /* 0x0000002cd820723c */ /* 0x002ff00000001820 */
[----:B------:R-:W-:Y:S01]  /*2d60*/  HMMA.16816.F32 R60, R212, R52, R60 ;  /* 0x00000034d43c723c */ /* 0x000fe2000000183c */
[----:B------:R-:W1:Y:S07]  /*2d70*/  LDSM.16.M88.4 R52, [R115+0x4800] ;  /* 0x004800007334783b */ /* 0x000e6e0000000200 */
[C---:B------:R-:W-:Y:S01]  /*2d80*/  HMMA.16816.F32 R36, R216.reuse, R46, R36 ;  /* 0x0000002ed824723c */ /* 0x040fe20000001824 */
[----:B------:R-:W3:Y:S07]  /*2d90*/  LDSM.16.M88.4 R44, [R252+0x14100] ;  /* 0x01410000fc2c783b */ /* 0x000eee0000000200 */
[C---:B------:R-:W-:Y:S08]  /*2da0*/  HMMA.16816.F32 R16, R216.reuse, R50, R12 ;  /* 0x00000032d810723c */ /* 0x040ff0000000180c */
[C---:B--2---:R-:W-:Y:S08]  /*2db0*/  HMMA.16816.F32 R12, R216.reuse, R56, R8 ;  /* 0x00000038d80c723c */ /* 0x044ff00000001808 */
[C---:B------:R-:W-:Y:S01]  /*2dc0*/  HMMA.16816.F32 R8, R216.reuse, R58, R20 ;  /* 0x0000003ad808723c */ /* 0x040fe20000001814 */
[----:B------:R-:W-:Y:S07]  /*2dd0*/  LDSM.16.M88.4 R56, [R252+0x15100] ;  /* 0x01510000fc38783b */ /* 0x000fee0000000200 */
[C---:B------:R-:W-:Y:S08]  /*2de0*/  HMMA.16816.F32 R24, R216.reuse, R68, R24 ;  /* 0x00000044d818723c */ /* 0x040ff00000001818 */
[----:B------:R-:W-:Y:S01]  /*2df0*/  HMMA.16816.F32 R28, R216, R70, R28 ;  /* 0x00000046d81c723c */ /* 0x000fe2000000181c */
[----:B------:R-:W-:Y:S07]  /*2e00*/  LDSM.16.M88.4 R68, [R134+0x17100] ;  /* 0x017100008644783b */ /* 0x000fee0000000200 */
[----:B------:R-:W-:Y:S08]  /*2e10*/  HMMA.16816.F32 R32, R220, R40, R32 ;  /* 0x00000028dc20723c */ /* 0x000ff00000001820 */
[----:B------:R-:W-:Y:S01]  /*2e20*/  HMMA.16816.F32 R60, R216, R48, R60 ;  /* 0x00000030d83c723c */ /* 0x000fe2000000183c */
[----:B------:R-:W2:Y:S07]  /*2e30*/  LDSM.16.M88.4 R48, [R252+0x14900] ;  /* 0x01490000fc30783b */ /* 0x000eae0000000200 */
[C---:B------:R-:W-:Y:S01]  /*2e40*/  HMMA.16816.F32 R36, R220.reuse, R42, R36 ;  /* 0x0000002adc24723c */ /* 0x040fe20000001824 */
[----:B------:R-:W4:Y:S07]  /*2e50*/  LDSM.16.M88.4 R40, [R249+0x4000] ;  /* 0x00400000f928783b */ /* 0x000f2e0000000200 */
[C---:B-1----:R-:W-:Y:S08]  /*2e60*/  HMMA.16816.F32 R20, R220.reuse, R54, R16 ;  /* 0x00000036dc14723c */ /* 0x042ff00000001810 */
[C---:B------:R-:W-:Y:S08]  /*2e70*/  HMMA.16816.F32 R16, R220.reuse, R64, R12 ;  /* 0x00000040dc10723c */ /* 0x040ff0000000180c */
[C---:B------:R-:W-:Y:S01]  /*2e80*/  HMMA.16816.F32 R12, R220.reuse, R66, R8 ;  /* 0x00000042dc0c723c */ /* 0x040fe20000001808 */
[----:B------:R-:W-:Y:S07]  /*2e90*/  LDSM.16.M88.4 R64, [R249+0x5000] ;  /* 0x00500000f940783b */ /* 0x000fee0000000200 */
[C---:B------:R-:W-:Y:S08]  /*2ea0*/  HMMA.16816.F32 R8, R220.reuse, R84, R24 ;  /* 0x00000054dc08723c */ /* 0x040ff00000001818 */
[----:B------:R-:W-:Y:S01]  /*2eb0*/  HMMA.16816.F32 R28, R220, R86, R28 ;  /* 0x00000056dc1c723c */ /* 0x000fe2000000181c */
[----:B------:R-:W-:Y:S07]  /*2ec0*/  LDSM.16.M88.4 R84, [R252+0x16900] ;  /* 0x01690000fc54783b */ /* 0x000fee0000000200 */
[----:B---3--:R-:W-:Y:S08]  /*2ed0*/  HMMA.16816.F32 R32, R224, R44, R32 ;  /* 0x0000002ce020723c */ /* 0x008ff00000001820 */
[----:B------:R-:W-:Y:S01]  /*2ee0*/  HMMA.16816.F32 R60, R220, R52, R60 ;  /* 0x00000034dc3c723c */ /* 0x000fe2000000183c */
[----:B------:R-:W1:Y:S07]  /*2ef0*/  LDSM.16.M88.4 R52, [R249+0x4800] ;  /* 0x00480000f934783b */ /* 0x000e6e0000000200 */
[C---:B------:R-:W-:Y:S01]  /*2f00*/  HMMA.16816.F32 R36, R224.reuse, R46, R36 ;  /* 0x0000002ee024723c */ /* 0x040fe20000001824 */
[----:B------:R-:W3:Y:S07]  /*2f10*/  LDSM.16.M88.4 R44, [R134+0x16100] ;  /* 0x01610000862c783b */ /* 0x000eee0000000200 */
[C---:B--2---:R-:W-:Y:S08]  /*2f20*/  HMMA.16816.F32 R24, R224.reuse, R50, R20 ;  /* 0x00000032e018723c */ /* 0x044ff00000001814 */
[C---:B------:R-:W-:Y:S08]  /*2f30*/  HMMA.16816.F32 R20, R224.reuse, R56, R16 ;  /* 0x00000038e014723c */ /* 0x040ff00000001810 */
[C---:B------:R-:W-:Y:S01]  /*2f40*/  HMMA.16816.F32 R16, R224.reuse, R58, R12 ;  /* 0x0000003ae010723c */ /* 0x040fe2000000180c */
[----:B------:R-:W-:Y:S07]  /*2f50*/  LDSM.16.M88.4 R56, [R115+0x6800] ;  /* 0x006800007338783b */ /* 0x000fee0000000200 */
[C---:B------:R-:W-:Y:S08]  /*2f60*/  HMMA.16816.F32 R12, R224.reuse, R76, R8 ;  /* 0x0000004ce00c723c */ /* 0x040ff00000001808 */
[----:B------:R-:W-:Y:S01]  /*2f70*/  HMMA.16816.F32 R8, R224, R78, R28 ;  /* 0x0000004ee008723c */ /* 0x000fe2000000181c */
[----:B------:R-:W-:Y:S07]  /*2f80*/  LDSM.16.M88.4 R76, [R249+0x6800] ;  /* 0x00680000f94c783b */ /* 0x000fee0000000200 */
[----:B----4-:R-:W-:Y:S08]  /*2f90*/  HMMA.16816.F32 R32, R228, R40, R32 ;  /* 0x00000028e420723c */ /* 0x010ff00000001820 */
        /* <DEDUP_REMOVED lines=10> */
[----:B------:R-:W1:Y:S07]  /*3040*/  LDSM.16.M88.4 R80, [R252+0x16100] ;  /* 0x01610000fc50783b */ /* 0x000e6e0000000200 */
[----:B---3--:R-:W-:Y:S08]  /*3050*/  HMMA.16816.F32 R8, R232, R44, R32 ;  /* 0x0000002ce808723c */ /* 0x008ff00000001820 */
[----:B------:R-:W-:Y:S08]  /*3060*/  HMMA.16816.F32 R60, R228, R52, R60 ;  /* 0x00000034e43c723c */ /* 0x000ff0000000183c */
[C---:B--2---:R-:W-:Y:S08]  /*3070*/  HMMA.16816.F32 R32, R232.reuse, R50, R28 ;  /* 0x00000032e820723c */ /* 0x044ff0000000181c */
[C---:B------:R-:W-:Y:S08]  /*3080*/  HMMA.16816.F32 R28, R232.reuse, R68, R24 ;  /* 0x00000044e81c723c */ /* 0x040ff00000001818 */
[C---:B------:R-:W-:Y:S01]  /*3090*/  HMMA.16816.F32 R24, R232.reuse, R70, R20 ;  /* 0x00000046e818723c */ /* 0x040fe20000001814 */
[----:B------:R-:W2:Y:S07]  /*30a0*/  LDSM.16.M88.4 R68, [R249+0x6000] ;  /* 0x00600000f944783b */ /* 0x000eae0000000200 */
[C---:B------:R-:W-:Y:S08]  /*30b0*/  HMMA.16816.F32 R20, R232.reuse, R72, R16 ;  /* 0x00000048e814723c */ /* 0x040ff00000001810 */
[C---:B------:R-:W-:Y:S08]  /*30c0*/  HMMA.16816.F32 R36, R232.reuse, R46, R36 ;  /* 0x0000002ee824723c */ /* 0x040ff00000001824 */
[----:B------:R-:W-:Y:S01]  /*30d0*/  HMMA.16816.F32 R16, R232, R74, R12 ;  /* 0x0000004ae810723c */ /* 0x000fe2000000180c */
[----:B------:R-:W3:Y:S07]  /*30e0*/  LDSM.16.M88.4 R72, [R249+0x7000] ;  /* 0x00700000f948783b */ /* 0x000eee0000000200 */
[----:B----4-:R-:W-:Y:S08]  /*30f0*/  HMMA.16816.F32 R12, R236, R40, R8 ;  /* 0x00000028ec0c723c */ /* 0x010ff00000001808 */
[----:B------:R-:W-:Y:S08]  /*3100*/  HMMA.16816.F32 R60, R232, R48, R60 ;  /* 0x00000030e83c723c */ /* 0x000ff0000000183c */
[----:B------:R-:W-:Y:S08]  /*3110*/  HMMA.16816.F32 R8, R236, R42, R36 ;  /* 0x0000002aec08723c */ /* 0x000ff00000001824 */
[----:B-1----:R-:W-:Y:S08]  /*3120*/  HMMA.16816.F32 R36, R240, R80, R12 ;  /* 0x00000050f024723c */ /* 0x002ff0000000180c */
[C---:B------:R-:W-:Y:S08]  /*3130*/  HMMA.16816.F32 R60, R236.reuse, R56, R60 ;  /* 0x00000038ec3c723c */ /* 0x040ff0000000183c */
[----:B------:R-:W-:Y:S08]  /*3140*/  HMMA.16816.F32 R52, R236, R64, R28 ;  /* 0x00000040ec34723c */ /* 0x000ff0000000181c */
[----:B--2---:R-:W-:Y:S08]  /*3150*/  HMMA.16816.F32 R36, R244, R68, R36 ;  /* 0x00000044f424723c */ /* 0x004ff00000001824 */
[----:B------:R-:W-:Y:S08]  /*3160*/  HMMA.16816.F32 R44, R236, R96, R20 ;  /* 0x00000060ec2c723c */ /* 0x000ff00000001814 */
[----:B------:R-:W-:Y:S08]  /*3170*/  HMMA.16816.F32 R28, R240, R84, R60 ;  /* 0x00000054f01c723c */ /* 0x000ff0000000183c */
[----:B------:R-:W-:Y:S01]  /*3180*/  FMUL.FTZ R2, R36, c[0x0][0x320] ;  /* 0x0000c80024027a20 */ /* 0x000fe20000410000 */
[----:B------:R-:W-:Y:S08]  /*3190*/  HMMA.16816.F32 R56, R236, R58, R32 ;  /* 0x0000003aec38723c */ /* 0x000ff00000001820 */
[----:B------:R-:W-:Y:S08]  /*31a0*/  HMMA.16816.F32 R12, R240, R92, R44 ;  /* 0x0000005cf00c723c */ /* 0x000ff0000000182c */
[----:B------:R-:W-:Y:S01]  /*31b0*/  HMMA.16816.F32 R44, R244, R76, R28 ;  /* 0x0000004cf42c723c */ /* 0x000fe2000000181c */
[----:B------:R1:W2:Y:S07]  /*31c0*/  MUFU.TANH R29, R2 ;  /* 0x00000002001d7308 */ /* 0x0002ae0000002400 */
[----:B------:R-:W-:Y:S01]  /*31d0*/  HMMA.16816.F32 R48, R236, R66, R24 ;  /* 0x00000042ec30723c */ /* 0x000fe20000001818 */
[----:B------:R-:W4:Y:S01]  /*31e0*/  LDSM.16.M88.4 R64, [R249+0x7800] ;  /* 0x00780000f940783b */ /* 0x000f220000000200 */
[----:B------:R-:W-:-:S06]  /*31f0*/  DEPBAR.LE SB0, 0x0 ;  /* 0x000080000000791a */ /* 0x000fcc0000000000 */
[----:B------:R-:W-:Y:S01]  /*3200*/  HMMA.16816.F32 R40, R236, R98, R16 ;  /* 0x00000062ec28723c */ /* 0x000fe20000001810 */
[----:B-1----:R-:W-:-:S04]  /*3210*/  FMUL.FTZ R2, R37, c[0x0][0x320] ;  /* 0x0000c80025027a20 */ /* 0x002fc80000410000 */
[----:B------:R1:W1:Y:S03]  /*3220*/  MUFU.TANH R28, R2 ;  /* 0x00000002001c7308 */ /* 0x0002660000002400 */
[C---:B------:R-:W-:Y:S08]  /*3230*/  HMMA.16816.F32 R32, R240.reuse, R82, R8 ;  /* 0x00000052f020723c */ /* 0x040ff00000001808 */
[----:B------:R-:W-:Y:S01]  /*3240*/  HMMA.16816.F32 R20, R240, R88, R52 ;  /* 0x00000058f014723c */ /* 0x000fe20000001834 */
[----:B-1----:R-:W-:-:S07]  /*3250*/  IADD3 R2, R115, 0x800, RZ ;  /* 0x0000080073027810 */ /* 0x002fce0007ffe0ff */
[C---:B------:R-:W-:Y:S01]  /*3260*/  HMMA.16816.F32 R24, R240.reuse, R86, R56 ;  /* 0x00000056f018723c */ /* 0x040fe20000001838 */
[----:B------:R1:W-:Y:S04]  /*3270*/  STL [R1+0x3c], R2 ;  /* 0x00003c0201007387 */ /* 0x0003e80000100800 */
[----:B------:R5:W-:Y:S03]  /*3280*/  STL [R1+0x38], R6 ;  /* 0x0000380601007387 */ /* 0x000be60000100800 */
[C---:B------:R-:W-:Y:S01]  /*3290*/  HMMA.16816.F32 R16, R240.reuse, R90, R48 ;  /* 0x0000005af010723c */ /* 0x040fe20000001830 */
[----:B------:R2:W-:Y:S04]  /*32a0*/  STL [R1+0x34], R3 ;  /* 0x0000340301007387 */ /* 0x0005e80000100800 */
[----:B------:R-:W-:Y:S03]  /*32b0*/  STL [R1+0x30], R7 ;  /* 0x0000300701007387 */ /* 0x000fe60000100800 */
[----:B------:R-:W-:Y:S08]  /*32c0*/  HMMA.16816.F32 R8, R240, R94, R40 ;  /* 0x0000005ef008723c */ /* 0x000ff00000001828 */
[----:B------:R-:W-:Y:S01]  /*32d0*/  HMMA.16816.F32 R68, R244, R70, R32 ;  /* 0x00000046f444723c */ /* 0x000fe20000001820 */
[----:B-1----:R-:W-:Y:S01]  /*32e0*/  FMUL.FTZ R2, R38, c[0x0][0x320] ;  /* 0x0000c80026027a20 */ /* 0x002fe20000410000 */
[----:B-----5:R-:W-:-:S03]  /*32f0*/  IADD3 R6, R115, 0x2800, RZ ;  /* 0x0000280073067810 */ /* 0x020fc60007ffe0ff */
[----:B------:R1:W1:Y:S03]  /*3300*/  MUFU.TANH R30, R2 ;  /* 0x00000002001e7308 */ /* 0x0002660000002400 */
[C---:B---3--:R-:W-:Y:S01]  /*3310*/  HMMA.16816.F32 R32, R244.reuse, R72, R20 ;  /* 0x00000048f420723c */ /* 0x048fe20000001814 */
[C---:B--2---:R-:W-:Y:S01]  /*3320*/  IADD3 R3, R115.reuse, 0x3000, RZ ;  /* 0x0000300073037810 */ /* 0x044fe20007ffe0ff */
[----:B------:R2:W-:Y:S04]  /*3330*/  STL [R1+0x2c], R6 ;  /* 0x00002c0601007387 */ /* 0x0005e80000100800 */
[----:B------:R3:W-:Y:S02]  /*3340*/  STL [R1+0x28], R3 ;  /* 0x0000280301007387 */ /* 0x0007e40000100800 */
[----:B----4-:R-:W-:Y:S01]  /*3350*/  HMMA.16816.F32 R40, R244, R64, R12 ;  /* 0x00000040f428723c */ /* 0x010fe2000000180c */
[----:B-1----:R-:W-:-:S07]  /*3360*/  IADD3 R2, R115, 0x4800, RZ ;  /* 0x0000480073027810 */ /* 0x002fce0007ffe0ff */
[C---:B------:R-:W-:Y:S08]  /*3370*/  HMMA.16816.F32 R76, R244.reuse, R78, R24 ;  /* 0x0000004ef44c723c */ /* 0x040ff00000001818 */
[----:B------:R-:W-:Y:S01]  /*3380*/  HMMA.16816.F32 R72, R244, R74, R16 ;  /* 0x0000004af448723c */ /* 0x000fe20000001810 */
[C---:B--2---:R-:W-:Y:S02]  /*3390*/  IADD3 R6, R115.reuse, 0x3800, RZ ;  /* 0x0000380073067810 */ /* 0x044fe40007ffe0ff */
[----:B---3--:R-:W-:-:S03]  /*33a0*/  IADD3 R3, R115, 0x4000, RZ ;  /* 0x0000400073037810 */ /* 0x008fc60007ffe0ff */
[----:B------:R1:W-:Y:S02]  /*33b0*/  STL [R1+0x24], R6 ;  /* 0x0000240601007387 */ /* 0x0003e40000100800 */
[----:B------:R-:W-:Y:S02]  /*33c0*/  HMMA.16816.F32 R64, R244, R66, R8 ;  /* 0x00000042f440723c */ /* 0x000fe40000001808 */
[----:B------:R2:W-:Y:S04]  /*33d0*/  STL [R1+0x20], R3 ;  /* 0x0000200301007387 */ /* 0x0005e80000100800 */
[----:B------:R3:W-:Y:S01]  /*33e0*/  STL [R1+0x1c], R2 ;  /* 0x00001c0201007387 */ /* 0x0007e20000100800 */
[C---:B-1----:R-:W-:Y:S02]  /*33f0*/  IADD3 R6, R115.reuse, 0x5000, RZ ;  /* 0x0000500073067810 */ /* 0x042fe40007ffe0ff */
[----:B--2---:R-:W-:-:S03]  /*3400*/  IADD3 R3, R115, 0x5800, RZ ;  /* 0x0000580073037810 */ /* 0x004fc60007ffe0ff */
[----:B------:R1:W-:Y:S01]  /*3410*/  STL [R1+0x18], R6 ;  /* 0x0000180601007387 */ /* 0x0003e20000100800 */
[----:B---3--:R-:W-:-:S03]  /*3420*/  IADD3 R2, R115, 0x6000, RZ ;  /* 0x0000600073027810 */ /* 0x008fc60007ffe0ff */
[----:B------:R2:W-:Y:S04]  /*3430*/  STL [R1+0x14], R3 ;  /* 0x0000140301007387 */ /* 0x0005e80000100800 */
[----:B------:R3:W-:Y:S01]  /*3440*/  STL [R1+0x10], R2 ;  /* 0x0000100201007387 */ /* 0x0007e20000100800 */
[C---:B-1----:R-:W-:Y:S02]  /*3450*/  IADD3 R6, R115.reuse, 0x6800, RZ ;  /* 0x0000680073067810 */ /* 0x042fe40007ffe0ff */
[----:B--2---:R-:W-:-:S03]  /*3460*/  IADD3 R3, R115, 0x7000, RZ ;  /* 0x0000700073037810 */ /* 0x004fc60007ffe0ff */
[----:B------:R1:W-:Y:S01]  /*3470*/  STL [R1+0xc], R6 ;  /* 0x00000c0601007387 */ /* 0x0003e20000100800 */
[----:B---3--:R-:W-:-:S05]  /*3480*/  IADD3 R2, R115, 0x7800, RZ ;  /* 0x0000780073027810 */ /* 0x008fca0007ffe0ff */
[----:B------:R1:W-:Y:S04]  /*3490*/  STL [R1+0x4], R2 ;  /* 0x0000040201007387 */ /* 0x0003e80000100800 */
[----:B------:R1:W-:Y:S04]  /*34a0*/  STL [R1+0x8], R3 ;  /* 0x0000080301007387 */ /* 0x0003e80000100800 */
[----:B------:R-:W-:Y:S06]  /*34b0*/  BAR.SYNC.DEFER_BLOCKING 0x0 ;  /* 0x0000000000007b1d */ /* 0x000fec0000010000 */
[----:B------:R-:W-:Y:S05]  /*34c0*/  @P0 BRA `(.L_x_611) ;  /* 0x0000052000000947 */ /* 0x000fea0003800000 */
[----:B------:R-:W-:Y:S01]  /*34d0*/  ULEA UR4, UR6, UR12, 0x6 ;  /* 0x0000000c06047291 */ /* 0x000fe2000f8e303f */
[----:B------:R-:W-:Y:S01]  /*34e0*/  IMAD.MOV.U32 R9, RZ, RZ, RZ ;  /* 0x000000ffff097224 */ /* 0x000fe200078e00ff */
[----:B------:R-:W-:-:S04]  /*34f0*/  P2R R11, PR, RZ, 0x8 ;  /* 0x00000008ff0b7803 */ /* 0x000fc80000000000 */
[----:B-1----:R-:W-:-:S05]  /*3500*/  IMAD.U32 R3, RZ, RZ, UR4 ;  /* 0x00000004ff037e24 */ /* 0x002fca000f8e00ff */
        /* <DEDUP_REMOVED lines=16> */
[----:B------:R-:W-:Y:S01]  /*3610*/  SEL R25, RZ, 0x10, P4 ;  /* 0x00000010ff197807 */ /* 0x000fe20002000000 */
[----:B------:R-:W-:Y:S01]  /*3620*/  IMAD.SHL.U32 R22, R106, 0x2, RZ ;  /* 0x000000026a167824 */ /* 0x000fe200078e00ff */
[----:B------:R-:W-:Y:S01]  /*3630*/  SHF.R.S32.HI R2, RZ, 0x1f, R10 ;  /* 0x0000001fff027819 */ /* 0x000fe2000001140a */
[----:B------:R3:W-:Y:S01]  /*3640*/  STL [R1+0x5c], R10 ;  /* 0x00005c0a01007387 */ /* 0x0007e20000100800 */
[----:B------:R-:W-:-:S02]  /*3650*/  LOP3.LUT R8, R8, 0xf, RZ, 0xc0, !PT ;  /* 0x0000000f08087812 */ /* 0x000fc400078ec0ff */
[----:B------:R-:W-:Y:S02]  /*3660*/  SHF.L.U64.HI R21, R110, 0x1, R111 ;  /* 0x000000016e157819 */ /* 0x000fe4000001026f */
[----:B------:R-:W-:Y:S02]  /*3670*/  SHF.L.U64.HI R23, R108, 0x1, R109 ;  /* 0x000000016c177819 */ /* 0x000fe4000001026d */
[----:B------:R-:W-:Y:S01]  /*3680*/  SHF.L.U64.HI R24, R106, 0x1, R107 ;  /* 0x000000016a187819 */ /* 0x000fe2000001026b */
[----:B-1----:R-:W-:Y:S02]  /*3690*/  IMAD R6, R2, c[0x0][0x1e0], RZ ;  /* 0x0000780002067a24 */ /* 0x002fe400078e02ff */
[----:B------:R-:W-:-:S04]  /*36a0*/  IMAD.WIDE.U32 R2, R10, c[0x0][0x1e0], RZ ;  /* 0x000078000a027a25 */ /* 0x000fc800078e00ff */
[----:B------:R-:W-:-:S04]  /*36b0*/  IMAD R6, R10, c[0x0][0x1e4], R6 ;  /* 0x000079000a067a24 */ /* 0x000fc800078e0206 */
[----:B------:R-:W-:Y:S01]  /*36c0*/  IMAD.IADD R3, R3, 0x1, R6 ;  /* 0x0000000103037824 */ /* 0x000fe200078e0206 */
[----:B---3--:R-:W-:-:S04]  /*36d0*/  IADD3 R10, -R26, 0x10, RZ ;  /* 0x000000101a0a7810 */ /* 0x008fc80007ffe1ff */
[----:B------:R-:W-:Y:S02]  /*36e0*/  LOP3.LUT R10, R10, 0xf, RZ, 0xc0, !PT ;  /* 0x0000000f0a0a7812 */ /* 0x000fe400078ec0ff */
[----:B--2---:R-:W-:Y:S01]  /*36f0*/  SHF.R.S32.HI R6, RZ, 0x1f, R9 ;  /* 0x0000001fff067819 */ /* 0x004fe20000011409 */
[----:B------:R-:W-:Y:S01]  /*3700*/  IMAD.WIDE.U32 R2, R9, c[0x0][0x1f0], R2 ;  /* 0x00007c0009027a25 */ /* 0x000fe200078e0002 */
[----:B------:R1:W-:Y:S03]  /*3710*/  STL [R1+0x58], R9 ;  /* 0x0000580901007387 */ /* 0x0003e60000100800 */
[----:B------:R-:W-:Y:S01]  /*3720*/  IMAD R6, R6, c[0x0][0x1f0], RZ ;  /* 0x00007c0006067a24 */ /* 0x000fe200078e02ff */
[----:B------:R-:W-:-:S03]  /*3730*/  IADD3 R2, P0, R2, UR22, RZ ;  /* 0x0000001602027c10 */ /* 0x000fc6000ff1e0ff */
[----:B------:R-:W-:-:S05]  /*3740*/  IMAD R6, R9, c[0x0][0x1f4], R6 ;  /* 0x00007d0009067a24 */ /* 0x000fca00078e0206 */
[----:B------:R-:W-:Y:S02]  /*3750*/  IADD3.X R3, R3, UR20, R6, P0, !PT ;  /* 0x0000001403037c10 */ /* 0x000fe400087fe406 */
[----:B------:R-:W-:-:S04]  /*3760*/  LEA R7, P0, R2, c[0x0][0x1c8], 0x1 ;  /* 0x0000720002077a11 */ /* 0x000fc800078008ff */
[----:B------:R-:W-:Y:S02]  /*3770*/  LEA.HI.X R6, R2, c[0x0][0x1cc], R3, 0x1, P0 ;  /* 0x0000730002067a11 */ /* 0x000fe400000f0c03 */
[----:B------:R-:W2:Y:S04]  /*3780*/  SHFL.IDX PT, R2, R7, 0x1, 0x181f ;  /* 0x00381f0007027f89 */ /* 0x000ea800000e0000 */
[----:B------:R-:W3:Y:S01]  /*3790*/  SHFL.IDX PT, R3, R6, 0x1, 0x181f ;  /* 0x00381f0006037f89 */ /* 0x000ee200000e0000 */
[----:B-1----:R-:W-:Y:S02]  /*37a0*/  SHF.L.U64.HI R9, R112, 0x1, R113 ;  /* 0x0000000170097819 */ /* 0x002fe40000010271 */
[----:B--2---:R-:W-:Y:S01]  /*37b0*/  IADD3 R18, P3, P0, R8, R2, R31 ;  /* 0x0000000208127210 */ /* 0x004fe2000787e01f */
[----:B------:R-:W-:-:S03]  /*37c0*/  IMAD.SHL.U32 R8, R110, 0x2, RZ ;  /* 0x000000026e087824 */ /* 0x000fc600078e00ff */
[-C--:B---3--:R-:W-:Y:S02]  /*37d0*/  IADD3.X R19, RZ, R3.reuse, R9, P3, P0 ;  /* 0x00000003ff137210 */ /* 0x088fe40001fe0409 */
[----:B------:R-:W-:Y:S02]  /*37e0*/  IADD3 R16, P3, P0, R10, R2, R8 ;  /* 0x000000020a107210 */ /* 0x000fe4000787e008 */
[----:B------:R-:W-:Y:S02]  /*37f0*/  IADD3 R10, -R25, 0x10, RZ ;  /* 0x00000010190a7810 */ /* 0x000fe40007ffe1ff */
[----:B------:R-:W-:Y:S02]  /*3800*/  IADD3.X R17, RZ, R3, R21, P3, P0 ;  /* 0x00000003ff117210 */ /* 0x000fe40001fe0415 */
[----:B------:R-:W-:-:S04]  /*3810*/  LOP3.LUT R10, R10, 0xf, RZ, 0xc0, !PT ;  /* 0x0000000f0a0a7812 */ /* 0x000fc800078ec0ff */
[----:B------:R-:W-:Y:S02]  /*3820*/  IADD3 R14, P3, P0, R10, R2, R20 ;  /* 0x000000020a0e7210 */ /* 0x000fe4000787e014 */
[----:B------:R-:W-:Y:S02]  /*3830*/  IADD3 R10, -R104, 0x10, RZ ;  /* 0x00000010680a7810 */ /* 0x000fe40007ffe1ff */
[----:B------:R-:W-:Y:S02]  /*3840*/  IADD3.X R15, RZ, R3, R23, P3, P0 ;  /* 0x00000003ff0f7210 */ /* 0x000fe40001fe0417 */
[----:B------:R-:W-:-:S04]  /*3850*/  LOP3.LUT R10, R10, 0xf, RZ, 0xc0, !PT ;  /* 0x0000000f0a0a7812 */ /* 0x000fc800078ec0ff */
[----:B------:R-:W-:Y:S02]  /*3860*/  IADD3 R12, P3, P0, R10, R2, R22 ;  /* 0x000000020a0c7210 */ /* 0x000fe4000787e016 */
[----:B------:R-:W1:Y:S02]  /*3870*/  SHFL.IDX PT, R2, R7, RZ, 0x181f ;  /* 0x00181fff07027589 */ /* 0x000e6400000e0000 */
[----:B------:R-:W-:Y:S02]  /*3880*/  IADD3.X R13, RZ, R3, R24, P3, P0 ;  /* 0x00000003ff0d7210 */ /* 0x000fe40001fe0418 */
[----:B------:R-:W2:Y:S01]  /*3890*/  SHFL.IDX PT, R3, R6, RZ, 0x181f ;  /* 0x00181fff06037589 */ /* 0x000ea200000e0000 */
[----:B------:R-:W-:Y:S02]  /*38a0*/  ISETP.NE.AND P3, PT, R11, RZ, PT ;  /* 0x000000ff0b00720c */ /* 0x000fe40003f65270 */
        /* <DEDUP_REMOVED lines=20> */
.L_x_611:
[----:B-1----:R-:W-:Y:S01]  /*39f0*/  FMUL.FTZ R2, R68, c[0x0][0x320] ;  /* 0x0000c80044027a20 */ /* 0x002fe20000410000 */
[----:B------:R-:W-:Y:S01]  /*3a00*/  LOP3.LUT R3, R101, 0xffffffe0, RZ, 0xc0, !PT ;  /* 0xffffffe065037812 */ /* 0x000fe200078ec0ff */
[----:B------:R-:W-:Y:S01]  /*3a10*/  UMOV UR4, 0xffffffc0 ;  /* 0xffffffc000047882 */ /* 0x000fe20000000000 */
[----:B------:R-:W-:Y:S01]  /*3a20*/  LEA.HI R6, R102, R105, RZ, 0x2 ;  /* 0x0000006966067211 */ /* 0x000fe200078f10ff */
[----:B------:R1:W2:Y:S01]  /*3a30*/  MUFU.TANH R14, R2 ;  /* 0x00000002000e7308 */ /* 0x0002a20000002400 */
[----:B------:R-:W-:Y:S01]  /*3a40*/  SHF.R.S32.HI R7, RZ, 0x1f, R100 ;  /* 0x0000001fff077819 */ /* 0x000fe20000011464 */
[----:B------:R-:W-:Y:S01]  /*3a50*/  UIMAD UR4, UR6, UR4, 0x41 ;  /* 0x00000041060474a4 */ /* 0x000fe2000f8e0204 */
[----:B------:R-:W-:Y:S01]  /*3a60*/  LOP3.LUT R6, R6, 0xfffffffc, RZ, 0xc0, !PT ;  /* 0xfffffffc06067812 */ /* 0x000fe200078ec0ff */
[----:B------:R-:W-:Y:S01]  /*3a70*/  IMAD.SHL.U32 R135, R4, 0x2, RZ ;  /* 0x0000000204877824 */ /* 0x000fe200078e00ff */
[----:B------:R-:W-:Y:S01]  /*3a80*/  LEA.HI R7, R7, R100, RZ, 0x3 ;  /* 0x0000006407077211 */ /* 0x000fe200078f18ff */
[----:B------:R-:W-:Y:S01]  /*3a90*/  @UP1 USHF.L.U32 UR10, UR10, 0x7, URZ ;  /* 0x000000070a0a1899 */ /* 0x000fe2000800063f */
[----:B------:R-:W-:Y:S01]  /*3aa0*/  PLOP3.LUT P0, PT, PT, PT, UP1, 0x80, 0x0 ;  /* 0x000000000000781c */ /* 0x000fe20003f0f018 */
[----:B------:R-:W-:Y:S01]  /*3ab0*/  IMAD R248, R5, 0x2, R135 ;  /* 0x0000000205f87824 */ /* 0x000fe200078e0287 */
[----:B------:R-:W-:Y:S01]  /*3ac0*/  LOP3.LUT R7, R7, 0xffffff8, RZ, 0xc0, !PT ;  /* 0x0ffffff807077812 */ /* 0x000fe200078ec0ff */
[----:B------:R-:W0:Y:S01]  /*3ad0*/  LDGDEPBAR ;  /* 0x00000000000079af */ /* 0x000e220000000000 */
[C---:B------:R-:W-:Y:S01]  /*3ae0*/  LEA R251, R0.reuse, R135, 0x1 ;  /* 0x0000008700fb7211 */ /* 0x040fe200078e08ff */
[----:B------:R-:W-:-:S02]  /*3af0*/  IMAD R250, R0, 0x2, R248 ;  /* 0x0000000200fa7824 */ /* 0x000fc400078e02f8 */
[----:B------:R-:W-:Y:S02]  /*3b00*/  IMAD.IADD R10, R100, 0x1, -R7 ;  /* 0x00000001640a7824 */ /* 0x000fe400078e0a07 */
[----:B-1----:R-:W-:Y:S01]  /*3b10*/  FMUL.FTZ R2, R69, c[0x0][0x320] ;  /* 0x0000c80045027a20 */ /* 0x002fe20000410000 */
[----:B------:R-:W-:Y:S03]  /*3b20*/  LDSM.16.MT88.4 R48, [R251+0x100] ;  /* 0x00010000fb30783b */ /* 0x000fe60000004200 */
[----:B------:R1:W3:Y:S01]  /*3b30*/  MUFU.TANH R13, R2 ;  /* 0x00000002000d7308 */ /* 0x0002e20000002400 */
[----:B------:R-:W-:Y:S01]  /*3b40*/  LDSM.16.MT88.4 R56, [R250+0x100] ;  /* 0x00010000fa38783b */ /* 0x000fe20000004200 */
[----:B-1----:R-:W-:-:S06]  /*3b50*/  FMUL.FTZ R2, R44, c[0x0][0x320] ;  /* 0x0000c8002c027a20 */ /* 0x002fcc0000410000 */
[----:B------:R1:W4:Y:S02]  /*3b60*/  MUFU.TANH R21, R2 ;  /* 0x0000000200157308 */ /* 0x0003240000002400 */
[----:B-1----:R-:W-:Y:S02]  /*3b70*/  IMAD.IADD R2, R105, 0x1, -R3 ;  /* 0x0000000169027824 */ /* 0x002fe400078e0a03 */
[----:B------:R-:W-:-:S03]  /*3b80*/  FMUL.FTZ R3, R45, c[0x0][0x320] ;  /* 0x0000c8002d037a20 */ /* 0x000fc60000410000 */
[----:B------:R-:W-:Y:S01]  /*3b90*/  SHF.R.S32.HI R8, RZ, 0x1f, R2 ;  /* 0x0000001fff087819 */ /* 0x000fe20000011402 */
[----:B------:R1:W5:Y:S02]  /*3ba0*/  MUFU.TANH R22, R3 ;  /* 0x0000000300167308 */ /* 0x0003640000002400 */
[----:B-1----:R-:W-:Y:S01]  /*3bb0*/  IMAD.IADD R3, R105, 0x1, -R6 ;  /* 0x0000000169037824 */ /* 0x002fe200078e0a06 */
[----:B------:R-:W-:Y:S01]  /*3bc0*/  LEA.HI R6, R8, R2, RZ, 0x2 ;  /* 0x0000000208067211 */ /* 0x000fe200078f10ff */
[----:B------:R-:W-:-:S03]  /*3bd0*/  FMUL.FTZ R8, R76, c[0x0][0x320] ;  /* 0x0000c8004c087a20 */ /* 0x000fc60000410000 */
[----:B------:R-:W-:Y:S01]  /*3be0*/  LEA.HI R9, R3, R3, RZ, 0x1 ;  /* 0x0000000303097211 */ /* 0x000fe200078f08ff */
[----:B------:R1:W1:Y:S01]  /*3bf0*/  MUFU.TANH R23, R8 ;  /* 0x0000000800177308 */ /* 0x0002620000002400 */
[C---:B------:R-:W-:Y:S02]  /*3c00*/  LEA.HI.SX32 R7, R6.reuse, UR11, 0x1e ;  /* 0x0000000b06077c11 */ /* 0x040fe4000f8ff2ff */
[----:B------:R-:W-:Y:S02]  /*3c10*/  LOP3.LUT R9, R9, 0x1ffffffe, RZ, 0xc0, !PT ;  /* 0x1ffffffe09097812 */ /* 0x000fe400078ec0ff */
[----:B------:R-:W-:Y:S02]  /*3c20*/  LOP3.LUT R6, R6, 0x7ffffffc, RZ, 0xc0, !PT ;  /* 0x7ffffffc06067812 */ /* 0x000fe400078ec0ff */
[----:B------:R-:W-:-:S03]  /*3c30*/  IADD3 R3, R3, -R9, RZ ;  /* 0x8000000903037210 */ /* 0x000fc60007ffe0ff */
[----:B------:R-:W-:Y:S02]  /*3c40*/  IMAD.IADD R6, R2, 0x1, -R6 ;  /* 0x0000000102067824 */ /* 0x000fe400078e0a06 */
[----:B------:R-:W-:-:S03]  /*3c50*/  FMUL.FTZ R2, R64, c[0x0][0x320] ;  /* 0x0000c80040027a20 */ /* 0x000fc60000410000 */
[----:B------:R-:W-:Y:S01]  /*3c60*/  SHF.L.U32 R11, R6, 0x1, RZ ;  /* 0x00000001060b7819 */ /* 0x000fe200000006ff */
[----:B-1----:R-:W-:Y:S01]  /*3c70*/  IMAD R8, R10, 0x10, R7 ;  /* 0x000000100a087824 */ /* 0x002fe200078e0207 */
[----:B------:R1:W-:Y:S01]  /*3c80*/  MUFU.TANH R17, R2 ;  /* 0x0000000200117308 */ /* 0x0003e20000002400 */
[----:B------:R-:W-:Y:S02]  /*3c90*/  FMUL.FTZ R7, R77, c[0x0][0x320] ;  /* 0x0000c8004d077a20 */ /* 0x000fe40000410000 */
[----:B------:R-:W-:Y:S02]  /*3ca0*/  IMAD R133, R3, 0x8, R8 ;  /* 0x0000000803857824 */ /* 0x000fe400078e0208 */
[----:B------:R-:W-:Y:S02]  /*3cb0*/  FMUL.FTZ R3, R32, c[0x0][0x320] ;  /* 0x0000c80020037a20 */ /* 0x000fe40000410000 */
[----:B------:R-:W-:Y:S01]  /*3cc0*/  @P0 IMAD.HI.U32 R8, R133, c[0x0][0x2c8], RZ ;  /* 0x0000b20085080a27 */ /* 0x000fe200078e00ff */
[----:B------:R-:W-:Y:S01]  /*3cd0*/  PLOP3.LUT P0, PT, PT, PT, UP1, 0x80, 0x0 ;  /* 0x000000000000781c */ /* 0x000fe20003f0f018 */
[----:B------:R2:W-:Y:S01]  /*3ce0*/  MUFU.TANH R12, R3 ;  /* 0x00000003000c7308 */ /* 0x0005e20000002400 */
[----:B------:R-:W-:Y:S04]  /*3cf0*/  STL [R1+0xbc], R133 ;  /* 0x0000bc8501007387 */ /* 0x000fe80000100800 */
[----:B------:R-:W-:Y:S01]  /*3d00*/  STL [R1+0xcc], R11 ;  /* 0x0000cc0b01007387 */ /* 0x000fe20000100800 */
[----:B-1----:R-:W-:-:S02]  /*3d10*/  FMUL.FTZ R2, R65, c[0x0][0x320] ;  /* 0x0000c80041027a20 */ /* 0x002fc40000410000 */
[----:B------:R1:W1:Y:S01]  /*3d20*/  MUFU.TANH R25, R7 ;  /* 0x0000000700197308 */ /* 0x0002620000002400 */
[----:B--2---:R-:W-:-:S07]  /*3d30*/  FMUL.FTZ R3, R72, c[0x0][0x320] ;  /* 0x0000c80048037a20 */ /* 0x004fce0000410000 */
[----:B------:R-:W-:Y:S01]  /*3d40*/  MUFU.TANH R16, R2 ;  /* 0x0000000200107308 */ /* 0x000fe20000002400 */
[----:B-1----:R-:W-:-:S07]  /*3d50*/  FMUL.FTZ R7, R73, c[0x0][0x320] ;  /* 0x0000c80049077a20 */ /* 0x002fce0000410000 */
[----:B------:R1:W-:Y:S08]  /*3d60*/  MUFU.TANH R24, R3 ;  /* 0x0000000300187308 */ /* 0x0003f00000002400 */
[----:B------:R2:W-:Y:S01]  /*3d70*/  MUFU.TANH R20, R7 ;  /* 0x0000000700147308 */ /* 0x0005e20000002400 */
[----:B-1----:R-:W-:Y:S01]  /*3d80*/  IMAD.MOV.U32 R3, RZ, RZ, R133 ;  /* 0x000000ffff037224 */ /* 0x002fe200078e0085 */
[----:B------:R-:W-:-:S05]  /*3d90*/  @P0 SHF.R.U32.HI R3, RZ, c[0x0][0x2cc], R8 ;  /* 0x0000b300ff030a19 */ /* 0x000fca0000011608 */
[----:B------:R-:W1:Y:S01]  /*3da0*/  SHFL.IDX PT, R8, R3, RZ, 0x1c1f ;  /* 0x001c1fff03087589 */ /* 0x000e6200000e0000 */
[----:B--2---:R-:W-:-:S04]  /*3db0*/  FMUL.FTZ R7, R40, c[0x0][0x320] ;  /* 0x0000c80028077a20 */ /* 0x004fc80000410000 */
[----:B------:R2:W-:Y:S02]  /*3dc0*/  MUFU.TANH R19, R7 ;  /* 0x0000000700137308 */ /* 0x0005e40000002400 */
[----:B--2---:R-:W-:-:S06]  /*3dd0*/  FMUL.FTZ R7, R41, c[0x0][0x320] ;  /* 0x0000c80029077a20 */ /* 0x004fcc0000410000 */
[----:B------:R2:W-:Y:S02]  /*3de0*/  MUFU.TANH R18, R7 ;  /* 0x0000000700127308 */ /* 0x0005e40000002400 */
[----:B--2---:R-:W-:Y:S01]  /*3df0*/  IMAD.U32 R7, RZ, RZ, UR4 ;  /* 0x00000004ff077e24 */ /* 0x004fe2000f8e00ff */
[----:B------:R-:W-:-:S04]  /*3e00*/  ULDC.64 UR4, c[0x0][0x2c8] ;  /* 0x0000b20000047ab9 */ /* 0x000fc80000000a00 */
[C---:B------:R-:W-:Y:S02]  /*3e10*/  IADD3 R6, -R11.reuse, UR7, R7 ;  /* 0x000000070b067c10 */ /* 0x040fe4000fffe107 */
[----:B------:R-:W-:Y:S01]  /*3e20*/  IADD3 R7, -R11, UR24, RZ ;  /* 0x000000180b077c10 */ /* 0x000fe2000fffe1ff */
[----:B------:R-:W-:Y:S01]  /*3e30*/  UIMAD.WIDE.U32 UR24, UR10, UR4, URZ ;  /* 0x000000040a1872a5 */ /* 0x000fe2000f8e003f */
[----:B------:R-:W-:Y:S01]  /*3e40*/  IADD3 R6, R6, -UR13, RZ ;  /* 0x8000000d06067c10 */ /* 0x000fe2000fffe0ff */
[----:B------:R-:W-:-:S04]  /*3e50*/  UIADD3 UR10, UR6, -0x2, URZ ;  /* 0xfffffffe060a7890 */ /* 0x000fc8000fffe03f */
[----:B-1----:R-:W-:Y:S01]  /*3e60*/  IMAD.IADD R2, R6, 0x1, R8 ;  /* 0x0000000106027824 */ /* 0x002fe200078e0208 */
[----:B------:R-:W-:Y:S01]  /*3e70*/  @UP1 UMOV UR21, UR25 ;  /* 0x0000001900151c82 */ /* 0x000fe20008000000 */
[----:B------:R-:W-:Y:S01]  /*3e80*/  FMUL.FTZ R8, R33, c[0x0][0x320] ;  /* 0x0000c80021087a20 */ /* 0x000fe20000410000 */
[----:B------:R-:W-:Y:S02]  /*3e90*/  @UP1 USHF.R.U32.HI UR11, URZ, UR5, UR21 ;  /* 0x000000053f0b1299 */ /* 0x000fe40008011615 */
[----:B------:R-:W-:Y:S01]  /*3ea0*/  IMNMX R2, R7, R2, PT ;  /* 0x0000000207027217 */ /* 0x000fe20003800200 */
[----:B------:R1:W2:Y:S01]  /*3eb0*/  MUFU.TANH R9, R8 ;  /* 0x0000000800097308 */ /* 0x0002a20000002400 */
[----:B------:R-:W-:Y:S02]  /*3ec0*/  UIADD3 UR11, UR11, UR7, -UR13 ;  /* 0x000000070b0b7290 */ /* 0x000fe4000fffe80d */
[----:B------:R-:W-:Y:S02]  /*3ed0*/  ISETP.GT.AND P0, PT, R2, RZ, PT ;  /* 0x000000ff0200720c */ /* 0x000fe40003f04270 */
[----:B------:R-:W-:-:S02]  /*3ee0*/  USHF.R.S32.HI UR4, URZ, 0x1f, UR11 ;  /* 0x0000001f3f047899 */ /* 0x000fc4000801140b */
[----:B------:R-:W-:Y:S02]  /*3ef0*/  FSEL R11, R29, -INF , P0 ;  /* 0xff8000001d0b7808 */ /* 0x000fe40000000000 */
[----:B------:R-:W-:Y:S01]  /*3f00*/  ISETP.GT.AND P0, PT, R2, 0x1, PT ;  /* 0x000000010200780c */ /* 0x000fe20003f04270 */
[----:B------:R-:W-:-:S03]  /*3f10*/  ULEA.HI UR4, UR4, UR11, URZ, 0x6 ;  /* 0x0000000b04047291 */ /* 0x000fc6000f8f303f */
[----:B------:R-:W-:Y:S01]  /*3f20*/  FSEL R10, R28, -INF , P0 ;  /* 0xff8000001c0a7808 */ /* 0x000fe20000000000 */
[----:B------:R-:W-:Y:S01]  /*3f30*/  USHF.R.S32.HI UR4, URZ, 0x6, UR4 ;  /* 0x000000063f047899 */ /* 0x000fe20008011404 */
[----:B------:R-:W-:Y:S01]  /*3f40*/  ISETP.GT.AND P0, PT, R2, 0x8, PT ;  /* 0x000000080200780c */ /* 0x000fe20003f04270 */
[----:B-1----:R-:W-:Y:S02]  /*3f50*/  FMUL.FTZ R8, R79, c[0x0][0x320] ;  /* 0x0000c8004f087a20 */ /* 0x002fe40000410000 */
[----:B------:R-:W-:Y:S01]  /*3f60*/  UISETP.LT.AND UP0, UPT, URZ, UR4, UPT ;  /* 0x000000043f00728c */ /* 0x000fe2000bf01270 */
[----:B------:R-:W-:Y:S01]  /*3f70*/  FSEL R14, R14, -INF , P0 ;  /* 0xff8000000e0e7808 */ /* 0x000fe20000000000 */
[----:B------:R1:W-:Y:S01]  /*3f80*/  MUFU.TANH R27, R8 ;  /* 0x00000008001b7308 */ /* 0x0003e20000002400 */
[----:B------:R-:W-:Y:S01]  /*3f90*/  ISETP.GT.AND P0, PT, R2, 0x9, PT ;  /* 0x000000090200780c */ /* 0x000fe20003f04270 */
[----:B------:R-:W-:-:S03]  /*3fa0*/  USEL UR4, URZ, UR4, !UP0 ;  /* 0x000000043f047287 */ /* 0x000fc6000c000000 */
[----:B---3--:R-:W-:Y:S01]  /*3fb0*/  FSEL R13, R13, -INF , P0 ;  /* 0xff8000000d0d7808 */ /* 0x008fe20000000000 */
[----:B------:R-:W-:Y:S01]  /*3fc0*/  UISETP.GE.AND UP0, UPT, UR10, UR4, UPT ;  /* 0x000000040a00728c */ /* 0x000fe2000bf06270 */
[----:B------:R-:W-:-:S04]  /*3fd0*/  ISETP.GT.AND P0, PT, R2, 0x10, PT ;  /* 0x000000100200780c */ /* 0x000fc80003f04270 */
[----:B----4-:R-:W-:Y:S02]  /*3fe0*/  FSEL R21, R21, -INF , P0 ;  /* 0xff80000015157808 */ /* 0x010fe40000000000 */
[----:B------:R-:W-:Y:S01]  /*3ff0*/  ISETP.GT.AND P0, PT, R2, 0x11, PT ;  /* 0x000000110200780c */ /* 0x000fe20003f04270 */
[----:B-1----:R-:W-:-:S03]  /*4000*/  FMUL.FTZ R8, R71, c[0x0][0x320] ;  /* 0x0000c80047087a20 */ /* 0x002fc60000410000 */
[----:B-----5:R-:W-:Y:S02]  /*4010*/  FSEL R22, R22, -INF , P0 ;  /* 0xff80000016167808 */ /* 0x020fe40000000000 */
[C---:B------:R-:W-:Y:S01]  /*4020*/  ISETP.GT.AND P0, PT, R2.reuse, 0x18, PT ;  /* 0x000000180200780c */ /* 0x040fe20003f04270 */
[----:B------:R1:W-:Y:S03]  /*4030*/  MUFU.TANH R15, R8 ;  /* 0x00000008000f7308 */ /* 0x0003e60000002400 */
[----:B------:R-:W-:Y:S02]  /*4040*/  FSEL R23, R23, -INF , P0 ;  /* 0xff80000017177808 */ /* 0x000fe40000000000 */
[----:B------:R-:W-:-:S04]  /*4050*/  ISETP.GT.AND P0, PT, R2, 0x19, PT ;  /* 0x000000190200780c */ /* 0x000fc80003f04270 */
[----:B------:R-:W-:Y:S02]  /*4060*/  FSEL R28, R25, -INF , P0 ;  /* 0xff800000191c7808 */ /* 0x000fe40000000000 */
[----:B------:R-:W-:-:S04]  /*4070*/  ISETP.GT.AND P0, PT, R2, 0x20, PT ;  /* 0x000000200200780c */ /* 0x000fc80003f04270 */
[----:B------:R-:W-:Y:S01]  /*4080*/  FSEL R106, R12, -INF , P0 ;  /* 0xff8000000c6a7808 */ /* 0x000fe20000000000 */
[----:B-1----:R-:W-:Y:S01]  /*4090*/  FMUL.FTZ R8, R34, c[0x0][0x320] ;  /* 0x0000c80022087a20 */ /* 0x002fe20000410000 */
[----:B------:R-:W-:-:S03]  /*40a0*/  ISETP.GT.AND P0, PT, R2, 0x21, PT ;  /* 0x000000210200780c */ /* 0x000fc60003f04270 */
[----:B------:R1:W-:Y:S01]  /*40b0*/  MUFU.TANH R98, R8 ;  /* 0x0000000800627308 */ /* 0x0003e20000002400 */
[----:B--2---:R-:W-:Y:S02]  /*40c0*/  FSEL R105, R9, -INF , P0 ;  /* 0xff80000009697808 */ /* 0x004fe40000000000 */
[----:B------:R-:W-:-:S04]  /*40d0*/  ISETP.GT.AND P0, PT, R2, 0x28, PT ;  /* 0x000000280200780c */ /* 0x000fc80003f04270 */
[----:B------:R-:W-:Y:S02]  /*40e0*/  FSEL R104, R24, -INF , P0 ;  /* 0xff80000018687808 */ /* 0x000fe40000000000 */
[----:B------:R-:W-:-:S04]  /*40f0*/  ISETP.GT.AND P0, PT, R2, 0x29, PT ;  /* 0x000000290200780c */ /* 0x000fc80003f04270 */
[----:B------:R-:W-:Y:S01]  /*4100*/  FSEL R103, R20, -INF , P0 ;  /* 0xff80000014677808 */ /* 0x000fe20000000000 */
[----:B------:R-:W-:Y:S01]  /*4110*/  FMUL.FTZ R20, R43, c[0x0][0x320] ;  /* 0x0000c8002b147a20 */ /* 0x000fe20000410000 */
[C---:B------:R-:W-:Y:S01]  /*4120*/  ISETP.GT.AND P0, PT, R2.reuse, 0x30, PT ;  /* 0x000000300200780c */ /* 0x040fe20003f04270 */
[----:B-1----:R-:W-:Y:S02]  /*4130*/  FMUL.FTZ R8, R35, c[0x0][0x320] ;  /* 0x0000c80023087a20 */ /* 0x002fe40000410000 */
[----:B------:R-:W-:Y:S01]  /*4140*/  MUFU.TANH R24, R20 ;  /* 0x0000001400187308 */ /* 0x000fe20000002400 */
[----:B------:R-:W-:Y:S01]  /*4150*/  FSEL R102, R19, -INF , P0 ;  /* 0xff80000013667808 */ /* 0x000fe20000000000 */
[----:B------:R-:W-:Y:S01]  /*4160*/  LDSM.16.MT88.4 R32, [R251+0x900] ;  /* 0x00090000fb20783b */ /* 0x000fe20000004200 */
[----:B------:R-:W-:-:S04]  /*4170*/  ISETP.GT.AND P0, PT, R2, 0x31, PT ;  /* 0x000000310200780c */ /* 0x000fc80003f04270 */
[----:B------:R-:W-:Y:S01]  /*4180*/  FSEL R101, R18, -INF , P0 ;  /* 0xff80000012657808 */ /* 0x000fe20000000000 */
[----:B------:R1:W-:Y:S01]  /*4190*/  MUFU.TANH R97, R8 ;  /* 0x0000000800617308 */ /* 0x0003e20000002400 */
[----:B------:R-:W-:-:S04]  /*41a0*/  ISETP.GT.AND P0, PT, R2, 0x38, PT ;  /* 0x000000380200780c */ /* 0x000fc80003f04270 */
[----:B------:R-:W-:Y:S02]  /*41b0*/  FSEL R100, R17, -INF , P0 ;  /* 0xff80000011647808 */ /* 0x000fe40000000000 */
[----:B------:R-:W-:-:S04]  /*41c0*/  ISETP.GT.AND P0, PT, R2, 0x39, PT ;  /* 0x000000390200780c */ /* 0x000fc80003f04270 */
[----:B------:R-:W-:Y:S01]  /*41d0*/  FSEL R99, R16, -INF , P0 ;  /* 0xff80000010637808 */ /* 0x000fe20000000000 */
[----:B-1----:R-:W-:Y:S02]  /*41e0*/  FMUL.FTZ R8, R39, c[0x0][0x320] ;  /* 0x0000c80027087a20 */ /* 0x002fe40000410000 */
[----:B------:R-:W-:Y:S02]  /*41f0*/  LDSM.16.MT88.4 R36, [R248+0x900] ;  /* 0x00090000f824783b */ /* 0x000fe40000004200 */
[----:B------:R1:W2:Y:S02]  /*4200*/  MUFU.TANH R12, R8 ;  /* 0x00000008000c7308 */ /* 0x0002a40000002400 */
[----:B-1----:R1:W3:Y:S02]  /*4210*/  SHFL.IDX PT, R8, R3, 0x1, 0x1c1f ;  /* 0x003c1f0003087f89 */ /* 0x0022e400000e0000 */
[----:B-1----:R-:W-:Y:S02]  /*4220*/  FMUL.FTZ R3, R74, c[0x0][0x320] ;  /* 0x0000c8004a037a20 */ /* 0x002fe40000410000 */
[----:B---3--:R-:W-:-:S02]  /*4230*/  IMAD.IADD R6, R6, 0x1, R8 ;  /* 0x0000000106067824 */ /* 0x008fc400078e0208 */
[----:B------:R1:W-:Y:S03]  /*4240*/  MUFU.TANH R96, R3 ;  /* 0x0000000300607308 */ /* 0x0003e60000002400 */
[----:B------:R-:W-:Y:S01]  /*4250*/  IMNMX R2, R7, R6, PT ;  /* 0x0000000607027217 */ /* 0x000fe20003800200 */
[----:B------:R-:W-:-:S03]  /*4260*/  FMUL.FTZ R6, R78, c[0x0][0x320] ;  /* 0x0000c8004e067a20 */ /* 0x000fc60000410000 */
[----:B------:R-:W-:Y:S01]  /*4270*/  ISETP.GT.AND P0, PT, R2, RZ, PT ;  /* 0x000000ff0200720c */ /* 0x000fe20003f04270 */
[----:B------:R3:W-:Y:S03]  /*4280*/  MUFU.TANH R17, R6 ;  /* 0x0000000600117308 */ /* 0x0007e60000002400 */
[----:B------:R-:W-:Y:S02]  /*4290*/  FSEL R9, R30, -INF , P0 ;  /* 0xff8000001e097808 */ /* 0x000fe40000000000 */
[----:B------:R-:W-:Y:S01]  /*42a0*/  ISETP.GT.AND P0, PT, R2, 0x1, PT ;  /* 0x000000010200780c */ /* 0x000fe20003f04270 */
[----:B-1----:R-:W-:-:S03]  /*42b0*/  FMUL.FTZ R3, R46, c[0x0][0x320] ;  /* 0x0000c8002e037a20 */ /* 0x002fc60000410000 */
[----:B--2---:R-:W-:Y:S02]  /*42c0*/  FSEL R8, R12, -INF , P0 ;  /* 0xff8000000c087808 */ /* 0x004fe40000000000 */
[----:B------:R-:W-:Y:S01]  /*42d0*/  ISETP.GT.AND P0, PT, R2, 0x8, PT ;  /* 0x000000080200780c */ /* 0x000fe20003f04270 */
[----:B------:R1:W-:Y:S01]  /*42e0*/  MUFU.TANH R19, R3 ;  /* 0x0000000300137308 */ /* 0x0003e20000002400 */
[----:B---3--:R-:W-:Y:S02]  /*42f0*/  FMUL.FTZ R6, R75, c[0x0][0x320] ;  /* 0x0000c8004b067a20 */ /* 0x008fe40000410000 */
[----:B------:R-:W-:Y:S05]  /*4300*/  LDSM.16.MT88.4 R72, [R248+0x2100] ;  /* 0x00210000f848783b */ /* 0x000fea0000004200 */
[----:B------:R2:W-:Y:S01]  /*4310*/  MUFU.TANH R26, R6 ;  /* 0x00000006001a7308 */ /* 0x0005e20000002400 */
[----:B-1----:R-:W-:-:S02]  /*4320*/  FMUL.FTZ R3, R70, c[0x0][0x320] ;  /* 0x0000c80046037a20 */ /* 0x002fc40000410000 */
[----:B------:R-:W-:Y:S05]  /*4330*/  LDSM.16.MT88.4 R68, [R250+0x900] ;  /* 0x00090000fa44783b */ /* 0x000fea0000004200 */
[----:B------:R1:W3:Y:S01]  /*4340*/  MUFU.TANH R7, R3 ;  /* 0x0000000300077308 */ /* 0x0002e20000002400 */
[----:B--2---:R-:W-:Y:S01]  /*4350*/  FMNMX.FTZ R6, R9, R8, !PT ;  /* 0x0000000809067209 */ /* 0x004fe20007810000 */
[----:B-1----:R-:W-:Y:S01]  /*4360*/  FMUL.FTZ R3, R47, c[0x0][0x320] ;  /* 0x0000c8002f037a20 */ /* 0x002fe20000410000 */
[----:B---3--:R-:W-:Y:S02]  /*4370*/  FSEL R7, R7, -INF , P0 ;  /* 0xff80000007077808 */ /* 0x008fe40000000000 */
[----:B------:R-:W-:-:S03]  /*4380*/  ISETP.GT.AND P0, PT, R2, 0x9, PT ;  /* 0x000000090200780c */ /* 0x000fc60003f04270 */
[----:B------:R1:W2:Y:S01]  /*4390*/  MUFU.TANH R18, R3 ;  /* 0x0000000300127308 */ /* 0x0002a20000002400 */
[----:B------:R-:W-:Y:S02]  /*43a0*/  FMNMX.FTZ R6, R7, R6, !PT ;  /* 0x0000000607067209 */ /* 0x000fe40007810000 */
[----:B------:R-:W-:Y:S01]  /*43b0*/  FSEL R12, R15, -INF , P0 ;  /* 0xff8000000f0c7808 */ /* 0x000fe20000000000 */
[----:B------:R-:W-:Y:S01]  /*43c0*/  FMUL.FTZ R15, R42, c[0x0][0x320] ;  /* 0x0000c8002a0f7a20 */ /* 0x000fe20000410000 */
[----:B------:R-:W-:Y:S01]  /*43d0*/  ISETP.GT.AND P0, PT, R2, 0x10, PT ;  /* 0x000000100200780c */ /* 0x000fe20003f04270 */
[----:B------:R-:W-:Y:S01]  /*43e0*/  LDSM.16.MT88.4 R40, [R135+0x900] ;  /* 0x000900008728783b */ /* 0x000fe20000004200 */
[----:B------:R-:W-:Y:S01]  /*43f0*/  FMNMX.FTZ R6, R12, R6, !PT ;  /* 0x000000060c067209 */ /* 0x000fe20007810000 */
[----:B------:R3:W4:Y:S01]  /*4400*/  MUFU.TANH R25, R15 ;  /* 0x0000000f00197308 */ /* 0x0007220000002400 */
[----:B------:R-:W-:Y:S02]  /*4410*/  FSEL R19, R19, -INF , P0 ;  /* 0xff80000013137808 */ /* 0x000fe40000000000 */
[----:B------:R-:W-:-:S02]  /*4420*/  ISETP.GT.AND P0, PT, R2, 0x11, PT ;  /* 0x000000110200780c */ /* 0x000fc40003f04270 */
[----:B-1----:R-:W-:Y:S02]  /*4430*/  FMNMX.FTZ R3, R11, R10, !PT ;  /* 0x0000000a0b037209 */ /* 0x002fe40007810000 */
[----:B--2---:R-:W-:Y:S02]  /*4440*/  FSEL R18, R18, -INF , P0 ;  /* 0xff80000012127808 */ /* 0x004fe40000000000 */
[----:B------:R-:W-:Y:S02]  /*4450*/  FMNMX.FTZ R3, R14, R3, !PT ;  /* 0x000000030e037209 */ /* 0x000fe40007810000 */
[----:B------:R-:W-:Y:S02]  /*4460*/  ISETP.GT.AND P0, PT, R2, 0x18, PT ;  /* 0x000000180200780c */ /* 0x000fe40003f04270 */
[----:B------:R-:W-:Y:S01]  /*4470*/  FMNMX.FTZ R3, R13, R3, !PT ;  /* 0x000000030d037209 */ /* 0x000fe20007810000 */
[----:B---3--:R-:W-:Y:S01]  /*4480*/  FMUL.FTZ R15, R66, c[0x0][0x320] ;  /* 0x0000c800420f7a20 */ /* 0x008fe20000410000 */
[----:B------:R-:W-:-:S02]  /*4490*/  FSEL R17, R17, -INF , P0 ;  /* 0xff80000011117808 */ /* 0x000fc40000000000 */
[----:B------:R-:W-:Y:S01]  /*44a0*/  FMNMX.FTZ R3, R21, R3, !PT ;  /* 0x0000000315037209 */ /* 0x000fe20007810000 */
[----:B------:R-:W1:Y:S01]  /*44b0*/  MUFU.TANH R20, R15 ;  /* 0x0000000f00147308 */ /* 0x000e620000002400 */
[----:B------:R-:W-:Y:S02]  /*44c0*/  ISETP.GT.AND P0, PT, R2, 0x19, PT ;  /* 0x000000190200780c */ /* 0x000fe40003f04270 */
[----:B------:R-:W-:Y:S02]  /*44d0*/  FMNMX.FTZ R3, R22, R3, !PT ;  /* 0x0000000316037209 */ /* 0x000fe40007810000 */
[----:B------:R-:W-:Y:S02]  /*44e0*/  FSEL R16, R27, -INF , P0 ;  /* 0xff8000001b107808 */ /* 0x000fe40000000000 */
[----:B------:R-:W-:Y:S02]  /*44f0*/  FMNMX.FTZ R3, R23, R3, !PT ;  /* 0x0000000317037209 */ /* 0x000fe40007810000 */
[----:B------:R-:W-:-:S02]  /*4500*/  ISETP.GT.AND P0, PT, R2, 0x20, PT ;  /* 0x000000200200780c */ /* 0x000fc40003f04270 */
[----:B------:R-:W-:Y:S02]  /*4510*/  FMNMX.FTZ R3, R28, R3, !PT ;  /* 0x000000031c037209 */ /* 0x000fe40007810000 */
[----:B------:R-:W-:Y:S02]  /*4520*/  FSEL R98, R98, -INF , P0 ;  /* 0xff80000062627808 */ /* 0x000fe40000000000 */
[----:B------:R-:W-:Y:S02]  /*4530*/  FMNMX.FTZ R3, R106, R3, !PT ;  /* 0x000000036a037209 */ /* 0x000fe40007810000 */
[----:B------:R-:W-:Y:S02]  /*4540*/  ISETP.GT.AND P0, PT, R2, 0x21, PT ;  /* 0x000000210200780c */ /* 0x000fe40003f04270 */
[----:B------:R-:W-:Y:S02]  /*4550*/  FMNMX.FTZ R132, R105, R3, !PT ;  /* 0x0000000369847209 */ /* 0x000fe40007810000 */
[----:B------:R-:W-:Y:S01]  /*4560*/  FMNMX.FTZ R3, R19, R6, !PT ;  /* 0x0000000613037209 */ /* 0x000fe20007810000 */
[----:B------:R-:W-:Y:S01]  /*4570*/  FMUL.FTZ R6, R67, c[0x0][0x320] ;  /* 0x0000c80043067a20 */ /* 0x000fe20000410000 */
[----:B------:R-:W-:Y:S01]  /*4580*/  FSEL R97, R97, -INF , P0 ;  /* 0xff80000061617808 */ /* 0x000fe20000000000 */
[----:B------:R-:W-:Y:S01]  /*4590*/  LDSM.16.MT88.4 R64, [R135+0x2100] ;  /* 0x002100008740783b */ /* 0x000fe20000004200 */
[----:B------:R-:W-:Y:S01]  /*45a0*/  FMNMX.FTZ R3, R18, R3, !PT ;  /* 0x0000000312037209 */ /* 0x000fe20007810000 */
[----:B------:R-:W2:Y:S01]  /*45b0*/  MUFU.TANH R15, R6 ;  /* 0x00000006000f7308 */ /* 0x000ea20000002400 */
[----:B------:R-:W-:-:S02]  /*45c0*/  ISETP.GT.AND P0, PT, R2, 0x28, PT ;  /* 0x000000280200780c */ /* 0x000fc40003f04270 */
[----:B------:R-:W-:Y:S02]  /*45d0*/  FMNMX.FTZ R3, R17, R3, !PT ;  /* 0x0000000311037209 */ /* 0x000fe40007810000 */
[----:B------:R-:W-:Y:S02]  /*45e0*/  FSEL R96, R96, -INF , P0 ;  /* 0xff80000060607808 */ /* 0x000fe40000000000 */
[----:B------:R-:W-:Y:S02]  /*45f0*/  FMNMX.FTZ R3, R16, R3, !PT ;  /* 0x0000000310037209 */ /* 0x000fe40007810000 */
[----:B------:R-:W-:Y:S02]  /*4600*/  ISETP.GT.AND P0, PT, R2, 0x29, PT ;  /* 0x000000290200780c */ /* 0x000fe40003f04270 */
[----:B------:R-:W-:Y:S02]  /*4610*/  FMNMX.FTZ R3, R98, R3, !PT ;  /* 0x0000000362037209 */ /* 0x000fe40007810000 */
[----:B------:R-:W-:-:S02]  /*4620*/  FMNMX.FTZ R132, R104, R132, !PT ;  /* 0x0000008468847209 */ /* 0x000fc40007810000 */
[----:B------:R-:W-:Y:S02]  /*4630*/  FSEL R95, R26, -INF , P0 ;  /* 0xff8000001a5f7808 */ /* 0x000fe40000000000 */
[----:B------:R-:W-:Y:S02]  /*4640*/  ISETP.GT.AND P0, PT, R2, 0x30, PT ;  /* 0x000000300200780c */ /* 0x000fe40003f04270 */
[----:B------:R-:W-:Y:S02]  /*4650*/  FMNMX.FTZ R3, R97, R3, !PT ;  /* 0x0000000361037209 */ /* 0x000fe40007810000 */
[----:B------:R-:W-:Y:S02]  /*4660*/  FMNMX.FTZ R132, R103, R132, !PT ;  /* 0x0000008467847209 */ /* 0x000fe40007810000 */
[----:B----4-:R-:W-:Y:S02]  /*4670*/  FSEL R94, R25, -INF , P0 ;  /* 0xff800000195e7808 */ /* 0x010fe40000000000 */
[----:B------:R-:W-:-:S02]  /*4680*/  FMNMX.FTZ R3, R96, R3, !PT ;  /* 0x0000000360037209 */ /* 0x000fc40007810000 */
[----:B------:R-:W-:Y:S02]  /*4690*/  ISETP.GT.AND P0, PT, R2, 0x31, PT ;  /* 0x000000310200780c */ /* 0x000fe40003f04270 */
[----:B------:R-:W-:Y:S02]  /*46a0*/  FMNMX.FTZ R132, R102, R132, !PT ;  /* 0x0000008466847209 */ /* 0x000fe40007810000 */
[----:B------:R-:W-:Y:S02]  /*46b0*/  FMNMX.FTZ R3, R95, R3, !PT ;  /* 0x000000035f037209 */ /* 0x000fe40007810000 */
[----:B------:R-:W-:Y:S02]  /*46c0*/  FSEL R93, R24, -INF , P0 ;  /* 0xff800000185d7808 */ /* 0x000fe40000000000 */
[----:B------:R-:W-:Y:S01]  /*46d0*/  ISETP.GT.AND P0, PT, R2, 0x38, PT ;  /* 0x000000380200780c */ /* 0x000fe20003f04270 */
[----:B------:R-:W-:Y:S01]  /*46e0*/  LDSM.16.MT88.4 R24, [R135+0x100] ;  /* 0x000100008718783b */ /* 0x000fe20000004200 */
[----:B------:R-:W-:-:S02]  /*46f0*/  FMNMX.FTZ R132, R101, R132, !PT ;  /* 0x0000008465847209 */ /* 0x000fc40007810000 */
[----:B------:R-:W-:Y:S02]  /*4700*/  FMNMX.FTZ R3, R94, R3, !PT ;  /* 0x000000035e037209 */ /* 0x000fe40007810000 */
[----:B-1----:R-:W-:Y:S02]  /*4710*/  FSEL R92, R20, -INF , P0 ;  /* 0xff800000145c7808 */ /* 0x002fe40000000000 */
[----:B------:R-:W-:Y:S02]  /*4720*/  FMNMX.FTZ R132, R100, R132, !PT ;  /* 0x0000008464847209 */ /* 0x000fe40007810000 */
[----:B------:R-:W-:Y:S02]  /*4730*/  ISETP.GT.AND P0, PT, R2, 0x39, PT ;  /* 0x000000390200780c */ /* 0x000fe40003f04270 */
[----:B------:R-:W-:Y:S02]  /*4740*/  FMNMX.FTZ R2, R93, R3, !PT ;  /* 0x000000035d027209 */ /* 0x000fe40007810000 */
[----:B------:R-:W-:-:S02]  /*4750*/  FMNMX.FTZ R132, R99, R132, !PT ;  /* 0x0000008463847209 */ /* 0x000fc40007810000 */
[----:B--2---:R-:W-:Y:S02]  /*4760*/  FSEL R91, R15, -INF , P0 ;  /* 0xff8000000f5b7808 */ /* 0x004fe40000000000 */
[----:B------:R-:W-:Y:S01]  /*4770*/  FMNMX.FTZ R2, R92, R2, !PT ;  /* 0x000000025c027209 */ /* 0x000fe20007810000 */
[----:B------:R-:W1:Y:S03]  /*4780*/  SHFL.BFLY PT, R6, R132, 0x2, 0x1f ;  /* 0x0c401f0084067f89 */ /* 0x000e6600000e0000 */
        /* <DEDUP_REMOVED lines=8> */
[----:B------:R-:W-:Y:S01]  /*4810*/  FMUL.FTZ R6, R132, c[0x0][0x2d0] ;  /* 0x0000b40084067a20 */ /* 0x000fe20000410000 */
[----:B--2---:R-:W-:-:S04]  /*4820*/  FMNMX.FTZ R3, R3, R2, !PT ;  /* 0x0000000203037209 */ /* 0x004fc80007810000 */
[----:B------:R-:W-:Y:S02]  /*4830*/  FSEL R6, R6, RZ, P0 ;  /* 0x000000ff06067208 */ /* 0x000fe40000000000 */
[C---:B------:R-:W-:Y:S01]  /*4840*/  FSETP.NEU.FTZ.AND P0, PT, R3.reuse, -INF , PT ;  /* 0xff8000000300780b */ /* 0x040fe20003f1d000 */
[----:B------:R-:W-:Y:S02]  /*4850*/  FMUL.FTZ R2, R3, c[0x0][0x2d0] ;  /* 0x0000b40003027a20 */ /* 0x000fe40000410000 */
[--C-:B------:R-:W-:Y:S02]  /*4860*/  FFMA.FTZ R11, R11, c[0x0][0x2d0], -R6.reuse ;  /* 0x0000b4000b0b7a23 */ /* 0x100fe40000010806 */
[--C-:B------:R-:W-:Y:S01]  /*4870*/  FFMA.FTZ R10, R10, c[0x0][0x2d0], -R6.reuse ;  /* 0x0000b4000a0a7a23 */ /* 0x100fe20000010806 */
[----:B------:R-:W-:Y:S01]  /*4880*/  FSEL R2, R2, RZ, P0 ;  /* 0x000000ff02027208 */ /* 0x000fe20000000000 */
[----:B------:R-:W-:Y:S01]  /*4890*/  MUFU.EX2 R79, R11 ;  /* 0x0000000b004f7308 */ /* 0x000fe20000000800 */
[--C-:B------:R-:W-:Y:S01]  /*48a0*/  FFMA.FTZ R14, R14, c[0x0][0x2d0], -R6.reuse ;  /* 0x0000b4000e0e7a23 */ /* 0x100fe20000010806 */
[----:B------:R-:W-:Y:S01]  /*48b0*/  PLOP3.LUT P0, PT, PT, PT, UP0, 0x40, 0x0 ;  /* 0x000000000000781c */ /* 0x000fe20003f0e808 */
[----:B------:R-:W-:-:S02]  /*48c0*/  FFMA.FTZ R13, R13, c[0x0][0x2d0], -R6 ;  /* 0x0000b4000d0d7a23 */ /* 0x000fc40000010806 */
[--C-:B------:R-:W-:Y:S02]  /*48d0*/  FFMA.FTZ R9, R9, c[0x0][0x2d0], -R2.reuse ;  /* 0x0000b40009097a23 */ /* 0x100fe40000010802 */
[--C-:B------:R-:W-:Y:S01]  /*48e0*/  FFMA.FTZ R4, R8, c[0x0][0x2d0], -R2.reuse ;  /* 0x0000b40008047a23 */ /* 0x100fe20000010802 */
[----:B------:R-:W1:Y:S01]  /*48f0*/  MUFU.EX2 R78, R10 ;  /* 0x0000000a004e7308 */ /* 0x000e620000000800 */
[----:B------:R-:W-:Y:S02]  /*4900*/  FFMA.FTZ R7, R7, c[0x0][0x2d0], -R2 ;  /* 0x0000b40007077a23 */ /* 0x000fe40000010802 */
[----:B------:R-:W-:-:S05]  /*4910*/  FFMA.FTZ R0, R28, c[0x0][0x2d0], -R6 ;  /* 0x0000b4001c007a23 */ /* 0x000fca0000010806 */
[----:B------:R2:W-:Y:S08]  /*4920*/  MUFU.EX2 R77, R9 ;  /* 0x00000009004d7308 */ /* 0x0005f00000000800 */
[----:B------:R3:W-:Y:S01]  /*4930*/  MUFU.EX2 R76, R4 ;  /* 0x00000004004c7308 */ /* 0x0007e20000000800 */
[----:B--2---:R-:W2:Y:S07]  /*4940*/  LDSM.16.MT88.4 R8, [R248+0x100] ;  /* 0x00010000f808783b */ /* 0x004eae0000004200 */
[----:B------:R-:W-:Y:S01]  /*4950*/  MUFU.EX2 R82, R14 ;  /* 0x0000000e00527308 */ /* 0x000fe20000000800 */
[----:B---3--:R-:W-:-:S07]  /*4960*/  FFMA.FTZ R4, R12, c[0x0][0x2d0], -R2 ;  /* 0x0000b4000c047a23 */ /* 0x008fce0000010802 */
[----:B------:R-:W3:Y:S01]  /*4970*/  MUFU.EX2 R85, R13 ;  /* 0x0000000d00557308 */ /* 0x000ee20000000800 */
[----:B-1----:R-:W-:-:S07]  /*4980*/  F2FP.PACK_AB R12, R78, R79 ;  /* 0x0000004f4e0c723e */ /* 0x002fce00000000ff */
[----:B------:R-:W-:Y:S08]  /*4990*/  MUFU.EX2 R80, R7 ;  /* 0x0000000700507308 */ /* 0x000ff00000000800 */
[----:B------:R1:W4:Y:S01]  /*49a0*/  MUFU.EX2 R84, R4 ;  /* 0x0000000400547308 */ /* 0x0003220000000800 */
[----:B---3--:R-:W-:Y:S02]  /*49b0*/  F2FP.PACK_AB R14, R85, R82 ;  /* 0x00000052550e723e */ /* 0x008fe400000000ff */
[----:B------:R-:W-:-:S05]  /*49c0*/  F2FP.PACK_AB R13, R76, R77 ;  /* 0x0000004d4c0d723e */ /* 0x000fca00000000ff */
[----:B------:R3:W-:Y:S01]  /*49d0*/  MUFU.EX2 R89, R0 ;  /* 0x0000000000597308 */ /* 0x0007e20000000800 */
[----:B-1----:R-:W-:Y:S01]  /*49e0*/  FFMA.FTZ R4, R21, c[0x0][0x2d0], -R6 ;  /* 0x0000b40015047a23 */ /* 0x002fe20000010806 */
[----:B----4-:R-:W-:-:S06]  /*49f0*/  F2FP.PACK_AB R15, R84, R80 ;  /* 0x00000050540f723e */ /* 0x010fcc00000000ff */
[----:B------:R1:W-:Y:S01]  /*4a00*/  MUFU.EX2 R83, R4 ;  /* 0x0000000400537308 */ /* 0x0003e20000000800 */
[----:B---3--:R-:W-:Y:S01]  /*4a10*/  FFMA.FTZ R0, R19, c[0x0][0x2d0], -R2 ;  /* 0x0000b40013007a23 */ /* 0x008fe20000010802 */
[C---:B--2---:R-:W-:Y:S06]  /*4a20*/  HMMA.16816.F32 R44, R12.reuse, R8, RZ ;  /* 0x000000080c2c723c */ /* 0x044fec00000018ff */
[----:B------:R2:W-:Y:S02]  /*4a30*/  MUFU.EX2 R7, R0 ;  /* 0x0000000000077308 */ /* 0x0005e40000000800 */
[----:B------:R-:W-:Y:S01]  /*4a40*/  HMMA.16816.F32 R60, R12, R24, RZ ;  /* 0x000000180c3c723c */ /* 0x000fe200000018ff */
[----:B-1----:R-:W-:-:S05]  /*4a50*/  FFMA.FTZ R4, R22, c[0x0][0x2d0], -R6 ;  /* 0x0000b40016047a23 */ /* 0x002fca0000010806 */
[----:B------:R1:W3:Y:S02]  /*4a60*/  MUFU.EX2 R88, R4 ;  /* 0x0000000400587308 */ /* 0x0002e40000000800 */
[----:B------:R-:W-:Y:S01]  /*4a70*/  HMMA.16816.F32 R52, R12, R26, RZ ;  /* 0x0000001a0c34723c */ /* 0x000fe200000018ff */
[----:B--2---:R-:W-:-:S05]  /*4a80*/  FFMA.FTZ R0, R18, c[0x0][0x2d0], -R2 ;  /* 0x0000b40012007a23 */ /* 0x004fca0000010802 */
[----:B------:R2:W4:Y:S02]  /*4a90*/  MUFU.EX2 R81, R0 ;  /* 0x0000000000517308 */ /* 0x0005240000000800 */
[----:B------:R-:W-:Y:S01]  /*4aa0*/  HMMA.16816.F32 R24, R12, R48, RZ ;  /* 0x000000300c18723c */ /* 0x000fe200000018ff */
[----:B-1----:R-:W-:-:S07]  /*4ab0*/  FFMA.FTZ R4, R23, c[0x0][0x2d0], -R6 ;  /* 0x0000b40017047a23 */ /* 0x002fce0000010806 */
[----:B------:R-:W-:Y:S01]  /*4ac0*/  HMMA.16816.F32 R28, R12, R10, RZ ;  /* 0x0000000a0c1c723c */ /* 0x000fe200000018ff */
[----:B---3--:R-:W-:Y:S01]  /*4ad0*/  F2FP.PACK_AB R8, R88, R83 ;  /* 0x000000535808723e */ /* 0x008fe200000000ff */
[----:B------:R-:W1:Y:S01]  /*4ae0*/  MUFU.EX2 R90, R4 ;  /* 0x00000004005a7308 */ /* 0x000e620000000800 */
[----:B--2---:R-:W-:-:S05]  /*4af0*/  FFMA.FTZ R0, R17, c[0x0][0x2d0], -R2 ;  /* 0x0000b40011007a23 */ /* 0x004fca0000010802 */
[----:B------:R-:W-:Y:S01]  /*4b00*/  HMMA.16816.F32 R20, R12, R50, RZ ;  /* 0x000000320c14723c */ /* 0x000fe200000018ff */
[----:B----4-:R-:W-:Y:S01]  /*4b10*/  F2FP.PACK_AB R9, R81, R7 ;  /* 0x000000075109723e */ /* 0x010fe200000000ff */
[----:B------:R-:W-:Y:S01]  /*4b20*/  LDSM.16.MT88.4 R48, [R250+0x2100] ;  /* 0x00210000fa30783b */ /* 0x000fe20000004200 */
[----:B------:R2:W-:Y:S01]  /*4b30*/  MUFU.EX2 R87, R0 ;  /* 0x0000000000577308 */ /* 0x0005e20000000800 */
[----:B-1----:R-:W-:Y:S01]  /*4b40*/  F2FP.PACK_AB R10, R89, R90 ;  /* 0x0000005a590a723e */ /* 0x002fe200000000ff */
[----:B--2---:R-:W-:-:S03]  /*4b50*/  FFMA.FTZ R0, R16, c[0x0][0x2d0], -R2 ;  /* 0x0000b40010007a23 */ /* 0x004fc60000010802 */
[----:B------:R-:W-:Y:S03]  /*4b60*/  HMMA.16816.F32 R16, R12, R56, RZ ;  /* 0x000000380c10723c */ /* 0x000fe600000018ff */
[----:B------:R-:W1:Y:S02]  /*4b70*/  MUFU.EX2 R86, R0 ;  /* 0x0000000000567308 */ /* 0x000e640000000800 */
[----:B-1----:R-:W-:-:S07]  /*4b80*/  F2FP.PACK_AB R11, R86, R87 ;  /* 0x00000057560b723e */ /* 0x002fce00000000ff */
[C---:B------:R-:W-:Y:S01]  /*4b90*/  HMMA.16816.F32 R108, R8.reuse, R36, R44 ;  /* 0x00000024086c723c */ /* 0x040fe2000000182c */
[----:B------:R-:W1:Y:S07]  /*4ba0*/  LDSM.16.MT88.4 R44, [R135+0x2900] ;  /* 0x00290000872c783b */ /* 0x000e6e0000004200 */
[C---:B------:R-:W-:Y:S08]  /*4bb0*/  HMMA.16816.F32 R24, R8.reuse, R32, R24 ;  /* 0x000000200818723c */ /* 0x040ff00000001818 */
[C---:B------:R-:W-:Y:S01]  /*4bc0*/  HMMA.16816.F32 R148, R8.reuse, R38, R28 ;  /* 0x000000260894723c */ /* 0x040fe2000000181c */
[----:B------:R-:W2:Y:S07]  /*4bd0*/  LDSM.16.MT88.4 R36, [R248+0x2900] ;  /* 0x00290000f824783b */ /* 0x000eae0000004200 */
[----:B------:R-:W-:Y:S01]  /*4be0*/  HMMA.16816.F32 R140, R8, R34, R20 ;  /* 0x00000022088c723c */ /* 0x000fe20000001814 */
[----:B------:R-:W-:Y:S01]  /*4bf0*/  IMAD.MOV.U32 R129, RZ, RZ, R110 ;  /* 0x000000ffff817224 */ /* 0x000fe200078e006e */
[----:B------:R-:W-:Y:S01]  /*4c00*/  MOV R128, R111 ;  /* 0x0000006f00807202 */ /* 0x000fe20000000f00 */
[----:B------:R-:W-:-:S02]  /*4c10*/  IMAD.MOV.U32 R131, RZ, RZ, R108 ;  /* 0x000000ffff837224 */ /* 0x000fc400078e006c */
[----:B------:R-:W-:-:S03]  /*4c20*/  IMAD.MOV.U32 R130, RZ, RZ, R109 ;  /* 0x000000ffff827224 */ /* 0x000fc600078e006d */
[C---:B------:R-:W-:Y:S01]  /*4c30*/  HMMA.16816.F32 R32, R12.reuse, R58, RZ ;  /* 0x0000003a0c20723c */ /* 0x040fe200000018ff */
[----:B------:R-:W-:Y:S01]  /*4c40*/  IMAD.MOV.U32 R112, RZ, RZ, R25 ;  /* 0x000000ffff707224 */ /* 0x000fe200078e0019 */
[----:B------:R-:W-:Y:S01]  /*4c50*/  LDSM.16.MT88.4 R56, [R251+0x2900] ;  /* 0x00290000fb38783b */ /* 0x000fe20000004200 */
[----:B------:R-:W-:Y:S02]  /*4c60*/  IMAD.MOV.U32 R111, RZ, RZ, R26 ;  /* 0x000000ffff6f7224 */ /* 0x000fe400078e001a */
[----:B------:R-:W-:Y:S02]  /*4c70*/  IMAD.MOV.U32 R110, RZ, RZ, R24 ;  /* 0x000000ffff6e7224 */ /* 0x000fe400078e0018 */
[----:B------:R-:W-:Y:S01]  /*4c80*/  IMAD.MOV.U32 R107, RZ, RZ, R27 ;  /* 0x000000ffff6b7224 */ /* 0x000fe200078e001b */
[----:B------:R-:W-:Y:S08]  /*4c90*/  HMMA.16816.F32 R28, R12, R64, RZ ;  /* 0x000000400c1c723c */ /* 0x000ff000000018ff */
[C---:B------:R-:W-:Y:S01]  /*4ca0*/  HMMA.16816.F32 R164, R8.reuse, R40, R60 ;  /* 0x0000002808a4723c */ /* 0x040fe2000000183c */
[----:B------:R-:W-:Y:S07]  /*4cb0*/  LDSM.16.MT88.4 R60, [R135+0x4100] ;  /* 0x00410000873c783b */ /* 0x000fee0000004200 */
[----:B------:R-:W-:Y:S01]  /*4cc0*/  HMMA.16816.F32 R156, R8, R42, R52 ;  /* 0x0000002a089c723c */ /* 0x000fe20000001834 */
[----:B------:R-:W3:Y:S07]  /*4cd0*/  LDSM.16.MT88.4 R40, [R251+0x2100] ;  /* 0x00210000fb28783b */ /* 0x000eee0000004200 */
[C---:B------:R-:W-:Y:S01]  /*4ce0*/  HMMA.16816.F32 R24, R12.reuse, R66, RZ ;  /* 0x000000420c18723c */ /* 0x040fe200000018ff */
[----:B------:R-:W-:Y:S07]  /*4cf0*/  LDSM.16.MT88.4 R64, [R135+0x4900] ;  /* 0x004900008740783b */ /* 0x000fee0000004200 */
[----:B------:R-:W-:Y:S08]  /*4d00*/  HMMA.16816.F32 R20, R12, R72, RZ ;  /* 0x000000480c14723c */ /* 0x000ff000000018ff */
[C---:B------:R-:W-:Y:S08]  /*4d10*/  HMMA.16816.F32 R52, R8.reuse, R70, R32 ;  /* 0x000000460834723c */ /* 0x040ff00000001820 */
[C---:B-1----:R-:W-:Y:S08]  /*4d20*/  HMMA.16816.F32 R28, R8.reuse, R44, R28 ;  /* 0x0000002c081c723c */ /* 0x042ff0000000181c */
[C---:B------:R-:W-:Y:S08]  /*4d30*/  HMMA.16816.F32 R16, R8.reuse, R68, R16 ;  /* 0x000000440810723c */ /* 0x040ff00000001810 */
[----:B------:R-:W-:Y:S01]  /*4d40*/  HMMA.16816.F32 R24, R8, R46, R24 ;  /* 0x0000002e0818723c */ /* 0x000fe20000001818 */
[----:B------:R-:W-:Y:S01]  /*4d50*/  IMAD.MOV.U32 R109, RZ, RZ, R52 ;  /* 0x000000ffff6d7224 */ /* 0x000fe200078e0034 */
[----:B------:R-:W-:Y:S01]  /*4d60*/  MOV R108, R53 ;  /* 0x00000035006c7202 */ /* 0x000fe20000000f00 */
[----:B------:R-:W-:Y:S01]  /*4d70*/  IMAD.MOV.U32 R5, RZ, RZ, R54 ;  /* 0x000000ffff057224 */ /* 0x000fe200078e0036 */
[----:B------:R-:W-:Y:S01]  /*4d80*/  LDSM.16.MT88.4 R44, [R251+0x4100] ;  /* 0x00410000fb2c783b */ /* 0x000fe20000004200 */
[----:B------:R-:W-:-:S03]  /*4d90*/  IMAD.MOV.U32 R0, RZ, RZ, R55 ;  /* 0x000000ffff007224 */ /* 0x000fc600078e0037 */
[----:B--2---:R-:W-:Y:S01]  /*4da0*/  HMMA.16816.F32 R20, R8, R36, R20 ;  /* 0x000000240814723c */ /* 0x004fe20000001814 */
[----:B------:R-:W-:Y:S01]  /*4db0*/  IMAD.MOV.U32 R116, RZ, RZ, R28 ;  /* 0x000000ffff747224 */ /* 0x000fe200078e001c */
[----:B------:R-:W-:Y:S01]  /*4dc0*/  MOV R114, R30 ;  /* 0x0000001e00727202 */ /* 0x000fe20000000f00 */
[----:B------:R-:W-:Y:S01]  /*4dd0*/  IMAD.MOV.U32 R115, RZ, RZ, R29 ;  /* 0x000000ffff737224 */ /* 0x000fe200078e001d */
[----:B------:R-:W1:Y:S01]  /*4de0*/  LDSM.16.MT88.4 R52, [R250+0x2900] ;  /* 0x00290000fa34783b */ /* 0x000e620000004200 */
[----:B------:R-:W-:-:S03]  /*4df0*/  IMAD.MOV.U32 R113, RZ, RZ, R31 ;  /* 0x000000ffff717224 */ /* 0x000fc600078e001f */
[C---:B---3--:R-:W-:Y:S01]  /*4e00*/  HMMA.16816.F32 R32, R12.reuse, R40, RZ ;  /* 0x000000280c20723c */ /* 0x048fe200000018ff */
[----:B------:R-:W-:Y:S01]  /*4e10*/  MOV R178, R16 ;  /* 0x0000001000b27202 */ /* 0x000fe20000000f00 */
[----:B------:R-:W-:Y:S02]  /*4e20*/  IMAD.MOV.U32 R177, RZ, RZ, R17 ;  /* 0x000000ffffb17224 */ /* 0x000fe400078e0011 */
[----:B------:R-:W-:Y:S02]  /*4e30*/  IMAD.MOV.U32 R176, RZ, RZ, R18 ;  /* 0x000000ffffb07224 */ /* 0x000fe400078e0012 */
[----:B------:R-:W-:Y:S02]  /*4e40*/  IMAD.MOV.U32 R4, RZ, RZ, R19 ;  /* 0x000000ffff047224 */ /* 0x000fe400078e0013 */
[----:B------:R-:W-:Y:S01]  /*4e50*/  HMMA.16816.F32 R28, R12, R42, RZ ;  /* 0x0000002a0c1c723c */ /* 0x000fe200000018ff */
[----:B------:R-:W2:Y:S01]  /*4e60*/  LDSM.16.MT88.4 R40, [R248+0x4100] ;  /* 0x00410000f828783b */ /* 0x000ea20000004200 */
[----:B------:R-:W-:Y:S01]  /*4e70*/  IMAD.MOV.U32 R120, RZ, RZ, R24 ;  /* 0x000000ffff787224 */ /* 0x000fe200078e0018 */
[----:B------:R-:W-:Y:S01]  /*4e80*/  MOV R117, R27 ;  /* 0x0000001b00757202 */ /* 0x000fe20000000f00 */
[----:B------:R-:W-:-:S02]  /*4e90*/  IMAD.MOV.U32 R119, RZ, RZ, R25 ;  /* 0x000000ffff777224 */ /* 0x000fc400078e0019 */
[----:B------:R-:W-:Y:S02]  /*4ea0*/  IMAD.MOV.U32 R118, RZ, RZ, R26 ;  /* 0x000000ffff767224 */ /* 0x000fe400078e001a */
[----:B------:R-:W-:Y:S01]  /*4eb0*/  HMMA.16816.F32 R16, R12, R74, RZ ;  /* 0x0000004a0c10723c */ /* 0x000fe200000018ff */
[----:B------:R-:W-:Y:S01]  /*4ec0*/  IMAD.MOV.U32 R73, RZ, RZ, R20 ;  /* 0x000000ffff497224 */ /* 0x000fe200078e0014 */
[----:B------:R-:W-:Y:S01]  /*4ed0*/  MOV R36, R23 ;  /* 0x0000001700247202 */ /* 0x000fe20000000f00 */
[----:B------:R-:W-:Y:S02]  /*4ee0*/  IMAD.MOV.U32 R72, RZ, RZ, R21 ;  /* 0x000000ffff487224 */ /* 0x000fe400078e0015 */
[----:B------:R-:W-:-:S03]  /*4ef0*/  IMAD.MOV.U32 R37, RZ, RZ, R22 ;  /* 0x000000ffff257224 */ /* 0x000fc600078e0016 */
[C---:B------:R-:W-:Y:S07]  /*4f00*/  HMMA.16816.F32 R24, R12.reuse, R48, RZ ;  /* 0x000000300c18723c */ /* 0x040fee00000018ff */
[----:B------:R-:W-:Y:S01]  /*4f10*/  IMAD.MOV.U32 R49, RZ, RZ, R111 ;  /* 0x000000ffff317224 */ /* 0x000fe200078e006f */
[----:B------:R-:W-:Y:S01]  /*4f20*/  HMMA.16816.F32 R20, R12, R50, RZ ;  /* 0x000000320c14723c */ /* 0x000fe200000018ff */
[----:B------:R-:W-:-:S06]  /*4f30*/  IMAD.MOV.U32 R48, RZ, RZ, R112 ;  /* 0x000000ffff307224 */ /* 0x000fcc00078e0070 */
[----:B------:R-:W-:Y:S01]  /*4f40*/  IMAD.MOV.U32 R51, RZ, RZ, R110 ;  /* 0x000000ffff337224 */ /* 0x000fe200078e006e */
[C---:B------:R-:W-:Y:S01]  /*4f50*/  HMMA.16816.F32 R180, R8.reuse, R56, R32 ;  /* 0x0000003808b4723c */ /* 0x040fe20000001820 */
[----:B------:R-:W3:Y:S06]  /*4f60*/  LDSM.16.MT88.4 R32, [R248+0x4900] ;  /* 0x00490000f820783b */ /* 0x000eec0000004200 */
[----:B------:R-:W-:Y:S01]  /*4f70*/  IMAD.MOV.U32 R56, RZ, RZ, R73 ;  /* 0x000000ffff387224 */ /* 0x000fe200078e0049 */
[----:B------:R-:W-:Y:S01]  /*4f80*/  HMMA.16816.F32 R188, R8, R38, R16 ;  /* 0x0000002608bc723c */ /* 0x000fe20000001810 */
[----:B------:R-:W-:-:S07]  /*4f90*/  IMAD.MOV.U32 R57, RZ, RZ, R72 ;  /* 0x000000ffff397224 */ /* 0x000fce00078e0048 */
[----:B------:R-:W-:Y:S07]  /*4fa0*/  HMMA.16816.F32 R16, R12, R60, RZ ;  /* 0x0000003c0c10723c */ /* 0x000fee00000018ff */
[----:B------:R-:W-:Y:S01]  /*4fb0*/  IMAD.MOV.U32 R60, RZ, RZ, R116 ;  /* 0x000000ffff3c7224 */ /* 0x000fe200078e0074 */
[----:B------:R-:W-:Y:S01]  /*4fc0*/  HMMA.16816.F32 R68, R8, R58, R28 ;  /* 0x0000003a0844723c */ /* 0x000fe2000000181c */
[----:B------:R-:W-:-:S06]  /*4fd0*/  IMAD.MOV.U32 R61, RZ, RZ, R115 ;  /* 0x000000ffff3d7224 */ /* 0x000fcc00078e0073 */
[----:B------:R-:W-:Y:S01]  /*4fe0*/  IMAD.MOV.U32 R58, RZ, RZ, R37 ;  /* 0x000000ffff3a7224 */ /* 0x000fe200078e0025 */
[----:B------:R-:W-:Y:S01]  /*4ff0*/  MOV R59, R36 ;  /* 0x00000024003b7202 */ /* 0x000fe20000000f00 */
[C---:B-1----:R-:W-:Y:S01]  /*5000*/  HMMA.16816.F32 R72, R8.reuse, R52, R24 ;  /* 0x000000340848723c */ /* 0x042fe20000001818 */
[----:B------:R-:W1:Y:S06]  /*5010*/  LDSM.16.MT88.4 R36, [R251+0x4900] ;  /* 0x00490000fb24783b */ /* 0x000e6c0000004200 */
[----:B------:R-:W-:Y:S01]  /*5020*/  IMAD.MOV.U32 R52, RZ, RZ, R120 ;  /* 0x000000ffff347224 */ /* 0x000fe200078e0078 */
[----:B------:R-:W-:Y:S01]  /*5030*/  HMMA.16816.F32 R152, R8, R54, R20 ;  /* 0x000000360898723c */ /* 0x000fe20000001814 */
[----:B------:R-:W-:-:S06]  /*5040*/  IMAD.MOV.U32 R53, RZ, RZ, R119 ;  /* 0x000000ffff357224 */ /* 0x000fcc00078e0077 */
[----:B------:R-:W-:Y:S01]  /*5050*/  IMAD.MOV.U32 R54, RZ, RZ, R118 ;  /* 0x000000ffff367224 */ /* 0x000fe200078e0076 */
[----:B--2---:R-:W-:Y:S01]  /*5060*/  HMMA.16816.F32 R24, R12, R40, RZ ;  /* 0x000000280c18723c */ /* 0x004fe200000018ff */
[----:B------:R-:W-:-:S07]  /*5070*/  MOV R55, R117 ;  /* 0x0000007500377202 */ /* 0x000fce0000000f00 */
[----:B------:R-:W-:Y:S01]  /*5080*/  HMMA.16816.F32 R20, R12, R42, RZ ;  /* 0x0000002a0c14723c */ /* 0x000fe200000018ff */
[----:B------:R-:W2:Y:S07]  /*5090*/  LDSM.16.MT88.4 R40, [R250+0x4100] ;  /* 0x00410000fa28783b */ /* 0x000eae0000004200 */
[----:B------:R-:W-:Y:S08]  /*50a0*/  HMMA.16816.F32 R160, R8, R64, R16 ;  /* 0x0000004008a0723c */ /* 0x000ff00000001810 */
[----:B------:R-:W-:Y:S07]  /*50b0*/  HMMA.16816.F32 R16, R12, R44, RZ ;  /* 0x0000002c0c10723c */ /* 0x000fee00000018ff */
[----:B------:R-:W-:Y:S01]  /*50c0*/  MOV R44, R109 ;  /* 0x0000006d002c7202 */ /* 0x000fe20000000f00 */
[----:B---3--:R-:W-:Y:S01]  /*50d0*/  HMMA.16816.F32 R144, R8, R32, R24 ;  /* 0x000000200890723c */ /* 0x008fe20000001818 */
[----:B------:R-:W3:Y:S01]  /*50e0*/  LDSM.16.MT88.4 R24, [R250+0x4900] ;  /* 0x00490000fa18783b */ /* 0x000ee20000004200 */
[----:B------:R-:W-:-:S05]  /*50f0*/  IMAD.MOV.U32 R45, RZ, RZ, R108 ;  /* 0x000000ffff2d7224 */ /* 0x000fca00078e006c */
[--C-:B------:R-:W-:Y:S01]  /*5100*/  FFMA.FTZ R33, R94, c[0x0][0x2d0], -R2.reuse ;  /* 0x0000b4005e217a23 */ /* 0x100fe20000010802 */
[----:B------:R-:W-:Y:S01]  /*5110*/  HMMA.16816.F32 R28, R12, R62, RZ ;  /* 0x0000003e0c1c723c */ /* 0x000fe200000018ff */
[----:B------:R-:W-:-:S06]  /*5120*/  FFMA.FTZ R32, R93, c[0x0][0x2d0], -R2 ;  /* 0x0000b4005d207a23 */ /* 0x000fcc0000010802 */
[----:B------:R-:W-:Y:S01]  /*5130*/  IMAD.MOV.U32 R62, RZ, RZ, R114 ;  /* 0x000000ffff3e7224 */ /* 0x000fe200078e0072 */
[----:B-1----:R-:W-:Y:S01]  /*5140*/  HMMA.16816.F32 R136, R8, R36, R16 ;  /* 0x000000240888723c */ /* 0x002fe20000001810 */
[----:B------:R-:W-:-:S06]  /*5150*/  MOV R63, R113 ;  /* 0x00000071003f7202 */ /* 0x000fcc0000000f00 */
[--C-:B------:R-:W-:Y:S01]  /*5160*/  FFMA.FTZ R36, R102, c[0x0][0x2d0], -R6.reuse ;  /* 0x0000b40066247a23 */ /* 0x100fe20000010806 */
[----:B--2---:R-:W-:Y:S01]  /*5170*/  HMMA.16816.F32 R16, R12, R40, RZ ;  /* 0x000000280c10723c */ /* 0x004fe200000018ff */
[----:B------:R-:W-:Y:S01]  /*5180*/  FFMA.FTZ R37, R101, c[0x0][0x2d0], -R6 ;  /* 0x0000b40065257a23 */ /* 0x000fe20000010806 */
[----:B------:R-:W-:Y:S01]  /*5190*/  MOV R101, R130 ;  /* 0x0000008200657202 */ /* 0x000fe20000000f00 */
[----:B------:R-:W-:-:S05]  /*51a0*/  IMAD.MOV.U32 R102, RZ, RZ, R129 ;  /* 0x000000ffff667224 */ /* 0x000fca00078e0081 */
[C---:B------:R-:W-:Y:S07]  /*51b0*/  HMMA.16816.F32 R120, R8.reuse, R34, R20 ;  /* 0x000000220878723c */ /* 0x040fee0000001814 */
[--C-:B------:R-:W-:Y:S01]  /*51c0*/  FFMA.FTZ R35, R92, c[0x0][0x2d0], -R2.reuse ;  /* 0x0000b4005c237a23 */ /* 0x100fe20000010802 */
[----:B------:R-:W-:Y:S01]  /*51d0*/  HMMA.16816.F32 R124, R8, R66, R28 ;  /* 0x00000042087c723c */ /* 0x000fe2000000181c */
[----:B------:R-:W1:Y:S01]  /*51e0*/  LDSM.16.MT88.4 R28, [R135+0x6100] ;  /* 0x00610000871c783b */ /* 0x000e620000004200 */
[----:B------:R-:W-:-:S06]  /*51f0*/  FFMA.FTZ R34, R91, c[0x0][0x2d0], -R2 ;  /* 0x0000b4005b227a23 */ /* 0x000fcc0000010802 */
[----:B------:R-:W-:Y:S07]  /*5200*/  HMMA.16816.F32 R20, R12, R46, RZ ;  /* 0x0000002e0c14723c */ /* 0x000fee00000018ff */
[----:B------:R-:W-:Y:S01]  /*5210*/  IMAD.MOV.U32 R46, RZ, RZ, R5 ;  /* 0x000000ffff2e7224 */ /* 0x000fe200078e0005 */
[----:B---3--:R-:W-:Y:S01]  /*5220*/  HMMA.16816.F32 R116, R8, R24, R16 ;  /* 0x000000180874723c */ /* 0x008fe20000001810 */
[----:B------:R-:W-:Y:S02]  /*5230*/  IMAD.MOV.U32 R47, RZ, RZ, R0 ;  /* 0x000000ffff2f7224 */ /* 0x000fe400078e0000 */
[----:B------:R-:W-:-:S02]  /*5240*/  FADD.FTZ R0, R79, R78 ;  /* 0x0000004e4f007221 */ /* 0x000fc40000010000 */
[----:B------:R-:W-:Y:S01]  /*5250*/  FADD.FTZ R5, R77, R76 ;  /* 0x0000004c4d057221 */ /* 0x000fe20000010000 */
[----:B------:R-:W-:Y:S01]  /*5260*/  MOV R76, R178 ;  /* 0x000000b2004c7202 */ /* 0x000fe20000000f00 */
[----:B------:R-:W-:Y:S01]  /*5270*/  IMAD.MOV.U32 R77, RZ, RZ, R177 ;  /* 0x000000ffff4d7224 */ /* 0x000fe200078e00b1 */
[----:B------:R-:W-:Y:S01]  /*5280*/  HMMA.16816.F32 R16, R12, R42, RZ ;  /* 0x0000002a0c10723c */ /* 0x000fe200000018ff */
[----:B------:R-:W-:Y:S02]  /*5290*/  IMAD.MOV.U32 R78, RZ, RZ, R176 ;  /* 0x000000ffff4e7224 */ /* 0x000fe400078e00b0 */
[----:B------:R-:W-:Y:S02]  /*52a0*/  FADD.FTZ R0, R82, R0 ;  /* 0x0000000052007221 */ /* 0x000fe40000010000 */
[----:B------:R-:W-:Y:S02]  /*52b0*/  IMAD.MOV.U32 R79, RZ, RZ, R4 ;  /* 0x000000ffff4f7224 */ /* 0x000fe400078e0004 */
[----:B------:R-:W-:Y:S01]  /*52c0*/  FADD.FTZ R5, R80, R5 ;  /* 0x0000000550057221 */ /* 0x000fe20000010000 */
[----:B------:R-:W-:Y:S01]  /*52d0*/  HMMA.16816.F32 R108, R8, R38, R20 ;  /* 0x00000026086c723c */ /* 0x000fe20000001814 */
[----:B------:R-:W2:Y:S01]  /*52e0*/  LDSM.16.MT88.4 R20, [R135+0x6900] ;  /* 0x006900008714783b */ /* 0x000ea20000004200 */
[----:B------:R-:W-:-:S02]  /*52f0*/  FADD.FTZ R4, R85, R0 ;  /* 0x0000000055047221 */ /* 0x000fc40000010000 */
[----:B------:R-:W-:Y:S02]  /*5300*/  FADD.FTZ R0, R84, R5 ;  /* 0x0000000554007221 */ /* 0x000fe40000010000 */
[----:B------:R-:W-:Y:S02]  /*5310*/  FADD.FTZ R4, R83, R4 ;  /* 0x0000000453047221 */ /* 0x000fe40000010000 */
[----:B------:R-:W-:Y:S02]  /*5320*/  FADD.FTZ R0, R7, R0 ;  /* 0x0000000007007221 */ /* 0x000fe40000010000 */
[--C-:B------:R-:W-:Y:S02]  /*5330*/  FFMA.FTZ R24, R106, c[0x0][0x2d0], -R6.reuse ;  /* 0x0000b4006a187a23 */ /* 0x100fe40000010806 */
[--C-:B------:R-:W-:Y:S02]  /*5340*/  FFMA.FTZ R38, R100, c[0x0][0x2d0], -R6.reuse ;  /* 0x0000b40064267a23 */ /* 0x100fe40000010806 */
[----:B------:R-:W-:-:S02]  /*5350*/  FFMA.FTZ R39, R99, c[0x0][0x2d0], -R6 ;  /* 0x0000b40063277a23 */ /* 0x000fc40000010806 */
[----:B------:R-:W-:Y:S01]  /*5360*/  HMMA.16816.F32 R112, R8, R26, R16 ;  /* 0x0000001a0870723c */ /* 0x000fe20000001810 */
[----:B------:R-:W-:Y:S02]  /*5370*/  FADD.FTZ R25, R88, R4 ;  /* 0x0000000458197221 */ /* 0x000fe40000010000 */
[----:B------:R-:W-:Y:S02]  /*5380*/  IMAD.MOV.U32 R106, RZ, RZ, R49 ;  /* 0x000000ffff6a7224 */ /* 0x000fe400078e0031 */
[----:B------:R-:W-:Y:S02]  /*5390*/  IMAD.MOV.U32 R100, RZ, RZ, R131 ;  /* 0x000000ffff647224 */ /* 0x000fe400078e0083 */
[----:B------:R-:W-:Y:S01]  /*53a0*/  FFMA.FTZ R26, R105, c[0x0][0x2d0], -R6 ;  /* 0x0000b400691a7a23 */ /* 0x000fe20000010806 */
[----:B-1----:R-:W-:Y:S01]  /*53b0*/  HMMA.16816.F32 R16, R12, R28, RZ ;  /* 0x0000001c0c10723c */ /* 0x002fe200000018ff */
[----:B------:R-:W-:Y:S02]  /*53c0*/  FADD.FTZ R27, R81, R0 ;  /* 0x00000000511b7221 */ /* 0x000fe40000010000 */
[----:B------:R-:W-:Y:S01]  /*53d0*/  MUFU.EX2 R0, R26 ;  /* 0x0000001a00007308 */ /* 0x000fe20000000800 */
[----:B------:R-:W-:-:S03]  /*53e0*/  IMAD.MOV.U32 R105, RZ, RZ, R48 ;  /* 0x000000ffff697224 */ /* 0x000fc600078e0030 */
[--C-:B------:R-:W-:Y:S01]  /*53f0*/  FFMA.FTZ R28, R104, c[0x0][0x2d0], -R6.reuse ;  /* 0x0000b400681c7a23 */ /* 0x100fe20000010806 */
[----:B------:R-:W-:Y:S01]  /*5400*/  MOV R104, R51 ;  /* 0x0000003300687202 */ /* 0x000fe20000000f00 */
[----:B------:R-:W-:Y:S02]  /*5410*/  FFMA.FTZ R29, R103, c[0x0][0x2d0], -R6 ;  /* 0x0000b400671d7a23 */ /* 0x000fe40000010806 */
[----:B------:R-:W-:Y:S11]  /*5420*/  IMAD.MOV.U32 R103, RZ, RZ, R128 ;  /* 0x000000ffff677224 */ /* 0x000ff600078e0080 */
[----:B------:R-:W-:Y:S02]  /*5430*/  @!UPT UIADD3 URZ, URZ, URZ, URZ ;  /* 0x0000003f3f3ff290 */ /* 0x000fe4000fffe03f */
[----:B--2---:R-:W-:Y:S08]  /*5440*/  HMMA.16816.F32 R184, R8, R20, R16 ;  /* 0x0000001408b8723c */ /* 0x004ff00000001810 */
[----:B------:R-:W-:Y:S07]  /*5450*/  HMMA.16816.F32 R16, R12, R30, RZ ;  /* 0x0000001e0c10723c */ /* 0x000fee00000018ff */
[----:B------:R-:W-:-:S02]  /*5460*/  FFMA.FTZ R31, R96, c[0x0][0x2d0], -R2 ;  /* 0x0000b400601f7a23 */ /* 0x000fc40000010802 */
[--C-:B------:R-:W-:Y:S11]  /*5470*/  FFMA.FTZ R30, R95, c[0x0][0x2d0], -R2.reuse ;  /* 0x0000b4005f1e7a23 */ /* 0x100ff60000010802 */
[----:B------:R-:W-:Y:S04]  /*5480*/  @!UPT UIADD3 URZ, URZ, URZ, URZ ;  /* 0x0000003f3f3ff290 */ /* 0x000fe8000fffe03f */
[----:B------:R-:W-:Y:S01]  /*5490*/  HMMA.16816.F32 R176, R8, R22, R16 ;  /* 0x0000001608b0723c */ /* 0x000fe20000001810 */
[----:B------:R-:W1:Y:S04]  /*54a0*/  LDSM.16.MT88.4 R20, [R248+0x6100] ;  /* 0x00610000f814783b */ /* 0x000e680000004200 */
[----:B------:R-:W2:Y:S03]  /*54b0*/  LDSM.16.MT88.4 R16, [R248+0x6900] ;  /* 0x00690000f810783b */ /* 0x000ea60000004200 */
[C---:B-1----:R-:W-:Y:S08]  /*54c0*/  HMMA.16816.F32 R4, R12.reuse, R20, RZ ;  /* 0x000000140c04723c */ /* 0x042ff000000018ff */
[----:B------:R-:W-:Y:S11]  /*54d0*/  HMMA.16816.F32 R20, R12, R22, RZ ;  /* 0x000000160c14723c */ /* 0x000ff600000018ff */
[----:B------:R-:W-:Y:S05]  /*54e0*/  @!UPT UIADD3 URZ, URZ, URZ, URZ ;  /* 0x0000003f3f3ff290 */ /* 0x000fea000fffe03f */
[C---:B--2---:R-:W-:Y:S01]  /*54f0*/  HMMA.16816.F32 R80, R8.reuse, R16, R4 ;  /* 0x000000100850723c */ /* 0x044fe20000001804 */
[----:B------:R1:W2:Y:S06]  /*5500*/  MUFU.EX2 R4, R24 ;  /* 0x0000001800047308 */ /* 0x0002ac0000000800 */
[----:B------:R-:W-:Y:S01]  /*5510*/  FADD.FTZ R5, R90, R25 ;  /* 0x000000195a057221 */ /* 0x000fe20000010000 */
[----:B------:R-:W-:Y:S01]  /*5520*/  HMMA.16816.F32 R64, R8, R18, R20 ;  /* 0x000000120840723c */ /* 0x000fe20000001814 */
[----:B------:R-:W-:Y:S01]  /*5530*/  FADD.FTZ R17, R87, R27 ;  /* 0x0000001b57117221 */ /* 0x000fe20000010000 */
[----:B------:R-:W3:Y:S01]  /*5540*/  MUFU.EX2 R16, R28 ;  /* 0x0000001c00107308 */ /* 0x000ee20000000800 */
[--C-:B------:R-:W-:Y:S01]  /*5550*/  FFMA.FTZ R6, R98, c[0x0][0x2d0], -R2.reuse ;  /* 0x0000b40062067a23 */ /* 0x100fe20000010802 */
[----:B------:R-:W-:Y:S03]  /*5560*/  LDSM.16.MT88.4 R20, [R251+0x6900] ;  /* 0x00690000fb14783b */ /* 0x000fe60000004200 */
[----:B------:R-:W-:Y:S01]  /*5570*/  FADD.FTZ R18, R89, R5 ;  /* 0x0000000559127221 */ /* 0x000fe20000010000 */
[----:B-1----:R-:W1:Y:S01]  /*5580*/  LDSM.16.MT88.4 R24, [R251+0x6100] ;  /* 0x00610000fb18783b */ /* 0x002e620000004200 */
[----:B------:R-:W-:Y:S01]  /*5590*/  FFMA.FTZ R5, R97, c[0x0][0x2d0], -R2 ;  /* 0x0000b40061057a23 */ /* 0x000fe20000010802 */
[----:B------:R-:W4:Y:S01]  /*55a0*/  MUFU.EX2 R6, R6 ;  /* 0x0000000600067308 */ /* 0x000f220000000800 */
[----:B------:R-:W-:-:S02]  /*55b0*/  FADD.FTZ R19, R86, R17 ;  /* 0x0000001156137221 */ /* 0x000fc40000010000 */
[----:B--2---:R-:W-:Y:S01]  /*55c0*/  FADD.FTZ R17, R4, R18 ;  /* 0x0000001204117221 */ /* 0x004fe20000010000 */
[----:B------:R-:W-:-:S03]  /*55d0*/  F2FP.PACK_AB R4, R0, R4 ;  /* 0x000000040004723e */ /* 0x000fc600000000ff */
[----:B------:R-:W-:Y:S01]  /*55e0*/  FADD.FTZ R2, R0, R17 ;  /* 0x0000001100027221 */ /* 0x000fe20000010000 */
[----:B------:R-:W2:Y:S03]  /*55f0*/  MUFU.EX2 R5, R5 ;  /* 0x0000000500057308 */ /* 0x000ea60000000800 */
[----:B---3--:R-:W-:-:S05]  /*5600*/  FADD.FTZ R2, R16, R2 ;  /* 0x0000000210027221 */ /* 0x008fca0000010000 */
[----:B------:R2:W3:Y:S01]  /*5610*/  MUFU.EX2 R7, R29 ;  /* 0x0000001d00077308 */ /* 0x0004e20000000800 */
[----:B----4-:R-:W-:-:S04]  /*5620*/  FADD.FTZ R0, R6, R19 ;  /* 0x0000001306007221 */ /* 0x010fc80000010000 */
[C---:B--2---:R-:W-:Y:S01]  /*5630*/  FADD.FTZ R29, R5.reuse, R0 ;  /* 0x00000000051d7221 */ /* 0x044fe20000010000 */
[----:B------:R-:W-:Y:S01]  /*5640*/  F2FP.PACK_AB R5, R5, R6 ;  /* 0x000000060505723e */ /* 0x000fe200000000ff */
[C---:B---3--:R-:W-:Y:S01]  /*5650*/  FADD.FTZ R28, R7.reuse, R2 ;  /* 0x00000002071c7221 */ /* 0x048fe20000010000 */
[----:B------:R-:W-:Y:S01]  /*5660*/  F2FP.PACK_AB R6, R7, R16 ;  /* 0x000000100706723e */ /* 0x000fe200000000ff */
[----:B------:R-:W2:Y:S01]  /*5670*/  MUFU.EX2 R2, R31 ;  /* 0x0000001f00027308 */ /* 0x000ea20000000800 */
[C---:B-1----:R-:W-:Y:S07]  /*5680*/  HMMA.16816.F32 R16, R12.reuse, R24, RZ ;  /* 0x000000180c10723c */ /* 0x042fee00000018ff */
[----:B------:R-:W1:Y:S01]  /*5690*/  MUFU.EX2 R0, R30 ;  /* 0x0000001e00007308 */ /* 0x000e620000000800 */
[----:B------:R-:W-:Y:S01]  /*56a0*/  HMMA.16816.F32 R24, R12, R26, RZ ;  /* 0x0000001a0c18723c */ /* 0x000fe200000018ff */
[----:B--2---:R-:W-:Y:S11]  /*56b0*/  FADD.FTZ R7, R2, R29 ;  /* 0x0000001d02077221 */ /* 0x004ff60000010000 */
[----:B------:R-:W-:Y:S04]  /*56c0*/  @!UPT UIADD3 URZ, URZ, URZ, URZ ;  /* 0x0000003f3f3ff290 */ /* 0x000fe8000fffe03f */
[C---:B------:R-:W-:Y:S01]  /*56d0*/  HMMA.16816.F32 R48, R8.reuse, R20, R16 ;  /* 0x000000140830723c */ /* 0x040fe20000001810 */
[----:B------:R-:W2:Y:S07]  /*56e0*/  MUFU.EX2 R17, R36 ;  /* 0x0000002400117308 */ /* 0x000eae0000000800 */
[----:B------:R-:W-:Y:S01]  /*56f0*/  HMMA.16816.F32 R40, R8, R22, R24 ;  /* 0x000000160828723c */ /* 0x000fe20000001818 */
[----:B------:R-:W3:Y:S06]  /*5700*/  MUFU.EX2 R16, R37 ;  /* 0x0000002500107308 */ /* 0x000eec0000000800 */
[C---:B-1----:R-:W-:Y:S01]  /*5710*/  FADD.FTZ R23, R0.reuse, R7 ;  /* 0x0000000700177221 */ /* 0x042fe20000010000 */
[----:B------:R-:W-:Y:S01]  /*5720*/  F2FP.PACK_AB R7, R0, R2 ;  /* 0x000000020007723e */ /* 0x000fe200000000ff */
[----:B------:R-:W1:Y:S01]  /*5730*/  MUFU.EX2 R19, R33 ;  /* 0x0000002100137308 */ /* 0x000e620000000800 */
[----:B--2---:R-:W-:-:S07]  /*5740*/  FADD.FTZ R22, R17, R28 ;  /* 0x0000001c11167221 */ /* 0x004fce0000010000 */
[----:B------:R-:W2:Y:S01]  /*5750*/  MUFU.EX2 R21, R38 ;  /* 0x0000002600157308 */ /* 0x000ea20000000800 */
[C---:B---3--:R-:W-:Y:S01]  /*5760*/  FADD.FTZ R2, R16.reuse, R22 ;  /* 0x0000001610027221 */ /* 0x048fe20000010000 */
[----:B------:R-:W-:-:S06]  /*5770*/  F2FP.PACK_AB R128, R16, R17 ;  /* 0x000000111080723e */ /* 0x000fcc00000000ff */
[----:B------:R-:W3:Y:S01]  /*5780*/  MUFU.EX2 R18, R32 ;  /* 0x0000002000127308 */ /* 0x000ee20000000800 */
[----:B-1----:R-:W-:-:S07]  /*5790*/  FADD.FTZ R0, R19, R23 ;  /* 0x0000001713007221 */ /* 0x002fce0000010000 */
[----:B------:R-:W1:Y:S01]  /*57a0*/  MUFU.EX2 R20, R39 ;  /* 0x0000002700147308 */ /* 0x000e620000000800 */
[----:B--2---:R-:W-:Y:S02]  /*57b0*/  FADD.FTZ R2, R21, R2 ;  /* 0x0000000215027221 */ /* 0x004fe40000010000 */
[C---:B---3--:R-:W-:Y:S01]  /*57c0*/  FADD.FTZ R16, R18.reuse, R0 ;  /* 0x0000000012107221 */ /* 0x048fe20000010000 */
[----:B------:R-:W-:Y:S01]  /*57d0*/  F2FP.PACK_AB R129, R18, R19 ;  /* 0x000000131281723e */ /* 0x000fe200000000ff */
[C---:B-1----:R-:W-:Y:S01]  /*57e0*/  FADD.FTZ R0, R20.reuse, R2 ;  /* 0x0000000214007221 */ /* 0x042fe20000010000 */
[----:B------:R-:W-:Y:S02]  /*57f0*/  F2FP.PACK_AB R130, R20, R21 ;  /* 0x000000151482723e */ /* 0x000fe400000000ff */
[----:B------:R-:W1:Y:S01]  /*5800*/  MUFU.EX2 R2, R35 ;  /* 0x0000002300027308 */ /* 0x000e620000000800 */
[----:B------:R-:W2:Y:S04]  /*5810*/  LDSM.16.MT88.4 R20, [R250+0x6100] ;  /* 0x00610000fa14783b */ /* 0x000ea80000004200 */
[----:B------:R3:W-:Y:S01]  /*5820*/  STL [R1+0xa4], R0 ;  /* 0x0000a40001007387 */ /* 0x0007e20000100800 */
[----:B-1----:R-:W-:-:S02]  /*5830*/  FADD.FTZ R16, R2, R16 ;  /* 0x0000001002107221 */ /* 0x002fc40000010000 */
[----:B---3--:R-:W1:Y:S01]  /*5840*/  MUFU.EX2 R0, R34 ;  /* 0x0000002200007308 */ /* 0x008e620000000800 */
[----:B--2---:R-:W-:Y:S01]  /*5850*/  HMMA.16816.F32 R24, R12, R20, RZ ;  /* 0x000000140c18723c */ /* 0x004fe200000018ff */
[C---:B-1----:R-:W-:Y:S01]  /*5860*/  FADD.FTZ R16, R0.reuse, R16 ;  /* 0x0000001000107221 */ /* 0x042fe20000010000 */
[----:B------:R-:W-:-:S06]  /*5870*/  F2FP.PACK_AB R131, R0, R2 ;  /* 0x000000020083723e */ /* 0x000fcc00000000ff */
[----:B------:R-:W-:Y:S01]  /*5880*/  HMMA.16816.F32 R12, R12, R22, RZ ;  /* 0x000000160c0c723c */ /* 0x000fe200000018ff */
[----:B------:R-:W-:Y:S04]  /*5890*/  STL [R1+0x9c], R16 ;  /* 0x00009c1001007387 */ /* 0x000fe80000100800 */
[----:B------:R-:W1:Y:S11]  /*58a0*/  LDSM.16.MT88.4 R16, [R250+0x6900] ;  /* 0x00690000fa10783b */ /* 0x000e760000004200 */
[C---:B-1----:R-:W-:Y:S08]  /*58b0*/  HMMA.16816.F32 R24, R8.reuse, R16, R24 ;  /* 0x000000100818723c */ /* 0x042ff00000001818 */
[----:B------:R-:W-:Y:S01]  /*58c0*/  HMMA.16816.F32 R12, R8, R18, R12 ;  /* 0x00000012080c723c */ /* 0x000fe2000000180c */
        /* <DEDUP_REMOVED lines=25> */
[----:B------:R-:W2:Y:S03]  /*5a60*/  LDSM.16.MT88.4 R152, [R248+0x1900] ;  /* 0x00190000f898783b */ /* 0x000ea60000004200 */
[C---:B-1----:R-:W-:Y:S01]  /*5a70*/  HMMA.16816.F32 R84, R4.reuse, R8, R160 ;  /* 0x000000080454723c */ /* 0x042fe200000018a0 */
[----:B------:R-:W1:Y:S07]  /*5a80*/  LDSM.16.MT88.4 R160, [R135+0x1900] ;  /* 0x0019000087a0783b */ /* 0x000e6e0000004200 */
[----:B------:R-:W-:Y:S01]  /*5a90*/  HMMA.16816.F32 R88, R4, R10, R124 ;  /* 0x0000000a0458723c */ /* 0x000fe2000000187c */
[----:B------:R-:W3:Y:S07]  /*5aa0*/  LDSM.16.MT88.4 R8, [R248+0x5100] ;  /* 0x00510000f808783b */ /* 0x000eee0000004200 */
[C---:B--2---:R-:W-:Y:S08]  /*5ab0*/  HMMA.16816.F32 R156, R128.reuse, R152, R156 ;  /* 0x00000098809c723c */ /* 0x044ff0000000189c */
[C---:B------:R-:W-:Y:S08]  /*5ac0*/  HMMA.16816.F32 R152, R128.reuse, R154, R20 ;  /* 0x0000009a8098723c */ /* 0x040ff00000001814 */
[----:B-1----:R-:W-:Y:S08]  /*5ad0*/  HMMA.16816.F32 R164, R128, R160, R164 ;  /* 0x000000a080a4723c */ /* 0x002ff000000018a4 */
[C---:B---3--:R-:W-:Y:S01]  /*5ae0*/  HMMA.16816.F32 R92, R4.reuse, R8, R144 ;  /* 0x00000008045c723c */ /* 0x048fe20000001890 */
[----:B------:R-:W1:Y:S07]  /*5af0*/  LDSM.16.MT88.4 R144, [R251+0x1900] ;  /* 0x00190000fb90783b */ /* 0x000e6e0000004200 */
[----:B------:R-:W-:Y:S01]  /*5b00*/  HMMA.16816.F32 R96, R4, R10, R120 ;  /* 0x0000000a0460723c */ /* 0x000fe20000001878 */
[----:B------:R-:W2:Y:S07]  /*5b10*/  LDSM.16.MT88.4 R8, [R251+0x5100] ;  /* 0x00510000fb08783b */ /* 0x000eae0000004200 */
[C---:B------:R-:W-:Y:S08]  /*5b20*/  HMMA.16816.F32 R160, R128.reuse, R162, R16 ;  /* 0x000000a280a0723c */ /* 0x040ff00000001810 */
[----:B-1----:R-:W-:Y:S08]  /*5b30*/  HMMA.16816.F32 R148, R128, R144, R148 ;  /* 0x000000908094723c */ /* 0x002ff00000001894 */
[C---:B--2---:R-:W-:Y:S01]  /*5b40*/  HMMA.16816.F32 R100, R4.reuse, R8, R136 ;  /* 0x000000080464723c */ /* 0x044fe20000001888 */
[----:B------:R-:W1:Y:S07]  /*5b50*/  LDSM.16.MT88.4 R136, [R250+0x1900] ;  /* 0x00190000fa88783b */ /* 0x000e6e0000004200 */
[----:B------:R-:W-:Y:S01]  /*5b60*/  HMMA.16816.F32 R104, R4, R10, R108 ;  /* 0x0000000a0468723c */ /* 0x000fe2000000186c */
[----:B------:R-:W2:Y:S07]  /*5b70*/  LDSM.16.MT88.4 R8, [R250+0x5100] ;  /* 0x00510000fa08783b */ /* 0x000eae0000004200 */
[C---:B------:R-:W-:Y:S08]  /*5b80*/  HMMA.16816.F32 R144, R128.reuse, R146, R28 ;  /* 0x000000928090723c */ /* 0x040ff0000000181c */
[----:B-1----:R-:W-:Y:S08]  /*5b90*/  HMMA.16816.F32 R140, R128, R136, R140 ;  /* 0x00000088808c723c */ /* 0x002ff0000000188c */
[C---:B--2---:R-:W-:Y:S08]  /*5ba0*/  HMMA.16816.F32 R108, R4.reuse, R8, R116 ;  /* 0x00000008046c723c */ /* 0x044ff00000001874 */
[----:B------:R-:W-:Y:S01]  /*5bb0*/  HMMA.16816.F32 R112, R4, R10, R112 ;  /* 0x0000000a0470723c */ /* 0x000fe20000001870 */
[----:B------:R-:W1:Y:S07]  /*5bc0*/  LDSM.16.MT88.4 R8, [R135+0x7100] ;  /* 0x007100008708783b */ /* 0x000e6e0000004200 */
[----:B------:R-:W-:Y:S08]  /*5bd0*/  HMMA.16816.F32 R136, R128, R138, R32 ;  /* 0x0000008a8088723c */ /* 0x000ff00000001820 */
[C---:B-1----:R-:W-:Y:S08]  /*5be0*/  HMMA.16816.F32 R184, R4.reuse, R8, R184 ;  /* 0x0000000804b8723c */ /* 0x042ff000000018b8 */
[C---:B------:R-:W-:Y:S01]  /*5bf0*/  HMMA.16816.F32 R176, R4.reuse, R10, R176 ;  /* 0x0000000a04b0723c */ /* 0x040fe200000018b0 */
[----:B------:R-:W1:Y:S07]  /*5c00*/  LDSM.16.MT88.4 R8, [R248+0x7100] ;  /* 0x00710000f808783b */ /* 0x000e6e0000004200 */
[C---:B-1----:R-:W-:Y:S01]  /*5c10*/  HMMA.16816.F32 R120, R4.reuse, R8, R80 ;  /* 0x000000080478723c */ /* 0x042fe20000001850 */
[----:B------:R-:W-:Y:S07]  /*5c20*/  LDSM.16.MT88.4 R80, [R248+0x5900] ;  /* 0x00590000f850783b */ /* 0x000fee0000004200 */
[C---:B------:R-:W-:Y:S01]  /*5c30*/  HMMA.16816.F32 R116, R4.reuse, R10, R64 ;  /* 0x0000000a0474723c */ /* 0x040fe20000001840 */
[----:B------:R-:W1:Y:S04]  /*5c40*/  LDSM.16.MT88.4 R8, [R251+0x7100] ;  /* 0x00710000fb08783b */ /* 0x000e680000004200 */
[----:B------:R-:W-:Y:S03]  /*5c50*/  LDSM.16.MT88.4 R64, [R250+0x3900] ;  /* 0x00390000fa40783b */ /* 0x000fe60000004200 */
[C---:B-1----:R-:W-:Y:S01]  /*5c60*/  HMMA.16816.F32 R124, R4.reuse, R10, R40 ;  /* 0x0000000a047c723c */ /* 0x042fe20000001828 */
[----:B------:R-:W1:Y:S07]  /*5c70*/  LDSM.16.MT88.4 R40, [R135+0x3900] ;  /* 0x003900008728783b */ /* 0x000e6e0000004200 */
[----:B------:R-:W-:Y:S01]  /*5c80*/  HMMA.16816.F32 R180, R4, R8, R48 ;  /* 0x0000000804b4723c */ /* 0x000fe20000001830 */
[----:B------:R-:W2:Y:S04]  /*5c90*/  LDSM.16.MT88.4 R48, [R248+0x3900] ;  /* 0x00390000f830783b */ /* 0x000ea80000004200 */
[----:B------:R-:W3:Y:S03]  /*5ca0*/  LDSM.16.MT88.4 R8, [R250+0x7100] ;  /* 0x00710000fa08783b */ /* 0x000ee60000004200 */
[C---:B-1----:R-:W-:Y:S08]  /*5cb0*/  HMMA.16816.F32 R36, R128.reuse, R40, R36 ;  /* 0x000000288024723c */ /* 0x042ff00000001824 */
[C---:B------:R-:W-:Y:S08]  /*5cc0*/  HMMA.16816.F32 R40, R128.reuse, R42, R44 ;  /* 0x0000002a8028723c */ /* 0x040ff0000000182c */
[C---:B--2---:R-:W-:Y:S08]  /*5cd0*/  HMMA.16816.F32 R44, R128.reuse, R48, R52 ;  /* 0x00000030802c723c */ /* 0x044ff00000001834 */
[----:B------:R-:W-:Y:S01]  /*5ce0*/  HMMA.16816.F32 R48, R128, R50, R56 ;  /* 0x000000328030723c */ /* 0x000fe20000001838 */
[----:B------:R-:W1:Y:S07]  /*5cf0*/  LDSM.16.MT88.4 R56, [R251+0x3900] ;  /* 0x00390000fb38783b */ /* 0x000e6e0000004200 */
[C---:B---3--:R-:W-:Y:S08]  /*5d00*/  HMMA.16816.F32 R24, R4.reuse, R8, R24 ;  /* 0x000000080418723c */ /* 0x048ff00000001818 */
[----:B------:R-:W-:Y:S01]  /*5d10*/  HMMA.16816.F32 R12, R4, R10, R12 ;  /* 0x0000000a040c723c */ /* 0x000fe2000000180c */
[----:B------:R-:W-:Y:S07]  /*5d20*/  LDSM.16.MT88.4 R4, [R250+0x7900] ;  /* 0x00790000fa04783b */ /* 0x000fee0000004200 */
[C---:B-1----:R-:W-:Y:S08]  /*5d30*/  HMMA.16816.F32 R52, R128.reuse, R56, R60 ;  /* 0x000000388034723c */ /* 0x042ff0000000183c */
[C---:B------:R-:W-:Y:S01]  /*5d40*/  HMMA.16816.F32 R60, R128.reuse, R64, R72 ;  /* 0x00000040803c723c */ /* 0x040fe20000001848 */
[----:B------:R-:W1:Y:S07]  /*5d50*/  LDSM.16.MT88.4 R72, [R135+0x5900] ;  /* 0x005900008748783b */ /* 0x000e6e0000004200 */
[C---:B------:R-:W-:Y:S08]  /*5d60*/  HMMA.16816.F32 R64, R128.reuse, R66, R76 ;  /* 0x000000428040723c */ /* 0x040ff0000000184c */
[C---:B------:R-:W-:Y:S08]  /*5d70*/  HMMA.16816.F32 R76, R128.reuse, R80, R92 ;  /* 0x00000050804c723c */ /* 0x040ff0000000185c */
[C---:B------:R-:W-:Y:S01]  /*5d80*/  HMMA.16816.F32 R80, R128.reuse, R82, R96 ;  /* 0x000000528050723c */ /* 0x040fe20000001860 */
[----:B------:R-:W2:Y:S07]  /*5d90*/  LDSM.16.MT88.4 R96, [R250+0x5900] ;  /* 0x00590000fa60783b */ /* 0x000eae0000004200 */
[C---:B------:R-:W-:Y:S08]  /*5da0*/  HMMA.16816.F32 R56, R128.reuse, R58, R68 ;  /* 0x0000003a8038723c */ /* 0x040ff00000001844 */
        /* <DEDUP_REMOVED lines=9> */
[C---:B--2---:R-:W-:Y:S01]  /*5e40*/  HMMA.16816.F32 R108, R128.reuse, R112, R120 ;  /* 0x00000070806c723c */ /* 0x044fe20000001878 */
[----:B------:R-:W2:Y:S07]  /*5e50*/  LDSM.16.MT88.4 R120, [R251+0x7900] ;  /* 0x00790000fb78783b */ /* 0x000eae0000004200 */
[C---:B------:R-:W-:Y:S08]  /*5e60*/  HMMA.16816.F32 R112, R128.reuse, R114, R116 ;  /* 0x000000728070723c */ /* 0x040ff00000001874 */
[C---:B-1----:R-:W-:Y:S08]  /*5e70*/  HMMA.16816.F32 R100, R128.reuse, R104, R184 ;  /* 0x000000688064723c */ /* 0x042ff000000018b8 */
[C---:B------:R-:W-:Y:S08]  /*5e80*/  HMMA.16816.F32 R104, R128.reuse, R106, R176 ;  /* 0x0000006a8068723c */ /* 0x040ff000000018b0 */
[C---:B--2---:R-:W-:Y:S08]  /*5e90*/  HMMA.16816.F32 R116, R128.reuse, R120, R180 ;  /* 0x000000788074723c */ /* 0x044ff000000018b4 */
[C---:B------:R-:W-:Y:S08]  /*5ea0*/  HMMA.16816.F32 R120, R128.reuse, R122, R124 ;  /* 0x0000007a8078723c */ /* 0x040ff0000000187c */
[C---:B------:R-:W-:Y:S08]  /*5eb0*/  HMMA.16816.F32 R124, R128.reuse, R4, R24 ;  /* 0x00000004807c723c */ /* 0x040ff00000001818 */
[----:B------:R-:W-:Y:S01]  /*5ec0*/  HMMA.16816.F32 R128, R128, R6, R12 ;  /* 0x000000068080723c */ /* 0x000fe2000000180c */
[----:B------:R-:W-:Y:S07]  /*5ed0*/  @P0 BRA `(.L_x_612) ;  /* 0x0000447000000947 */ /* 0x000fee0003800000 */
[----:B------:R-:W2:Y:S04]  /*5ee0*/  LDL R8, [R1+0xe4] ;  /* 0x0000e40001087983 */ /* 0x000ea80000100800 */
[----:B------:R-:W2:Y:S04]  /*5ef0*/  LDL R9, [R1+0x98] ;  /* 0x0000980001097983 */ /* 0x000ea80000100800 */
[----:B------:R-:W3:Y:S04]  /*5f00*/  LDL R188, [R1+0xdc] ;  /* 0x0000dc0001bc7983 */ /* 0x000ee80000100800 */
[----:B------:R-:W3:Y:S04]  /*5f10*/  LDL R189, [R1+0xd0] ;  /* 0x0000d00001bd7983 */ /* 0x000ee80000100800 */
[----:B------:R-:W4:Y:S04]  /*5f20*/  LDL R190, [R1+0xe0] ;  /* 0x0000e00001be7983 */ /* 0x000f280000100800 */
[----:B------:R-:W4:Y:S01]  /*5f30*/  LDL R191, [R1+0xd4] ;  /* 0x0000d40001bf7983 */ /* 0x000f220000100800 */
[----:B------:R-:W-:Y:S01]  /*5f40*/  PLOP3.LUT P0, PT, PT, PT, UP1, 0x80, 0x0 ;  /* 0x000000000000781c */ /* 0x000fe20003f0f018 */
[----:B------:R-:W-:Y:S01]  /*5f50*/  IMAD.MOV.U32 R2, RZ, RZ, R132 ;  /* 0x000000ffff027224 */ /* 0x000fe200078e0084 */
[----:B------:R-:W-:-:S11]  /*5f60*/  UMOV UR5, 0x1 ;  /* 0x0000000100057882 */ /* 0x000fd60000000000 */
[----:B------:R-:W-:Y:S01]  /*5f70*/  @P0 IMAD.HI.U32 R0, R133, c[0x0][0x2c8], RZ ;  /* 0x0000b20085000a27 */ /* 0x000fe200078e00ff */
[----:B------:R-:W-:-:S03]  /*5f80*/  PLOP3.LUT P0, PT, PT, PT, UP1, 0x80, 0x0 ;  /* 0x000000000000781c */ /* 0x000fc60003f0f018 */
[----:B------:R-:W-:-:S10]  /*5f90*/  IMAD.MOV.U32 R133, RZ, RZ, R3 ;  /* 0x000000ffff857224 */ /* 0x000fd400078e0003 */
[----:B------:R-:W-:-:S05]  /*5fa0*/  @P0 SHF.R.U32.HI R4, RZ, c[0x0][0x2cc], R0 ;  /* 0x0000b300ff040a19 */ /* 0x000fca0000011600 */
[----:B------:R3:W-:Y:S01]  /*5fb0*/  @P0 STL [R1+0xb8], R4 ;  /* 0x0000b80401000387 */ /* 0x0007e20000100800 */
[C---:B--2---:R-:W-:Y:S01]  /*5fc0*/  SHF.L.U64.HI R3, R9.reuse, 0x1, R8 ;  /* 0x0000000109037819 */ /* 0x044fe20000010208 */
[----:B------:R-:W-:-:S04]  /*5fd0*/  IMAD.SHL.U32 R0, R9, 0x2, RZ ;  /* 0x0000000209007824 */ /* 0x000fc800078e00ff */
[----:B------:R1:W-:Y:S01]  /*5fe0*/  STL [R1+0x94], R3 ;  /* 0x0000940301007387 */ /* 0x0003e20000100800 */
[----:B---3--:R-:W-:-:S03]  /*5ff0*/  SHF.L.U64.HI R4, R189, 0x1, R188 ;  /* 0x00000001bd047819 */ /* 0x008fc600000102bc */
[----:B------:R2:W-:Y:S04]  /*6000*/  STL [R1+0xd8], R0 ;  /* 0x0000d80001007387 */ /* 0x0005e80000100800 */
[----:B------:R4:W-:Y:S01]  /*6010*/  STL [R1+0x90], R4 ;  /* 0x0000900401007387 */ /* 0x0009e20000100800 */
[----:B-1----:R-:W-:Y:S01]  /*6020*/  IMAD.SHL.U32 R3, R189, 0x2, RZ ;  /* 0x00000002bd037824 */ /* 0x002fe200078e00ff */
[----:B--2---:R-:W-:-:S04]  /*6030*/  SEL R0, RZ, 0x10, P5 ;  /* 0x00000010ff007807 */ /* 0x004fc80002800000 */
[----:B------:R1:W-:Y:S01]  /*6040*/  STL [R1+0x8c], R3 ;  /* 0x00008c0301007387 */ /* 0x0003e20000100800 */
[----:B----4-:R-:W-:-:S03]  /*6050*/  SHF.L.U64.HI R4, R191, 0x1, R190 ;  /* 0x00000001bf047819 */ /* 0x010fc600000102be */
[----:B------:R2:W-:Y:S04]  /*6060*/  STL [R1+0xac], R0 ;  /* 0x0000ac0001007387 */ /* 0x0005e80000100800 */
[----:B------:R3:W-:Y:S01]  /*6070*/  STL [R1+0x88], R4 ;  /* 0x0000880401007387 */ /* 0x0007e20000100800 */
[----:B-1----:R-:W-:Y:S01]  /*6080*/  IMAD.SHL.U32 R3, R191, 0x2, RZ ;  /* 0x00000002bf037824 */ /* 0x002fe200078e00ff */
[----:B--2---:R-:W-:-:S04]  /*6090*/  SEL R0, RZ, 0x10, P4 ;  /* 0x00000010ff007807 */ /* 0x004fc80002000000 */
[----:B------:R3:W-:Y:S04]  /*60a0*/  STL [R1+0x84], R3 ;  /* 0x0000840301007387 */ /* 0x0007e80000100800 */
[----:B------:R3:W-:Y:S02]  /*60b0*/  STL [R1+0xa8], R0 ;  /* 0x0000a80001007387 */ /* 0x0007e40000100800 */
.L_x_615:
[----:B------:R-:W2:Y:S01]  /*60c0*/  LDL R5, [R1] ;  /* 0x0000000001057983 */ /* 0x000ea20000100800 */
[----:B------:R-:W-:Y:S04]  /*60d0*/  DEPBAR.LE SB0, 0x0 ;  /* 0x000080000000791a */ /* 0x000fe80000000000 */
[----:B---3--:R-:W3:Y:S04]  /*60e0*/  LDL R4, [R1+0x3c] ;  /* 0x00003c0001047983 */ /* 0x008ee80000100800 */
[----:B------:R-:W-:Y:S01]  /*60f0*/  BAR.SYNC.DEFER_BLOCKING 0x0 ;  /* 0x0000000000007b1d */ /* 0x000fe20000010000 */
[----:B------:R-:W-:Y:S05]  /*6100*/  ISETP.LE.AND P0, PT, RZ, UR10, PT ;  /* 0x0000000aff007c0c */ /* 0x000fea000bf03270 */
[----:B------:R-:W4:Y:S04]  /*6110*/  LDL R3, [R1+0x38] ;  /* 0x0000380001037983 */ /* 0x000f280000100800 */
[----:B------:R-:W4:Y:S04]  /*6120*/  LDL R0, [R1+0x34] ;  /* 0x0000340001007983 */ /* 0x000f280000100800 */
[----:B------:R1:W5:Y:S04]  /*6130*/  LDL R132, [R1+0x40] ;  /* 0x0000400001847983 */ /* 0x0003680000100800 */
[----:B------:R1:W1:Y:S04]  /*6140*/  LDSM.16.M88.4 R8, [R134+0x10100] ;  /* 0x010100008608783b */ /* 0x0002680000000200 */
[----:B------:R1:W1:Y:S04]  /*6150*/  LDSM.16.M88.4 R16, [R134+0x10900] ;  /* 0x010900008610783b */ /* 0x0002680000000200 */
[----:B------:R1:W1:Y:S04]  /*6160*/  LDSM.16.M88.4 R24, [R134+0x11100] ;  /* 0x011100008618783b */ /* 0x0002680000000200 */
[----:B------:R1:W1:Y:S04]  /*6170*/  LDSM.16.M88.4 R32, [R134+0x11900] ;  /* 0x011900008620783b */ /* 0x0002680000000200 */
[----:B--2---:R2:W1:Y:S04]  /*6180*/  LDSM.16.M88.4 R176, [R5] ;  /* 0x0000000005b0783b */ /* 0x0044680000000200 */
[----:B---3--:R2:W3:Y:S04]  /*6190*/  LDSM.16.M88.4 R180, [R4] ;  /* 0x0000000004b4783b */ /* 0x0084e80000000200 */
[----:B----4-:R2:W4:Y:S04]  /*61a0*/  LDSM.16.M88.4 R184, [R3] ;  /* 0x0000000003b8783b */ /* 0x0105280000000200 */
[----:B------:R2:W1:Y:S01]  /*61b0*/  LDSM.16.M88.4 R188, [R0] ;  /* 0x0000000000bc783b */ /* 0x0004620000000200 */
[----:B------:R-:W-:-:S05]  /*61c0*/  @!P0 BRA `(.L_x_613) ;  /* 0x000004b000008947 */ /* 0x000fca0003800000 */
[----:B--2---:R-:W2:Y:S01]  /*61d0*/  LDL R3, [R1+0x5c] ;  /* 0x00005c0001037983 */ /* 0x004ea20000100800 */
[----:B-----5:R-:W-:Y:S03]  /*61e0*/  LOP3.LUT R132, R132, 0xffffffdf, RZ, 0xc0, !PT ;  /* 0xffffffdf84847812 */ /* 0x020fe600078ec0ff */
[----:B----4-:R-:W4:Y:S01]  /*61f0*/  LDL R6, [R1+0x58] ;  /* 0x0000580001067983 */ /* 0x010f220000100800 */
[----:B------:R-:W-:Y:S03]  /*6200*/  @P1 LOP3.LUT R132, R132, 0x20, RZ, 0xfc, !PT ;  /* 0x0000002084841812 */ /* 0x000fe600078efcff */
[----:B---3--:R-:W3:Y:S04]  /*6210*/  LDL R13, [R1+0x60] ;  /* 0x00006000010d7983 */ /* 0x008ee80000100800 */
[----:B------:R-:W-:Y:S04]  /*6220*/  STL [R1+0x40], R132 ;  /* 0x0000408401007387 */ /* 0x000fe80000100800 */
[----:B------:R-:W3:Y:S04]  /*6230*/  LDL R29, [R1+0xd8] ;  /* 0x0000d800011d7983 */ /* 0x000ee80000100800 */
        /* <DEDUP_REMOVED lines=8> */
[----:B------:R-:W3:Y:S01]  /*62c0*/  LDL R30, [R1+0xc0] ;  /* 0x0000c000011e7983 */ /* 0x000ee20000100800 */
[----:B--2---:R-:W-:Y:S01]  /*62d0*/  SHF.R.S32.HI R0, RZ, 0x1f, R3 ;  /* 0x0000001fff007819 */ /* 0x004fe20000011403 */
[C---:B------:R-:W-:Y:S04]  /*62e0*/  IMAD.WIDE.U32 R4, R3.reuse, c[0x0][0x208], RZ ;  /* 0x0000820003047a25 */ /* 0x040fe800078e00ff */
[----:B------:R-:W-:Y:S04]  /*62f0*/  IMAD R0, R0, c[0x0][0x208], RZ ;  /* 0x0000820000007a24 */ /* 0x000fe800078e02ff */
[----:B------:R-:W-:Y:S04]  /*6300*/  IMAD R0, R3, c[0x0][0x20c], R0 ;  /* 0x0000830003007a24 */ /* 0x000fe800078e0200 */
[----:B------:R-:W-:Y:S01]  /*6310*/  IMAD.IADD R5, R5, 0x1, R0 ;  /* 0x0000000105057824 */ /* 0x000fe200078e0200 */
[----:B----4-:R-:W-:Y:S03]  /*6320*/  SHF.R.S32.HI R0, RZ, 0x1f, R6 ;  /* 0x0000001fff007819 */ /* 0x010fe60000011406 */
        /* <DEDUP_REMOVED lines=8> */
[----:B------:R2:W-:Y:S04]  /*63b0*/  SHFL.IDX PT, R0, R12, 0x1, 0x181f ;  /* 0x00381f000c007f89 */ /* 0x0005e800000e0000 */
[----:B------:R-:W4:Y:S04]  /*63c0*/  SHFL.IDX PT, R5, R3, RZ, 0x181f ;  /* 0x00181fff03057589 */ /* 0x000f2800000e0000 */
[----:B------:R-:W1:Y:S01]  /*63d0*/  SHFL.IDX PT, R3, R3, 0x1, 0x181f ;  /* 0x00381f0003037f89 */ /* 0x000e6200000e0000 */
[C---:B---3--:R-:W-:Y:S03]  /*63e0*/  IADD3 R6, P0, R4.reuse, R29, RZ ;  /* 0x0000001d04067210 */ /* 0x048fe60007f1e0ff */
[----:B--2---:R-:W2:Y:S02]  /*63f0*/  LDL R12, [R1+0xb0] ;  /* 0x0000b000010c7983 */ /* 0x004ea40000100800 */
[C---:B----4-:R-:W-:Y:S05]  /*6400*/  IMAD.X R7, R5.reuse, 0x1, R28, P0 ;  /* 0x0000000105077824 */ /* 0x050fea00000e061c */
[----:B------:R3:W-:Y:S02]  /*6410*/  LDGSTS.E.BYPASS.LTC128B.128 [R13], [R6.64], !P6 ;  /* 0x00000000060d7fae */ /* 0x0007e4000f101d50 */
[C---:B---3--:R-:W-:Y:S05]  /*6420*/  IADD3 R6, P0, R4.reuse, R23, RZ ;  /* 0x0000001704067210 */ /* 0x048fea0007f1e0ff */
[C---:B------:R-:W-:Y:S05]  /*6430*/  IMAD.X R7, R5.reuse, 0x1, R22, P0 ;  /* 0x0000000105077824 */ /* 0x040fea00000e0616 */
[----:B------:R3:W-:Y:S02]  /*6440*/  LDGSTS.E.BYPASS.LTC128B.128 [R21], [R6.64], !P5 ;  /* 0x0000000006157fae */ /* 0x0007e4000e901d50 */
[C---:B---3--:R-:W-:Y:S02]  /*6450*/  IADD3 R6, P0, R4.reuse, R20, RZ ;  /* 0x0000001404067210 */ /* 0x048fe40007f1e0ff */
[----:B------:R-:W3:Y:S03]  /*6460*/  LDL R21, [R1+0xac] ;  /* 0x0000ac0001157983 */ /* 0x000ee60000100800 */
[----:B------:R-:W-:Y:S05]  /*6470*/  IMAD.X R7, R5, 0x1, R15, P0 ;  /* 0x0000000105077824 */ /* 0x000fea00000e060f */
[----:B------:R4:W-:Y:S04]  /*6480*/  LDGSTS.E.BYPASS.LTC128B.128 [R14], [R6.64], !P4 ;  /* 0x00000000060e7fae */ /* 0x0009e8000e101d50 */
[----:B----4-:R-:W4:Y:S01]  /*6490*/  LDL R14, [R1+0xa8] ;  /* 0x0000a800010e7983 */ /* 0x010f220000100800 */
[C---:B------:R-:W-:Y:S05]  /*64a0*/  IMAD.SHL.U32 R6, R31.reuse, 0x2, RZ ;  /* 0x000000021f067824 */ /* 0x040fea00078e00ff */
[----:B------:R-:W-:Y:S02]  /*64b0*/  IADD3 R4, P0, R4, R6, RZ ;  /* 0x0000000604047210 */ /* 0x000fe40007f1e0ff */
[----:B--2---:R-:W-:Y:S02]  /*64c0*/  SHF.L.U64.HI R7, R31, 0x1, R12 ;  /* 0x000000011f077819 */ /* 0x004fe4000001020c */
[----:B------:R-:W2:Y:S03]  /*64d0*/  LDL R12, [R1+0xb4] ;  /* 0x0000b400010c7983 */ /* 0x000ea60000100800 */
[----:B------:R-:W-:Y:S05]  /*64e0*/  IMAD.X R5, R5, 0x1, R7, P0 ;  /* 0x0000000105057824 */ /* 0x000fea00000e0607 */
[----:B------:R1:W-:Y:S02]  /*64f0*/  LDGSTS.E.BYPASS.LTC128B.128 [R30], [R4.64], !P3 ;  /* 0x00000000041e7fae */ /* 0x0003e4000d901d50 */
[----:B-1----:R-:W-:Y:S05]  /*6500*/  IADD3 R4, P0, R0, R29, RZ ;  /* 0x0000001d00047210 */ /* 0x002fea0007f1e0ff */
[----:B------:R-:W-:Y:S05]  /*6510*/  IMAD.X R5, R3, 0x1, R28, P0 ;  /* 0x0000000103057824 */ /* 0x000fea00000e061c */
[----:B------:R3:W-:Y:S02]  /*6520*/  LDGSTS.E.BYPASS.LTC128B.128 [R13+0x1000], [R4.64], !P6 ;  /* 0x01000000040d7fae */ /* 0x0007e4000f101d50 */
[C---:B---3--:R-:W-:Y:S04]  /*6530*/  IADD3 R4, -R21.reuse, 0x10, RZ ;  /* 0x0000001015047810 */ /* 0x048fe80007ffe1ff */
[----:B------:R-:W-:Y:S04]  /*6540*/  LOP3.LUT R4, R4, 0xf, RZ, 0xc0, !PT ;  /* 0x0000000f04047812 */ /* 0x000fe800078ec0ff */
[-C--:B------:R-:W-:Y:S04]  /*6550*/  IADD3 R4, P1, P0, R4, R0.reuse, R23 ;  /* 0x0000000004047210 */ /* 0x080fe8000783e017 */
[-C--:B------:R-:W-:Y:S02]  /*6560*/  IADD3.X R5, RZ, R3.reuse, R22, P1, P0 ;  /* 0x00000003ff057210 */ /* 0x080fe40000fe0416 */
[----:B------:R-:W-:Y:S11]  /*6570*/  ISETP.NE.U32.AND P0, PT, R21, RZ, PT ;  /* 0x000000ff1500720c */ /* 0x000ff60003f05070 */
[----:B------:R-:W-:Y:S02]  /*6580*/  @!UPT UIADD3 URZ, URZ, URZ, URZ ;  /* 0x0000003f3f3ff290 */ /* 0x000fe4000fffe03f */
[----:B------:R4:W-:Y:S02]  /*6590*/  LDGSTS.E.BYPASS.LTC128B.128.ZFILL [R13+0x3000], [R4.64], P0 ;  /* 0x03000000040d7fae */ /* 0x0009e40008141d50 */
[----:B----4-:R-:W-:Y:S04]  /*65a0*/  IADD3 R4, -R14, 0x10, RZ ;  /* 0x000000100e047810 */ /* 0x010fe80007ffe1ff */
[----:B------:R-:W-:Y:S04]  /*65b0*/  LOP3.LUT R4, R4, 0xf, RZ, 0xc0, !PT ;  /* 0x0000000f04047812 */ /* 0x000fe800078ec0ff */
[-C--:B------:R-:W-:Y:S04]  /*65c0*/  IADD3 R4, P1, P0, R4, R0.reuse, R20 ;  /* 0x0000000004047210 */ /* 0x080fe8000783e014 */
[-C--:B------:R-:W-:Y:S02]  /*65d0*/  IADD3.X R5, RZ, R3.reuse, R15, P1, P0 ;  /* 0x00000003ff057210 */ /* 0x080fe40000fe040f */
[----:B------:R-:W-:Y:S11]  /*65e0*/  ISETP.NE.U32.AND P0, PT, R14, RZ, PT ;  /* 0x000000ff0e00720c */ /* 0x000ff60003f05070 */
[----:B------:R-:W-:Y:S02]  /*65f0*/  @!UPT UIADD3 URZ, URZ, URZ, URZ ;  /* 0x0000003f3f3ff290 */ /* 0x000fe4000fffe03f */
[----:B------:R2:W-:Y:S02]  /*6600*/  LDGSTS.E.BYPASS.LTC128B.128.ZFILL [R13+0x5000], [R4.64], P0 ;  /* 0x05000000040d7fae */ /* 0x0005e40008141d50 */
[----:B--2---:R-:W-:Y:S04]  /*6610*/  IADD3 R4, -R12, 0x10, RZ ;  /* 0x000000100c047810 */ /* 0x004fe80007ffe1ff */
[----:B------:R-:W-:Y:S04]  /*6620*/  LOP3.LUT R4, R4, 0xf, RZ, 0xc0, !PT ;  /* 0x0000000f04047812 */ /* 0x000fe800078ec0ff */
[----:B------:R-:W-:Y:S04]  /*6630*/  IADD3 R4, P1, P0, R4, R0, R6 ;  /* 0x0000000004047210 */ /* 0x000fe8000783e006 */
[----:B------:R-:W-:Y:S02]  /*6640*/  IADD3.X R5, RZ, R3, R7, P1, P0 ;  /* 0x00000003ff057210 */ /* 0x000fe40000fe0407 */
[----:B------:R-:W-:Y:S02]  /*6650*/  ISETP.NE.U32.AND P0, PT, R12, RZ, PT ;  /* 0x000000ff0c00720c */ /* 0x000fe40003f05070 */
[----:B------:R-:W-:Y:S11]  /*6660*/  LOP3.LUT P1, RZ, R132, 0x20, RZ, 0xc0, !PT ;  /* 0x0000002084ff7812 */ /* 0x000ff6000782c0ff */
[----:B------:R1:W-:Y:S02]  /*6670*/  LDGSTS.E.BYPASS.LTC128B.128.ZFILL [R13+0x7000], [R4.64], P0 ;  /* 0x07000000040d7fae */ /* 0x0003e40008141d50 */
.L_x_613:
[C---:B-12---:R-:W-:Y:S01]  /*6680*/  HMMA.16816.F32 R4, R168.reuse, R8, RZ ;  /* 0x00000008a804723c */ /* 0x046fe200000018ff */
[----:B------:R-:W2:Y:S01]  /*6690*/  LDL R3, [R1+0x28] ;  /* 0x0000280001037983 */ /* 0x000ea20000100800 */
[----:B------:R-:W-:Y:S03]  /*66a0*/  UISETP.GE.AND UP0, UPT, UR10, 0x1, UPT ;  /* 0x000000010a00788c */ /* 0x000fe6000bf06270 */
[----:B------:R-:W0:Y:S03]  /*66b0*/  LDGDEPBAR ;  /* 0x00000000000079af */ /* 0x000e260000000000 */
[C---:B------:R-:W-:Y:S01]  /*66c0*/  HMMA.16816.F32 R8, R168.reuse, R10, RZ ;  /* 0x0000000aa808723c */ /* 0x040fe200000018ff */
[----:B------:R-:W-:Y:S04]  /*66d0*/  PLOP3.LUT P0, PT, PT, PT, UP0, 0x40, 0x0 ;  /* 0x000000000000781c */ /* 0x000fe80003f0e808 */
[----:B----4-:R-:W4:Y:S03]  /*66e0*/  LDL R0, [R1+0x24] ;  /* 0x0000240001007983 */ /* 0x010f260000100800 */
[C---:B------:R-:W-:Y:S08]  /*66f0*/  HMMA.16816.F32 R12, R168.reuse, R16, RZ ;  /* 0x00000010a80c723c */ /* 0x040ff000000018ff */
        /* <DEDUP_REMOVED lines=8> */
[C---:B---3--:R-:W-:Y:S08]  /*6780*/  HMMA.16816.F32 R12, R172.reuse, R180, R12 ;  /* 0x000000b4ac0c723c */ /* 0x048ff0000000180c */
[C---:B------:R-:W-:Y:S01]  /*6790*/  HMMA.16816.F32 R16, R172.reuse, R182, R16 ;  /* 0x000000b6ac10723c */ /* 0x040fe20000001810 */
[----:B------:R-:W3:Y:S07]  /*67a0*/  LDSM.16.M88.4 R180, [R252+0x10900] ;  /* 0x01090000fcb4783b */ /* 0x000eee0000000200 */
[C---:B------:R-:W-:Y:S08]  /*67b0*/  HMMA.16816.F32 R20, R172.reuse, R184, R20 ;  /* 0x000000b8ac14723c */ /* 0x040ff00000001814 */
[C---:B------:R-:W-:Y:S01]  /*67c0*/  HMMA.16816.F32 R24, R172.reuse, R186, R24 ;  /* 0x000000baac18723c */ /* 0x040fe20000001818 */
[----:B------:R-:W-:Y:S07]  /*67d0*/  LDSM.16.M88.4 R184, [R252+0x11900] ;  /* 0x01190000fcb8783b */ /* 0x000fee0000000200 */
[C---:B------:R-:W-:Y:S01]  /*67e0*/  HMMA.16816.F32 R28, R172.reuse, R188, R28 ;  /* 0x000000bcac1c723c */ /* 0x040fe2000000181c */
[----:B------:R-:W4:Y:S04]  /*67f0*/  LDL R188, [R1+0x30] ;  /* 0x0000300001bc7983 */ /* 0x000f280000100800 */
[----:B------:R-:W4:Y:S03]  /*6800*/  LDL R189, [R1+0x2c] ;  /* 0x00002c0001bd7983 */ /* 0x000f260000100800 */
        /* <DEDUP_REMOVED lines=12> */
[----:B------:R-:W1:Y:S07]  /*68d0*/  LDSM.16.M88.4 R184, [R249+0x1000] ;  /* 0x00100000f9b8783b */ /* 0x000e6e0000000200 */
[C---:B---3--:R-:W-:Y:S08]  /*68e0*/  HMMA.16816.F32 R4, R196.reuse, R180, R4 ;  /* 0x000000b4c404723c */ /* 0x048ff00000001804 */
[C---:B------:R-:W-:Y:S01]  /*68f0*/  HMMA.16816.F32 R8, R196.reuse, R182, R8 ;  /* 0x000000b6c408723c */ /* 0x040fe20000001808 */
[----:B------:R-:W3:Y:S07]  /*6900*/  LDSM.16.M88.4 R180, [R249+0x1800] ;  /* 0x00180000f9b4783b */ /* 0x000eee0000000200 */
[C---:B-1----:R-:W-:Y:S08]  /*6910*/  HMMA.16816.F32 R12, R196.reuse, R176, R12 ;  /* 0x000000b0c40c723c */ /* 0x042ff0000000180c */
[C---:B------:R-:W-:Y:S01]  /*6920*/  HMMA.16816.F32 R16, R196.reuse, R178, R16 ;  /* 0x000000b2c410723c */ /* 0x040fe20000001810 */
[----:B------:R-:W1:Y:S07]  /*6930*/  LDSM.16.M88.4 R176, [R134+0x12100] ;  /* 0x0121000086b0783b */ /* 0x000e6e0000000200 */
[C---:B------:R-:W-:Y:S08]  /*6940*/  HMMA.16816.F32 R20, R196.reuse, R184, R20 ;  /* 0x000000b8c414723c */ /* 0x040ff00000001814 */
[C---:B------:R-:W-:Y:S01]  /*6950*/  HMMA.16816.F32 R24, R196.reuse, R186, R24 ;  /* 0x000000bac418723c */ /* 0x040fe20000001818 */
[----:B------:R-:W2:Y:S07]  /*6960*/  LDSM.16.M88.4 R184, [R134+0x12900] ;  /* 0x0129000086b8783b */ /* 0x000eae0000000200 */
[C---:B---3--:R-:W-:Y:S08]  /*6970*/  HMMA.16816.F32 R28, R196.reuse, R180, R28 ;  /* 0x000000b4c41c723c */ /* 0x048ff0000000181c */
[----:B------:R-:W-:Y:S01]  /*6980*/  HMMA.16816.F32 R32, R196, R182, R32 ;  /* 0x000000b6c420723c */ /* 0x000fe20000001820 */
[----:B------:R-:W3:Y:S07]  /*6990*/  LDSM.16.M88.4 R180, [R134+0x13100] ;  /* 0x0131000086b4783b */ /* 0x000eee0000000200 */
[C---:B-1----:R-:W-:Y:S08]  /*69a0*/  HMMA.16816.F32 R4, R200.reuse, R176, R4 ;  /* 0x000000b0c804723c */ /* 0x042ff00000001804 */
[C---:B------:R-:W-:Y:S01]  /*69b0*/  HMMA.16816.F32 R8, R200.reuse, R178, R8 ;  /* 0x000000b2c808723c */ /* 0x040fe20000001808 */
[----:B------:R-:W1:Y:S07]  /*69c0*/  LDSM.16.M88.4 R176, [R134+0x13900] ;  /* 0x0139000086b0783b */ /* 0x000e6e0000000200 */
[C---:B--2---:R-:W-:Y:S08]  /*69d0*/  HMMA.16816.F32 R12, R200.reuse, R184, R12 ;  /* 0x000000b8c80c723c */ /* 0x044ff0000000180c */
[C---:B------:R-:W-:Y:S08]  /*69e0*/  HMMA.16816.F32 R16, R200.reuse, R186, R16 ;  /* 0x000000bac810723c */ /* 0x040ff00000001810 */
[C---:B---3--:R-:W-:Y:S08]  /*69f0*/  HMMA.16816.F32 R20, R200.reuse, R180, R20 ;  /* 0x000000b4c814723c */ /* 0x048ff00000001814 */
[C---:B------:R-:W-:Y:S08]  /*6a00*/  HMMA.16816.F32 R24, R200.reuse, R182, R24 ;  /* 0x000000b6c818723c */ /* 0x040ff00000001818 */
[C---:B-1----:R-:W-:Y:S08]  /*6a10*/  HMMA.16816.F32 R28, R200.reuse, R176, R28 ;  /* 0x000000b0c81c723c */ /* 0x042ff0000000181c */
[----:B------:R-:W-:Y:S01]  /*6a20*/  HMMA.16816.F32 R32, R200, R178, R32 ;  /* 0x000000b2c820723c */ /* 0x000fe20000001820 */
[----:B------:R1:W-:Y:S08]  /*6a30*/  LDSM.16.M88.4 R176, [R3] ;  /* 0x0000000003b0783b */ /* 0x0003f00000000200 */
[----:B-1----:R-:W2:Y:S04]  /*6a40*/  LDL R3, [R1+0x18] ;  /* 0x0000180001037983 */ /* 0x002ea80000100800 */
[----:B----4-:R1:W3:Y:S08]  /*6a50*/  LDSM.16.M88.4 R184, [R188] ;  /* 0x00000000bcb8783b */ /* 0x0102f00000000200 */
[----:B------:R4:W3:Y:S08]  /*6a60*/  LDSM.16.M88.4 R180, [R189] ;  /* 0x00000000bdb4783b */ /* 0x0008f00000000200 */
[----:B-1----:R-:W2:Y:S04]  /*6a70*/  LDL R188, [R1+0x1c] ;  /* 0x00001c0001bc7983 */ /* 0x002ea80000100800 */
[----:B----4-:R-:W4:Y:S01]  /*6a80*/  LDL R189, [R1+0x20] ;  /* 0x0000200001bd7983 */ /* 0x010f220000100800 */
[C---:B---3--:R-:W-:Y:S08]  /*6a90*/  HMMA.16816.F32 R4, R204.reuse, R184, R4 ;  /* 0x000000b8cc04723c */ /* 0x048ff00000001804 */
[C---:B------:R-:W-:Y:S01]  /*6aa0*/  HMMA.16816.F32 R8, R204.reuse, R186, R8 ;  /* 0x000000bacc08723c */ /* 0x040fe20000001808 */
[----:B------:R1:W3:Y:S07]  /*6ab0*/  LDSM.16.M88.4 R184, [R0] ;  /* 0x0000000000b8783b */ /* 0x0002ee0000000200 */
[C---:B------:R-:W-:Y:S08]  /*6ac0*/  HMMA.16816.F32 R12, R204.reuse, R180, R12 ;  /* 0x000000b4cc0c723c */ /* 0x040ff0000000180c */
[C---:B------:R-:W-:Y:S01]  /*6ad0*/  HMMA.16816.F32 R16, R204.reuse, R182, R16 ;  /* 0x000000b6cc10723c */ /* 0x040fe20000001810 */
[----:B------:R-:W3:Y:S07]  /*6ae0*/  LDSM.16.M88.4 R180, [R252+0x12100] ;  /* 0x01210000fcb4783b */ /* 0x000eee0000000200 */
[C---:B------:R-:W-:Y:S01]  /*6af0*/  HMMA.16816.F32 R20, R204.reuse, R176, R20 ;  /* 0x000000b0cc14723c */ /* 0x040fe20000001814 */
[----:B-1----:R-:W4:Y:S07]  /*6b00*/  LDL R0, [R1+0x14] ;  /* 0x0000140001007983 */ /* 0x002f2e0000100800 */
[C---:B------:R-:W-:Y:S01]  /*6b10*/  HMMA.16816.F32 R24, R204.reuse, R178, R24 ;  /* 0x000000b2cc18723c */ /* 0x040fe20000001818 */
[----:B------:R-:W1:Y:S07]  /*6b20*/  LDSM.16.M88.4 R176, [R252+0x12900] ;  /* 0x01290000fcb0783b */ /* 0x000e6e0000000200 */
[C---:B---3--:R-:W-:Y:S08]  /*6b30*/  HMMA.16816.F32 R28, R204.reuse, R184, R28 ;  /* 0x000000b8cc1c723c */ /* 0x048ff0000000181c */
[----:B------:R-:W-:Y:S01]  /*6b40*/  HMMA.16816.F32 R32, R204, R186, R32 ;  /* 0x000000bacc20723c */ /* 0x000fe20000001820 */
[----:B------:R-:W3:Y:S07]  /*6b50*/  LDSM.16.M88.4 R184, [R252+0x13100] ;  /* 0x01310000fcb8783b */ /* 0x000eee0000000200 */
[C---:B------:R-:W-:Y:S08]  /*6b60*/  HMMA.16816.F32 R4, R208.reuse, R180, R4 ;  /* 0x000000b4d004723c */ /* 0x040ff00000001804 */
[C---:B------:R-:W-:Y:S01]  /*6b70*/  HMMA.16816.F32 R8, R208.reuse, R182, R8 ;  /* 0x000000b6d008723c */ /* 0x040fe20000001808 */
[----:B------:R-:W3:Y:S07]  /*6b80*/  LDSM.16.M88.4 R180, [R252+0x13900] ;  /* 0x01390000fcb4783b */ /* 0x000eee0000000200 */
[C---:B-1----:R-:W-:Y:S08]  /*6b90*/  HMMA.16816.F32 R12, R208.reuse, R176, R12 ;  /* 0x000000b0d00c723c */ /* 0x042ff0000000180c */
[C---:B------:R-:W-:Y:S01]  /*6ba0*/  HMMA.16816.F32 R16, R208.reuse, R178, R16 ;  /* 0x000000b2d010723c */ /* 0x040fe20000001810 */
[----:B------:R-:W1:Y:S07]  /*6bb0*/  LDSM.16.M88.4 R176, [R249+0x2000] ;  /* 0x00200000f9b0783b */ /* 0x000e6e0000000200 */
[C---:B---3--:R-:W-:Y:S08]  /*6bc0*/  HMMA.16816.F32 R20, R208.reuse, R184, R20 ;  /* 0x000000b8d014723c */ /* 0x048ff00000001814 */
[C---:B------:R-:W-:Y:S01]  /*6bd0*/  HMMA.16816.F32 R24, R208.reuse, R186, R24 ;  /* 0x000000bad018723c */ /* 0x040fe20000001818 */
[----:B------:R-:W3:Y:S07]  /*6be0*/  LDSM.16.M88.4 R184, [R249+0x2800] ;  /* 0x00280000f9b8783b */ /* 0x000eee0000000200 */
[C---:B------:R-:W-:Y:S08]  /*6bf0*/  HMMA.16816.F32 R28, R208.reuse, R180, R28 ;  /* 0x000000b4d01c723c */ /* 0x040ff0000000181c */
[----:B------:R-:W-:Y:S01]  /*6c00*/  HMMA.16816.F32 R32, R208, R182, R32 ;  /* 0x000000b6d020723c */ /* 0x000fe20000001820 */
        /* <DEDUP_REMOVED lines=8> */
[C---:B------:R-:W-:Y:S01]  /*6c90*/  HMMA.16816.F32 R24, R212.reuse, R182, R24 ;  /* 0x000000b6d418723c */ /* 0x040fe20000001818 */
[----:B------:R-:W3:Y:S07]  /*6ca0*/  LDSM.16.M88.4 R180, [R134+0x14900] ;  /* 0x0149000086b4783b */ /* 0x000eee0000000200 */
[C---:B-1----:R-:W-:Y:S08]  /*6cb0*/  HMMA.16816.F32 R28, R212.reuse, R176, R28 ;  /* 0x000000b0d41c723c */ /* 0x042ff0000000181c */
[----:B------:R-:W-:Y:S01]  /*6cc0*/  HMMA.16816.F32 R32, R212, R178, R32 ;  /* 0x000000b2d420723c */ /* 0x000fe20000001820 */
[----:B------:R-:W1:Y:S07]  /*6cd0*/  LDSM.16.M88.4 R176, [R134+0x15100] ;  /* 0x0151000086b0783b */ /* 0x000e6e0000000200 */
[C---:B---3--:R-:W-:Y:S08]  /*6ce0*/  HMMA.16816.F32 R4, R216.reuse, R184, R4 ;  /* 0x000000b8d804723c */ /* 0x048ff00000001804 */
[C---:B------:R-:W-:Y:S01]  /*6cf0*/  HMMA.16816.F32 R8, R216.reuse, R186, R8 ;  /* 0x000000bad808723c */ /* 0x040fe20000001808 */
[----:B------:R-:W3:Y:S07]  /*6d00*/  LDSM.16.M88.4 R184, [R134+0x15900] ;  /* 0x0159000086b8783b */ /* 0x000eee0000000200 */
[C---:B------:R-:W-:Y:S08]  /*6d10*/  HMMA.16816.F32 R12, R216.reuse, R180, R12 ;  /* 0x000000b4d80c723c */ /* 0x040ff0000000180c */
[C---:B------:R-:W-:Y:S08]  /*6d20*/  HMMA.16816.F32 R16, R216.reuse, R182, R16 ;  /* 0x000000b6d810723c */ /* 0x040ff00000001810 */
[C---:B-1----:R-:W-:Y:S08]  /*6d30*/  HMMA.16816.F32 R20, R216.reuse, R176, R20 ;  /* 0x000000b0d814723c */ /* 0x042ff00000001814 */
[C---:B------:R-:W-:Y:S08]  /*6d40*/  HMMA.16816.F32 R24, R216.reuse, R178, R24 ;  /* 0x000000b2d818723c */ /* 0x040ff00000001818 */
[C---:B---3--:R-:W-:Y:S08]  /*6d50*/  HMMA.16816.F32 R28, R216.reuse, R184, R28 ;  /* 0x000000b8d81c723c */ /* 0x048ff0000000181c */
[----:B------:R-:W-:Y:S01]  /*6d60*/  HMMA.16816.F32 R32, R216, R186, R32 ;  /* 0x000000bad820723c */ /* 0x000fe20000001820 */
[----:B--2---:R1:W-:Y:S08]  /*6d70*/  LDSM.16.M88.4 R184, [R3] ;  /* 0x0000000003b8783b */ /* 0x0043f00000000200 */
[----:B-1----:R-:W2:Y:S04]  /*6d80*/  LDL R3, [R1+0x8] ;  /* 0x0000080001037983 */ /* 0x002ea80000100800 */
[----:B------:R1:W-:Y:S08]  /*6d90*/  LDSM.16.M88.4 R176, [R188] ;  /* 0x00000000bcb0783b */ /* 0x0003f00000000200 */
[----:B----4-:R3:W4:Y:S08]  /*6da0*/  LDSM.16.M88.4 R180, [R189] ;  /* 0x00000000bdb4783b */ /* 0x0107300000000200 */
[----:B-1----:R-:W2:Y:S04]  /*6db0*/  LDL R188, [R1+0xc] ;  /* 0x00000c0001bc7983 */ /* 0x002ea80000100800 */
[----:B---3--:R-:W3:Y:S01]  /*6dc0*/  LDL R189, [R1+0x10] ;  /* 0x0000100001bd7983 */ /* 0x008ee20000100800 */
[C---:B----4-:R-:W-:Y:S08]  /*6dd0*/  HMMA.16816.F32 R4, R220.reuse, R180, R4 ;  /* 0x000000b4dc04723c */ /* 0x050ff00000001804 */
[C---:B------:R-:W-:Y:S01]  /*6de0*/  HMMA.16816.F32 R8, R220.reuse, R182, R8 ;  /* 0x000000b6dc08723c */ /* 0x040fe20000001808 */
[----:B------:R1:W4:Y:S07]  /*6df0*/  LDSM.16.M88.4 R180, [R0] ;  /* 0x0000000000b4783b */ /* 0x00032e0000000200 */
[C---:B------:R-:W-:Y:S08]  /*6e00*/  HMMA.16816.F32 R12, R220.reuse, R176, R12 ;  /* 0x000000b0dc0c723c */ /* 0x040ff0000000180c */
[C---:B------:R-:W-:Y:S01]  /*6e10*/  HMMA.16816.F32 R16, R220.reuse, R178, R16 ;  /* 0x000000b2dc10723c */ /* 0x040fe20000001810 */
[----:B------:R-:W4:Y:S07]  /*6e20*/  LDSM.16.M88.4 R176, [R252+0x14100] ;  /* 0x01410000fcb0783b */ /* 0x000f2e0000000200 */
[C---:B------:R-:W-:Y:S01]  /*6e30*/  HMMA.16816.F32 R20, R220.reuse, R184, R20 ;  /* 0x000000b8dc14723c */ /* 0x040fe20000001814 */
[----:B-1----:R-:W3:Y:S07]  /*6e40*/  LDL R0, [R1+0x4] ;  /* 0x0000040001007983 */ /* 0x002eee0000100800 */
[C---:B------:R-:W-:Y:S01]  /*6e50*/  HMMA.16816.F32 R24, R220.reuse, R186, R24 ;  /* 0x000000badc18723c */ /* 0x040fe20000001818 */
[----:B------:R-:W1:Y:S07]  /*6e60*/  LDSM.16.M88.4 R184, [R252+0x14900] ;  /* 0x01490000fcb8783b */ /* 0x000e6e0000000200 */
[C---:B----4-:R-:W-:Y:S08]  /*6e70*/  HMMA.16816.F32 R28, R220.reuse, R180, R28 ;  /* 0x000000b4dc1c723c */ /* 0x050ff0000000181c */
[----:B------:R-:W-:Y:S01]  /*6e80*/  HMMA.16816.F32 R32, R220, R182, R32 ;  /* 0x000000b6dc20723c */ /* 0x000fe20000001820 */
[----:B------:R-:W4:Y:S07]  /*6e90*/  LDSM.16.M88.4 R180, [R252+0x15100] ;  /* 0x01510000fcb4783b */ /* 0x000f2e0000000200 */
[C---:B------:R-:W-:Y:S08]  /*6ea0*/  HMMA.16816.F32 R4, R224.reuse, R176, R4 ;  /* 0x000000b0e004723c */ /* 0x040ff00000001804 */
[C---:B------:R-:W-:Y:S01]  /*6eb0*/  HMMA.16816.F32 R8, R224.reuse, R178, R8 ;  /* 0x000000b2e008723c */ /* 0x040fe20000001808 */
[----:B------:R-:W4:Y:S07]  /*6ec0*/  LDSM.16.M88.4 R176, [R252+0x15900] ;  /* 0x01590000fcb0783b */ /* 0x000f2e0000000200 */
[C---:B-1----:R-:W-:Y:S08]  /*6ed0*/  HMMA.16816.F32 R12, R224.reuse, R184, R12 ;  /* 0x000000b8e00c723c */ /* 0x042ff0000000180c */
[C---:B------:R-:W-:Y:S01]  /*6ee0*/  HMMA.16816.F32 R16, R224.reuse, R186, R16 ;  /* 0x000000bae010723c */ /* 0x040fe20000001810 */
[----:B------:R-:W1:Y:S07]  /*6ef0*/  LDSM.16.M88.4 R184, [R249+0x4000] ;  /* 0x00400000f9b8783b */ /* 0x000e6e0000000200 */
[C---:B----4-:R-:W-:Y:S08]  /*6f00*/  HMMA.16816.F32 R20, R224.reuse, R180, R20 ;  /* 0x000000b4e014723c */ /* 0x050ff00000001814 */
[C---:B------:R-:W-:Y:S01]  /*6f10*/  HMMA.16816.F32 R24, R224.reuse, R182, R24 ;  /* 0x000000b6e018723c */ /* 0x040fe20000001818 */
[----:B------:R-:W4:Y:S07]  /*6f20*/  LDSM.16.M88.4 R180, [R249+0x4800] ;  /* 0x00480000f9b4783b */ /* 0x000f2e0000000200 */
[C---:B------:R-:W-:Y:S08]  /*6f30*/  HMMA.16816.F32 R28, R224.reuse, R176, R28 ;  /* 0x000000b0e01c723c */ /* 0x040ff0000000181c */
[----:B------:R-:W-:Y:S01]  /*6f40*/  HMMA.16816.F32 R32, R224, R178, R32 ;  /* 0x000000b2e020723c */ /* 0x000fe20000001820 */
        /* <DEDUP_REMOVED lines=8> */
[C---:B------:R-:W-:Y:S01]  /*6fd0*/  HMMA.16816.F32 R24, R228.reuse, R178, R24 ;  /* 0x000000b2e418723c */ /* 0x040fe20000001818 */
[----:B------:R-:W4:Y:S07]  /*6fe0*/  LDSM.16.M88.4 R176, [R134+0x16900] ;  /* 0x0169000086b0783b */ /* 0x000f2e0000000200 */
[C---:B-1----:R-:W-:Y:S08]  /*6ff0*/  HMMA.16816.F32 R28, R228.reuse, R184, R28 ;  /* 0x000000b8e41c723c */ /* 0x042ff0000000181c */
[----:B------:R-:W-:Y:S01]  /*7000*/  HMMA.16816.F32 R32, R228, R186, R32 ;  /* 0x000000bae420723c */ /* 0x000fe20000001820 */
[----:B------:R-:W1:Y:S07]  /*7010*/  LDSM.16.M88.4 R184, [R134+0x17100] ;  /* 0x0171000086b8783b */ /* 0x000e6e0000000200 */
[C---:B----4-:R-:W-:Y:S08]  /*7020*/  HMMA.16816.F32 R4, R232.reuse, R180, R4 ;  /* 0x000000b4e804723c */ /* 0x050ff00000001804 */
[C---:B------:R-:W-:Y:S01]  /*7030*/  HMMA.16816.F32 R8, R232.reuse, R182, R8 ;  /* 0x000000b6e808723c */ /* 0x040fe20000001808 */
[----:B------:R-:W4:Y:S07]  /*7040*/  LDSM.16.M88.4 R180, [R134+0x17900] ;  /* 0x0179000086b4783b */ /* 0x000f2e0000000200 */
[C---:B------:R-:W-:Y:S08]  /*7050*/  HMMA.16816.F32 R12, R232.reuse, R176, R12 ;  /* 0x000000b0e80c723c */ /* 0x040ff0000000180c */
[C---:B------:R-:W-:Y:S08]  /*7060*/  HMMA.16816.F32 R16, R232.reuse, R178, R16 ;  /* 0x000000b2e810723c */ /* 0x040ff00000001810 */
[C---:B-1----:R-:W-:Y:S08]  /*7070*/  HMMA.16816.F32 R20, R232.reuse, R184, R20 ;  /* 0x000000b8e814723c */ /* 0x042ff00000001814 */
[C---:B------:R-:W-:Y:S08]  /*7080*/  HMMA.16816.F32 R24, R232.reuse, R186, R24 ;  /* 0x000000bae818723c */ /* 0x040ff00000001818 */
[C---:B----4-:R-:W-:Y:S08]  /*7090*/  HMMA.16816.F32 R28, R232.reuse, R180, R28 ;  /* 0x000000b4e81c723c */ /* 0x050ff0000000181c */
[----:B------:R-:W-:Y:S01]  /*70a0*/  HMMA.16816.F32 R32, R232, R182, R32 ;  /* 0x000000b6e820723c */ /* 0x000fe20000001820 */
[----:B--2---:R-:W-:Y:S08]  /*70b0*/  LDSM.16.M88.4 R180, [R3] ;  /* 0x0000000003b4783b */ /* 0x004ff00000000200 */
[----:B------:R-:W-:Y:S08]  /*70c0*/  LDSM.16.M88.4 R184, [R188] ;  /* 0x00000000bcb8783b */ /* 0x000ff00000000200 */
[----:B---3--:R-:W1:Y:S02]  /*70d0*/  LDSM.16.M88.4 R176, [R189] ;  /* 0x00000000bdb0783b */ /* 0x008e640000000200 */
[C---:B-1----:R-:W-:Y:S08]  /*70e0*/  HMMA.16816.F32 R4, R236.reuse, R176, R4 ;  /* 0x000000b0ec04723c */ /* 0x042ff00000001804 */
[C---:B------:R-:W-:Y:S01]  /*70f0*/  HMMA.16816.F32 R8, R236.reuse, R178, R8 ;  /* 0x000000b2ec08723c */ /* 0x040fe20000001808 */
[----:B------:R-:W1:Y:S07]  /*7100*/  LDSM.16.M88.4 R176, [R0] ;  /* 0x0000000000b0783b */ /* 0x000e6e0000000200 */
[C---:B------:R-:W-:Y:S08]  /*7110*/  HMMA.16816.F32 R12, R236.reuse, R184, R12 ;  /* 0x000000b8ec0c723c */ /* 0x040ff0000000180c */
[C---:B------:R-:W-:Y:S01]  /*7120*/  HMMA.16816.F32 R16, R236.reuse, R186, R16 ;  /* 0x000000baec10723c */ /* 0x040fe20000001810 */
[----:B------:R-:W2:Y:S07]  /*7130*/  LDSM.16.M88.4 R184, [R252+0x16100] ;  /* 0x01610000fcb8783b */ /* 0x000eae0000000200 */
[C---:B------:R-:W-:Y:S08]  /*7140*/  HMMA.16816.F32 R20, R236.reuse, R180, R20 ;  /* 0x000000b4ec14723c */ /* 0x040ff00000001814 */
[C---:B------:R-:W-:Y:S01]  /*7150*/  HMMA.16816.F32 R24, R236.reuse, R182, R24 ;  /* 0x000000b6ec18723c */ /* 0x040fe20000001818 */
[----:B------:R-:W3:Y:S07]  /*7160*/  LDSM.16.M88.4 R180, [R252+0x16900] ;  /* 0x01690000fcb4783b */ /* 0x000eee0000000200 */
[C---:B-1----:R-:W-:Y:S08]  /*7170*/  HMMA.16816.F32 R28, R236.reuse, R176, R28 ;  /* 0x000000b0ec1c723c */ /* 0x042ff0000000181c */
[----:B------:R-:W-:Y:S01]  /*7180*/  HMMA.16816.F32 R32, R236, R178, R32 ;  /* 0x000000b2ec20723c */ /* 0x000fe20000001820 */
[----:B------:R-:W1:Y:S07]  /*7190*/  LDSM.16.M88.4 R176, [R252+0x17100] ;  /* 0x01710000fcb0783b */ /* 0x000e6e0000000200 */
[C---:B--2---:R-:W-:Y:S08]  /*71a0*/  HMMA.16816.F32 R4, R240.reuse, R184, R4 ;  /* 0x000000b8f004723c */ /* 0x044ff00000001804 */
[C---:B------:R-:W-:Y:S01]  /*71b0*/  HMMA.16816.F32 R8, R240.reuse, R186, R8 ;  /* 0x000000baf008723c */ /* 0x040fe20000001808 */
[----:B------:R-:W2:Y:S07]  /*71c0*/  LDSM.16.M88.4 R184, [R252+0x17900] ;  /* 0x01790000fcb8783b */ /* 0x000eae0000000200 */
[C---:B---3--:R-:W-:Y:S08]  /*71d0*/  HMMA.16816.F32 R12, R240.reuse, R180, R12 ;  /* 0x000000b4f00c723c */ /* 0x048ff0000000180c */
[C---:B------:R-:W-:Y:S01]  /*71e0*/  HMMA.16816.F32 R16, R240.reuse, R182, R16 ;  /* 0x000000b6f010723c */ /* 0x040fe20000001810 */
[----:B------:R-:W3:Y:S07]  /*71f0*/  LDSM.16.M88.4 R180, [R249+0x6000] ;  /* 0x00600000f9b4783b */ /* 0x000eee0000000200 */
[C---:B-1----:R-:W-:Y:S08]  /*7200*/  HMMA.16816.F32 R20, R240.reuse, R176, R20 ;  /* 0x000000b0f014723c */ /* 0x042ff00000001814 */
[C---:B------:R-:W-:Y:S01]  /*7210*/  HMMA.16816.F32 R24, R240.reuse, R178, R24 ;  /* 0x000000b2f018723c */ /* 0x040fe20000001818 */
[----:B------:R-:W1:Y:S07]  /*7220*/  LDSM.16.M88.4 R176, [R249+0x6800] ;  /* 0x00680000f9b0783b */ /* 0x000e6e0000000200 */
[C---:B--2---:R-:W-:Y:S08]  /*7230*/  HMMA.16816.F32 R28, R240.reuse, R184, R28 ;  /* 0x000000b8f01c723c */ /* 0x044ff0000000181c */
[----:B------:R-:W-:Y:S08]  /*7240*/  HMMA.16816.F32 R32, R240, R186, R32 ;  /* 0x000000baf020723c */ /* 0x000ff00000001820 */
[C---:B---3--:R-:W-:Y:S08]  /*7250*/  HMMA.16816.F32 R4, R244.reuse, R180, R4 ;  /* 0x000000b4f404723c */ /* 0x048ff00000001804 */
        /* <DEDUP_REMOVED lines=20> */
[----:B------:R-:W-:Y:S03]  /*73a0*/  FMUL.FTZ R19, R19, c[0x0][0x320] ;  /* 0x0000c80013137a20 */ /* 0x000fe60000410000 */
[----:B------:R3:W-:Y:S01]  /*73b0*/  MUFU.TANH R190, R5 ;  /* 0x0000000500be7308 */ /* 0x0007e20000002400 */
[----:B--2---:R2:W-:Y:S09]  /*73c0*/  STL [R1+0x4c], R0 ;  /* 0x00004c0001007387 */ /* 0x0045f20000100800 */
[----:B------:R-:W-:Y:S10]  /*73d0*/  MUFU.TANH R189, R8 ;  /* 0x0000000800bd7308 */ /* 0x000ff40000002400 */
[----:B------:R-:W-:Y:S01]  /*73e0*/  MUFU.TANH R185, R9 ;  /* 0x0000000900b97308 */ /* 0x000fe20000002400 */
[----:B---3--:R-:W3:Y:S09]  /*73f0*/  LDSM.16.M88.4 R4, [R249+0x7000] ;  /* 0x00700000f904783b */ /* 0x008ef20000000200 */
[----:B-1----:R-:W1:Y:S10]  /*7400*/  MUFU.TANH R3, R10 ;  /* 0x0000000a00037308 */ /* 0x002e740000002400 */
[----:B--2---:R2:W4:Y:S10]  /*7410*/  MUFU.TANH R0, R11 ;  /* 0x0000000b00007308 */ /* 0x0045340000002400 */
[----:B------:R4:W4:Y:S01]  /*7420*/  MUFU.TANH R187, R15 ;  /* 0x0000000f00bb7308 */ /* 0x0009220000002400 */
[----:B-1----:R-:W-:Y:S09]  /*7430*/  STL [R1+0x48], R3 ;  /* 0x0000480301007387 */ /* 0x002ff20000100800 */
[----:B------:R-:W1:Y:S01]  /*7440*/  MUFU.TANH R179, R12 ;  /* 0x0000000c00b37308 */ /* 0x000e620000002400 */
[----:B--2---:R-:W2:Y:S01]  /*7450*/  LDSM.16.M88.4 R8, [R249+0x7800] ;  /* 0x00780000f908783b */ /* 0x004ea20000000200 */
[----:B------:R-:W-:Y:S04]  /*7460*/  DEPBAR.LE SB0, 0x0 ;  /* 0x000080000000791a */ /* 0x000fe80000000000 */
[C---:B---3--:R-:W-:Y:S04]  /*7470*/  HMMA.16816.F32 R20, R244.reuse, R4, R20 ;  /* 0x00000004f414723c */ /* 0x048fe80000001814 */
[----:B------:R3:W1:Y:S01]  /*7480*/  MUFU.TANH R178, R13 ;  /* 0x0000000d00b27308 */ /* 0x0006620000002400 */
[----:B----4-:R4:W-:Y:S01]  /*7490*/  STL [R1+0x44], R0 ;  /* 0x0000440001007387 */ /* 0x0109e20000100800 */
[----:B-----5:R-:W-:Y:S08]  /*74a0*/  MOV R15, R132 ;  /* 0x00000084000f7202 */ /* 0x020ff00000000f00 */
[----:B------:R1:W1:Y:S01]  /*74b0*/  MUFU.TANH R188, R14 ;  /* 0x0000000e00bc7308 */ /* 0x0002620000002400 */
[----:B------:R-:W-:Y:S01]  /*74c0*/  BAR.SYNC.DEFER_BLOCKING 0x0 ;  /* 0x0000000000007b1d */ /* 0x000fe20000010000 */
[C---:B------:R-:W-:Y:S08]  /*74d0*/  HMMA.16816.F32 R24, R244.reuse, R6, R24 ;  /* 0x00000006f418723c */ /* 0x040ff00000001818 */
[----:B------:R-:W4:Y:S01]  /*74e0*/  MUFU.TANH R184, R18 ;  /* 0x0000001200b87308 */ /* 0x000f220000002400 */
[----:B------:R-:W-:Y:S03]  /*74f0*/  FMUL.FTZ R21, R21, c[0x0][0x320] ;  /* 0x0000c80015157a20 */ /* 0x000fe60000410000 */
[----:B------:R-:W-:Y:S02]  /*7500*/  FMUL.FTZ R22, R22, c[0x0][0x320] ;  /* 0x0000c80016167a20 */ /* 0x000fe40000410000 */
[----:B------:R-:W-:Y:S04]  /*7510*/  FMUL.FTZ R23, R23, c[0x0][0x320] ;  /* 0x0000c80017177a20 */ /* 0x000fe80000410000 */
[----:B------:R-:W4:Y:S01]  /*7520*/  MUFU.TANH R132, R21 ;  /* 0x0000001500847308 */ /* 0x000f220000002400 */
[----:B---3--:R-:W-:Y:S02]  /*7530*/  FMUL.FTZ R13, R17, c[0x0][0x320] ;  /* 0x0000c800110d7a20 */ /* 0x008fe40000410000 */
[----:B------:R-:W-:Y:S01]  /*7540*/  FMUL.FTZ R12, R20, c[0x0][0x320] ;  /* 0x0000c800140c7a20 */ /* 0x000fe20000410000 */
[C---:B--2---:R-:W-:Y:S03]  /*7550*/  HMMA.16816.F32 R28, R244.reuse, R8, R28 ;  /* 0x00000008f41c723c */ /* 0x044fe6000000181c */
[----:B-1----:R-:W-:Y:S02]  /*7560*/  FMUL.FTZ R14, R16, c[0x0][0x320] ;  /* 0x0000c800100e7a20 */ /* 0x002fe40000410000 */
[----:B------:R-:W-:Y:S01]  /*7570*/  FMUL.FTZ R24, R24, c[0x0][0x320] ;  /* 0x0000c80018187a20 */ /* 0x000fe20000410000 */
[----:B------:R1:W2:Y:S01]  /*7580*/  MUFU.TANH R177, R22 ;  /* 0x0000001600b17308 */ /* 0x0002a20000002400 */
[----:B------:R-:W-:Y:S01]  /*7590*/  FMUL.FTZ R9, R25, c[0x0][0x320] ;  /* 0x0000c80019097a20 */ /* 0x000fe20000410000 */
[----:B------:R-:W-:Y:S04]  /*75a0*/  HMMA.16816.F32 R32, R244, R10, R32 ;  /* 0x0000000af420723c */ /* 0x000fe80000001820 */
[----:B------:R-:W-:Y:S02]  /*75b0*/  FMUL.FTZ R25, R26, c[0x0][0x320] ;  /* 0x0000c8001a197a20 */ /* 0x000fe40000410000 */
[----:B------:R-:W-:Y:S02]  /*75c0*/  FMUL.FTZ R27, R27, c[0x0][0x320] ;  /* 0x0000c8001b1b7a20 */ /* 0x000fe40000410000 */
[----:B------:R3:W2:Y:S08]  /*75d0*/  MUFU.TANH R176, R23 ;  /* 0x0000001700b07308 */ /* 0x0006b00000002400 */
[----:B------:R-:W-:Y:S02]  /*75e0*/  FMUL.FTZ R30, R30, c[0x0][0x320] ;  /* 0x0000c8001e1e7a20 */ /* 0x000fe40000410000 */
[----:B------:R-:W2:Y:S01]  /*75f0*/  MUFU.TANH R14, R14 ;  /* 0x0000000e000e7308 */ /* 0x000ea20000002400 */
[----:B------:R-:W-:Y:S02]  /*7600*/  FMUL.FTZ R31, R31, c[0x0][0x320] ;  /* 0x0000c8001f1f7a20 */ /* 0x000fe40000410000 */
[----:B-1----:R-:W-:Y:S03]  /*7610*/  FMUL.FTZ R22, R29, c[0x0][0x320] ;  /* 0x0000c8001d167a20 */ /* 0x002fe60000410000 */
[----:B------:R-:W-:Y:S02]  /*7620*/  FMUL.FTZ R21, R32, c[0x0][0x320] ;  /* 0x0000c80020157a20 */ /* 0x000fe40000410000 */
[----:B------:R-:W-:Y:S02]  /*7630*/  FMUL.FTZ R20, R33, c[0x0][0x320] ;  /* 0x0000c80021147a20 */ /* 0x000fe40000410000 */
[----:B------:R-:W1:Y:S01]  /*7640*/  MUFU.TANH R13, R13 ;  /* 0x0000000d000d7308 */ /* 0x000e620000002400 */
[----:B------:R-:W-:Y:S02]  /*7650*/  FMUL.FTZ R35, R35, c[0x0][0x320] ;  /* 0x0000c80023237a20 */ /* 0x000fe40000410000 */
[----:B------:R-:W-:Y:S02]  /*7660*/  FMUL.FTZ R34, R34, c[0x0][0x320] ;  /* 0x0000c80022227a20 */ /* 0x000fe40000410000 */
[----:B---3--:R-:W-:Y:S05]  /*7670*/  FMUL.FTZ R23, R28, c[0x0][0x320] ;  /* 0x0000c8001c177a20 */ /* 0x008fea0000410000 */
[----:B------:R3:W1:Y:S10]  /*7680*/  MUFU.TANH R183, R19 ;  /* 0x0000001300b77308 */ /* 0x0006740000002400 */
[----:B------:R-:W1:Y:S10]  /*7690*/  MUFU.TANH R12, R12 ;  /* 0x0000000c000c7308 */ /* 0x000e740000002400 */
[----:B------:R-:W1:Y:S10]  /*76a0*/  MUFU.TANH R24, R24 ;  /* 0x0000001800187308 */ /* 0x000e740000002400 */
[----:B------:R-:W1:Y:S10]  /*76b0*/  MUFU.TANH R9, R9 ;  /* 0x0000000900097308 */ /* 0x000e740000002400 */
[----:B------:R-:W1:Y:S10]  /*76c0*/  MUFU.TANH R25, R25 ;  /* 0x0000001900197308 */ /* 0x000e740000002400 */
[----:B------:R3:W1:Y:S10]  /*76d0*/  MUFU.TANH R186, R27 ;  /* 0x0000001b00ba7308 */ /* 0x0006740000002400 */
[----:B------:R-:W1:Y:S10]  /*76e0*/  MUFU.TANH R23, R23 ;  /* 0x0000001700177308 */ /* 0x000e740000002400 */
[----:B------:R-:W1:Y:S10]  /*76f0*/  MUFU.TANH R22, R22 ;  /* 0x0000001600167308 */ /* 0x000e740000002400 */
[----:B------:R3:W1:Y:S10]  /*7700*/  MUFU.TANH R182, R30 ;  /* 0x0000001e00b67308 */ /* 0x0006740000002400 */
[----:B------:R3:W1:Y:S10]  /*7710*/  MUFU.TANH R181, R31 ;  /* 0x0000001f00b57308 */ /* 0x0006740000002400 */
[----:B------:R-:W1:Y:S10]  /*7720*/  MUFU.TANH R21, R21 ;  /* 0x0000001500157308 */ /* 0x000e740000002400 */
[----:B------:R-:W1:Y:S10]  /*7730*/  MUFU.TANH R20, R20 ;  /* 0x0000001400147308 */ /* 0x000e740000002400 */
[----:B------:R3:W1:Y:S10]  /*7740*/  MUFU.TANH R180, R34 ;  /* 0x0000002200b47308 */ /* 0x0006740000002400 */
[----:B------:R-:W1:Y:S01]  /*7750*/  MUFU.TANH R35, R35 ;  /* 0x0000002300237308 */ /* 0x000e620000002400 */
[----:B------:R-:W-:-:S05]  /*7760*/  @P0 BRA `(.L_x_614) ;  /* 0x000005c000000947 */ /* 0x000fca0003800000 */
[----:B--2-4-:R-:W2:Y:S01]  /*7770*/  LDL R0, [R1+0xa0] ;  /* 0x0000a00001007983 */ /* 0x014ea20000100800 */
[----:B------:R-:W-:Y:S01]  /*7780*/  ULEA UR6, UR10, UR12, 0x6 ;  /* 0x0000000c0a067291 */ /* 0x000fe2000f8e303f */
[----:B------:R-:W-:Y:S01]  /*7790*/  IMAD.MOV.U32 R7, RZ, RZ, RZ ;  /* 0x000000ffff077224 */ /* 0x000fe200078e00ff */
[----:B------:R-:W-:Y:S01]  /*77a0*/  LOP3.LUT R15, R15, 0xffffffdf, RZ, 0xc0, !PT ;  /* 0xffffffdf0f0f7812 */ /* 0x000fe200078ec0ff */
[----:B------:R-:W4:Y:S03]  /*77b0*/  LDL R29, [R1+0xd8] ;  /* 0x0000d800011d7983 */ /* 0x000f260000100800 */
[----:B------:R-:W-:Y:S01]  /*77c0*/  IMAD.U32 R3, RZ, RZ, UR6 ;  /* 0x00000006ff037e24 */ /* 0x000fe2000f8e00ff */
[----:B------:R-:W5:Y:S01]  /*77d0*/  LDL R11, [R1+0x94] ;  /* 0x00009400010b7983 */ /* 0x000f620000100800 */
[----:B------:R-:W-:Y:S03]  /*77e0*/  @P2 LOP3.LUT R15, R15, 0x20, RZ, 0xfc, !PT ;  /* 0x000000200f0f2812 */ /* 0x000fe600078efcff */
[----:B---3--:R-:W3:Y:S01]  /*77f0*/  LDL R10, [R1+0x54] ;  /* 0x00005400010a7983 */ /* 0x008ee20000100800 */
[----:B------:R-:W-:Y:S03]  /*7800*/  LOP3.LUT R15, R15, 0xffffffbf, RZ, 0xc0, !PT ;  /* 0xffffffbf0f0f7812 */ /* 0x000fe600078ec0ff */
[----:B------:R-:W3:Y:S01]  /*7810*/  LDL R28, [R1+0x8c] ;  /* 0x00008c00011c7983 */ /* 0x000ee20000100800 */
[----:B------:R-:W-:Y:S03]  /*7820*/  @P1 LOP3.LUT R15, R15, 0x40, RZ, 0xfc, !PT ;  /* 0x000000400f0f1812 */ /* 0x000fe600078efcff */
[----:B------:R-:W3:Y:S01]  /*7830*/  LDL R27, [R1+0x90] ;  /* 0x00009000011b7983 */ /* 0x000ee20000100800 */
[----:B------:R-:W-:Y:S03]  /*7840*/  LOP3.LUT R15, R15, 0xffffff7f, RZ, 0xc0, !PT ;  /* 0xffffff7f0f0f7812 */ /* 0x000fe600078ec0ff */
[----:B------:R-:W3:Y:S01]  /*7850*/  LDL R19, [R1+0x84] ;  /* 0x0000840001137983 */ /* 0x000ee20000100800 */
[----:B------:R-:W-:Y:S03]  /*7860*/  @P5 LOP3.LUT R15, R15, 0x80, RZ, 0xfc, !PT ;  /* 0x000000800f0f5812 */ /* 0x000fe600078efcff */
[----:B------:R-:W3:Y:S04]  /*7870*/  LDL R18, [R1+0x88] ;  /* 0x0000880001127983 */ /* 0x000ee80000100800 */
[----:B------:R-:W3:Y:S01]  /*7880*/  LDL R30, [R1+0x64] ;  /* 0x00006400011e7983 */ /* 0x000ee20000100800 */
[----:B--2---:R-:W-:Y:S05]  /*7890*/  IADD3 R3, R3, -0x40, R0 ;  /* 0xffffffc003037810 */ /* 0x004fea0007ffe000 */
[----:B------:R-:W-:Y:S04]  /*78a0*/  @P2 IMAD.HI.U32 R4, R3, c[0x0][0x2bc], RZ ;  /* 0x0000af0003042a27 */ /* 0x000fe800078e00ff */
[--C-:B------:R-:W-:Y:S01]  /*78b0*/  IMAD.MOV.U32 R0, RZ, RZ, R3.reuse ;  /* 0x000000ffff007224 */ /* 0x100fe200078e0003 */
        /* <DEDUP_REMOVED lines=10> */
[----:B------:R-:W-:Y:S02]  /*7960*/  IMAD R0, R0, c[0x0][0x1e0], RZ ;  /* 0x0000780000007a24 */ /* 0x000fe400078e02ff */
[----:B------:R-:W3:Y:S02]  /*7970*/  LDL R31, [R1+0xb0] ;  /* 0x0000b000011f7983 */ /* 0x000ee40000100800 */
[C---:B------:R-:W-:Y:S02]  /*7980*/  IMAD R0, R8.reuse, c[0x0][0x1e4], R0 ;  /* 0x0000790008007a24 */ /* 0x040fe400078e0200 */
[----:B-1----:R-:W-:Y:S04]  /*7990*/  IMAD.WIDE.U32 R4, R8, c[0x0][0x1e0], RZ ;  /* 0x0000780008047a25 */ /* 0x002fe800078e00ff */
[----:B------:R-:W-:Y:S01]  /*79a0*/  IMAD.IADD R5, R5, 0x1, R0 ;  /* 0x0000000105057824 */ /* 0x000fe200078e0200 */
[----:B--2---:R-:W-:Y:S01]  /*79b0*/  STL [R1+0x58], R7 ;  /* 0x0000580701007387 */ /* 0x004fe20000100800 */
[----:B------:R-:W-:Y:S02]  /*79c0*/  SHF.R.S32.HI R3, RZ, 0x1f, R7 ;  /* 0x0000001fff037819 */ /* 0x000fe40000011407 */
[----:B------:R-:W-:Y:S01]  /*79d0*/  IMAD.WIDE.U32 R4, R7, c[0x0][0x1f0], R4 ;  /* 0x00007c0007047a25 */ /* 0x000fe200078e0004 */
[----:B------:R-:W2:Y:S03]  /*79e0*/  LDL R26, [R1+0xac] ;  /* 0x0000ac00011a7983 */ /* 0x000ea60000100800 */
[----:B------:R-:W-:Y:S01]  /*79f0*/  IMAD R3, R3, c[0x0][0x1f0], RZ ;  /* 0x00007c0003037a24 */ /* 0x000fe200078e02ff */
[----:B------:R-:W-:Y:S01]  /*7a00*/  IADD3 R0, P0, R4, UR22, RZ ;  /* 0x0000001604007c10 */ /* 0x000fe2000ff1e0ff */
[----:B------:R-:W2:Y:S02]  /*7a10*/  LDL R16, [R1+0xb4] ;  /* 0x0000b40001107983 */ /* 0x000ea40000100800 */
[----:B------:R-:W-:Y:S02]  /*7a20*/  IMAD R3, R7, c[0x0][0x1f4], R3 ;  /* 0x00007d0007037a24 */ /* 0x000fe400078e0203 */
[----:B------:R-:W2:Y:S03]  /*7a30*/  LDL R17, [R1+0xa8] ;  /* 0x0000a80001117983 */ /* 0x000ea60000100800 */
[----:B------:R-:W-:Y:S01]  /*7a40*/  IADD3.X R3, R5, UR20, R3, P0, !PT ;  /* 0x0000001405037c10 */ /* 0x000fe200087fe403 */
[----:B------:R-:W-:Y:S01]  /*7a50*/  STL [R1+0x40], R15 ;  /* 0x0000400f01007387 */ /* 0x000fe20000100800 */
[C---:B------:R-:W-:Y:S04]  /*7a60*/  LEA R8, P0, R0.reuse, c[0x0][0x1c8], 0x1 ;  /* 0x0000720000087a11 */ /* 0x040fe800078008ff */
[----:B------:R-:W-:Y:S01]  /*7a70*/  LEA.HI.X R3, R0, c[0x0][0x1cc], R3, 0x1, P0 ;  /* 0x0000730000037a11 */ /* 0x000fe200000f0c03 */
[----:B------:R-:W4:Y:S04]  /*7a80*/  SHFL.IDX PT, R4, R8, RZ, 0x181f ;  /* 0x00181fff08047589 */ /* 0x000f2800000e0000 */
[----:B------:R-:W5:Y:S04]  /*7a90*/  SHFL.IDX PT, R5, R3, RZ, 0x181f ;  /* 0x00181fff03057589 */ /* 0x000f6800000e0000 */
[----:B------:R3:W1:Y:S04]  /*7aa0*/  SHFL.IDX PT, R0, R8, 0x1, 0x181f ;  /* 0x00381f0008007f89 */ /* 0x00066800000e0000 */
[----:B------:R-:W1:Y:S01]  /*7ab0*/  SHFL.IDX PT, R3, R3, 0x1, 0x181f ;  /* 0x00381f0003037f89 */ /* 0x000e6200000e0000 */
[----:B----4-:R-:W-:Y:S05]  /*7ac0*/  IADD3 R6, P0, R4, R29, RZ ;  /* 0x0000001d04067210 */ /* 0x010fea0007f1e0ff */
[C---:B-----5:R-:W-:Y:S01]  /*7ad0*/  IMAD.X R7, R5.reuse, 0x1, R11, P0 ;  /* 0x0000000105077824 */ /* 0x060fe200000e060b */
[----:B---3--:R-:W-:Y:S04]  /*7ae0*/  SHF.L.U64.HI R8, R30, 0x1, R31 ;  /* 0x000000011e087819 */ /* 0x008fe8000001021f */
[----:B------:R3:W-:Y:S02]  /*7af0*/  LDGSTS.E.BYPASS.LTC128B.128 [R10+0x10100], [R6.64], !P6 ;  /* 0x10100000060a7fae */ /* 0x0007e4000f101d50 */
[C---:B---3--:R-:W-:Y:S05]  /*7b00*/  IADD3 R6, P0, R4.reuse, R28, RZ ;  /* 0x0000001c04067210 */ /* 0x048fea0007f1e0ff */
[C---:B------:R-:W-:Y:S05]  /*7b10*/  IMAD.X R7, R5.reuse, 0x1, R27, P0 ;  /* 0x0000000105077824 */ /* 0x040fea00000e061b */
[----:B------:R3:W-:Y:S02]  /*7b20*/  LDGSTS.E.BYPASS.LTC128B.128 [R10+0x12100], [R6.64], !P5 ;  /* 0x12100000060a7fae */ /* 0x0007e4000e901d50 */
[----:B---3--:R-:W-:Y:S05]  /*7b30*/  IADD3 R6, P0, R4, R19, RZ ;  /* 0x0000001304067210 */ /* 0x008fea0007f1e0ff */
[C---:B------:R-:W-:Y:S05]  /*7b40*/  IMAD.X R7, R5.reuse, 0x1, R18, P0 ;  /* 0x0000000105077824 */ /* 0x040fea00000e0612 */
[----:B------:R3:W-:Y:S02]  /*7b50*/  LDGSTS.E.BYPASS.LTC128B.128 [R10+0x14100], [R6.64], !P4 ;  /* 0x14100000060a7fae */ /* 0x0007e4000e101d50 */
[----:B---3--:R-:W-:Y:S05]  /*7b60*/  IMAD.SHL.U32 R7, R30, 0x2, RZ ;  /* 0x000000021e077824 */ /* 0x008fea00078e00ff */
[----:B------:R-:W-:Y:S05]  /*7b70*/  IADD3 R4, P0, R4, R7, RZ ;  /* 0x0000000704047210 */ /* 0x000fea0007f1e0ff */
[----:B------:R-:W-:Y:S05]  /*7b80*/  IMAD.X R5, R5, 0x1, R8, P0 ;  /* 0x0000000105057824 */ /* 0x000fea00000e0608 */
[----:B------:R1:W-:Y:S02]  /*7b90*/  LDGSTS.E.BYPASS.LTC128B.128 [R10+0x16100], [R4.64], !P3 ;  /* 0x16100000040a7fae */ /* 0x0003e4000d901d50 */
[----:B-1----:R-:W-:Y:S05]  /*7ba0*/  IADD3 R4, P0, R0, R29, RZ ;  /* 0x0000001d00047210 */ /* 0x002fea0007f1e0ff */
[----:B------:R-:W-:Y:S05]  /*7bb0*/  IMAD.X R5, R3, 0x1, R11, P0 ;  /* 0x0000000103057824 */ /* 0x000fea00000e060b */
[----:B------:R2:W-:Y:S02]  /*7bc0*/  LDGSTS.E.BYPASS.LTC128B.128 [R10+0x11100], [R4.64], !P6 ;  /* 0x11100000040a7fae */ /* 0x0005e4000f101d50 */
[----:B--2---:R-:W-:Y:S04]  /*7bd0*/  IADD3 R4, -R26, 0x10, RZ ;  /* 0x000000101a047810 */ /* 0x004fe80007ffe1ff */
[----:B------:R-:W-:Y:S04]  /*7be0*/  LOP3.LUT R4, R4, 0xf, RZ, 0xc0, !PT ;  /* 0x0000000f04047812 */ /* 0x000fe800078ec0ff */
[-C--:B------:R-:W-:Y:S02]  /*7bf0*/  IADD3 R4, P2, P0, R4, R0.reuse, R28 ;  /* 0x0000000004047210 */ /* 0x080fe4000785e01c */
[C---:B------:R-:W-:Y:S02]  /*7c00*/  IADD3 R6, -R17.reuse, 0x10, RZ ;  /* 0x0000001011067810 */ /* 0x040fe40007ffe1ff */
[-C--:B------:R-:W-:Y:S02]  /*7c10*/  IADD3.X R5, RZ, R3.reuse, R27, P2, P0 ;  /* 0x00000003ff057210 */ /* 0x080fe400017e041b */
[----:B------:R-:W-:Y:S02]  /*7c20*/  ISETP.NE.U32.AND P0, PT, R26, RZ, PT ;  /* 0x000000ff1a00720c */ /* 0x000fe40003f05070 */
[----:B------:R-:W-:Y:S04]  /*7c30*/  LOP3.LUT R6, R6, 0xf, RZ, 0xc0, !PT ;  /* 0x0000000f06067812 */ /* 0x000fe800078ec0ff */
[-C--:B------:R-:W-:Y:S07]  /*7c40*/  IADD3 R6, P2, P1, R6, R0.reuse, R19 ;  /* 0x0000000006067210 */ /* 0x080fee000795e013 */
[----:B------:R1:W-:Y:S02]  /*7c50*/  LDGSTS.E.BYPASS.LTC128B.128.ZFILL [R10+0x13100], [R4.64], P0 ;  /* 0x13100000040a7fae */ /* 0x0003e40008141d50 */
[----:B-1----:R-:W-:Y:S04]  /*7c60*/  IADD3 R4, -R16, 0x10, RZ ;  /* 0x0000001010047810 */ /* 0x002fe80007ffe1ff */
[----:B------:R-:W-:Y:S04]  /*7c70*/  LOP3.LUT R4, R4, 0xf, RZ, 0xc0, !PT ;  /* 0x0000000f04047812 */ /* 0x000fe800078ec0ff */
[----:B------:R-:W-:Y:S02]  /*7c80*/  IADD3 R4, P5, P0, R4, R0, R7 ;  /* 0x0000000004047210 */ /* 0x000fe400078be007 */
[-C--:B------:R-:W-:Y:S02]  /*7c90*/  IADD3.X R7, RZ, R3.reuse, R18, P2, P1 ;  /* 0x00000003ff077210 */ /* 0x080fe400017e2412 */
[----:B------:R-:W-:Y:S02]  /*7ca0*/  IADD3.X R5, RZ, R3, R8, P5, P0 ;  /* 0x00000003ff057210 */ /* 0x000fe40002fe0408 */
[----:B------:R-:W-:Y:S02]  /*7cb0*/  ISETP.NE.U32.AND P0, PT, R17, RZ, PT ;  /* 0x000000ff1100720c */ /* 0x000fe40003f05070 */
[C---:B------:R-:W-:Y:S02]  /*7cc0*/  LOP3.LUT P5, RZ, R15.reuse, 0x80, RZ, 0xc0, !PT ;  /* 0x000000800fff7812 */ /* 0x040fe400078ac0ff */
[C---:B------:R-:W-:Y:S02]  /*7cd0*/  LOP3.LUT P1, RZ, R15.reuse, 0x40, RZ, 0xc0, !PT ;  /* 0x000000400fff7812 */ /* 0x040fe4000782c0ff */
[----:B------:R-:W-:Y:S07]  /*7ce0*/  LOP3.LUT P2, RZ, R15, 0x20, RZ, 0xc0, !PT ;  /* 0x000000200fff7812 */ /* 0x000fee000784c0ff */
[----:B------:R1:W-:Y:S01]  /*7cf0*/  LDGSTS.E.BYPASS.LTC128B.128.ZFILL [R10+0x15100], [R6.64], P0 ;  /* 0x15100000060a7fae */ /* 0x0003e20008141d50 */
[----:B------:R-:W-:Y:S11]  /*7d00*/  ISETP.NE.U32.AND P0, PT, R16, RZ, PT ;  /* 0x000000ff1000720c */ /* 0x000ff60003f05070 */
[----:B------:R-:W-:Y:S02]  /*7d10*/  @!UPT UIADD3 URZ, URZ, URZ, URZ ;  /* 0x0000003f3f3ff290 */ /* 0x000fe4000fffe03f */
[----:B------:R1:W-:Y:S02]  /*7d20*/  LDGSTS.E.BYPASS.LTC128B.128.ZFILL [R10+0x17100], [R4.64], P0 ;  /* 0x17100000040a7fae */ /* 0x0003e40008141d50 */
.L_x_614:
[----:B-12-4-:R-:W2:Y:S01]  /*7d30*/  LDL R4, [R1+0xb8] ;  /* 0x0000b80001047983 */ /* 0x016ea20000100800 */
[----:B------:R-:W-:Y:S01]  /*7d40*/  MOV R26, R15 ;  /* 0x0000000f001a7202 */ /* 0x000fe20000000f00 */
[----:B------:R-:W-:Y:S01]  /*7d50*/  UIMAD UR6, UR10, -0x40, UR5 ;  /* 0xffffffc00a0678a4 */ /* 0x000fe2000f8e0205 */
[----:B------:R-:W-:Y:S01]  /*7d60*/  PLOP3.LUT P0, PT, PT, PT, UP1, 0x80, 0x0 ;  /* 0x000000000000781c */ /* 0x000fe20003f0f018 */
[----:B------:R1:W2:Y:S01]  /*7d70*/  LDL R0, [R1+0xbc] ;  /* 0x0000bc0001007983 */ /* 0x0002a20000100800 */
[----:B------:R-:W-:Y:S01]  /*7d80*/  LOP3.LUT R26, R26, 0xffffff7f, RZ, 0xc0, !PT ;  /* 0xffffff7f1a1a7812 */ /* 0x000fe200078ec0ff */
[----:B------:R-:W-:Y:S02]  /*7d90*/  UISETP.GT.AND UP0, UPT, UR10, UR4, UPT ;  /* 0x000000040a00728c */ /* 0x000fe4000bf04270 */
[----:B------:R-:W4:Y:S01]  /*7da0*/  LDL R3, [R1+0xcc] ;  /* 0x0000cc0001037983 */ /* 0x000f220000100800 */
[----:B------:R-:W-:Y:S01]  /*7db0*/  @P3 LOP3.LUT R26, R26, 0x80, RZ, 0xfc, !PT ;  /* 0x000000801a1a3812 */ /* 0x000fe200078efcff */
[----:B------:R-:W-:Y:S02]  /*7dc0*/  UIADD3 UR10, UR10, -0x1, URZ ;  /* 0xffffffff0a0a7890 */ /* 0x000fe4000fffe03f */
[----:B------:R-:W0:Y:S01]  /*7dd0*/  LDGDEPBAR ;  /* 0x00000000000079af */ /* 0x000e220000000000 */
[----:B------:R-:W-:Y:S04]  /*7de0*/  LOP3.LUT R26, R26, 0xffffffbf, RZ, 0xc0, !PT ;  /* 0xffffffbf1a1a7812 */ /* 0x000fe800078ec0ff */
[----:B------:R-:W-:Y:S04]  /*7df0*/  @P2 LOP3.LUT R26, R26, 0x40, RZ, 0xfc, !PT ;  /* 0x000000401a1a2812 */ /* 0x000fe800078efcff */
[----:B------:R-:W-:Y:S04]  /*7e00*/  LOP3.LUT R26, R26, 0xffffffdf, RZ, 0xc0, !PT ;  /* 0xffffffdf1a1a7812 */ /* 0x000fe800078ec0ff */
[----:B------:R-:W-:Y:S05]  /*7e10*/  @P1 LOP3.LUT R26, R26, 0x20, RZ, 0xfc, !PT ;  /* 0x000000201a1a1812 */ /* 0x000fea00078efcff */
[----:B------:R-:W-:Y:S04]  /*7e20*/  STL [R1+0x40], R26 ;  /* 0x0000401a01007387 */ /* 0x000fe80000100800 */
[----:B---3--:R-:W3:Y:S04]  /*7e30*/  LDL.LU R30, [R1+0x50] ;  /* 0x00005000011e7983 */ /* 0x008ee80000300800 */
[----:B------:R-:W5:Y:S04]  /*7e40*/  LDL.LU R29, [R1+0x4c] ;  /* 0x00004c00011d7983 */ /* 0x000f680000300800 */
[----:B------:R-:W3:Y:S04]  /*7e50*/  LDL.LU R28, [R1+0x48] ;  /* 0x00004800011c7983 */ /* 0x000ee80000300800 */
[----:B------:R-:W3:Y:S01]  /*7e60*/  LDL.LU R27, [R1+0x44] ;  /* 0x00004400011b7983 */ /* 0x000ee20000300800 */
[----:B--2---:R-:W-:Y:S05]  /*7e70*/  @P0 MOV R0, R4 ;  /* 0x0000000400000202 */ /* 0x004fea0000000f00 */
[----:B------:R-:W2:Y:S08]  /*7e80*/  SHFL.IDX PT, R5, R0, RZ, 0x1c1f ;  /* 0x001c1fff00057589 */ /* 0x000eb000000e0000 */
[----:B------:R1:W2:Y:S02]  /*7e90*/  SHFL.IDX PT, R4, R0, 0x1, 0x1c1f ;  /* 0x003c1f0000047f89 */ /* 0x0002a400000e0000 */
[----:B-1----:R-:W-:Y:S04]  /*7ea0*/  MOV R0, UR7 ;  /* 0x0000000700007c02 */ /* 0x002fe80008000f00 */
[----:B----4-:R-:W-:Y:S04]  /*7eb0*/  IADD3 R0, R0, UR6, -R3 ;  /* 0x0000000600007c10 */ /* 0x010fe8000fffe803 */
[----:B------:R-:W-:Y:S04]  /*7ec0*/  IADD3 R3, R0, -UR13, RZ ;  /* 0x8000000d00037c10 */ /* 0x000fe8000fffe0ff */
[C---:B--2---:R-:W-:Y:S02]  /*7ed0*/  IADD3 R0, R3.reuse, R5, RZ ;  /* 0x0000000503007210 */ /* 0x044fe40007ffe0ff */
[----:B------:R-:W-:Y:S02]  /*7ee0*/  IADD3 R3, R3, R4, RZ ;  /* 0x0000000403037210 */ /* 0x000fe40007ffe0ff */
[C---:B------:R-:W-:Y:S02]  /*7ef0*/  ISETP.GT.AND P0, PT, R0.reuse, RZ, PT ;  /* 0x000000ff0000720c */ /* 0x040fe40003f04270 */
[----:B------:R-:W-:Y:S02]  /*7f00*/  ISETP.GT.AND P2, PT, R3, 0x30, PT ;  /* 0x000000300300780c */ /* 0x000fe40003f44270 */
[----:B------:R-:W-:Y:S02]  /*7f10*/  FSEL R4, R191, -INF , P0 ;  /* 0xff800000bf047808 */ /* 0x000fe40000000000 */
[----:B------:R-:W-:Y:S02]  /*7f20*/  ISETP.GT.AND P0, PT, R0, 0x1, PT ;  /* 0x000000010000780c */ /* 0x000fe40003f04270 */
[----:B------:R-:W-:Y:S02]  /*7f30*/  MOV R191, R26 ;  /* 0x0000001a00bf7202 */ /* 0x000fe40000000f00 */
[----:B------:R-:W-:Y:S02]  /*7f40*/  FSEL R19, R190, -INF , P0 ;  /* 0xff800000be137808 */ /* 0x000fe40000000000 */
[C---:B------:R-:W-:Y:S02]  /*7f50*/  ISETP.GT.AND P0, PT, R0.reuse, 0x8, PT ;  /* 0x000000080000780c */ /* 0x040fe40003f04270 */
[----:B------:R-:W-:Y:S02]  /*7f60*/  ISETP.GT.AND P1, PT, R3, 0x31, PT ;  /* 0x000000310300780c */ /* 0x000fe40003f24270 */
[----:B------:R-:W-:Y:S02]  /*7f70*/  FSEL R18, R189, -INF , P0 ;  /* 0xff800000bd127808 */ /* 0x000fe40000000000 */
[C---:B------:R-:W-:Y:S02]  /*7f80*/  ISETP.GT.AND P0, PT, R0.reuse, 0x9, PT ;  /* 0x000000090000780c */ /* 0x040fe40003f04270 */
[----:B------:R-:W-:Y:S02]  /*7f90*/  ISETP.GT.AND P3, PT, R3, 0x29, PT ;  /* 0x000000290300780c */ /* 0x000fe40003f64270 */
[----:B------:R-:W-:Y:S02]  /*7fa0*/  FSEL R17, R185, -INF , P0 ;  /* 0xff800000b9117808 */ /* 0x000fe40000000000 */
[C---:B------:R-:W-:Y:S04]  /*7fb0*/  ISETP.GT.AND P0, PT, R0.reuse, 0x10, PT ;  /* 0x000000100000780c */ /* 0x040fe80003f04270 */
[----:B------:R-:W-:Y:S02]  /*7fc0*/  FSEL R16, R179, -INF , P0 ;  /* 0xff800000b3107808 */ /* 0x000fe40000000000 */
[----:B------:R-:W2:Y:S01]  /*7fd0*/  LDL.LU R179, [R1+0xa4] ;  /* 0x0000a40001b37983 */ /* 0x000ea20000300800 */
[----:B------:R-:W-:Y:S04]  /*7fe0*/  ISETP.GT.AND P0, PT, R0, 0x11, PT ;  /* 0x000000110000780c */ /* 0x000fe80003f04270 */
[----:B------:R-:W-:Y:S02]  /*7ff0*/  FSEL R15, R178, -INF , P0 ;  /* 0xff800000b20f7808 */ /* 0x000fe40000000000 */
[----:B------:R-:W-:Y:S04]  /*8000*/  ISETP.GT.AND P0, PT, R0, 0x18, PT ;  /* 0x000000180000780c */ /* 0x000fe80003f04270 */
[----:B------:R-:W-:Y:S02]  /*8010*/  FSEL R14, R14, -INF , P0 ;  /* 0xff8000000e0e7808 */ /* 0x000fe40000000000 */
[C---:B------:R-:W-:Y:S04]  /*8020*/  ISETP.GT.AND P0, PT, R0.reuse, 0x19, PT ;  /* 0x000000190000780c */ /* 0x040fe80003f04270 */
[----:B------:R-:W-:Y:S02]  /*8030*/  FSEL R13, R13, -INF , P0 ;  /* 0xff8000000d0d7808 */ /* 0x000fe40000000000 */
[----:B------:R-:W-:Y:S04]  /*8040*/  ISETP.GT.AND P0, PT, R0, 0x20, PT ;  /* 0x000000200000780c */ /* 0x000fe80003f04270 */
[----:B------:R-:W-:Y:S02]  /*8050*/  FSEL R12, R12, -INF , P0 ;  /* 0xff8000000c0c7808 */ /* 0x000fe40000000000 */
[----:B------:R-:W-:Y:S04]  /*8060*/  ISETP.GT.AND P0, PT, R0, 0x21, PT ;  /* 0x000000210000780c */ /* 0x000fe80003f04270 */
[----:B------:R-:W-:Y:S02]  /*8070*/  FSEL R11, R132, -INF , P0 ;  /* 0xff800000840b7808 */ /* 0x000fe40000000000 */
[----:B------:R-:W-:Y:S04]  /*8080*/  ISETP.GT.AND P0, PT, R0, 0x28, PT ;  /* 0x000000280000780c */ /* 0x000fe80003f04270 */
[----:B------:R-:W-:Y:S02]  /*8090*/  FSEL R10, R24, -INF , P0 ;  /* 0xff800000180a7808 */ /* 0x000fe40000000000 */
[----:B------:R-:W-:Y:S02]  /*80a0*/  ISETP.GT.AND P0, PT, R0, 0x29, PT ;  /* 0x000000290000780c */ /* 0x000fe40003f04270 */
[----:B------:R-:W-:Y:S02]  /*80b0*/  FSEL R24, R186, -INF , P3 ;  /* 0xff800000ba187808 */ /* 0x000fe40001800000 */
[----:B------:R-:W-:Y:S02]  /*80c0*/  FSEL R9, R9, -INF , P0 ;  /* 0xff80000009097808 */ /* 0x000fe40000000000 */
[C---:B------:R-:W-:Y:S02]  /*80d0*/  ISETP.GT.AND P0, PT, R0.reuse, 0x30, PT ;  /* 0x000000300000780c */ /* 0x040fe40003f04270 */
[----:B------:R-:W-:Y:S02]  /*80e0*/  LOP3.LUT P3, RZ, R191, 0x80, RZ, 0xc0, !PT ;  /* 0x00000080bfff7812 */ /* 0x000fe4000786c0ff */
[----:B------:R-:W-:Y:S02]  /*80f0*/  FSEL R8, R23, -INF , P0 ;  /* 0xff80000017087808 */ /* 0x000fe40000000000 */
[----:B------:R-:W-:Y:S02]  /*8100*/  ISETP.GT.AND P0, PT, R0, 0x31, PT ;  /* 0x000000310000780c */ /* 0x000fe40003f04270 */
[----:B------:R-:W-:Y:S02]  /*8110*/  FSEL R23, R182, -INF , P2 ;  /* 0xff800000b6177808 */ /* 0x000fe40001000000 */
[----:B------:R-:W-:Y:S02]  /*8120*/  FSEL R7, R22, -INF , P0 ;  /* 0xff80000016077808 */ /* 0x000fe40000000000 */
[C---:B------:R-:W-:Y:S02]  /*8130*/  ISETP.GT.AND P0, PT, R0.reuse, 0x38, PT ;  /* 0x000000380000780c */ /* 0x040fe40003f04270 */
[----:B------:R-:W-:Y:S02]  /*8140*/  FSEL R22, R181, -INF , P1 ;  /* 0xff800000b5167808 */ /* 0x000fe40000800000 */
[----:B------:R-:W-:Y:S02]  /*8150*/  FSEL R6, R21, -INF , P0 ;  /* 0xff80000015067808 */ /* 0x000fe40000000000 */
[----:B------:R-:W-:Y:S02]  /*8160*/  ISETP.GT.AND P0, PT, R0, 0x39, PT ;  /* 0x000000390000780c */ /* 0x000fe40003f04270 */
[----:B------:R-:W-:Y:S02]  /*8170*/  FMNMX.FTZ R0, R4, R2, !PT ;  /* 0x0000000204007209 */ /* 0x000fe40007810000 */
[----:B------:R-:W-:Y:S02]  /*8180*/  FSEL R5, R20, -INF , P0 ;  /* 0xff80000014057808 */ /* 0x000fe40000000000 */
[----:B------:R-:W-:Y:S02]  /*8190*/  FMNMX.FTZ R0, R19, R0, !PT ;  /* 0x0000000013007209 */ /* 0x000fe40007810000 */
[----:B------:R-:W-:Y:S02]  /*81a0*/  ISETP.GT.AND P0, PT, R3, RZ, PT ;  /* 0x000000ff0300720c */ /* 0x000fe40003f04270 */
[----:B------:R-:W-:Y:S02]  /*81b0*/  FMNMX.FTZ R0, R18, R0, !PT ;  /* 0x0000000012007209 */ /* 0x000fe40007810000 */
[----:B---3--:R-:W-:Y:S02]  /*81c0*/  FSEL R20, R30, -INF , P0 ;  /* 0xff8000001e147808 */ /* 0x008fe40000000000 */
[----:B------:R-:W-:Y:S02]  /*81d0*/  FMNMX.FTZ R0, R17, R0, !PT ;  /* 0x0000000011007209 */ /* 0x000fe40007810000 */
[----:B------:R-:W-:Y:S02]  /*81e0*/  ISETP.GT.AND P0, PT, R3, 0x1, PT ;  /* 0x000000010300780c */ /* 0x000fe40003f04270 */
[----:B------:R-:W-:Y:S02]  /*81f0*/  FMNMX.FTZ R0, R16, R0, !PT ;  /* 0x0000000010007209 */ /* 0x000fe40007810000 */
[----:B-----5:R-:W-:Y:S02]  /*8200*/  FSEL R34, R29, -INF , P0 ;  /* 0xff8000001d227808 */ /* 0x020fe40000000000 */
[----:B------:R-:W-:Y:S02]  /*8210*/  FMNMX.FTZ R0, R15, R0, !PT ;  /* 0x000000000f007209 */ /* 0x000fe40007810000 */
[----:B------:R-:W-:Y:S02]  /*8220*/  ISETP.GT.AND P0, PT, R3, 0x8, PT ;  /* 0x000000080300780c */ /* 0x000fe40003f04270 */
[----:B------:R-:W-:Y:S02]  /*8230*/  FMNMX.FTZ R0, R14, R0, !PT ;  /* 0x000000000e007209 */ /* 0x000fe40007810000 */
[----:B------:R-:W-:Y:S02]  /*8240*/  FSEL R33, R28, -INF , P0 ;  /* 0xff8000001c217808 */ /* 0x000fe40000000000 */
        /* <DEDUP_REMOVED lines=18> */
[----:B------:R-:W-:Y:S01]  /*8370*/  LOP3.LUT P2, RZ, R191, 0x40, RZ, 0xc0, !PT ;  /* 0x00000040bfff7812 */ /* 0x000fe2000784c0ff */
[----:B------:R-:W1:Y:S01]  /*8380*/  SHFL.BFLY PT, R21, R0, 0x2, 0x1f ;  /* 0x0c401f0000157f89 */ /* 0x000e6200000e0000 */
[----:B------:R-:W-:Y:S02]  /*8390*/  FSEL R28, R183, -INF , P0 ;  /* 0xff800000b71c7808 */ /* 0x000fe40000000000 */
[----:B------:R-:W-:Y:S02]  /*83a0*/  ISETP.GT.AND P0, PT, R3, 0x20, PT ;  /* 0x000000200300780c */ /* 0x000fe40003f04270 */
[----:B------:R-:W-:Y:S02]  /*83b0*/  LOP3.LUT P1, RZ, R191, 0x20, RZ, 0xc0, !PT ;  /* 0x00000020bfff7812 */ /* 0x000fe4000782c0ff */
[----:B------:R-:W-:Y:S02]  /*83c0*/  FSEL R27, R177, -INF , P0 ;  /* 0xff800000b11b7808 */ /* 0x000fe40000000000 */
[C---:B------:R-:W-:Y:S04]  /*83d0*/  ISETP.GT.AND P0, PT, R3.reuse, 0x21, PT ;  /* 0x000000210300780c */ /* 0x040fe80003f04270 */
[----:B------:R-:W-:Y:S02]  /*83e0*/  FSEL R26, R176, -INF , P0 ;  /* 0xff800000b01a7808 */ /* 0x000fe40000000000 */
[----:B------:R-:W-:Y:S04]  /*83f0*/  ISETP.GT.AND P0, PT, R3, 0x28, PT ;  /* 0x000000280300780c */ /* 0x000fe80003f04270 */
[----:B------:R-:W-:Y:S02]  /*8400*/  FSEL R25, R25, -INF , P0 ;  /* 0xff80000019197808 */ /* 0x000fe40000000000 */
[----:B-1----:R-:W-:Y:S05]  /*8410*/  FMNMX.FTZ R0, R21, R0, !PT ;  /* 0x0000000015007209 */ /* 0x002fea0007810000 */
[----:B------:R-:W1:Y:S02]  /*8420*/  SHFL.BFLY PT, R132, R0, 0x1, 0x1f ;  /* 0x0c201f0000847f89 */ /* 0x000e6400000e0000 */
[----:B-1----:R-:W-:Y:S04]  /*8430*/  FMNMX.FTZ R132, R0, R132, !PT ;  /* 0x0000008400847209 */ /* 0x002fe80007810000 */
[C---:B------:R-:W-:Y:S04]  /*8440*/  FSETP.NEU.FTZ.AND P0, PT, R132.reuse, -INF , PT ;  /* 0xff8000008400780b */ /* 0x040fe80003f1d000 */
[----:B------:R-:W-:Y:S05]  /*8450*/  FSEL R0, R132, RZ, P0 ;  /* 0x000000ff84007208 */ /* 0x000fea0000000000 */
[----:B------:R-:W-:Y:S02]  /*8460*/  FADD.FTZ R0, -R0, R2 ;  /* 0x0000000200007221 */ /* 0x000fe40000010100 */
[----:B------:R-:W-:Y:S02]  /*8470*/  FMUL.FTZ R2, R132, c[0x0][0x2d0] ;  /* 0x0000b40084027a20 */ /* 0x000fe40000410000 */
[----:B------:R-:W-:Y:S03]  /*8480*/  FMUL.FTZ R0, R0, c[0x0][0x2d0] ;  /* 0x0000b40000007a20 */ /* 0x000fe60000410000 */
[----:B------:R-:W-:Y:S02]  /*8490*/  FSEL R2, R2, RZ, P0 ;  /* 0x000000ff02027208 */ /* 0x000fe40000000000 */
[C---:B------:R-:W-:Y:S03]  /*84a0*/  ISETP.GT.AND P0, PT, R3.reuse, 0x38, PT ;  /* 0x000000380300780c */ /* 0x040fe60003f04270 */
[--C-:B------:R-:W-:Y:S01]  /*84b0*/  FFMA.FTZ R4, R4, c[0x0][0x2d0], -R2.reuse ;  /* 0x0000b40004047a23 */ /* 0x100fe20000010802 */
[----:B------:R-:W-:Y:S01]  /*84c0*/  FSEL R21, R180, -INF , P0 ;  /* 0xff800000b4157808 */ /* 0x000fe20000000000 */
[--C-:B------:R-:W-:Y:S01]  /*84d0*/  FFMA.FTZ R6, R6, c[0x0][0x2d0], -R2.reuse ;  /* 0x0000b40006067a23 */ /* 0x100fe20000010802 */
[----:B------:R-:W-:Y:S01]  /*84e0*/  ISETP.GT.AND P0, PT, R3, 0x39, PT ;  /* 0x000000390300780c */ /* 0x000fe20003f04270 */
        /* <DEDUP_REMOVED lines=16> */
[----:B------:R-:W-:Y:S07]  /*85f0*/  FFMA.FTZ R183, R5, c[0x0][0x2d0], -R2 ;  /* 0x0000b40005b77a23 */ /* 0x000fee0000010802 */
[----:B------:R-:W1:Y:S02]  /*8600*/  MUFU.EX2 R2, R0 ;  /* 0x0000000000027308 */ /* 0x000e640000000800 */
[C---:B-1----:R-:W-:Y:S02]  /*8610*/  FMUL.FTZ R9, R2.reuse, R161 ;  /* 0x000000a102097220 */ /* 0x042fe40000410000 */
        /* <DEDUP_REMOVED lines=16> */
[C---:B--2---:R-:W-:Y:S02]  /*8720*/  FFMA.FTZ R0, R2.reuse, R179, R4 ;  /* 0x000000b302007223 */ /* 0x044fe40000010004 */
[----:B------:R-:W-:Y:S02]  /*8730*/  FMUL.FTZ R64, R2, R64 ;  /* 0x0000004002407220 */ /* 0x000fe40000410000 */
[C---:B------:R-:W-:Y:S01]  /*8740*/  FADD.FTZ R5, R176.reuse, R0 ;  /* 0x00000000b0057221 */ /* 0x040fe20000010000 */
[----:B------:R-:W-:Y:S01]  /*8750*/  F2FP.PACK_AB R176, R176, R4 ;  /* 0x00000004b0b0723e */ /* 0x000fe200000000ff */
[----:B------:R-:W1:Y:S01]  /*8760*/  MUFU.EX2 R0, R17 ;  /* 0x0000001100007308 */ /* 0x000e620000000800 */
[----:B------:R-:W-:Y:S02]  /*8770*/  FMUL.FTZ R65, R2, R65 ;  /* 0x0000004102417220 */ /* 0x000fe40000410000 */
[----:B------:R-:W-:Y:S02]  /*8780*/  FADD.FTZ R4, R178, R5 ;  /* 0x00000005b2047221 */ /* 0x000fe40000010000 */
        /* <DEDUP_REMOVED lines=10> */
[C---:B-1----:R-:W-:Y:S01]  /*8830*/  F2FP.PACK_AB R178, R0.reuse, R178 ;  /* 0x000000b200b2723e */ /* 0x042fe200000000ff */
[----:B------:R-:W-:Y:S01]  /*8840*/  FADD.FTZ R181, R0, R4 ;  /* 0x0000000400b57221 */ /* 0x000fe20000010000 */
[----:B------:R-:W-:Y:S01]  /*8850*/  FMNMX.FTZ R0, R20, R133, !PT ;  /* 0x0000008514007209 */ /* 0x000fe20007810000 */
[C---:B------:R-:W-:Y:S01]  /*8860*/  FMUL.FTZ R17, R2.reuse, R153 ;  /* 0x0000009902117220 */ /* 0x040fe20000410000 */
[----:B------:R-:W-:Y:S01]  /*8870*/  FSEL R4, R35, -INF , P0 ;  /* 0xff80000023047808 */ /* 0x000fe20000000000 */
[----:B------:R-:W-:Y:S01]  /*8880*/  FMUL.FTZ R88, R2, R88 ;  /* 0x0000005802587220 */ /* 0x000fe20000410000 */
[----:B------:R-:W-:Y:S01]  /*8890*/  FMNMX.FTZ R0, R34, R0, !PT ;  /* 0x0000000022007209 */ /* 0x000fe20007810000 */
[C---:B------:R-:W-:Y:S01]  /*88a0*/  FMUL.FTZ R89, R2.reuse, R89 ;  /* 0x0000005902597220 */ /* 0x040fe20000410000 */
[----:B------:R-:W-:Y:S01]  /*88b0*/  MOV R35, R12 ;  /* 0x0000000c00237202 */ /* 0x000fe20000000f00 */
[C---:B------:R-:W-:Y:S01]  /*88c0*/  FMUL.FTZ R12, R2.reuse, R156 ;  /* 0x0000009c020c7220 */ /* 0x040fe20000410000 */
[----:B------:R-:W-:Y:S01]  /*88d0*/  FMNMX.FTZ R0, R33, R0, !PT ;  /* 0x0000000021007209 */ /* 0x000fe20007810000 */
[C---:B------:R-:W-:Y:S02]  /*88e0*/  FMUL.FTZ R92, R2.reuse, R92 ;  /* 0x0000005c025c7220 */ /* 0x040fe40000410000 */
[----:B------:R-:W-:Y:S01]  /*88f0*/  FMUL.FTZ R93, R2, R93 ;  /* 0x0000005d025d7220 */ /* 0x000fe20000410000 */
[----:B------:R-:W-:Y:S01]  /*8900*/  FMNMX.FTZ R0, R32, R0, !PT ;  /* 0x0000000020007209 */ /* 0x000fe20007810000 */
[C---:B------:R-:W-:Y:S02]  /*8910*/  FMUL.FTZ R96, R2.reuse, R96 ;  /* 0x0000006002607220 */ /* 0x040fe40000410000 */
        /* <DEDUP_REMOVED lines=24> */
[----:B------:R-:W-:Y:S01]  /*8aa0*/  FMUL.FTZ R129, R2, R129 ;  /* 0x0000008102817220 */ /* 0x000fe20000410000 */
        /* <DEDUP_REMOVED lines=13> */
[----:B------:R-:W-:Y:S02]  /*8b80*/  FADD.FTZ R0, -R0, R133 ;  /* 0x0000008500007221 */ /* 0x000fe40000010100 */
[--C-:B------:R-:W-:Y:S01]  /*8b90*/  FFMA.FTZ R191, R27, c[0x0][0x2d0], -R5.reuse ;  /* 0x0000b4001bbf7a23 */ /* 0x100fe20000010805 */
[----:B------:R-:W-:Y:S01]  /*8ba0*/  MOV R27, R6 ;  /* 0x00000006001b7202 */ /* 0x000fe20000000f00 */
[----:B------:R-:W-:Y:S01]  /*8bb0*/  FMUL.FTZ R0, R0, c[0x0][0x2d0] ;  /* 0x0000b40000007a20 */ /* 0x000fe20000410000 */
[----:B------:R-:W2:Y:S01]  /*8bc0*/  LDL.LU R6, [R1+0x9c] ;  /* 0x00009c0001067983 */ /* 0x000ea20000300800 */
[--C-:B------:R-:W-:Y:S02]  /*8bd0*/  FFMA.FTZ R34, R34, c[0x0][0x2d0], -R5.reuse ;  /* 0x0000b40022227a23 */ /* 0x100fe40000010805 */
[--C-:B------:R-:W-:Y:S02]  /*8be0*/  FFMA.FTZ R179, R33, c[0x0][0x2d0], -R5.reuse ;  /* 0x0000b40021b37a23 */ /* 0x100fe40000010805 */
[----:B------:R-:W-:Y:S01]  /*8bf0*/  FMUL.FTZ R33, R2, R137 ;  /* 0x0000008902217220 */ /* 0x000fe20000410000 */
[----:B------:R-:W-:Y:S01]  /*8c00*/  MUFU.EX2 R0, R0 ;  /* 0x0000000000007308 */ /* 0x000fe20000000800 */
[--C-:B------:R-:W-:Y:S02]  /*8c10*/  FFMA.FTZ R180, R32, c[0x0][0x2d0], -R5.reuse ;  /* 0x0000b40020b47a23 */ /* 0x100fe40000010805 */
[----:B------:R-:W-:Y:S02]  /*8c20*/  FMUL.FTZ R32, R2, R136 ;  /* 0x0000008802207220 */ /* 0x000fe40000410000 */
[--C-:B------:R-:W-:Y:S02]  /*8c30*/  FFMA.FTZ R184, R28, c[0x0][0x2d0], -R5.reuse ;  /* 0x0000b4001cb87a23 */ /* 0x100fe40000010805 */
[C---:B------:R-:W-:Y:S02]  /*8c40*/  FMUL.FTZ R28, R2.reuse, R140 ;  /* 0x0000008c021c7220 */ /* 0x040fe40000410000 */
[--C-:B------:R-:W-:Y:S01]  /*8c50*/  FFMA.FTZ R14, R25, c[0x0][0x2d0], -R5.reuse ;  /* 0x0000b400190e7a23 */ /* 0x100fe20000010805 */
[----:B------:R-:W-:Y:S01]  /*8c60*/  MUFU.EX2 R153, R179 ;  /* 0x000000b300997308 */ /* 0x000fe20000000800 */
[----:B------:R-:W-:Y:S02]  /*8c70*/  FMUL.FTZ R25, R2, R145 ;  /* 0x0000009102197220 */ /* 0x000fe40000410000 */
[--C-:B------:R-:W-:Y:S02]  /*8c80*/  FFMA.FTZ R23, R23, c[0x0][0x2d0], -R5.reuse ;  /* 0x0000b40017177a23 */ /* 0x100fe40000010805 */
[--C-:B------:R-:W-:Y:S02]  /*8c90*/  FFMA.FTZ R22, R22, c[0x0][0x2d0], -R5.reuse ;  /* 0x0000b40016167a23 */ /* 0x100fe40000010805 */
[--C-:B------:R-:W-:Y:S01]  /*8ca0*/  FFMA.FTZ R177, R20, c[0x0][0x2d0], -R5.reuse ;  /* 0x0000b40014b17a23 */ /* 0x100fe20000010805 */
[----:B------:R-:W-:Y:S01]  /*8cb0*/  MOV R161, R23 ;  /* 0x0000001700a17202 */ /* 0x000fe20000000f00 */
[C---:B------:R-:W-:Y:S01]  /*8cc0*/  FMUL.FTZ R20, R2.reuse, R148 ;  /* 0x0000009402147220 */ /* 0x040fe20000410000 */
[----:B------:R-:W1:Y:S01]  /*8cd0*/  MUFU.EX2 R156, R180 ;  /* 0x000000b4009c7308 */ /* 0x000e620000000800 */
[--C-:B------:R-:W-:Y:S01]  /*8ce0*/  FFMA.FTZ R185, R31, c[0x0][0x2d0], -R5.reuse ;  /* 0x0000b4001fb97a23 */ /* 0x100fe20000010805 */
[----:B------:R-:W-:Y:S01]  /*8cf0*/  MOV R148, R18 ;  /* 0x0000001200947202 */ /* 0x000fe20000000f00 */
[--C-:B------:R-:W-:Y:S02]  /*8d00*/  FFMA.FTZ R31, R21, c[0x0][0x2d0], -R5.reuse ;  /* 0x0000b400151f7a23 */ /* 0x100fe40000010805 */
[----:B------:R-:W-:Y:S02]  /*8d10*/  FMUL.FTZ R21, R2, R149 ;  /* 0x0000009502157220 */ /* 0x000fe40000410000 */
[--C-:B------:R-:W-:Y:S01]  /*8d20*/  FFMA.FTZ R186, R30, c[0x0][0x2d0], -R5.reuse ;  /* 0x0000b4001eba7a23 */ /* 0x100fe20000010805 */
[----:B------:R-:W-:Y:S01]  /*8d30*/  MOV R30, R183 ;  /* 0x000000b7001e7202 */ /* 0x000fe20000000f00 */
[--C-:B------:R-:W-:Y:S01]  /*8d40*/  FFMA.FTZ R183, R29, c[0x0][0x2d0], -R5.reuse ;  /* 0x0000b4001db77a23 */ /* 0x100fe20000010805 */
[----:B------:R-:W2:Y:S01]  /*8d50*/  MUFU.EX2 R177, R177 ;  /* 0x000000b100b17308 */ /* 0x000ea20000000800 */
[----:B------:R-:W-:Y:S01]  /*8d60*/  FMUL.FTZ R29, R2, R141 ;  /* 0x0000008d021d7220 */ /* 0x000fe20000410000 */
[----:B------:R-:W-:Y:S01]  /*8d70*/  MOV R157, R30 ;  /* 0x0000001e009d7202 */ /* 0x000fe20000000f00 */
[--C-:B------:R-:W-:Y:S01]  /*8d80*/  FFMA.FTZ R190, R26, c[0x0][0x2d0], -R5.reuse ;  /* 0x0000b4001abe7a23 */ /* 0x100fe20000010805 */
[----:B------:R-:W-:Y:S01]  /*8d90*/  MOV R26, R7 ;  /* 0x00000007001a7202 */ /* 0x000fe20000000f00 */
[--C-:B------:R-:W-:Y:S01]  /*8da0*/  FFMA.FTZ R11, R24, c[0x0][0x2d0], -R5.reuse ;  /* 0x0000b400180b7a23 */ /* 0x100fe20000010805 */
[----:B------:R-:W-:Y:S01]  /*8db0*/  MOV R7, R8 ;  /* 0x0000000800077202 */ /* 0x000fe20000000f00 */
[C---:B------:R-:W-:Y:S01]  /*8dc0*/  FMUL.FTZ R8, R2.reuse, R160 ;  /* 0x000000a002087220 */ /* 0x040fe20000410000 */
[----:B------:R-:W-:Y:S01]  /*8dd0*/  MOV R160, R22 ;  /* 0x0000001600a07202 */ /* 0x000fe20000000f00 */
[----:B------:R-:W-:Y:S01]  /*8de0*/  FMUL.FTZ R24, R2, R144 ;  /* 0x0000009002187220 */ /* 0x000fe20000410000 */
[----:B------:R-:W-:Y:S01]  /*8df0*/  MOV R152, R7 ;  /* 0x0000000700987202 */ /* 0x000fe20000000f00 */
[----:B------:R-:W-:Y:S01]  /*8e00*/  FFMA.FTZ R10, R4, c[0x0][0x2d0], -R5 ;  /* 0x0000b400040a7a23 */ /* 0x000fe20000010805 */
[----:B------:R-:W-:Y:S01]  /*8e10*/  MUFU.EX2 R144, R187 ;  /* 0x000000bb00907308 */ /* 0x000fe20000000800 */
[----:B------:R-:W-:Y:S01]  /*8e20*/  FMUL.FTZ R4, R2, R164 ;  /* 0x000000a402047220 */ /* 0x000fe20000410000 */
[----:B-1----:R-:W-:Y:S01]  /*8e30*/  F2FP.PACK_AB R179, R156, R153 ;  /* 0x000000999cb3723e */ /* 0x002fe200000000ff */
[----:B------:R-:W-:Y:S01]  /*8e40*/  FMUL.FTZ R5, R2, R165 ;  /* 0x000000a502057220 */ /* 0x000fe20000410000 */
[----:B------:R-:W-:Y:S01]  /*8e50*/  MOV R164, R10 ;  /* 0x0000000a00a47202 */ /* 0x000fe20000000f00 */
[C---:B------:R-:W-:Y:S01]  /*8e60*/  FMUL.FTZ R10, R0.reuse, R162 ;  /* 0x000000a2000a7220 */ /* 0x040fe20000410000 */
[----:B------:R-:W-:Y:S01]  /*8e70*/  MOV R162, R11 ;  /* 0x0000000b00a27202 */ /* 0x000fe20000000f00 */
[C---:B------:R-:W-:Y:S01]  /*8e80*/  FMUL.FTZ R11, R0.reuse, R163 ;  /* 0x000000a3000b7220 */ /* 0x040fe20000410000 */
[----:B------:R-:W-:Y:S01]  /*8e90*/  MOV R163, R14 ;  /* 0x0000000e00a37202 */ /* 0x000fe20000000f00 */
[C---:B------:R-:W-:Y:S01]  /*8ea0*/  FMUL.FTZ R14, R0.reuse, R158 ;  /* 0x0000009e000e7220 */ /* 0x040fe20000410000 */
[----:B------:R1:W3:Y:S01]  /*8eb0*/  MUFU.EX2 R2, R34 ;  /* 0x0000002200027308 */ /* 0x0002e20000000800 */
        /* <DEDUP_REMOVED lines=18> */
[----:B------:R-:W-:Y:S01]  /*8fe0*/  LDSM.16.MT88.4 R140, [R135+0x900] ;  /* 0x00090000878c783b */ /* 0x000fe20000004200 */
[C---:B-1----:R-:W-:Y:S02]  /*8ff0*/  FMUL.FTZ R34, R0.reuse, R138 ;  /* 0x0000008a00227220 */ /* 0x042fe40000410000 */
[C---:B------:R-:W-:Y:S02]  /*9000*/  FMUL.FTZ R39, R0.reuse, R39 ;  /* 0x0000002700277220 */ /* 0x040fe40000410000 */
[C---:B------:R-:W-:Y:S02]  /*9010*/  FMUL.FTZ R42, R0.reuse, R42 ;  /* 0x0000002a002a7220 */ /* 0x040fe40000410000 */
[C---:B------:R-:W-:Y:S01]  /*9020*/  FMUL.FTZ R43, R0.reuse, R43 ;  /* 0x0000002b002b7220 */ /* 0x040fe20000410000 */
[----:B------:R-:W1:Y:S01]  /*9030*/  LDSM.16.MT88.4 R136, [R135+0x100] ;  /* 0x000100008788783b */ /* 0x000e620000004200 */
        /* <DEDUP_REMOVED lines=50> */
[----:B---3--:R-:W-:Y:S01]  /*9360*/  F2FP.PACK_AB R177, R2, R177 ;  /* 0x000000b102b1723e */ /* 0x008fe200000000ff */
[C---:B------:R-:W-:Y:S01]  /*9370*/  FMUL.FTZ R6, R0.reuse, R166 ;  /* 0x000000a600067220 */ /* 0x040fe20000410000 */
[----:B------:R-:W-:Y:S01]  /*9380*/  MOV R166, R27 ;  /* 0x0000001b00a67202 */ /* 0x000fe20000000f00 */
[----:B------:R-:W-:Y:S02]  /*9390*/  FMUL.FTZ R27, R0, R147 ;  /* 0x00000093001b7220 */ /* 0x000fe40000410000 */
[----:B------:R-:W-:Y:S01]  /*93a0*/  FADD.FTZ R154, R2, R133 ;  /* 0x00000085029a7221 */ /* 0x000fe20000010000 */
[----:B------:R-:W-:Y:S02]  /*93b0*/  MUFU.EX2 R0, R188 ;  /* 0x000000bc00007308 */ /* 0x000fe40000000800 */
[C---:B-1----:R-:W-:Y:S08]  /*93c0*/  HMMA.16816.F32 R4, R176.reuse, R136, R4 ;  /* 0x00000088b004723c */ /* 0x042ff00000001804 */
[C---:B------:R-:W-:Y:S01]  /*93d0*/  HMMA.16816.F32 R8, R176.reuse, R138, R8 ;  /* 0x0000008ab008723c */ /* 0x040fe20000001808 */
[----:B------:R-:W1:Y:S01]  /*93e0*/  LDSM.16.MT88.4 R136, [R248+0x100] ;  /* 0x00010000f888783b */ /* 0x000e620000004200 */
[----:B------:R-:W-:Y:S10]  /*93f0*/  MUFU.EX2 R188, R160 ;  /* 0x000000a000bc7308 */ /* 0x000ff40000000800 */
[----:B------:R-:W2:Y:S10]  /*9400*/  MUFU.EX2 R2, R189 ;  /* 0x000000bd00027308 */ /* 0x000eb40000000800 */
[----:B------:R-:W-:Y:S10]  /*9410*/  MUFU.EX2 R189, R161 ;  /* 0x000000a100bd7308 */ /* 0x000ff40000000800 */
[----:B------:R-:W3:Y:S01]  /*9420*/  MUFU.EX2 R133, R182 ;  /* 0x000000b600857308 */ /* 0x000ee20000000800 */
[C---:B-1----:R-:W-:Y:S09]  /*9430*/  HMMA.16816.F32 R12, R176.reuse, R136, R12 ;  /* 0x00000088b00c723c */ /* 0x042ff2000000180c */
[----:B------:R-:W-:Y:S01]  /*9440*/  MUFU.EX2 R182, R190 ;  /* 0x000000be00b67308 */ /* 0x000fe20000000800 */
[C---:B------:R-:W-:Y:S01]  /*9450*/  HMMA.16816.F32 R16, R176.reuse, R138, R16 ;  /* 0x0000008ab010723c */ /* 0x040fe20000001810 */
[----:B------:R-:W1:Y:S08]  /*9460*/  LDSM.16.MT88.4 R136, [R251+0x100] ;  /* 0x00010000fb88783b */ /* 0x000e700000004200 */
[----:B------:R4:W-:Y:S03]  /*9470*/  MUFU.EX2 R190, R162 ;  /* 0x000000a200be7308 */ /* 0x0009e60000000800 */
[----:B----4-:R-:W-:Y:S01]  /*9480*/  MOV R162, R152 ;  /* 0x0000009800a27202 */ /* 0x010fe20000000f00 */
        /* <DEDUP_REMOVED lines=40> */
[----:B--2---:R-:W-:Y:S01]  /*9710*/  FADD.FTZ R136, R2, R181 ;  /* 0x000000b502887221 */ /* 0x004fe20000010000 */
[----:B------:R-:W-:Y:S01]  /*9720*/  HMMA.16816.F32 R128, R176, R138, R128 ;  /* 0x0000008ab080723c */ /* 0x000fe20000001880 */
[----:B------:R-:W-:Y:S03]  /*9730*/  MUFU.EX2 R181, R191 ;  /* 0x000000bf00b57308 */ /* 0x000fe60000000800 */
[----:B------:R-:W-:Y:S03]  /*9740*/  FADD.FTZ R136, R0, R136 ;  /* 0x0000008800887221 */ /* 0x000fe60000010000 */
[C---:B---3--:R-:W-:Y:S01]  /*9750*/  F2FP.PACK_AB R138, R133.reuse, R144 ;  /* 0x00000090858a723e */ /* 0x048fe200000000ff */
[----:B------:R-:W-:Y:S01]  /*9760*/  FADD.FTZ R137, R144, R136 ;  /* 0x0000008890897221 */ /* 0x000fe20000010000 */
[----:B------:R-:W-:Y:S01]  /*9770*/  F2FP.PACK_AB R136, R0, R2 ;  /* 0x000000020088723e */ /* 0x000fe200000000ff */
[----:B------:R-:W1:Y:S01]  /*9780*/  LDSM.16.MT88.4 R144, [R248+0x900] ;  /* 0x00090000f890783b */ /* 0x000e620000004200 */
[----:B------:R-:W2:Y:S01]  /*9790*/  MUFU.EX2 R2, R155 ;  /* 0x0000009b00027308 */ /* 0x000ea20000000800 */
[----:B------:R-:W-:Y:S01]  /*97a0*/  FADD.FTZ R149, R133, R137 ;  /* 0x0000008985957221 */ /* 0x000fe20000010000 */
[----:B------:R-:W-:Y:S02]  /*97b0*/  F2FP.PACK_AB R137, R186, R185 ;  /* 0x000000b9ba89723e */ /* 0x000fe400000000ff */
[----:B------:R-:W-:Y:S02]  /*97c0*/  F2FP.PACK_AB R139, R184, R183 ;  /* 0x000000b7b88b723e */ /* 0x000fe400000000ff */
[----:B------:R-:W-:Y:S04]  /*97d0*/  F2FP.PACK_AB R177, R188, R189 ;  /* 0x000000bdbcb1723e */ /* 0x000fe800000000ff */
[----:B------:R-:W-:Y:S01]  /*97e0*/  MUFU.EX2 R0, R159 ;  /* 0x0000009f00007308 */ /* 0x000fe20000000800 */
[C---:B------:R-:W-:Y:S08]  /*97f0*/  HMMA.16816.F32 R4, R136.reuse, R140, R4 ;  /* 0x0000008c8804723c */ /* 0x040ff00000001804 */
[C---:B------:R-:W-:Y:S01]  /*9800*/  HMMA.16816.F32 R8, R136.reuse, R142, R8 ;  /* 0x0000008e8808723c */ /* 0x040fe20000001808 */
[----:B------:R-:W3:Y:S01]  /*9810*/  LDSM.16.MT88.4 R140, [R251+0x900] ;  /* 0x00090000fb8c783b */ /* 0x000ee20000004200 */
[----:B------:R-:W4:Y:S10]  /*9820*/  MUFU.EX2 R133, R158 ;  /* 0x0000009e00857308 */ /* 0x000f340000000800 */
[----:B------:R-:W-:Y:S01]  /*9830*/  MUFU.EX2 R176, R167 ;  /* 0x000000a700b07308 */ /* 0x000fe20000000800 */
[C---:B-1----:R-:W-:Y:S09]  /*9840*/  HMMA.16816.F32 R12, R136.reuse, R144, R12 ;  /* 0x00000090880c723c */ /* 0x042ff2000000180c */
[----:B------:R-:W-:Y:S01]  /*9850*/  MUFU.EX2 R178, R157 ;  /* 0x0000009d00b27308 */ /* 0x000fe20000000800 */
        /* <DEDUP_REMOVED lines=42> */
[----:B------:R-:W-:Y:S01]  /*9b00*/  HMMA.16816.F32 R128, R136, R146, R128 ;  /* 0x000000928880723c */ /* 0x000fe20000001880 */
[----:B------:R-:W1:Y:S06]  /*9b10*/  LDSM.16.MT88.4 R144, [R248+0x1100] ;  /* 0x00110000f890783b */ /* 0x000e6c0000004200 */
[----:B--2---:R-:W-:Y:S01]  /*9b20*/  FADD.FTZ R136, R2, R149 ;  /* 0x0000009502887221 */ /* 0x004fe20000010000 */
[C---:B----4-:R-:W-:Y:S04]  /*9b30*/  F2FP.PACK_AB R138, R133.reuse, R148 ;  /* 0x00000094858a723e */ /* 0x050fe800000000ff */
[----:B------:R-:W-:Y:S01]  /*9b40*/  FADD.FTZ R136, R0, R136 ;  /* 0x0000008800887221 */ /* 0x000fe20000010000 */
[----:B------:R-:W-:Y:S03]  /*9b50*/  F2FP.PACK_AB R139, R190, R180 ;  /* 0x000000b4be8b723e */ /* 0x000fe600000000ff */
[----:B------:R-:W-:Y:S01]  /*9b60*/  FADD.FTZ R137, R148, R136 ;  /* 0x0000008894897221 */ /* 0x000fe20000010000 */
[----:B------:R-:W-:Y:S01]  /*9b70*/  F2FP.PACK_AB R136, R0, R2 ;  /* 0x000000020088723e */ /* 0x000fe200000000ff */
[----:B------:R-:W2:Y:S01]  /*9b80*/  LDSM.16.MT88.4 R148, [R251+0x1100] ;  /* 0x00110000fb94783b */ /* 0x000ea20000004200 */
[----:B------:R-:W4:Y:S01]  /*9b90*/  MUFU.EX2 R0, R162 ;  /* 0x000000a200007308 */ /* 0x000f220000000800 */
[----:B------:R-:W-:Y:S01]  /*9ba0*/  FADD.FTZ R152, R133, R137 ;  /* 0x0000008985987221 */ /* 0x000fe20000010000 */
[----:B------:R-:W-:Y:S07]  /*9bb0*/  F2FP.PACK_AB R137, R182, R181 ;  /* 0x000000b5b689723e */ /* 0x000fee00000000ff */
[C---:B---3--:R-:W-:Y:S01]  /*9bc0*/  HMMA.16816.F32 R4, R136.reuse, R140, R4 ;  /* 0x0000008c8804723c */ /* 0x048fe20000001804 */
[----:B------:R-:W3:Y:S07]  /*9bd0*/  MUFU.EX2 R2, R166 ;  /* 0x000000a600027308 */ /* 0x000eee0000000800 */
[C---:B------:R-:W-:Y:S01]  /*9be0*/  HMMA.16816.F32 R8, R136.reuse, R142, R8 ;  /* 0x0000008e8808723c */ /* 0x040fe20000001808 */
[----:B------:R-:W5:Y:S03]  /*9bf0*/  LDSM.16.MT88.4 R140, [R250+0x1100] ;  /* 0x00110000fa8c783b */ /* 0x000f660000004200 */
[----:B----4-:R-:W-:Y:S04]  /*9c00*/  FADD.FTZ R133, R0, R152 ;  /* 0x0000009800857221 */ /* 0x010fe80000010000 */
[C---:B-1----:R-:W-:Y:S01]  /*9c10*/  HMMA.16816.F32 R12, R136.reuse, R144, R12 ;  /* 0x00000090880c723c */ /* 0x042fe2000000180c */
[----:B------:R-:W-:Y:S03]  /*9c20*/  LDSM.16.MT88.4 R160, [R135+0x1900] ;  /* 0x0019000087a0783b */ /* 0x000fe60000004200 */
[C---:B------:R-:W-:Y:S01]  /*9c30*/  FADD.FTZ R133, R176.reuse, R133 ;  /* 0x00000085b0857221 */ /* 0x040fe20000010000 */
[----:B------:R-:W-:Y:S03]  /*9c40*/  F2FP.PACK_AB R176, R176, R0 ;  /* 0x00000000b0b0723e */ /* 0x000fe600000000ff */
[C---:B------:R-:W-:Y:S01]  /*9c50*/  HMMA.16816.F32 R16, R136.reuse, R146, R16 ;  /* 0x000000928810723c */ /* 0x040fe20000001810 */
[----:B------:R-:W1:Y:S03]  /*9c60*/  LDSM.16.MT88.4 R144, [R135+0x3100] ;  /* 0x003100008790783b */ /* 0x000e660000004200 */
[----:B---3--:R-:W-:Y:S01]  /*9c70*/  FADD.FTZ R0, R2, R133 ;  /* 0x0000008502007221 */ /* 0x008fe20000010000 */
[----:B------:R-:W-:Y:S03]  /*9c80*/  MOV R133, R3 ;  /* 0x0000000300857202 */ /* 0x000fe60000000f00 */
[C---:B--2---:R-:W-:Y:S04]  /*9c90*/  HMMA.16816.F32 R20, R136.reuse, R148, R20 ;  /* 0x000000948814723c */ /* 0x044fe80000001814 */
[C---:B------:R-:W-:Y:S01]  /*9ca0*/  FADD.FTZ R0, R178.reuse, R0 ;  /* 0x00000000b2007221 */ /* 0x040fe20000010000 */
[----:B------:R-:W-:Y:S02]  /*9cb0*/  F2FP.PACK_AB R178, R178, R2 ;  /* 0x00000002b2b2723e */ /* 0x000fe400000000ff */
[----:B------:R-:W2:Y:S01]  /*9cc0*/  MUFU.EX2 R2, R164 ;  /* 0x000000a400027308 */ /* 0x000ea20000000800 */
[C---:B------:R-:W-:Y:S01]  /*9cd0*/  HMMA.16816.F32 R24, R136.reuse, R150, R24 ;  /* 0x000000968818723c */ /* 0x040fe20000001818 */
[----:B------:R-:W3:Y:S07]  /*9ce0*/  LDSM.16.MT88.4 R148, [R248+0x3100] ;  /* 0x00310000f894783b */ /* 0x000eee0000004200 */
[C---:B-----5:R-:W-:Y:S01]  /*9cf0*/  HMMA.16816.F32 R28, R136.reuse, R140, R28 ;  /* 0x0000008c881c723c */ /* 0x060fe2000000181c */
[----:B------:R-:W-:Y:S07]  /*9d00*/  STL [R1+0xa4], R0 ;  /* 0x0000a40001007387 */ /* 0x000fee0000100800 */
[C---:B------:R-:W-:Y:S01]  /*9d10*/  HMMA.16816.F32 R32, R136.reuse, R142, R32 ;  /* 0x0000008e8820723c */ /* 0x040fe20000001820 */
[----:B------:R-:W4:Y:S03]  /*9d20*/  LDSM.16.MT88.4 R140, [R251+0x3100] ;  /* 0x00310000fb8c783b */ /* 0x000f260000004200 */
[----:B--2---:R-:W-:Y:S04]  /*9d30*/  F2FP.PACK_AB R179, R2, R187 ;  /* 0x000000bb02b3723e */ /* 0x004fe800000000ff */
[C---:B-1----:R-:W-:Y:S08]  /*9d40*/  HMMA.16816.F32 R36, R136.reuse, R144, R36 ;  /* 0x000000908824723c */ /* 0x042ff00000001824 */
[C---:B------:R-:W-:Y:S01]  /*9d50*/  HMMA.16816.F32 R40, R136.reuse, R146, R40 ;  /* 0x000000928828723c */ /* 0x040fe20000001828 */
[----:B------:R-:W1:Y:S07]  /*9d60*/  LDSM.16.MT88.4 R144, [R250+0x3100] ;  /* 0x00310000fa90783b */ /* 0x000e6e0000004200 */
[C---:B---3--:R-:W-:Y:S08]  /*9d70*/  HMMA.16816.F32 R44, R136.reuse, R148, R44 ;  /* 0x00000094882c723c */ /* 0x048ff0000000182c */
[C---:B------:R-:W-:Y:S01]  /*9d80*/  HMMA.16816.F32 R48, R136.reuse, R150, R48 ;  /* 0x000000968830723c */ /* 0x040fe20000001830 */
[----:B------:R-:W2:Y:S07]  /*9d90*/  LDSM.16.MT88.4 R148, [R135+0x5100] ;  /* 0x005100008794783b */ /* 0x000eae0000004200 */
[C---:B----4-:R-:W-:Y:S08]  /*9da0*/  HMMA.16816.F32 R52, R136.reuse, R140, R52 ;  /* 0x0000008c8834723c */ /* 0x050ff00000001834 */
        /* <DEDUP_REMOVED lines=20> */
[C---:B-1----:R-:W-:Y:S07]  /*9ef0*/  HMMA.16816.F32 R108, R136.reuse, R144, R108 ;  /* 0x00000090886c723c */ /* 0x042fee000000186c */
[----:B------:R-:W-:Y:S01]  /*9f00*/  FADD.FTZ R144, R153, R154 ;  /* 0x0000009a99907221 */ /* 0x000fe20000010000 */
[C---:B------:R-:W-:Y:S01]  /*9f10*/  HMMA.16816.F32 R112, R136.reuse, R146, R112 ;  /* 0x000000928870723c */ /* 0x040fe20000001870 */
[----:B------:R-:W1:Y:S03]  /*9f20*/  LDSM.16.MT88.4 R152, [R248+0x1900] ;  /* 0x00190000f898783b */ /* 0x000e660000004200 */
[----:B------:R-:W-:Y:S04]  /*9f30*/  FADD.FTZ R0, R156, R144 ;  /* 0x000000909c007221 */ /* 0x000fe80000010000 */
[C---:B--2---:R-:W-:Y:S01]  /*9f40*/  HMMA.16816.F32 R116, R136.reuse, R148, R116 ;  /* 0x000000948874723c */ /* 0x044fe20000001874 */
[----:B------:R-:W2:Y:S03]  /*9f50*/  LDSM.16.MT88.4 R144, [R251+0x1900] ;  /* 0x00190000fb90783b */ /* 0x000ea60000004200 */
[----:B------:R-:W-:Y:S04]  /*9f60*/  FADD.FTZ R0, R185, R0 ;  /* 0x00000000b9007221 */ /* 0x000fe80000010000 */
[C---:B------:R-:W-:Y:S04]  /*9f70*/  HMMA.16816.F32 R120, R136.reuse, R150, R120 ;  /* 0x000000968878723c */ /* 0x040fe80000001878 */
[----:B------:R-:W-:Y:S04]  /*9f80*/  FADD.FTZ R0, R186, R0 ;  /* 0x00000000ba007221 */ /* 0x000fe80000010000 */
[----:B------:R-:W-:Y:S01]  /*9f90*/  FADD.FTZ R0, R183, R0 ;  /* 0x00000000b7007221 */ /* 0x000fe20000010000 */
[C---:B---3--:R-:W-:Y:S03]  /*9fa0*/  HMMA.16816.F32 R124, R136.reuse, R140, R124 ;  /* 0x0000008c887c723c */ /* 0x048fe6000000187c */
[----:B------:R-:W-:Y:S04]  /*9fb0*/  FADD.FTZ R0, R184, R0 ;  /* 0x00000000b8007221 */ /* 0x000fe80000010000 */
[----:B------:R-:W-:Y:S01]  /*9fc0*/  FADD.FTZ R0, R181, R0 ;  /* 0x00000000b5007221 */ /* 0x000fe20000010000 */
[----:B------:R-:W-:Y:S01]  /*9fd0*/  HMMA.16816.F32 R128, R136, R142, R128 ;  /* 0x0000008e8880723c */ /* 0x000fe20000001880 */
[----:B------:R-:W3:Y:S03]  /*9fe0*/  LDSM.16.MT88.4 R136, [R250+0x1900] ;  /* 0x00190000fa88783b */ /* 0x000ee60000004200 */
[----:B------:R-:W-:Y:S04]  /*9ff0*/  FADD.FTZ R0, R182, R0 ;  /* 0x00000000b6007221 */ /* 0x000fe80000010000 */
[C---:B------:R-:W-:Y:S01]  /*a000*/  HMMA.16816.F32 R164, R176.reuse, R160, R4 ;  /* 0x000000a0b0a4723c */ /* 0x040fe20000001804 */
[----:B------:R-:W4:Y:S04]  /*a010*/  LDSM.16.MT88.4 R4, [R135+0x3900] ;  /* 0x003900008704783b */ /* 0x000f280000004200 */
[----:B------:R-:W-:Y:S03]  /*a020*/  FADD.FTZ R0, R180, R0 ;  /* 0x00000000b4007221 */ /* 0x000fe60000010000 */
[C---:B------:R-:W-:Y:S01]  /*a030*/  HMMA.16816.F32 R160, R176.reuse, R162, R8 ;  /* 0x000000a2b0a0723c */ /* 0x040fe20000001808 */
[----:B------:R-:W5:Y:S03]  /*a040*/  LDSM.16.MT88.4 R8, [R248+0x3900] ;  /* 0x00390000f808783b */ /* 0x000f660000004200 */
[----:B------:R-:W-:Y:S04]  /*a050*/  FADD.FTZ R0, R190, R0 ;  /* 0x00000000be007221 */ /* 0x000fe80000010000 */
[C---:B-1----:R-:W-:Y:S01]  /*a060*/  HMMA.16816.F32 R156, R176.reuse, R152, R12 ;  /* 0x00000098b09c723c */ /* 0x042fe2000000180c */
[----:B------:R-:W1:Y:S03]  /*a070*/  LDSM.16.MT88.4 R12, [R251+0x3900] ;  /* 0x00390000fb0c783b */ /* 0x000e660000004200 */
[----:B------:R-:W-:Y:S04]  /*a080*/  FADD.FTZ R0, R189, R0 ;  /* 0x00000000bd007221 */ /* 0x000fe80000010000 */
[C---:B------:R-:W-:Y:S01]  /*a090*/  HMMA.16816.F32 R152, R176.reuse, R154, R16 ;  /* 0x0000009ab098723c */ /* 0x040fe20000001810 */
[----:B------:R-:W1:Y:S03]  /*a0a0*/  LDSM.16.MT88.4 R16, [R250+0x3900] ;  /* 0x00390000fa10783b */ /* 0x000e660000004200 */
[----:B------:R-:W-:Y:S04]  /*a0b0*/  FADD.FTZ R0, R188, R0 ;  /* 0x00000000bc007221 */ /* 0x000fe80000010000 */
[C---:B--2---:R-:W-:Y:S04]  /*a0c0*/  HMMA.16816.F32 R148, R176.reuse, R144, R20 ;  /* 0x00000090b094723c */ /* 0x044fe80000001814 */
[----:B------:R-:W-:Y:S04]  /*a0d0*/  FADD.FTZ R0, R187, R0 ;  /* 0x00000000bb007221 */ /* 0x000fe80000010000 */
[C---:B------:R-:W-:Y:S04]  /*a0e0*/  HMMA.16816.F32 R144, R176.reuse, R146, R24 ;  /* 0x00000092b090723c */ /* 0x040fe80000001818 */
[----:B------:R-:W-:Y:S01]  /*a0f0*/  FADD.FTZ R0, R2, R0 ;  /* 0x0000000002007221 */ /* 0x000fe20000010000 */
[----:B------:R-:W-:Y:S03]  /*a100*/  MOV R2, R132 ;  /* 0x0000008400027202 */ /* 0x000fe60000000f00 */
[C---:B---3--:R-:W-:Y:S01]  /*a110*/  HMMA.16816.F32 R140, R176.reuse, R136, R28 ;  /* 0x00000088b08c723c */ /* 0x048fe2000000181c */
[----:B------:R-:W-:Y:S07]  /*a120*/  STL [R1+0x9c], R0 ;  /* 0x00009c0001007387 */ /* 0x000fee0000100800 */
[C---:B------:R-:W-:Y:S08]  /*a130*/  HMMA.16816.F32 R136, R176.reuse, R138, R32 ;  /* 0x0000008ab088723c */ /* 0x040ff00000001820 */
[C---:B----4-:R-:W-:Y:S08]  /*a140*/  HMMA.16816.F32 R36, R176.reuse, R4, R36 ;  /* 0x00000004b024723c */ /* 0x050ff00000001824 */
[C---:B------:R-:W-:Y:S01]  /*a150*/  HMMA.16816.F32 R40, R176.reuse, R6, R40 ;  /* 0x00000006b028723c */ /* 0x040fe20000001828 */
[----:B------:R-:W2:Y:S07]  /*a160*/  LDSM.16.MT88.4 R4, [R135+0x5900] ;  /* 0x005900008704783b */ /* 0x000eae0000004200 */
[C---:B-----5:R-:W-:Y:S08]  /*a170*/  HMMA.16816.F32 R44, R176.reuse, R8, R44 ;  /* 0x00000008b02c723c */ /* 0x060ff0000000182c */
[C---:B------:R-:W-:Y:S01]  /*a180*/  HMMA.16816.F32 R48, R176.reuse, R10, R48 ;  /* 0x0000000ab030723c */ /* 0x040fe20000001830 */
[----:B------:R-:W3:Y:S07]  /*a190*/  LDSM.16.MT88.4 R8, [R248+0x5900] ;  /* 0x00590000f808783b */ /* 0x000eee0000004200 */
[C---:B-1----:R-:W-:Y:S08]  /*a1a0*/  HMMA.16816.F32 R52, R176.reuse, R12, R52 ;  /* 0x0000000cb034723c */ /* 0x042ff00000001834 */
[C---:B------:R-:W-:Y:S01]  /*a1b0*/  HMMA.16816.F32 R56, R176.reuse, R14, R56 ;  /* 0x0000000eb038723c */ /* 0x040fe20000001838 */
[----:B------:R-:W1:Y:S07]  /*a1c0*/  LDSM.16.MT88.4 R12, [R251+0x5900] ;  /* 0x00590000fb0c783b */ /* 0x000e6e0000004200 */
[C---:B------:R-:W-:Y:S08]  /*a1d0*/  HMMA.16816.F32 R60, R176.reuse, R16, R60 ;  /* 0x00000010b03c723c */ /* 0x040ff0000000183c */
[C---:B------:R-:W-:Y:S01]  /*a1e0*/  HMMA.16816.F32 R64, R176.reuse, R18, R64 ;  /* 0x00000012b040723c */ /* 0x040fe20000001840 */
[----:B------:R-:W4:Y:S07]  /*a1f0*/  LDSM.16.MT88.4 R16, [R250+0x5900] ;  /* 0x00590000fa10783b */ /* 0x000f2e0000004200 */
        /* <DEDUP_REMOVED lines=18> */
[C---:B----4-:R-:W-:Y:S08]  /*a320*/  HMMA.16816.F32 R124, R176.reuse, R16, R124 ;  /* 0x00000010b07c723c */ /* 0x050ff0000000187c */
[----:B------:R-:W-:Y:S01]  /*a330*/  HMMA.16816.F32 R128, R176, R18, R128 ;  /* 0x00000012b080723c */ /* 0x000fe20000001880 */
[----:B------:R-:W-:-:S07]  /*a340*/  @P0 BRA `(.L_x_615) ;  /* 0xffffbd7000000947 */ /* 0x000fce000383ffff */
.L_x_612:
[----:B------:R-:W-:-:S13]  /*a350*/  ISETP.LE.AND P0, PT, RZ, UR10, PT ;  /* 0x0000000aff007c0c */ /* 0x000fda000bf03270 */
[----:B------:R-:W-:Y:S05]  /*a360*/  @!P0 BRA `(.L_x_616) ;  /* 0x00003be000008947 */ /* 0x000fea0003800000 */
[----:B------:R-:W2:Y:S04]  /*a370*/  LDL.LU R4, [R1+0xe4] ;  /* 0x0000e40001047983 */ /* 0x000ea80000300800 */
[----:B------:R-:W2:Y:S01]  /*a380*/  LDL.LU R0, [R1+0x98] ;  /* 0x0000980001007983 */ /* 0x000ea20000300800 */
[----:B------:R-:W-:Y:S01]  /*a390*/  IMAD.MOV.U32 R133, RZ, RZ, R3 ;  /* 0x000000ffff857224 */ /* 0x000fe200078e0003 */
[C---:B--2---:R-:W-:Y:S01]  /*a3a0*/  SHF.L.U64.HI R2, R0.reuse, 0x1, R4 ;  /* 0x0000000100027819 */ /* 0x044fe20000010204 */
[----:B------:R-:W-:-:S04]  /*a3b0*/  IMAD.SHL.U32 R0, R0, 0x2, RZ ;  /* 0x0000000200007824 */ /* 0x000fc800078e00ff */
[----:B------:R1:W-:Y:S04]  /*a3c0*/  STL [R1+0x84], R2 ;  /* 0x0000840201007387 */ /* 0x0003e80000100800 */
[----:B------:R2:W-:Y:S04]  /*a3d0*/  STL [R1+0x80], R0 ;  /* 0x0000800001007387 */ /* 0x0005e80000100800 */
[----:B------:R-:W3:Y:S04]  /*a3e0*/  LDL.LU R8, [R1+0xdc] ;  /* 0x0000dc0001087983 */ /* 0x000ee80000300800 */
[----:B------:R-:W3:Y:S04]  /*a3f0*/  LDL.LU R7, [R1+0xd0] ;  /* 0x0000d00001077983 */ /* 0x000ee80000300800 */
[----:B------:R-:W4:Y:S04]  /*a400*/  LDL.LU R6, [R1+0xe0] ;  /* 0x0000e00001067983 */ /* 0x000f280000300800 */
[----:B------:R-:W4:Y:S04]  /*a410*/  LDL.LU R5, [R1+0xd4] ;  /* 0x0000d40001057983 */ /* 0x000f280000300800 */
[----:B------:R-:W5:Y:S01]  /*a420*/  LDL.LU R4, [R1+0xb0] ;  /* 0x0000b00001047983 */ /* 0x000f620000300800 */
[----:B-1----:R-:W-:-:S03]  /*a430*/  IMAD.MOV.U32 R2, RZ, RZ, R132 ;  /* 0x000000ffff027224 */ /* 0x002fc600078e0084 */
[----:B--2---:R-:W5:Y:S01]  /*a440*/  LDL.LU R0, [R1+0x64] ;  /* 0x0000640001007983 */ /* 0x004f620000300800 */
[C---:B---3--:R-:W-:Y:S02]  /*a450*/  SHF.L.U64.HI R8, R7.reuse, 0x1, R8 ;  /* 0x0000000107087819 */ /* 0x048fe40000010208 */
[----:B------:R-:W-:-:S03]  /*a460*/  SHF.L.U32 R3, R7, 0x1, RZ ;  /* 0x0000000107037819 */ /* 0x000fc600000006ff */
[----:B------:R-:W-:Y:S01]  /*a470*/  STL [R1+0x7c], R8 ;  /* 0x00007c0801007387 */ /* 0x000fe20000100800 */
[----:B----4-:R-:W-:-:S03]  /*a480*/  SHF.L.U64.HI R6, R5, 0x1, R6 ;  /* 0x0000000105067819 */ /* 0x010fc60000010206 */
[----:B------:R5:W-:Y:S01]  /*a490*/  STL [R1+0x78], R3 ;  /* 0x0000780301007387 */ /* 0x000be20000100800 */
[----:B------:R-:W-:-:S03]  /*a4a0*/  IMAD.SHL.U32 R5, R5, 0x2, RZ ;  /* 0x0000000205057824 */ /* 0x000fc600078e00ff */
[----:B------:R1:W-:Y:S04]  /*a4b0*/  STL [R1+0x74], R6 ;  /* 0x0000740601007387 */ /* 0x0003e80000100800 */
[----:B------:R1:W-:Y:S01]  /*a4c0*/  STL [R1+0x70], R5 ;  /* 0x0000700501007387 */ /* 0x0003e20000100800 */
[C---:B-----5:R-:W-:Y:S02]  /*a4d0*/  SHF.L.U64.HI R3, R0.reuse, 0x1, R4 ;  /* 0x0000000100037819 */ /* 0x060fe40000010204 */
[----:B------:R-:W-:-:S05]  /*a4e0*/  SHF.L.U32 R0, R0, 0x1, RZ ;  /* 0x0000000100007819 */ /* 0x000fca00000006ff */
[----:B------:R1:W-:Y:S04]  /*a4f0*/  STL [R1+0x68], R0 ;  /* 0x0000680001007387 */ /* 0x0003e80000100800 */
[----:B------:R1:W-:Y:S01]  /*a500*/  STL [R1+0x6c], R3 ;  /* 0x00006c0301007387 */ /* 0x0003e20000100800 */
[----:B------:R-:W-:Y:S05]  /*a510*/  BRA `(.L_x_617) ;  /* 0x0000043000007947 */ /* 0x000fea0003800000 */
.L_x_619:
[----:B------:R-:W2:Y:S01]  /*a520*/  LDL R12, [R1+0xa0] ;  /* 0x0000a000010c7983 */ /* 0x000ea20000100800 */
[----:B------:R-:W-:Y:S01]  /*a530*/  ULEA UR4, UR10, UR12, 0x6 ;  /* 0x0000000c0a047291 */ /* 0x000fe2000f8e303f */
[----:B------:R-:W-:Y:S02]  /*a540*/  IMAD.MOV.U32 R9, RZ, RZ, RZ ;  /* 0x000000ffff097224 */ /* 0x000fe400078e00ff */
[----:B------:R-:W3:Y:S03]  /*a550*/  LDL R31, [R1+0x80] ;  /* 0x00008000011f7983 */ /* 0x000ee60000100800 */
[----:B------:R-:W-:Y:S01]  /*a560*/  IMAD.U32 R5, RZ, RZ, UR4 ;  /* 0x00000004ff057e24 */ /* 0x000fe2000f8e00ff */
[----:B------:R-:W4:Y:S04]  /*a570*/  LDL R30, [R1+0x84] ;  /* 0x00008400011e7983 */ /* 0x000f280000100800 */
        /* <DEDUP_REMOVED lines=18> */
[----:B------:R2:W3:Y:S02]  /*a6a0*/  @!P1 LDG.E R9, [R6.64] ;  /* 0x0000001006099981 */ /* 0x0004e4000c1e1900 */
[----:B------:R-:W-:Y:S04]  /*a6b0*/  IMAD R0, R0, c[0x0][0x1e0], RZ ;  /* 0x0000780000007a24 */ /* 0x000fe800078e02ff */
[C---:B------:R-:W-:Y:S02]  /*a6c0*/  IMAD R0, R10.reuse, c[0x0][0x1e4], R0 ;  /* 0x000079000a007a24 */ /* 0x040fe400078e0200 */
[----:B--2---:R-:W-:Y:S04]  /*a6d0*/  IMAD.WIDE.U32 R6, R10, c[0x0][0x1e0], RZ ;  /* 0x000078000a067a25 */ /* 0x004fe800078e00ff */
[----:B------:R-:W-:Y:S01]  /*a6e0*/  IMAD.IADD R7, R7, 0x1, R0 ;  /* 0x0000000107077824 */ /* 0x000fe200078e0200 */
[----:B---3--:R-:W-:Y:S01]  /*a6f0*/  STL [R1+0x58], R9 ;  /* 0x0000580901007387 */ /* 0x008fe20000100800 */
[----:B-1----:R-:W-:Y:S02]  /*a700*/  SHF.R.S32.HI R10, RZ, 0x1f, R9 ;  /* 0x0000001fff0a7819 */ /* 0x002fe40000011409 */
[C---:B------:R-:W-:Y:S04]  /*a710*/  IMAD.WIDE.U32 R6, R9.reuse, c[0x0][0x1f0], R6 ;  /* 0x00007c0009067a25 */ /* 0x040fe800078e0006 */
[----:B------:R-:W-:Y:S01]  /*a720*/  IMAD R10, R10, c[0x0][0x1f0], RZ ;  /* 0x00007c000a0a7a24 */ /* 0x000fe200078e02ff */
[----:B------:R-:W-:Y:S03]  /*a730*/  IADD3 R0, P0, R6, UR22, RZ ;  /* 0x0000001606007c10 */ /* 0x000fe6000ff1e0ff */
[----:B------:R-:W-:Y:S05]  /*a740*/  IMAD R10, R9, c[0x0][0x1f4], R10 ;  /* 0x00007d00090a7a24 */ /* 0x000fea00078e020a */
[----:B------:R-:W-:Y:S02]  /*a750*/  IADD3.X R10, R7, UR20, R10, P0, !PT ;  /* 0x00000014070a7c10 */ /* 0x000fe400087fe40a */
[C---:B------:R-:W-:Y:S04]  /*a760*/  LEA R5, P0, R0.reuse, c[0x0][0x1c8], 0x1 ;  /* 0x0000720000057a11 */ /* 0x040fe800078008ff */
[----:B------:R-:W-:Y:S01]  /*a770*/  LEA.HI.X R10, R0, c[0x0][0x1cc], R10, 0x1, P0 ;  /* 0x00007300000a7a11 */ /* 0x000fe200000f0c0a */
[----:B------:R-:W1:Y:S04]  /*a780*/  SHFL.IDX PT, R6, R5, RZ, 0x181f ;  /* 0x00181fff05067589 */ /* 0x000e6800000e0000 */
[----:B------:R-:W4:Y:S04]  /*a790*/  SHFL.IDX PT, R7, R10, RZ, 0x181f ;  /* 0x00181fff0a077589 */ /* 0x000f2800000e0000 */
[----:B------:R-:W2:Y:S04]  /*a7a0*/  SHFL.IDX PT, R0, R5, 0x1, 0x181f ;  /* 0x00381f0005007f89 */ /* 0x000ea800000e0000 */
[----:B------:R3:W2:Y:S01]  /*a7b0*/  SHFL.IDX PT, R5, R10, 0x1, 0x181f ;  /* 0x00381f000a057f89 */ /* 0x0006a200000e0000 */
[C---:B-1----:R-:W-:Y:S05]  /*a7c0*/  IADD3 R8, P0, R6.reuse, R31, RZ ;  /* 0x0000001f06087210 */ /* 0x042fea0007f1e0ff */
[C---:B----4-:R-:W-:Y:S05]  /*a7d0*/  IMAD.X R9, R7.reuse, 0x1, R30, P0 ;  /* 0x0000000107097824 */ /* 0x050fea00000e061e */
[----:B-----5:R1:W-:Y:S02]  /*a7e0*/  LDGSTS.E.BYPASS.LTC128B.128 [R24+0x10100], [R8.64], !P6 ;  /* 0x1010000008187fae */ /* 0x0203e4000f101d50 */
[C---:B-1----:R-:W-:Y:S04]  /*a7f0*/  IADD3 R8, P0, R6.reuse, R29, RZ ;  /* 0x0000001d06087210 */ /* 0x042fe80007f1e0ff */
[CC--:B------:R-:W-:Y:S02]  /*a800*/  IADD3.X R9, R7.reuse, R28.reuse, RZ, P0, !PT ;  /* 0x0000001c07097210 */ /* 0x0c0fe400007fe4ff */
[C---:B------:R-:W-:Y:S03]  /*a810*/  IADD3 R12, P0, R6.reuse, R27, RZ ;  /* 0x0000001b060c7210 */ /* 0x040fe60007f1e0ff */
[----:B------:R1:W-:Y:S02]  /*a820*/  LDGSTS.E.BYPASS.LTC128B.128 [R24+0x12100], [R8.64], !P5 ;  /* 0x1210000008187fae */ /* 0x0003e4000e901d50 */
[C---:B------:R-:W-:Y:S01]  /*a830*/  IMAD.X R13, R7.reuse, 0x1, R26, P0 ;  /* 0x00000001070d7824 */ /* 0x040fe200000e061a */
[----:B---3--:R-:W-:Y:S04]  /*a840*/  IADD3 R10, P0, R6, R25, RZ ;  /* 0x00000019060a7210 */ /* 0x008fe80007f1e0ff */
[----:B------:R3:W-:Y:S01]  /*a850*/  LDGSTS.E.BYPASS.LTC128B.128 [R24+0x14100], [R12.64], !P4 ;  /* 0x141000000c187fae */ /* 0x0007e2000e101d50 */
[----:B------:R-:W-:Y:S01]  /*a860*/  IMAD.X R11, R7, 0x1, R132, P0 ;  /* 0x00000001070b7824 */ /* 0x000fe200000e0684 */
[C---:B--2---:R-:W-:Y:S04]  /*a870*/  IADD3 R6, P0, R0.reuse, R31, RZ ;  /* 0x0000001f00067210 */ /* 0x044fe80007f1e0ff */
[----:B------:R3:W-:Y:S01]  /*a880*/  LDGSTS.E.BYPASS.LTC128B.128 [R24+0x16100], [R10.64], !P3 ;  /* 0x161000000a187fae */ /* 0x0007e2000d901d50 */
[C---:B------:R-:W-:Y:S05]  /*a890*/  IMAD.X R7, R5.reuse, 0x1, R30, P0 ;  /* 0x0000000105077824 */ /* 0x040fea00000e061e */
[----:B------:R2:W-:Y:S02]  /*a8a0*/  LDGSTS.E.BYPASS.LTC128B.128 [R24+0x11100], [R6.64], !P6 ;  /* 0x1110000006187fae */ /* 0x0005e4000f101d50 */
[C---:B--2---:R-:W-:Y:S04]  /*a8b0*/  IADD3 R6, P0, R0.reuse, R29, RZ ;  /* 0x0000001d00067210 */ /* 0x044fe80007f1e0ff */
[C---:B------:R-:W-:Y:S02]  /*a8c0*/  IADD3.X R7, R5.reuse, R28, RZ, P0, !PT ;  /* 0x0000001c05077210 */ /* 0x040fe400007fe4ff */
[C---:B-1----:R-:W-:Y:S03]  /*a8d0*/  IADD3 R8, P0, R0.reuse, R27, RZ ;  /* 0x0000001b00087210 */ /* 0x042fe60007f1e0ff */
[----:B------:R1:W-:Y:S02]  /*a8e0*/  LDGSTS.E.BYPASS.LTC128B.128 [R24+0x13100], [R6.64], !P5 ;  /* 0x1310000006187fae */ /* 0x0003e4000e901d50 */
[C---:B------:R-:W-:Y:S05]  /*a8f0*/  IMAD.X R9, R5.reuse, 0x1, R26, P0 ;  /* 0x0000000105097824 */ /* 0x040fea00000e061a */
[----:B------:R3:W-:Y:S01]  /*a900*/  LDGSTS.E.BYPASS.LTC128B.128 [R24+0x15100], [R8.64], !P4 ;  /* 0x1510000008187fae */ /* 0x0007e2000e101d50 */
[----:B-1----:R-:W-:Y:S05]  /*a910*/  IADD3 R6, P0, R0, R25, RZ ;  /* 0x0000001900067210 */ /* 0x002fea0007f1e0ff */
[----:B------:R-:W-:Y:S05]  /*a920*/  IMAD.X R7, R5, 0x1, R132, P0 ;  /* 0x0000000105077824 */ /* 0x000fea00000e0684 */
[----:B------:R3:W-:Y:S01]  /*a930*/  LDGSTS.E.BYPASS.LTC128B.128 [R24+0x17100], [R6.64], !P3 ;  /* 0x1710000006187fae */ /* 0x0007e2000d901d50 */
[----:B------:R-:W-:-:S05]  /*a940*/  BRA `(.L_x_618) ;  /* 0x0000162000007947 */ /* 0x000fca0003800000 */
.L_x_617:
[----:B-1----:R-:W2:Y:S01]  /*a950*/  LDL R3, [R1+0x5c] ;  /* 0x00005c0001037983 */ /* 0x002ea20000100800 */
[----:B------:R-:W-:Y:S04]  /*a960*/  DEPBAR.LE SB0, 0x0 ;  /* 0x000080000000791a */ /* 0x000fe80000000000 */
[----:B------:R-:W3:Y:S01]  /*a970*/  LDL R7, [R1+0x58] ;  /* 0x0000580001077983 */ /* 0x000ee20000100800 */
[----:B------:R-:W-:Y:S04]  /*a980*/  UISETP.GE.AND UP0, UPT, UR10, 0x1, UPT ;  /* 0x000000010a00788c */ /* 0x000fe8000bf06270 */
[----:B------:R1:W-:Y:S05]  /*a990*/  STL [R1+0x104], R41 ;  /* 0x0001042901007387 */ /* 0x0003ea0000100800 */
[----:B------:R-:W-:Y:S05]  /*a9a0*/  STL [R1+0x100], R40 ;  /* 0x0001002801007387 */ /* 0x000fea0000100800 */
[----:B------:R4:W-:Y:S05]  /*a9b0*/  STL.64 [R1+0xf8], R38 ;  /* 0x0000f82601007387 */ /* 0x0009ea0000100a00 */
[----:B------:R1:W-:Y:S05]  /*a9c0*/  STL [R1+0xf0], R37 ;  /* 0x0000f02501007387 */ /* 0x0003ea0000100800 */
[----:B------:R4:W-:Y:S05]  /*a9d0*/  STL [R1+0xec], R36 ;  /* 0x0000ec2401007387 */ /* 0x0009ea0000100800 */
[----:B------:R4:W-:Y:S05]  /*a9e0*/  STL [R1+0xe8], R2 ;  /* 0x0000e80201007387 */ /* 0x0009ea0000100800 */
[----:B------:R-:W3:Y:S05]  /*a9f0*/  LDL R22, [R1+0x80] ;  /* 0x0000800001167983 */ /* 0x000eea0000100800 */
[----:B------:R-:W3:Y:S05]  /*aa00*/  LDL R6, [R1] ;  /* 0x0000000001067983 */ /* 0x000eea0000100800 */
[----:B-1----:R-:W3:Y:S05]  /*aa10*/  LDL R41, [R1+0x84] ;  /* 0x0000840001297983 */ /* 0x002eea0000100800 */
[----:B----4-:R-:W4:Y:S05]  /*aa20*/  LDL R38, [R1+0x3c] ;  /* 0x00003c0001267983 */ /* 0x010f2a0000100800 */
[----:B------:R-:W4:Y:S05]  /*aa30*/  LDL R31, [R1+0x38] ;  /* 0x00003800011f7983 */ /* 0x000f2a0000100800 */
        /* <DEDUP_REMOVED lines=11> */
[----:B------:R-:W-:Y:S05]  /*aaf0*/  LDSM.16.M88.4 R32, [R134+0x11900] ;  /* 0x011900008620783b */ /* 0x000fea0000000200 */
[----:B------:R-:W4:Y:S05]  /*ab00*/  LDL R23, [R1+0xc8] ;  /* 0x0000c80001177983 */ /* 0x000f2a0000100800 */
[----:B------:R-:W4:Y:S01]  /*ab10*/  LDL R132, [R1+0x6c] ;  /* 0x00006c0001847983 */ /* 0x000f220000100800 */
[----:B--2---:R-:W-:Y:S01]  /*ab20*/  SHF.R.S32.HI R0, RZ, 0x1f, R3 ;  /* 0x0000001fff007819 */ /* 0x004fe20000011403 */
[C---:B------:R-:W-:Y:S04]  /*ab30*/  IMAD.WIDE.U32 R4, R3.reuse, c[0x0][0x208], RZ ;  /* 0x0000820003047a25 */ /* 0x040fe800078e00ff */
        /* <DEDUP_REMOVED lines=12> */
[----:B------:R-:W2:Y:S05]  /*ac00*/  SHFL.IDX PT, R3, R28, RZ, 0x181f ;  /* 0x00181fff1c037589 */ /* 0x000eaa00000e0000 */
[----:B------:R3:W-:Y:S05]  /*ac10*/  LDSM.16.M88.4 R176, [R6] ;  /* 0x0000000006b0783b */ /* 0x0007ea0000000200 */
[----:B------:R-:W4:Y:S05]  /*ac20*/  SHFL.IDX PT, R20, R20, 0x1, 0x181f ;  /* 0x00381f0014147f89 */ /* 0x000f2a00000e0000 */
[----:B----4-:R-:W-:Y:S01]  /*ac30*/  LDSM.16.M88.4 R180, [R38] ;  /* 0x0000000026b4783b */ /* 0x010fe20000000200 */
[C---:B-1----:R-:W-:Y:S04]  /*ac40*/  IADD3 R12, P0, R0.reuse, R22, RZ ;  /* 0x00000016000c7210 */ /* 0x042fe80007f1e0ff */
[----:B------:R-:W-:Y:S01]  /*ac50*/  LDSM.16.M88.4 R184, [R31] ;  /* 0x000000001fb8783b */ /* 0x000fe20000000200 */
[C---:B--2---:R-:W-:Y:S04]  /*ac60*/  IADD3.X R13, R3.reuse, R41, RZ, P0, !PT ;  /* 0x00000029030d7210 */ /* 0x044fe800007fe4ff */
[----:B------:R1:W-:Y:S01]  /*ac70*/  LDSM.16.M88.4 R188, [R30] ;  /* 0x000000001ebc783b */ /* 0x0003e20000000200 */
[C---:B---3--:R-:W-:Y:S04]  /*ac80*/  HMMA.16816.F32 R4, R168.reuse, R8, RZ ;  /* 0x00000008a804723c */ /* 0x048fe800000018ff */
[----:B------:R-:W-:Y:S01]  /*ac90*/  @!PT LDS RZ, [RZ] ;  /* 0x00000000fffff984 */ /* 0x000fe20000000800 */
[----:B------:R-:W-:Y:S01]  /*aca0*/  @!PT LDS RZ, [RZ] ;  /* 0x00000000fffff984 */ /* 0x000fe20000000800 */
[----:B------:R-:W-:Y:S01]  /*acb0*/  @!PT LDS RZ, [RZ] ;  /* 0x00000000fffff984 */ /* 0x000fe20000000800 */
[----:B------:R2:W-:Y:S01]  /*acc0*/  LDGSTS.E.BYPASS.LTC128B.128 [R29], [R12.64], !P6 ;  /* 0x000000000c1d7fae */ /* 0x0005e2000f101d50 */
[C---:B------:R-:W-:Y:S04]  /*acd0*/  IADD3 R14, P0, R0.reuse, R40, RZ ;  /* 0x00000028000e7210 */ /* 0x040fe80007f1e0ff */
[----:B------:R-:W3:Y:S01]  /*ace0*/  SHFL.IDX PT, R28, R28, 0x1, 0x181f ;  /* 0x00381f001c1c7f89 */ /* 0x000ee200000e0000 */
[C---:B------:R-:W-:Y:S02]  /*acf0*/  HMMA.16816.F32 R8, R168.reuse, R10, RZ ;  /* 0x0000000aa808723c */ /* 0x040fe400000018ff */
[C---:B------:R-:W-:Y:S02]  /*ad00*/  IADD3.X R15, R3.reuse, R37, RZ, P0, !PT ;  /* 0x00000025030f7210 */ /* 0x040fe400007fe4ff */
[C---:B-1----:R-:W-:Y:S04]  /*ad10*/  IADD3 R30, P0, R0.reuse, R36, RZ ;  /* 0x00000024001e7210 */ /* 0x042fe80007f1e0ff */
[C---:B------:R-:W-:Y:S04]  /*ad20*/  IADD3.X R31, R3.reuse, R2, RZ, P0, !PT ;  /* 0x00000002031f7210 */ /* 0x040fe800007fe4ff */
[----:B------:R-:W-:Y:S02]  /*ad30*/  IADD3 R38, P0, R0, R21, RZ ;  /* 0x0000001500267210 */ /* 0x000fe40007f1e0ff */
[----:B------:R-:W4:Y:S05]  /*ad40*/  LDL R0, [R1+0xc0] ;  /* 0x0000c00001007983 */ /* 0x000f2a0000100800 */
[----:B--2---:R-:W2:Y:S05]  /*ad50*/  LDL R13, [R1+0xc4] ;  /* 0x0000c400010d7983 */ /* 0x004eaa0000100800 */
[----:B------:R3:W-:Y:S01]  /*ad60*/  LDGSTS.E.BYPASS.LTC128B.128 [R23], [R14.64], !P5 ;  /* 0x000000000e177fae */ /* 0x0007e2000e901d50 */
[----:B------:R-:W-:Y:S02]  /*ad70*/  IADD3.X R39, R3, R132, RZ, P0, !PT ;  /* 0x0000008403277210 */ /* 0x000fe400007fe4ff */
[----:B------:R-:W-:Y:S04]  /*ad80*/  IADD3 R22, P0, R20, R22, RZ ;  /* 0x0000001614167210 */ /* 0x000fe80007f1e0ff */
[----:B---3--:R-:W-:Y:S02]  /*ad90*/  IADD3.X R23, R28, R41, RZ, P0, !PT ;  /* 0x000000291c177210 */ /* 0x008fe400007fe4ff */
[----:B------:R1:W5:Y:S05]  /*ada0*/  LDL.LU R41, [R1+0x104] ;  /* 0x0001040001297983 */ /* 0x00036a0000300800 */
[----:B--2---:R2:W-:Y:S05]  /*adb0*/  LDGSTS.E.BYPASS.LTC128B.128 [R13], [R30.64], !P4 ;  /* 0x000000001e0d7fae */ /* 0x0045ea000e101d50 */
[----:B----4-:R3:W-:Y:S05]  /*adc0*/  LDGSTS.E.BYPASS.LTC128B.128 [R0], [R38.64], !P3 ;  /* 0x0000000026007fae */ /* 0x0107ea000d901d50 */
[----:B------:R4:W-:Y:S01]  /*add0*/  LDGSTS.E.BYPASS.LTC128B.128 [R29+0x1000], [R22.64], !P6 ;  /* 0x01000000161d7fae */ /* 0x0009e2000f101d50 */
[C---:B--2---:R-:W-:Y:S01]  /*ade0*/  HMMA.16816.F32 R12, R168.reuse, R16, RZ ;  /* 0x00000010a80c723c */ /* 0x044fe200000018ff */
[----:B------:R-:W-:Y:S03]  /*adf0*/  IADD3 R30, P0, R20, R40, RZ ;  /* 0x00000028141e7210 */ /* 0x000fe60007f1e0ff */
[----:B------:R1:W5:Y:S01]  /*ae00*/  LDL.LU R40, [R1+0x100] ;  /* 0x0001000001287983 */ /* 0x0003620000300800 */
[----:B------:R-:W-:Y:S03]  /*ae10*/  IADD3.X R31, R28, R37, RZ, P0, !PT ;  /* 0x000000251c1f7210 */ /* 0x000fe600007fe4ff */
[C---:B------:R-:W-:Y:S01]  /*ae20*/  HMMA.16816.F32 R16, R168.reuse, R18, RZ ;  /* 0x00000012a810723c */ /* 0x040fe200000018ff */
[----:B---3--:R1:W5:Y:S03]  /*ae30*/  LDL.LU.64 R38, [R1+0xf8] ;  /* 0x0000f80001267983 */ /* 0x0083660000300a00 */
[----:B----4-:R-:W-:Y:S02]  /*ae40*/  IADD3 R22, P0, R20, R36, RZ ;  /* 0x0000002414167210 */ /* 0x010fe40007f1e0ff */
[----:B------:R2:W-:Y:S02]  /*ae50*/  LDGSTS.E.BYPASS.LTC128B.128 [R29+0x3000], [R30.64], !P5 ;  /* 0x030000001e1d7fae */ /* 0x0005e4000e901d50 */
[----:B------:R-:W-:Y:S03]  /*ae60*/  IADD3.X R23, R28, R2, RZ, P0, !PT ;  /* 0x000000021c177210 */ /* 0x000fe600007fe4ff */
[----:B------:R1:W5:Y:S05]  /*ae70*/  LDL.LU R37, [R1+0xf0] ;  /* 0x0000f00001257983 */ /* 0x00036a0000300800 */
[----:B------:R3:W-:Y:S05]  /*ae80*/  LDGSTS.E.BYPASS.LTC128B.128 [R29+0x5000], [R22.64], !P4 ;  /* 0x05000000161d7fae */ /* 0x0007ea000e101d50 */
[----:B------:R1:W5:Y:S05]  /*ae90*/  LDL.LU R36, [R1+0xec] ;  /* 0x0000ec0001247983 */ /* 0x00036a0000300800 */
[----:B------:R1:W5:Y:S05]  /*aea0*/  LDL.LU R2, [R1+0xe8] ;  /* 0x0000e80001027983 */ /* 0x00036a0000300800 */
[----:B------:R-:W4:Y:S01]  /*aeb0*/  LDL R3, [R1+0x28] ;  /* 0x0000280001037983 */ /* 0x000f220000100800 */
[----:B--2---:R-:W-:Y:S04]  /*aec0*/  IADD3 R30, P0, R20, R21, RZ ;  /* 0x00000015141e7210 */ /* 0x004fe80007f1e0ff */
[----:B------:R-:W2:Y:S01]  /*aed0*/  LDL R0, [R1+0x24] ;  /* 0x0000240001007983 */ /* 0x000ea20000100800 */
[----:B------:R-:W-:Y:S02]  /*aee0*/  IADD3.X R31, R28, R132, RZ, P0, !PT ;  /* 0x000000841c1f7210 */ /* 0x000fe400007fe4ff */
[----:B------:R-:W-:Y:S03]  /*aef0*/  PLOP3.LUT P0, PT, PT, PT, UP0, 0x80, 0x0 ;  /* 0x000000000000781c */ /* 0x000fe60003f0f008 */
[----:B------:R1:W-:Y:S01]  /*af00*/  LDGSTS.E.BYPASS.LTC128B.128 [R29+0x7000], [R30.64], !P3 ;  /* 0x070000001e1d7fae */ /* 0x0003e2000d901d50 */
[C---:B---3--:R-:W-:Y:S04]  /*af10*/  HMMA.16816.F32 R20, R168.reuse, R24, RZ ;  /* 0x00000018a814723c */ /* 0x048fe800000018ff */
[----:B------:R-:W0:Y:S04]  /*af20*/  LDGDEPBAR ;  /* 0x00000000000079af */ /* 0x000e280000000000 */
[C---:B------:R-:W-:Y:S08]  /*af30*/  HMMA.16816.F32 R24, R168.reuse, R26, RZ ;  /* 0x0000001aa818723c */ /* 0x040ff000000018ff */
[C---:B-1----:R-:W-:Y:S08]  /*af40*/  HMMA.16816.F32 R28, R168.reuse, R32, RZ ;  /* 0x00000020a81c723c */ /* 0x042ff000000018ff */
[----:B------:R-:W-:Y:S08]  /*af50*/  HMMA.16816.F32 R32, R168, R34, RZ ;  /* 0x00000022a820723c */ /* 0x000ff000000018ff */
[C---:B------:R-:W-:Y:S08]  /*af60*/  HMMA.16816.F32 R4, R172.reuse, R176, R4 ;  /* 0x000000b0ac04723c */ /* 0x040ff00000001804 */
[C---:B------:R-:W-:Y:S01]  /*af70*/  HMMA.16816.F32 R8, R172.reuse, R178, R8 ;  /* 0x000000b2ac08723c */ /* 0x040fe20000001808 */
[----:B------:R-:W1:Y:S07]  /*af80*/  LDSM.16.M88.4 R176, [R252+0x10100] ;  /* 0x01010000fcb0783b */ /* 0x000e6e0000000200 */
[C---:B------:R-:W-:Y:S08]  /*af90*/  HMMA.16816.F32 R12, R172.reuse, R180, R12 ;  /* 0x000000b4ac0c723c */ /* 0x040ff0000000180c */
[C---:B------:R-:W-:Y:S01]  /*afa0*/  HMMA.16816.F32 R16, R172.reuse, R182, R16 ;  /* 0x000000b6ac10723c */ /* 0x040fe20000001810 */
[----:B------:R-:W3:Y:S07]  /*afb0*/  LDSM.16.M88.4 R180, [R252+0x10900] ;  /* 0x01090000fcb4783b */ /* 0x000eee0000000200 */
[C---:B------:R-:W-:Y:S08]  /*afc0*/  HMMA.16816.F32 R20, R172.reuse, R184, R20 ;  /* 0x000000b8ac14723c */ /* 0x040ff00000001814 */
[C---:B------:R-:W-:Y:S01]  /*afd0*/  HMMA.16816.F32 R24, R172.reuse, R186, R24 ;  /* 0x000000baac18723c */ /* 0x040fe20000001818 */
[----:B------:R-:W-:Y:S07]  /*afe0*/  LDSM.16.M88.4 R184, [R252+0x11900] ;  /* 0x01190000fcb8783b */ /* 0x000fee0000000200 */
[C---:B------:R-:W-:Y:S01]  /*aff0*/  HMMA.16816.F32 R28, R172.reuse, R188, R28 ;  /* 0x000000bcac1c723c */ /* 0x040fe2000000181c */
[----:B------:R-:W2:Y:S05]  /*b000*/  LDL R188, [R1+0x30] ;  /* 0x0000300001bc7983 */ /* 0x000eaa0000100800 */
[----:B------:R-:W2:Y:S02]  /*b010*/  LDL R189, [R1+0x2c] ;  /* 0x00002c0001bd7983 */ /* 0x000ea40000100800 */
        /* <DEDUP_REMOVED lines=21> */
[----:B------:R-:W1:Y:S07]  /*b170*/  LDSM.16.M88.4 R184, [R134+0x12900] ;  /* 0x0129000086b8783b */ /* 0x000e6e0000000200 */
[C---:B---3--:R-:W-:Y:S08]  /*b180*/  HMMA.16816.F32 R28, R196.reuse, R180, R28 ;  /* 0x000000b4c41c723c */ /* 0x048ff0000000181c */
[----:B------:R-:W-:Y:S01]  /*b190*/  HMMA.16816.F32 R32, R196, R182, R32 ;  /* 0x000000b6c420723c */ /* 0x000fe20000001820 */
[----:B------:R-:W3:Y:S07]  /*b1a0*/  LDSM.16.M88.4 R180, [R134+0x13100] ;  /* 0x0131000086b4783b */ /* 0x000eee0000000200 */
[C---:B-1----:R-:W-:Y:S08]  /*b1b0*/  HMMA.16816.F32 R4, R200.reuse, R176, R4 ;  /* 0x000000b0c804723c */ /* 0x042ff00000001804 */
[C---:B------:R-:W-:Y:S01]  /*b1c0*/  HMMA.16816.F32 R8, R200.reuse, R178, R8 ;  /* 0x000000b2c808723c */ /* 0x040fe20000001808 */
[----:B------:R-:W1:Y:S07]  /*b1d0*/  LDSM.16.M88.4 R176, [R134+0x13900] ;  /* 0x0139000086b0783b */ /* 0x000e6e0000000200 */
[C---:B------:R-:W-:Y:S08]  /*b1e0*/  HMMA.16816.F32 R12, R200.reuse, R184, R12 ;  /* 0x000000b8c80c723c */ /* 0x040ff0000000180c */
[C---:B------:R-:W-:Y:S08]  /*b1f0*/  HMMA.16816.F32 R16, R200.reuse, R186, R16 ;  /* 0x000000bac810723c */ /* 0x040ff00000001810 */
[C---:B---3--:R-:W-:Y:S08]  /*b200*/  HMMA.16816.F32 R20, R200.reuse, R180, R20 ;  /* 0x000000b4c814723c */ /* 0x048ff00000001814 */
[C---:B------:R-:W-:Y:S08]  /*b210*/  HMMA.16816.F32 R24, R200.reuse, R182, R24 ;  /* 0x000000b6c818723c */ /* 0x040ff00000001818 */
[C---:B-1----:R-:W-:Y:S08]  /*b220*/  HMMA.16816.F32 R28, R200.reuse, R176, R28 ;  /* 0x000000b0c81c723c */ /* 0x042ff0000000181c */
[----:B------:R-:W-:Y:S01]  /*b230*/  HMMA.16816.F32 R32, R200, R178, R32 ;  /* 0x000000b2c820723c */ /* 0x000fe20000001820 */
[----:B----4-:R1:W-:Y:S05]  /*b240*/  LDSM.16.M88.4 R176, [R3] ;  /* 0x0000000003b0783b */ /* 0x0103ea0000000200 */
[----:B-1----:R-:W3:Y:S05]  /*b250*/  LDL R3, [R1+0x18] ;  /* 0x0000180001037983 */ /* 0x002eea0000100800 */
[----:B--2---:R1:W2:Y:S05]  /*b260*/  LDSM.16.M88.4 R184, [R188] ;  /* 0x00000000bcb8783b */ /* 0x0042aa0000000200 */
[----:B------:R4:W2:Y:S05]  /*b270*/  LDSM.16.M88.4 R180, [R189] ;  /* 0x00000000bdb4783b */ /* 0x0008aa0000000200 */
[----:B-1----:R-:W3:Y:S05]  /*b280*/  LDL R188, [R1+0x1c] ;  /* 0x00001c0001bc7983 */ /* 0x002eea0000100800 */
[----:B----4-:R-:W4:Y:S01]  /*b290*/  LDL R189, [R1+0x20] ;  /* 0x0000200001bd7983 */ /* 0x010f220000100800 */
[C---:B--2---:R-:W-:Y:S08]  /*b2a0*/  HMMA.16816.F32 R4, R204.reuse, R184, R4 ;  /* 0x000000b8cc04723c */ /* 0x044ff00000001804 */
[C---:B------:R-:W-:Y:S01]  /*b2b0*/  HMMA.16816.F32 R8, R204.reuse, R186, R8 ;  /* 0x000000bacc08723c */ /* 0x040fe20000001808 */
[----:B------:R1:W2:Y:S07]  /*b2c0*/  LDSM.16.M88.4 R184, [R0] ;  /* 0x0000000000b8783b */ /* 0x0002ae0000000200 */
[C---:B------:R-:W-:Y:S08]  /*b2d0*/  HMMA.16816.F32 R12, R204.reuse, R180, R12 ;  /* 0x000000b4cc0c723c */ /* 0x040ff0000000180c */
[C---:B------:R-:W-:Y:S01]  /*b2e0*/  HMMA.16816.F32 R16, R204.reuse, R182, R16 ;  /* 0x000000b6cc10723c */ /* 0x040fe20000001810 */
[----:B------:R-:W2:Y:S07]  /*b2f0*/  LDSM.16.M88.4 R180, [R252+0x12100] ;  /* 0x01210000fcb4783b */ /* 0x000eae0000000200 */
[C---:B------:R-:W-:Y:S01]  /*b300*/  HMMA.16816.F32 R20, R204.reuse, R176, R20 ;  /* 0x000000b0cc14723c */ /* 0x040fe20000001814 */
[----:B-1----:R-:W4:Y:S07]  /*b310*/  LDL R0, [R1+0x14] ;  /* 0x0000140001007983 */ /* 0x002f2e0000100800 */
[C---:B------:R-:W-:Y:S01]  /*b320*/  HMMA.16816.F32 R24, R204.reuse, R178, R24 ;  /* 0x000000b2cc18723c */ /* 0x040fe20000001818 */
[----:B------:R-:W1:Y:S07]  /*b330*/  LDSM.16.M88.4 R176, [R252+0x12900] ;  /* 0x01290000fcb0783b */ /* 0x000e6e0000000200 */
[C---:B--2---:R-:W-:Y:S08]  /*b340*/  HMMA.16816.F32 R28, R204.reuse, R184, R28 ;  /* 0x000000b8cc1c723c */ /* 0x044ff0000000181c */
[----:B------:R-:W-:Y:S01]  /*b350*/  HMMA.16816.F32 R32, R204, R186, R32 ;  /* 0x000000bacc20723c */ /* 0x000fe20000001820 */
[----:B------:R-:W2:Y:S07]  /*b360*/  LDSM.16.M88.4 R184, [R252+0x13100] ;  /* 0x01310000fcb8783b */ /* 0x000eae0000000200 */
[C---:B------:R-:W-:Y:S08]  /*b370*/  HMMA.16816.F32 R4, R208.reuse, R180, R4 ;  /* 0x000000b4d004723c */ /* 0x040ff00000001804 */
[C---:B------:R-:W-:Y:S01]  /*b380*/  HMMA.16816.F32 R8, R208.reuse, R182, R8 ;  /* 0x000000b6d008723c */ /* 0x040fe20000001808 */
[----:B------:R-:W2:Y:S07]  /*b390*/  LDSM.16.M88.4 R180, [R252+0x13900] ;  /* 0x01390000fcb4783b */ /* 0x000eae0000000200 */
[C---:B-1----:R-:W-:Y:S08]  /*b3a0*/  HMMA.16816.F32 R12, R208.reuse, R176, R12 ;  /* 0x000000b0d00c723c */ /* 0x042ff0000000180c */
[C---:B------:R-:W-:Y:S01]  /*b3b0*/  HMMA.16816.F32 R16, R208.reuse, R178, R16 ;  /* 0x000000b2d010723c */ /* 0x040fe20000001810 */
[----:B------:R-:W1:Y:S07]  /*b3c0*/  LDSM.16.M88.4 R176, [R249+0x2000] ;  /* 0x00200000f9b0783b */ /* 0x000e6e0000000200 */
[C---:B--2---:R-:W-:Y:S08]  /*b3d0*/  HMMA.16816.F32 R20, R208.reuse, R184, R20 ;  /* 0x000000b8d014723c */ /* 0x044ff00000001814 */
[C---:B------:R-:W-:Y:S01]  /*b3e0*/  HMMA.16816.F32 R24, R208.reuse, R186, R24 ;  /* 0x000000bad018723c */ /* 0x040fe20000001818 */
[----:B------:R-:W2:Y:S07]  /*b3f0*/  LDSM.16.M88.4 R184, [R249+0x2800] ;  /* 0x00280000f9b8783b */ /* 0x000eae0000000200 */
[C---:B------:R-:W-:Y:S08]  /*b400*/  HMMA.16816.F32 R28, R208.reuse, R180, R28 ;  /* 0x000000b4d01c723c */ /* 0x040ff0000000181c */
        /* <DEDUP_REMOVED lines=17> */
[C---:B------:R-:W-:Y:S08]  /*b520*/  HMMA.16816.F32 R12, R216.reuse, R180, R12 ;  /* 0x000000b4d80c723c */ /* 0x040ff0000000180c */
[C---:B------:R-:W-:Y:S08]  /*b530*/  HMMA.16816.F32 R16, R216.reuse, R182, R16 ;  /* 0x000000b6d810723c */ /* 0x040ff00000001810 */
[C---:B-1----:R-:W-:Y:S08]  /*b540*/  HMMA.16816.F32 R20, R216.reuse, R176, R20 ;  /* 0x000000b0d814723c */ /* 0x042ff00000001814 */
[C---:B------:R-:W-:Y:S08]  /*b550*/  HMMA.16816.F32 R24, R216.reuse, R178, R24 ;  /* 0x000000b2d818723c */ /* 0x040ff00000001818 */
[C---:B--2---:R-:W-:Y:S08]  /*b560*/  HMMA.16816.F32 R28, R216.reuse, R184, R28 ;  /* 0x000000b8d81c723c */ /* 0x044ff0000000181c */
[----:B------:R-:W-:Y:S01]  /*b570*/  HMMA.16816.F32 R32, R216, R186, R32 ;  /* 0x000000bad820723c */ /* 0x000fe20000001820 */
[----:B---3--:R1:W-:Y:S05]  /*b580*/  LDSM.16.M88.4 R184, [R3] ;  /* 0x0000000003b8783b */ /* 0x0083ea0000000200 */
[----:B-1----:R-:W2:Y:S05]  /*b590*/  LDL R3, [R1+0x8] ;  /* 0x0000080001037983 */ /* 0x002eaa0000100800 */
[----:B------:R1:W-:Y:S05]  /*b5a0*/  LDSM.16.M88.4 R176, [R188] ;  /* 0x00000000bcb0783b */ /* 0x0003ea0000000200 */
[----:B----4-:R3:W4:Y:S05]  /*b5b0*/  LDSM.16.M88.4 R180, [R189] ;  /* 0x00000000bdb4783b */ /* 0x01072a0000000200 */
[----:B-1----:R-:W2:Y:S05]  /*b5c0*/  LDL R188, [R1+0xc] ;  /* 0x00000c0001bc7983 */ /* 0x002eaa0000100800 */
        /* <DEDUP_REMOVED lines=47> */
[----:B--2---:R-:W-:Y:S05]  /*b8c0*/  LDSM.16.M88.4 R180, [R3] ;  /* 0x0000000003b4783b */ /* 0x004fea0000000200 */
[----:B------:R-:W-:Y:S05]  /*b8d0*/  LDSM.16.M88.4 R184, [R188] ;  /* 0x00000000bcb8783b */ /* 0x000fea0000000200 */
        /* <DEDUP_REMOVED lines=52> */
[----:B---3--:R-:W3:Y:S09]  /*bc20*/  LDSM.16.M88.4 R4, [R249+0x7000] ;  /* 0x00700000f904783b */ /* 0x008ef20000000200 */
[----:B-1----:R-:W1:Y:S10]  /*bc30*/  MUFU.TANH R3, R10 ;  /* 0x0000000a00037308 */ /* 0x002e740000002400 */
[----:B--2---:R2:W4:Y:S10]  /*bc40*/  MUFU.TANH R0, R11 ;  /* 0x0000000b00007308 */ /* 0x0045340000002400 */
[----:B------:R-:W3:Y:S01]  /*bc50*/  MUFU.TANH R191, R14 ;  /* 0x0000000e00bf7308 */ /* 0x000ee20000002400 */
[----:B-1----:R-:W-:Y:S09]  /*bc60*/  STL [R1+0x48], R3 ;  /* 0x0000480301007387 */ /* 0x002ff20000100800 */
[----:B------:R-:W1:Y:S01]  /*bc70*/  MUFU.TANH R190, R15 ;  /* 0x0000000f00be7308 */ /* 0x000e620000002400 */
[----:B--2---:R-:W2:Y:S01]  /*bc80*/  LDSM.16.M88.4 R8, [R249+0x7800] ;  /* 0x00780000f908783b */ /* 0x004ea20000000200 */
[----:B------:R-:W-:Y:S04]  /*bc90*/  DEPBAR.LE SB0, 0x0 ;  /* 0x000080000000791a */ /* 0x000fe80000000000 */
[----:B----4-:R4:W-:Y:S04]  /*bca0*/  STL [R1+0x40], R0 ;  /* 0x0000400001007387 */ /* 0x0109e80000100800 */
[----:B------:R-:W1:Y:S01]  /*bcb0*/  MUFU.TANH R181, R16 ;  /* 0x0000001000b57308 */ /* 0x000e620000002400 */
[C---:B---3--:R-:W-:Y:S01]  /*bcc0*/  HMMA.16816.F32 R20, R244.reuse, R4, R20 ;  /* 0x00000004f414723c */ /* 0x048fe20000001814 */
[----:B------:R-:W-:Y:S07]  /*bcd0*/  BAR.SYNC.DEFER_BLOCKING 0x0 ;  /* 0x0000000000007b1d */ /* 0x000fee0000010000 */
[C---:B------:R-:W-:Y:S01]  /*bce0*/  HMMA.16816.F32 R24, R244.reuse, R6, R24 ;  /* 0x00000006f418723c */ /* 0x040fe20000001818 */
[----:B------:R-:W3:Y:S10]  /*bcf0*/  MUFU.TANH R178, R17 ;  /* 0x0000001100b27308 */ /* 0x000ef40000002400 */
[----:B------:R1:W1:Y:S05]  /*bd00*/  MUFU.TANH R189, R18 ;  /* 0x0000001200bd7308 */ /* 0x00026a0000002400 */
[----:B------:R-:W-:Y:S02]  /*bd10*/  FMUL.FTZ R20, R20, c[0x0][0x320] ;  /* 0x0000c80014147a20 */ /* 0x000fe40000410000 */
[----:B------:R-:W-:Y:S02]  /*bd20*/  FMUL.FTZ R21, R21, c[0x0][0x320] ;  /* 0x0000c80015157a20 */ /* 0x000fe40000410000 */
[----:B------:R-:W-:Y:S01]  /*bd30*/  FMUL.FTZ R22, R22, c[0x0][0x320] ;  /* 0x0000c80016167a20 */ /* 0x000fe20000410000 */
[----:B------:R3:W3:Y:S01]  /*bd40*/  MUFU.TANH R188, R19 ;  /* 0x0000001300bc7308 */ /* 0x0006e20000002400 */
[----:B------:R-:W-:Y:S01]  /*bd50*/  FMUL.FTZ R23, R23, c[0x0][0x320] ;  /* 0x0000c80017177a20 */ /* 0x000fe20000410000 */
[C---:B--2---:R-:W-:Y:S08]  /*bd60*/  HMMA.16816.F32 R28, R244.reuse, R8, R28 ;  /* 0x00000008f41c723c */ /* 0x044ff0000000181c */
[----:B------:R2:W2:Y:S01]  /*bd70*/  MUFU.TANH R177, R20 ;  /* 0x0000001400b17308 */ /* 0x0004a20000002400 */
[----:B------:R-:W-:Y:S03]  /*bd80*/  HMMA.16816.F32 R32, R244, R10, R32 ;  /* 0x0000000af420723c */ /* 0x000fe60000001820 */
[----:B-1----:R-:W-:Y:S06]  /*bd90*/  FMUL.FTZ R18, R25, c[0x0][0x320] ;  /* 0x0000c80019127a20 */ /* 0x002fec0000410000 */
[----:B------:R1:W1:Y:S06]  /*bda0*/  MUFU.TANH R176, R21 ;  /* 0x0000001500b07308 */ /* 0x00026c0000002400 */
[----:B------:R-:W-:Y:S04]  /*bdb0*/  FMUL.FTZ R17, R28, c[0x0][0x320] ;  /* 0x0000c8001c117a20 */ /* 0x000fe80000410000 */
[----:B------:R1:W1:Y:S01]  /*bdc0*/  MUFU.TANH R180, R22 ;  /* 0x0000001600b47308 */ /* 0x0002620000002400 */
[----:B------:R-:W-:Y:S02]  /*bdd0*/  FMUL.FTZ R16, R29, c[0x0][0x320] ;  /* 0x0000c8001d107a20 */ /* 0x000fe40000410000 */
[----:B---3--:R-:W-:Y:S02]  /*bde0*/  FMUL.FTZ R19, R31, c[0x0][0x320] ;  /* 0x0000c8001f137a20 */ /* 0x008fe40000410000 */
[----:B--2---:R-:W-:Y:S02]  /*bdf0*/  FMUL.FTZ R20, R24, c[0x0][0x320] ;  /* 0x0000c80018147a20 */ /* 0x004fe40000410000 */
[----:B------:R-:W-:Y:S02]  /*be00*/  FMUL.FTZ R15, R32, c[0x0][0x320] ;  /* 0x0000c800200f7a20 */ /* 0x000fe40000410000 */
[----:B------:R-:W-:Y:S01]  /*be10*/  FMUL.FTZ R14, R33, c[0x0][0x320] ;  /* 0x0000c800210e7a20 */ /* 0x000fe20000410000 */
[----:B------:R2:W3:Y:S01]  /*be20*/  MUFU.TANH R179, R23 ;  /* 0x0000001700b37308 */ /* 0x0004e20000002400 */
[----:B------:R-:W-:Y:S02]  /*be30*/  FMUL.FTZ R4, R34, c[0x0][0x320] ;  /* 0x0000c80022047a20 */ /* 0x000fe40000410000 */
[----:B----4-:R-:W-:Y:S02]  /*be40*/  FMUL.FTZ R0, R35, c[0x0][0x320] ;  /* 0x0000c80023007a20 */ /* 0x010fe40000410000 */
[----:B-1----:R-:W-:Y:S05]  /*be50*/  FMUL.FTZ R21, R30, c[0x0][0x320] ;  /* 0x0000c8001e157a20 */ /* 0x002fea0000410000 */
[----:B------:R1:W4:Y:S01]  /*be60*/  MUFU.TANH R183, R12 ;  /* 0x0000000c00b77308 */ /* 0x0003220000002400 */
[----:B------:R-:W-:Y:S09]  /*be70*/  FMUL.FTZ R22, R27, c[0x0][0x320] ;  /* 0x0000c8001b167a20 */ /* 0x000ff20000410000 */
[----:B------:R1:W1:Y:S01]  /*be80*/  MUFU.TANH R182, R13 ;  /* 0x0000000d00b67308 */ /* 0x0002620000002400 */
        /* <DEDUP_REMOVED lines=14> */
.L_x_618:
[----:B---3--:R-:W2:Y:S01]  /*bf70*/  LDL.LU R9, [R1+0xa4] ;  /* 0x0000a40001097983 */ /* 0x008ea20000300800 */
        /* <DEDUP_REMOVED lines=9> */
[----:B------:R-:W4:Y:S01]  /*c010*/  LDL.LU R10, [R1+0x40] ;  /* 0x00004000010a7983 */ /* 0x000f220000300800 */
        /* <DEDUP_REMOVED lines=42> */
[C---:B------:R-:W-:Y:S02]  /*c2c0*/  FMUL.FTZ R28, R6.reuse, R140 ;  /* 0x0000008c061c7220 */ /* 0x040fe40000410000 */
[C---:B------:R-:W-:Y:S02]  /*c2d0*/  FMUL.FTZ R29, R6.reuse, R141 ;  /* 0x0000008d061d7220 */ /* 0x040fe40000410000 */
[C---:B------:R-:W-:Y:S01]  /*c2e0*/  FMUL.FTZ R16, R6.reuse, R152 ;  /* 0x0000009806107220 */ /* 0x040fe20000410000 */
[----:B------:R-:W-:Y:S01]  /*c2f0*/  MOV R152, R25 ;  /* 0x0000001900987202 */ /* 0x000fe20000000f00 */
        /* <DEDUP_REMOVED lines=87> */
[--C-:B------:R-:W-:Y:S02]  /*c870*/  FFMA.FTZ R7, R13, c[0x0][0x2d0], -R5.reuse ;  /* 0x0000b4000d077a23 */ /* 0x100fe40000010805 */
[----:B------:R-:W1:Y:S01]  /*c880*/  MUFU.EX2 R0, R0 ;  /* 0x0000000000007308 */ /* 0x000e620000000800 */
[----:B------:R-:W-:Y:S01]  /*c890*/  FMUL.FTZ R13, R6, R157 ;  /* 0x0000009d060d7220 */ /* 0x000fe20000410000 */
[----:B------:R-:W-:Y:S01]  /*c8a0*/  MOV R157, R35 ;  /* 0x00000023009d7202 */ /* 0x000fe20000000f00 */
[--C-:B------:R-:W-:Y:S02]  /*c8b0*/  FFMA.FTZ R133, R12, c[0x0][0x2d0], -R5.reuse ;  /* 0x0000b4000c857a23 */ /* 0x100fe40000010805 */
[----:B------:R-:W-:Y:S01]  /*c8c0*/  FMUL.FTZ R12, R6, R156 ;  /* 0x0000009c060c7220 */ /* 0x000fe20000410000 */
[----:B------:R-:W-:Y:S01]  /*c8d0*/  MOV R156, R34 ;  /* 0x00000022009c7202 */ /* 0x000fe20000000f00 */
[--C-:B------:R-:W-:Y:S02]  /*c8e0*/  FFMA.FTZ R18, R4, c[0x0][0x2d0], -R5.reuse ;  /* 0x0000b40004127a23 */ /* 0x100fe40000010805 */
[--C-:B------:R-:W-:Y:S01]  /*c8f0*/  FFMA.FTZ R185, R180, c[0x0][0x2d0], -R5.reuse ;  /* 0x0000b400b4b97a23 */ /* 0x100fe20000010805 */
[----:B------:R-:W-:Y:S01]  /*c900*/  MUFU.EX2 R8, R8 ;  /* 0x0000000800087308 */ /* 0x000fe20000000800 */
[--C-:B------:R-:W-:Y:S01]  /*c910*/  FFMA.FTZ R180, R179, c[0x0][0x2d0], -R5.reuse ;  /* 0x0000b400b3b47a23 */ /* 0x100fe20000010805 */
[----:B------:R-:W-:Y:S01]  /*c920*/  MOV R179, R24 ;  /* 0x0000001800b37202 */ /* 0x000fe20000000f00 */
[--C-:B------:R-:W-:Y:S02]  /*c930*/  FFMA.FTZ R181, R10, c[0x0][0x2d0], -R5.reuse ;  /* 0x0000b4000ab57a23 */ /* 0x100fe40000010805 */
[--C-:B------:R-:W-:Y:S02]  /*c940*/  FFMA.FTZ R14, R23, c[0x0][0x2d0], -R5.reuse ;  /* 0x0000b400170e7a23 */ /* 0x100fe40000010805 */
[--C-:B------:R-:W-:Y:S02]  /*c950*/  FFMA.FTZ R10, R22, c[0x0][0x2d0], -R5.reuse ;  /* 0x0000b400160a7a23 */ /* 0x100fe40000010805 */
[--C-:B------:R-:W-:Y:S01]  /*c960*/  FFMA.FTZ R31, R21, c[0x0][0x2d0], -R5.reuse ;  /* 0x0000b400151f7a23 */ /* 0x100fe20000010805 */
[----:B------:R-:W3:Y:S01]  /*c970*/  MUFU.EX2 R7, R7 ;  /* 0x0000000700077308 */ /* 0x000ee20000000800 */
[--C-:B------:R-:W-:Y:S02]  /*c980*/  FFMA.FTZ R19, R19, c[0x0][0x2d0], -R5.reuse ;  /* 0x0000b40013137a23 */ /* 0x100fe40000010805 */
[----:B------:R-:W-:Y:S02]  /*c990*/  FMUL.FTZ R4, R6, R164 ;  /* 0x000000a406047220 */ /* 0x000fe40000410000 */
[C---:B-1----:R-:W-:Y:S02]  /*c9a0*/  FMUL.FTZ R34, R0.reuse, R138 ;  /* 0x0000008a00227220 */ /* 0x042fe40000410000 */
[----:B------:R-:W-:Y:S02]  /*c9b0*/  FMUL.FTZ R35, R0, R139 ;  /* 0x0000008b00237220 */ /* 0x000fe40000410000 */
[----:B------:R-:W1:Y:S01]  /*c9c0*/  LDSM.16.MT88.4 R136, [R135+0x100] ;  /* 0x000100008788783b */ /* 0x000e620000004200 */
[C---:B------:R-:W-:Y:S01]  /*c9d0*/  FMUL.FTZ R21, R6.reuse, R149 ;  /* 0x0000009506157220 */ /* 0x040fe20000410000 */
[----:B------:R-:W-:Y:S01]  /*c9e0*/  MOV R149, R11 ;  /* 0x0000000b00957202 */ /* 0x000fe20000000f00 */
[----:B------:R-:W-:Y:S01]  /*c9f0*/  FMUL.FTZ R24, R6, R144 ;  /* 0x0000009006187220 */ /* 0x000fe20000410000 */
[----:B------:R-:W-:Y:S01]  /*ca00*/  MUFU.EX2 R185, R185 ;  /* 0x000000b900b97308 */ /* 0x000fe20000000800 */
[--C-:B------:R-:W-:Y:S02]  /*ca10*/  FFMA.FTZ R191, R191, c[0x0][0x2d0], -R5.reuse ;  /* 0x0000b400bfbf7a23 */ /* 0x100fe40000010805 */
[--C-:B------:R-:W-:Y:S02]  /*ca20*/  FFMA.FTZ R190, R190, c[0x0][0x2d0], -R5.reuse ;  /* 0x0000b400bebe7a23 */ /* 0x100fe40000010805 */
[--C-:B------:R-:W-:Y:S02]  /*ca30*/  FFMA.FTZ R189, R189, c[0x0][0x2d0], -R5.reuse ;  /* 0x0000b400bdbd7a23 */ /* 0x100fe40000010805 */
[--C-:B------:R-:W-:Y:S02]  /*ca40*/  FFMA.FTZ R188, R188, c[0x0][0x2d0], -R5.reuse ;  /* 0x0000b400bcbc7a23 */ /* 0x100fe40000010805 */
[----:B------:R-:W-:Y:S01]  /*ca50*/  FFMA.FTZ R15, R3, c[0x0][0x2d0], -R5 ;  /* 0x0000b400030f7a23 */ /* 0x000fe20000010805 */
[----:B------:R-:W-:Y:S01]  /*ca60*/  MUFU.EX2 R144, R182 ;  /* 0x000000b600907308 */ /* 0x000fe20000000800 */
[C---:B---3--:R-:W-:Y:S01]  /*ca70*/  F2FP.PACK_AB R177, R7.reuse, R8 ;  /* 0x0000000807b1723e */ /* 0x048fe200000000ff */
[----:B------:R-:W-:Y:S01]  /*ca80*/  FMUL.FTZ R5, R6, R165 ;  /* 0x000000a506057220 */ /* 0x000fe20000410000 */
[----:B------:R-:W-:Y:S01]  /*ca90*/  MOV R165, R18 ;  /* 0x0000001200a57202 */ /* 0x000fe20000000f00 */
[C---:B------:R-:W-:Y:S01]  /*caa0*/  FMUL.FTZ R18, R0.reuse, R154 ;  /* 0x0000009a00127220 */ /* 0x040fe20000410000 */
[----:B------:R-:W-:Y:S01]  /*cab0*/  MOV R164, R15 ;  /* 0x0000000f00a47202 */ /* 0x000fe20000000f00 */
[C---:B------:R-:W-:Y:S01]  /*cac0*/  FMUL.FTZ R11, R0.reuse, R163 ;  /* 0x000000a3000b7220 */ /* 0x040fe20000410000 */
[----:B------:R-:W-:Y:S01]  /*cad0*/  MOV R163, R27 ;  /* 0x0000001b00a37202 */ /* 0x000fe20000000f00 */
[C---:B------:R-:W-:Y:S02]  /*cae0*/  FMUL.FTZ R15, R0.reuse, R159 ;  /* 0x0000009f000f7220 */ /* 0x040fe40000410000 */
        /* <DEDUP_REMOVED lines=60> */
[----:B------:R-:W-:Y:S01]  /*ceb0*/  FMUL.FTZ R9, R6, R161 ;  /* 0x000000a106097220 */ /* 0x000fe20000410000 */
[----:B------:R-:W-:Y:S01]  /*cec0*/  MOV R161, R31 ;  /* 0x0000001f00a17202 */ /* 0x000fe20000000f00 */
[C---:B------:R-:W-:Y:S01]  /*ced0*/  FMUL.FTZ R6, R0.reuse, R166 ;  /* 0x000000a600067220 */ /* 0x040fe20000410000 */
[----:B------:R-:W-:Y:S01]  /*cee0*/  MOV R166, R179 ;  /* 0x000000b300a67202 */ /* 0x000fe20000000f00 */
[----:B------:R-:W-:Y:S01]  /*cef0*/  FADD.FTZ R3, R7, R3 ;  /* 0x0000000307037221 */ /* 0x000fe20000010000 */
[----:B------:R-:W2:Y:S01]  /*cf00*/  MUFU.EX2 R179, R133 ;  /* 0x0000008500b37308 */ /* 0x000ea20000000800 */
        /* <DEDUP_REMOVED lines=8> */
[----:B------:R-:W-:Y:S01]  /*cf90*/  MUFU.EX2 R183, R162 ;  /* 0x000000a200b77308 */ /* 0x000fe20000000800 */
[C---:B------:R-:W-:Y:S02]  /*cfa0*/  FMUL.FTZ R31, R0.reuse, R143 ;  /* 0x0000008f001f7220 */ /* 0x040fe40000410000 */
[----:B------:R-:W-:Y:S01]  /*cfb0*/  LDSM.16.MT88.4 R140, [R135+0x900] ;  /* 0x00090000878c783b */ /* 0x000fe20000004200 */
[----:B------:R-:W-:Y:S06]  /*cfc0*/  FMUL.FTZ R131, R0, R131 ;  /* 0x0000008300837220 */ /* 0x000fec0000410000 */
[----:B------:R-:W-:Y:S01]  /*cfd0*/  MUFU.EX2 R181, R161 ;  /* 0x000000a100b57308 */ /* 0x000fe20000000800 */
[----:B--2---:R-:W-:Y:S01]  /*cfe0*/  FADD.FTZ R153, R179, R3 ;  /* 0x00000003b3997221 */ /* 0x004fe20000010000 */
[----:B------:R-:W-:Y:S08]  /*cff0*/  F2FP.PACK_AB R179, R154, R179 ;  /* 0x000000b39ab3723e */ /* 0x000ff000000000ff */
[----:B------:R-:W-:Y:S01]  /*d000*/  MUFU.EX2 R3, R186 ;  /* 0x000000ba00037308 */ /* 0x000fe20000000800 */
[C---:B-1----:R-:W-:Y:S08]  /*d010*/  HMMA.16816.F32 R4, R176.reuse, R136, R4 ;  /* 0x00000088b004723c */ /* 0x042ff00000001804 */
[C---:B------:R-:W-:Y:S01]  /*d020*/  HMMA.16816.F32 R8, R176.reuse, R138, R8 ;  /* 0x0000008ab008723c */ /* 0x040fe20000001808 */
[----:B------:R-:W1:Y:S01]  /*d030*/  LDSM.16.MT88.4 R136, [R248+0x100] ;  /* 0x00010000f888783b */ /* 0x000e620000004200 */
[----:B------:R-:W-:Y:S10]  /*d040*/  MUFU.EX2 R182, R167 ;  /* 0x000000a700b67308 */ /* 0x000ff40000000800 */
[----:B------:R-:W2:Y:S02]  /*d050*/  MUFU.EX2 R133, R187 ;  /* 0x000000bb00857308 */ /* 0x000ea40000000800 */
[----:B--2---:R-:W-:Y:S08]  /*d060*/  FADD.FTZ R0, R133, R184 ;  /* 0x000000b885007221 */ /* 0x004ff00000010000 */
[----:B------:R-:W-:Y:S01]  /*d070*/  MUFU.EX2 R184, R180 ;  /* 0x000000b400b87308 */ /* 0x000fe20000000800 */
[----:B------:R-:W-:Y:S01]  /*d080*/  FADD.FTZ R0, R3, R0 ;  /* 0x0000000003007221 */ /* 0x000fe20000010000 */
[C---:B-1----:R-:W-:Y:S03]  /*d090*/  HMMA.16816.F32 R12, R176.reuse, R136, R12 ;  /* 0x00000088b00c723c */ /* 0x042fe6000000180c */
[----:B------:R-:W-:Y:S04]  /*d0a0*/  FADD.FTZ R0, R145, R0 ;  /* 0x0000000091007221 */ /* 0x000fe80000010000 */
[----:B------:R-:W-:Y:S01]  /*d0b0*/  FADD.FTZ R0, R144, R0 ;  /* 0x0000000090007221 */ /* 0x000fe20000010000 */
[C---:B------:R-:W-:Y:S01]  /*d0c0*/  HMMA.16816.F32 R16, R176.reuse, R138, R16 ;  /* 0x0000008ab010723c */ /* 0x040fe20000001810 */
[----:B------:R-:W1:Y:S01]  /*d0d0*/  LDSM.16.MT88.4 R136, [R251+0x100] ;  /* 0x00010000fb88783b */ /* 0x000e620000004200 */
[----:B------:R-:W2:Y:S06]  /*d0e0*/  MUFU.EX2 R180, R160 ;  /* 0x000000a000b47308 */ /* 0x000eac0000000800 */
        /* <DEDUP_REMOVED lines=42> */
[----:B------:R1:W-:Y:S03]  /*d390*/  MUFU.EX2 R3, R163 ;  /* 0x000000a300037308 */ /* 0x0003e60000000800 */
[----:B------:R-:W-:Y:S03]  /*d3a0*/  F2FP.PACK_AB R137, R190, R191 ;  /* 0x000000bfbe89723e */ /* 0x000fe600000000ff */
[----:B------:R-:W-:Y:S02]  /*d3b0*/  F2FP.PACK_AB R138, R144, R145 ;  /* 0x00000091908a723e */ /* 0x000fe400000000ff */
[----:B------:R-:W3:Y:S02]  /*d3c0*/  LDSM.16.MT88.4 R144, [R248+0x900] ;  /* 0x00090000f890783b */ /* 0x000ee40000004200 */
[----:B------:R-:W4:Y:S01]  /*d3d0*/  MUFU.EX2 R133, R158 ;  /* 0x0000009e00857308 */ /* 0x000f220000000800 */
[----:B------:R-:W-:Y:S02]  /*d3e0*/  F2FP.PACK_AB R139, R188, R189 ;  /* 0x000000bdbc8b723e */ /* 0x000fe400000000ff */
[----:B--2---:R-:W-:Y:S05]  /*d3f0*/  F2FP.PACK_AB R177, R180, R181 ;  /* 0x000000b5b4b1723e */ /* 0x004fea00000000ff */
[C---:B------:R-:W-:Y:S02]  /*d400*/  HMMA.16816.F32 R4, R136.reuse, R140, R4 ;  /* 0x0000008c8804723c */ /* 0x040fe40000001804 */
[----:B------:R-:W2:Y:S01]  /*d410*/  MUFU.EX2 R176, R166 ;  /* 0x000000a600b07308 */ /* 0x000ea20000000800 */
[----:B-1----:R-:W-:Y:S05]  /*d420*/  LDSM.16.MT88.4 R160, [R135+0x1900] ;  /* 0x0019000087a0783b */ /* 0x002fea0000004200 */
[C---:B------:R-:W-:Y:S04]  /*d430*/  HMMA.16816.F32 R8, R136.reuse, R142, R8 ;  /* 0x0000008e8808723c */ /* 0x040fe80000001808 */
[----:B------:R-:W-:Y:S01]  /*d440*/  MUFU.EX2 R178, R156 ;  /* 0x0000009c00b27308 */ /* 0x000fe20000000800 */
[----:B------:R-:W1:Y:S01]  /*d450*/  LDSM.16.MT88.4 R140, [R251+0x900] ;  /* 0x00090000fb8c783b */ /* 0x000e620000004200 */
[----:B----4-:R-:W-:Y:S06]  /*d460*/  FADD.FTZ R0, R133, R0 ;  /* 0x0000000085007221 */ /* 0x010fec0000010000 */
[----:B------:R-:W-:Y:S04]  /*d470*/  FADD.FTZ R0, R3, R0 ;  /* 0x0000000003007221 */ /* 0x000fe80000010000 */
[----:B------:R-:W-:Y:S04]  /*d480*/  FADD.FTZ R0, R149, R0 ;  /* 0x0000000095007221 */ /* 0x000fe80000010000 */
[----:B------:R-:W-:Y:S01]  /*d490*/  FADD.FTZ R0, R148, R0 ;  /* 0x0000000094007221 */ /* 0x000fe20000010000 */
[C---:B---3--:R-:W-:Y:S03]  /*d4a0*/  HMMA.16816.F32 R12, R136.reuse, R144, R12 ;  /* 0x00000090880c723c */ /* 0x048fe6000000180c */
[----:B------:R-:W-:Y:S04]  /*d4b0*/  FADD.FTZ R0, R152, R0 ;  /* 0x0000000098007221 */ /* 0x000fe80000010000 */
[C---:B--2---:R-:W-:Y:S01]  /*d4c0*/  FADD.FTZ R0, R176.reuse, R0 ;  /* 0x00000000b0007221 */ /* 0x044fe20000010000 */
[C---:B------:R-:W-:Y:S01]  /*d4d0*/  HMMA.16816.F32 R16, R136.reuse, R146, R16 ;  /* 0x000000928810723c */ /* 0x040fe20000001810 */
[----:B------:R-:W2:Y:S03]  /*d4e0*/  LDSM.16.MT88.4 R144, [R250+0x900] ;  /* 0x00090000fa90783b */ /* 0x000ea60000004200 */
[----:B------:R-:W-:Y:S04]  /*d4f0*/  F2FP.PACK_AB R176, R176, R152 ;  /* 0x00000098b0b0723e */ /* 0x000fe800000000ff */
        /* <DEDUP_REMOVED lines=43> */
[----:B------:R-:W3:Y:S03]  /*d7b0*/  LDSM.16.MT88.4 R148, [R251+0x1100] ;  /* 0x00110000fb94783b */ /* 0x000ee60000004200 */
[----:B------:R-:W-:Y:S02]  /*d7c0*/  F2FP.PACK_AB R136, R3, R133 ;  /* 0x000000850388723e */ /* 0x000fe400000000ff */
[----:B------:R-:W-:Y:S01]  /*d7d0*/  F2FP.PACK_AB R137, R184, R185 ;  /* 0x000000b9b889723e */ /* 0x000fe200000000ff */
[----:B------:R-:W4:Y:S01]  /*d7e0*/  MUFU.EX2 R133, R157 ;  /* 0x0000009d00857308 */ /* 0x000f220000000800 */
[----:B------:R-:W-:Y:S07]  /*d7f0*/  F2FP.PACK_AB R139, R182, R183 ;  /* 0x000000b7b68b723e */ /* 0x000fee00000000ff */
[C---:B-1----:R-:W-:Y:S08]  /*d800*/  HMMA.16816.F32 R4, R136.reuse, R140, R4 ;  /* 0x0000008c8804723c */ /* 0x042ff00000001804 */
[C---:B------:R-:W-:Y:S01]  /*d810*/  HMMA.16816.F32 R8, R136.reuse, R142, R8 ;  /* 0x0000008e8808723c */ /* 0x040fe20000001808 */
[----:B------:R-:W1:Y:S03]  /*d820*/  LDSM.16.MT88.4 R140, [R250+0x1100] ;  /* 0x00110000fa8c783b */ /* 0x000e660000004200 */
[----:B----4-:R-:W-:Y:S04]  /*d830*/  FADD.FTZ R3, R133, R0 ;  /* 0x0000000085037221 */ /* 0x010fe80000010000 */
[C---:B--2---:R-:W-:Y:S04]  /*d840*/  HMMA.16816.F32 R12, R136.reuse, R144, R12 ;  /* 0x00000090880c723c */ /* 0x044fe8000000180c */
[C---:B------:R-:W-:Y:S01]  /*d850*/  FADD.FTZ R3, R178.reuse, R3 ;  /* 0x00000003b2037221 */ /* 0x040fe20000010000 */
[----:B------:R-:W-:Y:S01]  /*d860*/  F2FP.PACK_AB R178, R178, R133 ;  /* 0x00000085b2b2723e */ /* 0x000fe200000000ff */
[----:B------:R-:W-:Y:S01]  /*d870*/  FADD.FTZ R0, R154, R153 ;  /* 0x000000999a007221 */ /* 0x000fe20000010000 */
[----:B------:R-:W-:Y:S01]  /*d880*/  MUFU.EX2 R133, R165 ;  /* 0x000000a500857308 */ /* 0x000fe20000000800 */
[----:B------:R-:W-:Y:S01]  /*d890*/  LDSM.16.MT88.4 R152, [R248+0x1900] ;  /* 0x00190000f898783b */ /* 0x000fe20000004200 */
[C---:B------:R-:W-:Y:S03]  /*d8a0*/  HMMA.16816.F32 R16, R136.reuse, R146, R16 ;  /* 0x000000928810723c */ /* 0x040fe60000001810 */
[----:B------:R-:W-:Y:S04]  /*d8b0*/  FADD.FTZ R0, R191, R0 ;  /* 0x00000000bf007221 */ /* 0x000fe80000010000 */
[----:B------:R-:W2:Y:S01]  /*d8c0*/  LDSM.16.MT88.4 R144, [R135+0x3100] ;  /* 0x003100008790783b */ /* 0x000ea20000004200 */
[C---:B---3--:R-:W-:Y:S04]  /*d8d0*/  HMMA.16816.F32 R20, R136.reuse, R148, R20 ;  /* 0x000000948814723c */ /* 0x048fe80000001814 */
        /* <DEDUP_REMOVED lines=22> */
[-C--:B------:R-:W-:Y:S02]  /*da40*/  MOV R133, R2.reuse ;  /* 0x0000000200857202 */ /* 0x080fe40000000f00 */
[C---:B------:R-:W-:Y:S01]  /*da50*/  HMMA.16816.F32 R48, R136.reuse, R150, R48 ;  /* 0x000000968830723c */ /* 0x040fe20000001830 */
[----:B------:R-:W3:Y:S03]  /*da60*/  LDSM.16.MT88.4 R148, [R135+0x5100] ;  /* 0x005100008794783b */ /* 0x000ee60000004200 */
[----:B------:R-:W-:Y:S01]  /*da70*/  FADD.FTZ R0, R3, R0 ;  /* 0x0000000003007221 */ /* 0x000fe20000010000 */
[----:B------:R-:W-:Y:S02]  /*da80*/  MOV R3, R2 ;  /* 0x0000000200037202 */ /* 0x000fe40000000f00 */
[----:B------:R-:W-:Y:S01]  /*da90*/  MOV R2, R132 ;  /* 0x0000008400027202 */ /* 0x000fe20000000f00 */
        /* <DEDUP_REMOVED lines=75> */
.L_x_616:
[----:B------:R-:W2:Y:S04]  /*df50*/  LDL.LU R6, [R1+0xa4] ;  /* 0x0000a40001067983 */ /* 0x000ea80000300800 */
[----:B------:R-:W3:Y:S01]  /*df60*/  LDL.LU R5, [R1+0x9c] ;  /* 0x00009c0001057983 */ /* 0x000ee20000300800 */
[----:B------:R-:W-:-:S02]  /*df70*/  MOV R2, RZ ;  /* 0x000000ff00027202 */ /* 0x000fc40000000f00 */
[----:B------:R-:W-:Y:S01]  /*df80*/  PLOP3.LUT P2, PT, PT, PT, PT, 0x8, 0x0 ;  /* 0x000000000000781c */ /* 0x000fe20003f4e170 */
[----:B--2---:R-:W1:Y:S04]  /*df90*/  SHFL.BFLY PT, R0, R6, 0x2, 0x1f ;  /* 0x0c401f0006007f89 */ /* 0x004e6800000e0000 */
[----:B---3--:R-:W2:Y:S01]  /*dfa0*/  SHFL.BFLY PT, R4, R5, 0x2, 0x1f ;  /* 0x0c401f0005047f89 */ /* 0x008ea200000e0000 */
[----:B-1----:R-:W-:Y:S02]  /*dfb0*/  FADD.FTZ R0, R0, R6 ;  /* 0x0000000600007221 */ /* 0x002fe40000010000 */
[----:B--2---:R-:W-:-:S03]  /*dfc0*/  FADD.FTZ R4, R4, R5 ;  /* 0x0000000504047221 */ /* 0x004fc60000010000 */
[----:B------:R-:W1:Y:S04]  /*dfd0*/  SHFL.BFLY PT, R6, R0, 0x1, 0x1f ;  /* 0x0c201f0000067f89 */ /* 0x000e6800000e0000 */
        /* <DEDUP_REMOVED lines=148> */
.L_x_610:
        /* <DEDUP_REMOVED lines=108> */
[----:B------:R-:W-:Y:S01]  /*efe0*/  F2FP.PACK_AB R13, R13, R118 ;  /* 0x000000760d0d723e */ /* 0x000fe200000000ff */
        /* <DEDUP_REMOVED lines=88> */
.L_x_621:
        /* <DEDUP_REMOVED lines=9> */
[----:B------:R-:W-:Y:S01]  /*f600*/  USHF.R.S32.HI UR11, URZ, 0x1f, UR14 ;  /* 0x0000001f3f0b7899 */ /* 0x000fe2000801140e */
[----:B------:R-:W-:Y:S01]  /*f610*/  LEA.HI R6, R47, R57, RZ, 0x3 ;  /* 0x000000392f067211 */ /* 0x000fe200078f18ff */
[----:B------:R-:W-:Y:S01]  /*f620*/  ULDC.64 UR4, c[0x0][0x3a0] ;  /* 0x0000e80000047ab9 */ /* 0x000fe20000000a00 */
[----:B------:R-:W-:Y:S01]  /*f630*/  SHF.R.S32.HI R2, RZ, 0x1f, R3 ;  /* 0x0000001fff027819 */ /* 0x000fe20000011403 */
[----:B------:R-:W-:Y:S01]  /*f640*/  IMAD.IADD R4, R40, 0x1, -R0 ;  /* 0x0000000128047824 */ /* 0x000fe200078e0a00 */
[----:B------:R-:W-:Y:S01]  /*f650*/  LEA.HI R0, R22, R22, RZ, 0x1 ;  /* 0x0000001616007211 */ /* 0x000fe200078f08ff */
[----:B------:R-:W-:Y:S01]  /*f660*/  UIMAD UR10, UR8, UR6, URZ ;  /* 0x00000006080a72a4 */ /* 0x000fe2000f8e023f */
[----:B------:R-:W-:Y:S01]  /*f670*/  LEA.HI R2, R2, R3, RZ, 0x2 ;  /* 0x0000000302027211 */ /* 0x000fe200078f10ff */
[----:B------:R-:W-:Y:S01]  /*f680*/  UMOV UR12, UR20 ;  /* 0x00000014000c7c82 */ /* 0x000fe20008000000 */
[----:B------:R-:W-:Y:S01]  /*f690*/  LOP3.LUT R0, R0, 0x1ffffffe, RZ, 0xc0, !PT ;  /* 0x1ffffffe00007812 */ /* 0x000fe200078ec0ff */
[----:B------:R-:W-:Y:S01]  /*f6a0*/  UMOV UR13, UR21 ;  /* 0x00000015000d7c82 */ /* 0x000fe20008000000 */
[----:B------:R-:W-:Y:S01]  /*f6b0*/  SHF.R.S32.HI R2, RZ, 0x2, R2 ;  /* 0x00000002ff027819 */ /* 0x000fe20000011402 */
[----:B------:R-:W-:Y:S01]  /*f6c0*/  UIMAD UR15, UR21, UR4, URZ ;  /* 0x00000004150f72a4 */ /* 0x000fe2000f8e023f */
[----:B------:R-:W-:Y:S01]  /*f6d0*/  LOP3.LUT P2, RZ, R3, 0x3, RZ, 0xc0, !PT ;  /* 0x0000000303ff7812 */ /* 0x000fe2000784c0ff */
[----:B------:R-:W-:Y:S01]  /*f6e0*/  IMAD.IADD R0, R22, 0x1, -R0 ;  /* 0x0000000116007824 */ /* 0x000fe200078e0a00 */
[----:B------:R-:W-:Y:S01]  /*f6f0*/  USEL UR11, UR11, URZ, !UP1 ;  /* 0x0000003f0b0b7287 */ /* 0x000fe2000c800000 */
[----:B------:R-:W-:Y:S01]  /*f700*/  IMAD R15, R4, 0x10, R2 ;  /* 0x00000010040f7824 */ /* 0x000fe200078e0202 */
[----:B------:R-:W-:Y:S01]  /*f710*/  UIMAD.WIDE.U32 UR12, UR9, UR6, UR12 ;  /* 0x00000006090c72a5 */ /* 0x000fe2000f8e000c */
[----:B------:R-:W-:Y:S01]  /*f720*/  LOP3.LUT R4, R6, 0xfffffff8, RZ, 0xc0, !PT ;  /* 0xfffffff806047812 */ /* 0x000fe200078ec0ff */
[----:B------:R-:W-:Y:S01]  /*f730*/  UIMAD UR10, UR9, UR7, UR10 ;  /* 0x00000007090a72a4 */ /* 0x000fe2000f8e020a */
[----:B------:R-:W-:Y:S01]  /*f740*/  IMAD R0, R0, 0x8, R15 ;  /* 0x0000000800007824 */ /* 0x000fe200078e020f */
[----:B------:R-:W-:Y:S01]  /*f750*/  UIMAD.WIDE.U32 UR18, UR20, UR4, URZ ;  /* 0x00000004141272a5 */ /* 0x000fe2000f8e003f */
[----:B------:R-:W-:Y:S01]  /*f760*/  SHF.R.S32.HI R14, RZ, 0x3, R6 ;  /* 0x00000003ff0e7819 */ /* 0x000fe20000011406 */
[----:B------:R-:W-:Y:S01]  /*f770*/  ULDC.64 UR6, c[0x0][0x498] ;  /* 0x0001260000067ab9 */ /* 0x000fe20000000a00 */
[----:B------:R-:W-:Y:S01]  /*f780*/  IMAD.IADD R7, R57, 0x1, -R4 ;  /* 0x0000000139077824 */ /* 0x000fe200078e0a04 */
[----:B-1----:R-:W-:Y:S01]  /*f790*/  LEA R0, R28, R0, 0x7 ;  /* 0x000000001c007211 */ /* 0x002fe200078e38ff */
[----:B------:R-:W-:Y:S01]  /*f7a0*/  UIMAD UR15, UR20, UR5, UR15 ;  /* 0x00000005140f72a4 */ /* 0x000fe2000f8e020f */
        /* <DEDUP_REMOVED lines=63> */
[----:B------:R-:W-:Y:S01]  /*fba0*/  IMAD R28, R28, 0x80, R14 ;  /* 0x000000801c1c7824 */ /* 0x000fe200078e020e */
[C---:B------:R-:W-:Y:S01]  /*fbb0*/  IADD3 R8, R5.reuse, 0x8, RZ ;  /* 0x0000000805087810 */ /* 0x040fe20007ffe0ff */
[----:B------:R-:W-:Y:S01]  /*fbc0*/  IMAD R7, R6, c[0x0][0x3dc], R4 ;  /* 0x0000f70006077a24 */ /* 0x000fe200078e0204 */
[-C--:B------:R-:W-:Y:S01]  /*fbd0*/  ISETP.GE.OR P0, PT, R5, R29.reuse, P2 ;  /* 0x0000001d0500720c */ /* 0x080fe20001706670 */
[----:B------:R-:W-:Y:S01]  /*fbe0*/  IMAD.SHL.U32 R5, R18, 0x8, RZ ;  /* 0x0000000812057824 */ /* 0x000fe200078e00ff */
[----:B------:R-:W-:-:S04]  /*fbf0*/  ISETP.GE.OR P2, PT, R8, R29, P2 ;  /* 0x0000001d0800720c */ /* 0x000fc80001746670 */
[----:B------:R-:W-:Y:S01]  /*fc00*/  LOP3.LUT R8, R17, 0x7ffffe00, R5, 0xf8, !PT ;  /* 0x7ffffe0011087812 */ /* 0x000fe200078ef805 */
[----:B------:R-:W-:-:S04]  /*fc10*/  IMAD.WIDE.U32 R4, R6, c[0x0][0x3d8], R2 ;  /* 0x0000f60006047a25 */ /* 0x000fc800078e0002 */
[----:B------:R-:W-:Y:S02]  /*fc20*/  IMAD.SHL.U32 R2, R8, 0x2, RZ ;  /* 0x0000000208027824 */ /* 0x000fe400078e00ff */
[----:B--2---:R1:W-:Y:S01]  /*fc30*/  @!P0 ST.E [R12.64], R52 ;  /* 0x000000340c008985 */ /* 0x0043e2000c101910 */
[----:B------:R-:W-:Y:S01]  /*fc40*/  IMAD.IADD R3, R5, 0x1, R7 ;  /* 0x0000000105037824 */ /* 0x000fe200078e0207 */
[C---:B------:R-:W-:Y:S02]  /*fc50*/  LEA R31, P0, R4.reuse, c[0x0][0x380], 0x1 ;  /* 0x0000e000041f7a11 */ /* 0x040fe400078008ff */
[----:B----4-:R1:W-:Y:S02]  /*fc60*/  @!P2 ST.E [R10.64], R53 ;  /* 0x000000350a00a985 */ /* 0x0103e4000c101910 */
[----:B------:R-:W-:Y:S02]  /*fc70*/  LEA.HI.X R30, R4, c[0x0][0x384], R3, 0x1, P0 ;  /* 0x0000e100041e7a11 */ /* 0x000fe400000f0c03 */
[----:B------:R1:W2:Y:S01]  /*fc80*/  LDS.128 R44, [R2+0x1080] ;  /* 0x00108000022c7984 */ /* 0x0002a20000000c00 */
[----:B------:R-:W-:-:S03]  /*fc90*/  ISETP.GE.AND P0, PT, R28, R29, PT ;  /* 0x0000001d1c00720c */ /* 0x000fc60003f06270 */
        /* <DEDUP_REMOVED lines=42> */
.L_x_623:
[----:B--234-:R-:W-:Y:S05]  /*ff40*/  BSYNC B0 ;  /* 0x0000000000007941 */ /* 0x01cfea0003800000 */
.L_x_622:
        /* <DEDUP_REMOVED lines=30> */
.L_x_625:
[----:B------:R-:W-:Y:S05]  /*10130*/  BSYNC B0 ;  /* 0x0000000000007941 */ /* 0x000fea0003800000 */
.L_x_624:
[----:B--2---:R-:W-:Y:S01]  /*10140*/  IADD3 R4, R28, 0x40, RZ ;  /* 0x000000401c047810 */ /* 0x004fe20007ffe0ff */
[----:B------:R2:W4:Y:S01]  /*10150*/  SHFL.IDX PT, R3, R30, 0x2, 0x181f ;  /* 0x00581f001e037f89 */ /* 0x00052200000e0000 */
        /* <DEDUP_REMOVED lines=28> */
.L_x_627:
[----:B------:R-:W-:Y:S05]  /*10320*/  BSYNC B0 ;  /* 0x0000000000007941 */ /* 0x000fea0003800000 */
.L_x_626:
[----:B---3--:R-:W-:Y:S01]  /*10330*/  IADD3 R4, R28, 0x60, RZ ;  /* 0x000000601c047810 */ /* 0x008fe20007ffe0ff */
[----:B----4-:R3:W4:Y:S03]  /*10340*/  SHFL.IDX PT, R3, R30, 0x3, 0x181f ;  /* 0x00781f001e037f89 */ /* 0x01072600000e0000 */
        /* <DEDUP_REMOVED lines=15> */
[----:B------:R1:W-:Y:S01]  /*10440*/  @!P2 ST.E.128 [R8.64], R72 ;  /* 0x000000480800a985 */ /* 0x0003e2000c101d10 */
[----:B------:R-:W-:Y:S01]  /*10450*/  IADD3 R0, R0, 0xc0, RZ ;  /* 0x000000c000007810 */ /* 0x000fe20007ffe0ff */
[----:B------:R-:W-:-:S04]  /*10460*/  @!P1 IMAD.WIDE R6, R5, 0x2, R2 ;  /* 0x0000000205069825 */ /* 0x000fc800078e0202 */
[----:B------:R-:W-:Y:S01]  /*10470*/  @!P0 IMAD.WIDE R4, R4, 0x2, R2 ;  /* 0x0000000204048825 */ /* 0x000fe200078e0202 */
        /* <DEDUP_REMOVED lines=10> */
.L_x_620:
        /* <DEDUP_REMOVED lines=31> */
.L_x_628:
        /* <DEDUP_REMOVED lines=43> */
.L_x_630:
[----:B------:R-:W-:Y:S05]  /*109c0*/  BSYNC B0 ;  /* 0x0000000000007941 */ /* 0x000fea0003800000 */
.L_x_629:
        /* <DEDUP_REMOVED lines=77> */
.L_x_632:
[----:B------:R-:W-:Y:S05]  /*10ea0*/  BSYNC B0 ;  /* 0x0000000000007941 */ /* 0x000fea0003800000 */
.L_x_631:
        /* <DEDUP_REMOVED lines=27> */
.L_x_634:
[----:B------:R-:W-:Y:S05]  /*11060*/  BSYNC B0 ;  /* 0x0000000000007941 */ /* 0x000fea0003800000 */
.L_x_633:
        /* <DEDUP_REMOVED lines=27> */
.L_x_636:
[----:B------:R-:W-:Y:S05]  /*11220*/  BSYNC B0 ;  /* 0x0000000000007941 */ /* 0x000fea0003800000 */
.L_x_635:
        /* <DEDUP_REMOVED lines=28> */
.L_x_637:
        /* <DEDUP_REMOVED lines=9> */
.L_x_1777:


//--------------------- .text._ZN7cutlass13device_kernelIN5flash19enable_sm80_to_sm89INS1_16FlashAttnFwdSm80INS1_25CollectiveMainloopFwdSm80ILi8ELi1ELb0EN4cute5tupleIJNS5_1CILi128EEENS7_ILi32EEENS7_ILi256EEEEEELi256ENS_6half_tEfNS_4arch4Sm80ELb1ELb0ELb1ELb1ELb1ELb1ELb1ELb0EEENS1_21CollectiveEpilogueFwdINS6_IJS8_SA_S9_EEENS6_IJNS7_ILi1EEESI_SI_EEESC_SE_Li256ELb1ELb1ELb0ELb0EEENS1_19SingleTileSchedulerILb1ELb0ELb1ELi128EEEEEEEEEvNT_6ParamsE --------------------------
	.section	.text._ZN7cutlass13device_kernelIN5flash19enable_sm80_to_sm89INS1_16FlashAttnFwdSm80INS1_25CollectiveMainloopFwdSm80ILi8ELi1ELb0EN4cute5tupleIJNS5_1CILi128EEENS7_ILi32EEENS7_ILi256EEEEEELi256ENS_6half_tEfNS_4arch4Sm80ELb1ELb0ELb1ELb1ELb1ELb1ELb1ELb0EEENS1_21CollectiveEpilogueFwdINS6_IJS8_SA_S9_EEENS6_IJNS7_ILi1EEESI_SI_EEESC_SE_Li256ELb1ELb1ELb0ELb0EEENS1_19SingleTileSchedulerILb1ELb0ELb1ELi128EEEEEEEEEvNT_6ParamsE,"ax",@progbits
	.sectioninfo	@"SHI_REGISTERS=251"
	.align	128
.text._ZN7cutlass13device_kernelIN5flash19enable_sm80_to_sm89INS1_16FlashAttnFwdSm80INS1_25CollectiveMainloopFwdSm80ILi8ELi1ELb0EN4cute5tupleIJNS5_1CILi128EEENS7_ILi32EEENS7_ILi256EEEEEELi256ENS_6half_tEfNS_4arch4Sm80ELb1ELb0ELb1ELb1ELb1ELb1ELb1ELb0EEENS1_21CollectiveEpilogueFwdINS6_IJS8_SA_S9_EEENS6_IJNS7_ILi1EEESI_SI_EEESC_SE_Li256ELb1ELb1ELb0ELb0EEENS1_19SingleTileSchedulerILb1ELb0ELb1ELi128EEEEEEEEEvNT_6ParamsE:
        .type           _ZN7cutlass13device_kernelIN5flash19enable_sm80_to_sm89INS1_16FlashAttnFwdSm80INS1_25CollectiveMainloopFwdSm80ILi8ELi1ELb0EN4cute5tupleIJNS5_1CILi128EEENS7_ILi32EEENS7_ILi256EEEEEELi256ENS_6half_tEfNS_4arch4Sm80ELb1ELb0ELb1ELb1ELb1ELb1ELb1ELb0EEENS1_21CollectiveEpilogueFwdINS6_IJS8_SA_S9_EEENS6_IJNS7_ILi1EEESI_SI_EEESC_SE_Li256ELb1ELb1ELb0ELb0EEENS1_19SingleTileSchedulerILb1ELb0ELb1ELi128EEEEEEEEEvNT_6ParamsE,@function
        .size           _ZN7cutlass13device_kernelIN5flash19enable_sm80_to_sm89INS1_16FlashAttnFwdSm80INS1_25CollectiveMainloopFwdSm80ILi8ELi1ELb0EN4cute5tupleIJNS5_1CILi128EEENS7_ILi32EEENS7_ILi256EEEEEELi256ENS_6half_tEfNS_4arch4Sm80ELb1ELb0ELb1ELb1ELb1ELb1ELb1ELb0EEENS1_21CollectiveEpilogueFwdINS6_IJS8_SA_S9_EEENS6_IJNS7_ILi1EEESI_SI_EEESC_SE_Li256ELb1ELb1ELb0ELb0EEENS1_19SingleTileSchedulerILb1ELb0ELb1ELi128EEEEEEEEEvNT_6ParamsE,(.L_x_1778 - _ZN7cutlass13device_kernelIN5flash19enable_sm80_to_sm89INS1_16FlashAttnFwdSm80INS1_25CollectiveMainloopFwdSm80ILi8ELi1ELb0EN4cute5tupleIJNS5_1CILi128EEENS7_ILi32EEENS7_ILi256EEEEEELi256ENS_6half_tEfNS_4arch4Sm80ELb1ELb0ELb1ELb1ELb1ELb1ELb1ELb0EEENS1_21CollectiveEpilogueFwdINS6_IJS8_SA_S9_EEENS6_IJNS7_ILi1EEESI_SI_EEESC_SE_Li256ELb1ELb1ELb0ELb0EEENS1_19SingleTileSchedulerILb1ELb0ELb1ELi128EEEEEEEEEvNT_6ParamsE)
        .other          _ZN7cutlass13device_kernelIN5flash19enable_sm80_to_sm89INS1_16FlashAttnFwdSm80INS1_25CollectiveMainloopFwdSm80ILi8ELi1ELb0EN4cute5tupleIJNS5_1CILi128EEENS7_ILi32EEENS7_ILi256EEEEEELi256ENS_6half_tEfNS_4arch4Sm80ELb1ELb0ELb1ELb1ELb1ELb1ELb1ELb0EEENS1_21CollectiveEpilogueFwdINS6_IJS8_SA_S9_EEENS6_IJNS7_ILi1EEESI_SI_EEESC_SE_Li256ELb1ELb1ELb0ELb0EEENS1_19SingleTileSchedulerILb1ELb0ELb1ELi128EEEEEEEEEvNT_6ParamsE,@"STO_CUDA_ENTRY STV_DEFAULT"
_ZN7cutlass13device_kernelIN5flash19enable_sm80_to_sm89INS1_16FlashAttnFwdSm80INS1_25CollectiveMainloopFwdSm80ILi8ELi1ELb0EN4cute5tupleIJNS5_1CILi128EEENS7_ILi32EEENS7_ILi256EEEEEELi256ENS_6half_tEfNS_4arch4Sm80ELb1ELb0ELb1ELb1ELb1ELb1ELb1ELb0EEENS1_21CollectiveEpilogueFwdINS6_IJS8_SA_S9_EEENS6_IJNS7_ILi1EEESI_SI_EEESC_SE_Li256ELb1ELb1ELb0ELb0EEENS1_19SingleTileSchedulerILb1ELb0ELb1ELi128EEEEEEEEEvNT_6ParamsE:
        /* <DEDUP_REMOVED lines=20> */
.L_x_639:
        /* <DEDUP_REMOVED lines=13> */
.L_x_641:
[----:B------:R-:W-:Y:S02]  /*0210*/  ULDC UR5, c[0x0][0x54c] ;  /* 0x0001530000057ab9 */ /* 0x000fe40000000800 */
.L_x_640:
[----:B------:R-:W-:Y:S02]  /*0220*/  ULDC UR4, c[0x0][0x548] ;  /* 0x0001520000047ab9 */ /* 0x000fe40000000800 */
[----:B------:R-:W-:-:S02]  /*0230*/  USHF.L.U32 UR15, UR14, 0x7, URZ ;  /* 0x000000070e0f7899 */ /* 0x000fc4000800063f */
[----:B------:R-:W-:-:S04]  /*0240*/  UIMAD UR4, UR5, UR4, URZ ;  /* 0x00000004050472a4 */ /* 0x000fc8000f8e023f */
[----:B------:R-:W-:-:S04]  /*0250*/  UISETP.GE.AND UP0, UPT, UR15, UR4, UPT ;  /* 0x000000040f00728c */ /* 0x000fc8000bf06270 */
[----:B------:R-:W-:Y:S01]  /*0260*/  USEL UR21, UR21, 0xffffffff, !UP0 ;  /* 0xffffffff15157887 */ /* 0x000fe2000c000000 */
[----:B------:R-:W-:Y:S05]  /*0270*/  BRA `(.L_x_642) ;  /* 0x000001b000007947 */ /* 0x000fea0003800000 */
.L_x_638:
        /* <DEDUP_REMOVED lines=8> */
.L_x_643:
        /* <DEDUP_REMOVED lines=13> */
.L_x_645:
[----:B------:R-:W-:Y:S02]  /*03d0*/  ULDC UR5, c[0x0][0x54c] ;  /* 0x0001530000057ab9 */ /* 0x000fe40000000800 */
.L_x_644:
[----:B------:R-:W-:Y:S02]  /*03e0*/  ULDC UR4, c[0x0][0x548] ;  /* 0x0001520000047ab9 */ /* 0x000fe40000000800 */
[----:B------:R-:W-:-:S02]  /*03f0*/  USHF.L.U32 UR15, UR14, 0x7, URZ ;  /* 0x000000070e0f7899 */ /* 0x000fc4000800063f */
[----:B------:R-:W-:-:S04]  /*0400*/  UIMAD UR4, UR5, UR4, URZ ;  /* 0x00000004050472a4 */ /* 0x000fc8000f8e023f */
[----:B------:R-:W-:-:S04]  /*0410*/  UISETP.GE.AND UP0, UPT, UR15, UR4, UPT ;  /* 0x000000040f00728c */ /* 0x000fc8000bf06270 */
[----:B------:R-:W-:-:S06]  /*0420*/  USEL UR21, UR21, 0xffffffff, !UP0 ;  /* 0xffffffff15157887 */ /* 0x000fcc000c000000 */
.L_x_642:
        /* <DEDUP_REMOVED lines=64> */
.L_x_646:
        /* <DEDUP_REMOVED lines=10> */
.L_x_647:
[----:B------:R-:W-:Y:S05]  /*08d0*/  @!P4 BRA `(.L_x_648) ;  /* 0x000000500000c947 */ /* 0x000fea0003800000 */
[----:B-1--4-:R-:W4:Y:S04]  /*08e0*/  LDG.E R0, [R8.64] ;  /* 0x0000001808007981 */ /* 0x012f28000c1e1900 */
[----:B---3--:R-:W3:Y:S01]  /*08f0*/  LDG.E R3, [R8.64+0x4] ;  /* 0x0000041808037981 */ /* 0x008ee2000c1e1900 */
[----:B----4-:R-:W1:Y:S08]  /*0900*/  R2UR UR19, R0 ;  /* 0x00000000001373c2 */ /* 0x010e7000000e0000 */
[----:B---3--:R-:W1:Y:S02]  /*0910*/  R2UR UR4, R3 ;  /* 0x00000000030473c2 */ /* 0x008e6400000e0000 */
[----:B-1----:R-:W-:-:S06]  /*0920*/  UIADD3 UR19, -UR19, UR4, URZ ;  /* 0x0000000413137290 */ /* 0x002fcc000fffe13f */
.L_x_648:
        /* <DEDUP_REMOVED lines=12> */
[----:B------:R-:W-:Y:S02]  /*09f0*/  ULDC UR7, c[0x0][0x2c4] ;  /* 0x0000b10000077ab9 */ /* 0x000fe40000000800 */
[----:B------:R-:W-:Y:S02]  /*0a00*/  UISETP.NE.AND UP2, UPT, UR7, 0x1, UPT ;  /* 0x000000010700788c */ /* 0x000fe4000bf45270 */
[----:B------:R-:W-:-:S09]  /*0a10*/  UIADD3 UR7, -UR16, UR19, URZ ;  /* 0x0000001310077290 */ /* 0x000fd2000fffe13f */
[----:B------:R-:W-:Y:S01]  /*0a20*/  @UP2 UIADD3 UR22, UR15, 0x7f, URZ ;  /* 0x0000007f0f162890 */ /* 0x000fe2000fffe03f */
[----:B----4-:R-:W4:Y:S08]  /*0a30*/  @P0 R2UR UR4, R0 ;  /* 0x00000000000403c2 */ /* 0x010f3000000e0000 */
[----:B---3--:R-:W4:Y:S02]  /*0a40*/  @P0 R2UR UR5, R3 ;  /* 0x00000000030503c2 */ /* 0x008f2400000e0000 */
[----:B----4-:R-:W-:-:S03]  /*0a50*/  @UP3 UIADD3 UR18, -UR4, UR5, URZ ;  /* 0x0000000504123290 */ /* 0x010fc6000fffe13f */
[----:B------:R-:W-:Y:S02]  /*0a60*/  ULDC.64 UR4, c[0x0][0x2c8] ;  /* 0x0000b20000047ab9 */ /* 0x000fe40000000a00 */
[----:B------:R-:W-:Y:S02]  /*0a70*/  UIMAD.WIDE.U32 UR22, UR22, UR4, URZ ;  /* 0x00000004161672a5 */ /* 0x000fe4000f8e003f */
[----:B------:R-:W-:Y:S02]  /*0a80*/  UIADD3 UR11, UR7, UR18, URZ ;  /* 0x00000012070b7290 */ /* 0x000fe4000fffe03f */
[----:B------:R-:W-:Y:S02]  /*0a90*/  UIADD3 UR4, UR15, 0x7f, URZ ;  /* 0x0000007f0f047890 */ /* 0x000fe4000fffe03f */
[----:B--2---:R-:W-:Y:S02]  /*0aa0*/  UIADD3 UR9, UR11, 0x20, -UR20 ;  /* 0x000000200b097890 */ /* 0x004fe4000fffe814 */
[----:B------:R-:W-:-:S02]  /*0ab0*/  @UP2 USHF.R.U32.HI UR4, URZ, UR5, UR23 ;  /* 0x000000053f042299 */ /* 0x000fc40008011617 */
[----:B------:R-:W-:Y:S02]  /*0ac0*/  UIADD3 UR10, UR11, 0x1f, URZ ;  /* 0x0000001f0b0a7890 */ /* 0x000fe4000fffe03f */
[----:B------:R-:W-:Y:S02]  /*0ad0*/  UIADD3 UR5, UR9, UR4, URZ ;  /* 0x0000000409057290 */ /* 0x000fe4000fffe03f */
[----:B------:R-:W-:Y:S02]  /*0ae0*/  USHF.R.S32.HI UR8, URZ, 0x1f, UR10 ;  /* 0x0000001f3f087899 */ /* 0x000fe4000801140a */
[----:B------:R-:W-:Y:S02]  /*0af0*/  USHF.R.S32.HI UR4, URZ, 0x1f, UR5 ;  /* 0x0000001f3f047899 */ /* 0x000fe40008011405 */
[----:B------:R-:W-:Y:S02]  /*0b00*/  ULEA.HI UR10, UR8, UR10, URZ, 0x5 ;  /* 0x0000000a080a7291 */ /* 0x000fe4000f8f283f */
[----:B------:R-:W-:-:S02]  /*0b10*/  ULEA.HI UR4, UR4, UR5, URZ, 0x5 ;  /* 0x0000000504047291 */ /* 0x000fc4000f8f283f */
[----:B------:R-:W-:Y:S02]  /*0b20*/  USHF.R.S32.HI UR10, URZ, 0x5, UR10 ;  /* 0x000000053f0a7899 */ /* 0x000fe4000801140a */
[----:B------:R-:W-:-:S04]  /*0b30*/  USHF.R.S32.HI UR4, URZ, 0x5, UR4 ;  /* 0x000000053f047899 */ /* 0x000fc80008011404 */
[----:B------:R-:W-:-:S04]  /*0b40*/  UISETP.LT.AND UP0, UPT, UR10, UR4, UPT ;  /* 0x000000040a00728c */ /* 0x000fc8000bf01270 */
[----:B------:R-:W-:Y:S02]  /*0b50*/  USEL UR5, UR10, UR4, UP0 ;  /* 0x000000040a057287 */ /* 0x000fe40008000000 */
[----:B------:R-:W-:Y:S02]  /*0b60*/  UIADD3 UR4, -UR7, URZ, URZ ;  /* 0x0000003f07047290 */ /* 0x000fe4000fffe13f */
[----:B------:R-:W-:Y:S02]  /*0b70*/  ULEA UR7, UR5, -UR7, 0x5 ;  /* 0x8000000705077291 */ /* 0x000fe4000f8e283f */
[----:B------:R-:W-:Y:S02]  /*0b80*/  UISETP.LT.AND UP1, UPT, URZ, UR4, UPT ;  /* 0x000000043f00728c */ /* 0x000fe4000bf21270 */
[----:B------:R-:W-:Y:S02]  /*0b90*/  UISETP.LT.AND UP0, UPT, UR7, UR18, UPT ;  /* 0x000000120700728c */ /* 0x000fe4000bf01270 */
[----:B------:R-:W-:-:S02]  /*0ba0*/  USEL UR4, URZ, UR4, !UP1 ;  /* 0x000000043f047287 */ /* 0x000fc4000c800000 */
[----:B------:R-:W-:Y:S02]  /*0bb0*/  USEL UR5, UR7, UR18, UP0 ;  /* 0x0000001207057287 */ /* 0x000fe40008000000 */
[----:B------:R-:W-:Y:S02]  /*0bc0*/  USHF.R.U32.HI UR8, URZ, 0x5, UR4 ;  /* 0x000000053f087899 */ /* 0x000fe40008011604 */
[----:B------:R-:W-:-:S05]  /*0bd0*/  UISETP.GT.AND UP0, UPT, UR5, UR4, UPT ;  /* 0x000000040500728c */ /* 0x000fca000bf04270 */
[----:B------:R-:W-:-:S06]  /*0be0*/  UMOV UR7, UR8 ;  /* 0x0000000800077c82 */ /* 0x000fcc0008000000 */
        /* <DEDUP_REMOVED lines=18> */
[----:B------:R1:W2:Y:S01]  /*0d10*/  @P1 LDG.E R4, [R8.64] ;  /* 0x0000001808041981 */ /* 0x0002a2000c1e1900 */
        /* <DEDUP_REMOVED lines=91> */
.L_x_651:
[----:B------:R-:W-:Y:S05]  /*12d0*/  BSYNC B0 ;  /* 0x0000000000007941 */ /* 0x000fea0003800000 */
.L_x_650:
        /* <DEDUP_REMOVED lines=128> */
.L_x_670:
        /* <DEDUP_REMOVED lines=29> */
[C---:B------:R-:W-:Y:S04]  /*1cb0*/  LEA R0, P0, R4.reuse, c[0x0][0x1c8], 0x1 ;  /* 0x0000720004007a11 */ /* 0x040fe800078008ff */
[----:B------:R-:W-:Y:S04]  /*1cc0*/  IADD3.X R3, R5, UR31, R2, P1, !PT ;  /* 0x0000001f05037c10 */ /* 0x000fe80008ffe402 */
[----:B------:R-:W-:Y:S01]  /*1cd0*/  LEA.HI.X R4, R4, c[0x0][0x1cc], R3, 0x1, P0 ;  /* 0x0000730004047a11 */ /* 0x000fe200000f0c03 */
[----:B---345:R-:W-:-:S05]  /*1ce0*/  @!P6 BRA `(.L_x_653) ;  /* 0x000026000000e947 */ /* 0x038fca0003800000 */
        /* <DEDUP_REMOVED lines=52> */
.L_x_656:
[----:B------:R-:W-:Y:S05]  /*2030*/  BSYNC B0 ;  /* 0x0000000000007941 */ /* 0x000fea0003800000 */
.L_x_655:
[----:B------:R2:W3:Y:S04]  /*2040*/  SHFL.IDX PT, R55, R4, RZ, 0x181f ;  /* 0x00181fff04377589 */ /* 0x0004e800000e0000 */
[----:B------:R2:W4:Y:S01]  /*2050*/  SHFL.IDX PT, R53, R0, RZ, 0x181f ;  /* 0x00181fff00357589 */ /* 0x00052200000e0000 */
[----:B------:R-:W-:-:S05]  /*2060*/  @P2 BRA `(.L_x_657) ;  /* 0x0000243000002947 */ /* 0x000fca0003800000 */
[----:B------:R-:W-:Y:S01]  /*2070*/  ISETP.GE.AND P0, PT, R16, c[0x0][0x1d4], PT ;  /* 0x0000750010007a0c */ /* 0x000fe20003f06270 */
[----:B-----5:R-:W-:Y:S01]  /*2080*/  IMAD.MOV.U32 R13, RZ, RZ, R44 ;  /* 0x000000ffff0d7224 */ /* 0x020fe200078e002c */
[----:B------:R-:W-:Y:S01]  /*2090*/  MOV R8, R45 ;  /* 0x0000002d00087202 */ /* 0x000fe20000000f00 */
[----:B--2---:R-:W-:Y:S01]  /*20a0*/  IMAD.MOV.U32 R0, RZ, RZ, R19 ;  /* 0x000000ffff007224 */ /* 0x004fe200078e0013 */
        /* <DEDUP_REMOVED lines=74> */
.L_x_659:
[----:B------:R-:W-:Y:S05]  /*2550*/  BSYNC B0 ;  /* 0x0000000000007941 */ /* 0x000fea0003800000 */
.L_x_658:
        /* <DEDUP_REMOVED lines=57> */
.L_x_661:
[----:B------:R-:W-:Y:S05]  /*28f0*/  BSYNC B0 ;  /* 0x0000000000007941 */ /* 0x000fea0003800000 */
.L_x_660:
        /* <DEDUP_REMOVED lines=57> */
.L_x_663:
[----:B------:R-:W-:Y:S05]  /*2c90*/  BSYNC B0 ;  /* 0x0000000000007941 */ /* 0x000fea0003800000 */
.L_x_662:
        /* <DEDUP_REMOVED lines=57> */
.L_x_654:
        /* <DEDUP_REMOVED lines=29> */
.L_x_665:
[----:B------:R-:W-:Y:S05]  /*3200*/  BSYNC B0 ;  /* 0x0000000000007941 */ /* 0x000fea0003800000 */
.L_x_664:
[----:B------:R2:W3:Y:S04]  /*3210*/  SHFL.IDX PT, R123, R4, RZ, 0x181f ;  /* 0x00181fff047b7589 */ /* 0x0004e800000e0000 */
[----:B------:R2:W4:Y:S01]  /*3220*/  SHFL.IDX PT, R122, R0, RZ, 0x181f ;  /* 0x00181fff007a7589 */ /* 0x00052200000e0000 */
[----:B------:R-:W-:-:S05]  /*3230*/  @P2 BRA `(.L_x_657) ;  /* 0x0000126000002947 */ /* 0x000fca0003800000 */
[----:B------:R-:W-:Y:S01]  /*3240*/  ISETP.GE.AND P0, PT, R16, c[0x0][0x1d4], PT ;  /* 0x0000750010007a0c */ /* 0x000fe20003f06270 */
[----:B-----5:R-:W-:Y:S01]  /*3250*/  IMAD.MOV.U32 R8, RZ, RZ, R54 ;  /* 0x000000ffff087224 */ /* 0x020fe200078e0036 */
[----:B--2---:R-:W-:Y:S01]  /*3260*/  MOV R4, R26 ;  /* 0x0000001a00047202 */ /* 0x004fe20000000f00 */
        /* <DEDUP_REMOVED lines=39> */
[----:B---34-:R-:W-:Y:S01]  /*34e0*/  @!P1 IMAD.WIDE R132, R51, 0x2, R122 ;  /* 0x0000000233849825 */ /* 0x018fe200078e027a */
        /* <DEDUP_REMOVED lines=99> */
.L_x_667:
[----:B------:R-:W-:Y:S05]  /*3b20*/  BSYNC B0 ;  /* 0x0000000000007941 */ /* 0x000fea0003800000 */
.L_x_666:
[----:B------:R-:W-:Y:S11]  /*3b30*/  ISETP.GE.AND P0, PT, R11, c[0x0][0x1d4], PT ;  /* 0x000075000b007a0c */ /* 0x000ff60003f06270 */
[----:B------:R-:W-:Y:S02]  /*3b40*/  @!UPT UIADD3 URZ, URZ, URZ, URZ ;  /* 0x0000003f3f3ff290 */ /* 0x000fe4000fffe03f */
[----:B------:R-:W-:-:S05]  /*3b50*/  @P0 BRA `(.L_x_657) ;  /* 0x0000094000000947 */ /* 0x000fca0003800000 */
[----:B------:R-:W-:Y:S01]  /*3b60*/  SEL R125, R86, R125, !P4 ;  /* 0x0000007d567d7207 */ /* 0x000fe20006000000 */
[----:B-1----:R-:W1:Y:S01]  /*3b70*/  LDS.128 R20, [R84+0xc080] ;  /* 0x00c0800054147984 */ /* 0x002e620000000c00 */
        /* <DEDUP_REMOVED lines=119> */
.L_x_653:
[----:B------:R1:W2:Y:S01]  /*42f0*/  SHFL.IDX PT, R3, R4, RZ, 0x181f ;  /* 0x00181fff04037589 */ /* 0x0002a200000e0000 */
[----:B------:R-:W-:Y:S03]  /*4300*/  IADD3 R64, -R68, UR18, RZ ;  /* 0x0000001244407c10 */ /* 0x000fe6000fffe1ff */
[----:B------:R1:W3:Y:S01]  /*4310*/  SHFL.IDX PT, R13, R0, RZ, 0x181f ;  /* 0x00181fff000d7589 */ /* 0x0002e200000e0000 */
[----:B------:R-:W-:Y:S04]  /*4320*/  IMNMX R64, R64, 0x20, PT ;  /* 0x0000002040407817 */ /* 0x000fe80003800200 */
[----:B------:R-:W-:Y:S11]  /*4330*/  ISETP.GT.AND P0, PT, R64, R105, PT ;  /* 0x000000694000720c */ /* 0x000ff60003f04270 */
[----:B------:R-:W-:Y:S02]  /*4340*/  @!UPT UIADD3 URZ, URZ, URZ, URZ ;  /* 0x0000003f3f3ff290 */ /* 0x000fe4000fffe03f */
[----:B------:R-:W-:-:S05]  /*4350*/  @!P0 BRA `(.L_x_657) ;  /* 0x0000014000008947 */ /* 0x000fca0003800000 */
[C---:B------:R-:W-:Y:S02]  /*4360*/  ISETP.GE.AND P0, PT, R16.reuse, c[0x0][0x1d4], PT ;  /* 0x0000750010007a0c */ /* 0x040fe40003f06270 */
[----:B------:R-:W-:Y:S11]  /*4370*/  ISETP.GE.AND P2, PT, R11, c[0x0][0x1d4], PT ;  /* 0x000075000b007a0c */ /* 0x000ff60003f46270 */
[----:B-1----:R-:W1:Y:S01]  /*4380*/  @!P0 LDS.128 R4, [R99+0xc080] ;  /* 0x00c0800063048984 */ /* 0x002e620000000c00 */
[C---:B---3--:R-:W-:Y:S04]  /*4390*/  @!P0 LEA R30, P1, R16.reuse, R13, 0x1 ;  /* 0x0000000d101e8211 */ /* 0x048fe800078208ff */
[----:B--2---:R-:W-:Y:S02]  /*43a0*/  @!P0 LEA.HI.X R31, R16, R3, R17, 0x1, P1 ;  /* 0x00000003101f8211 */ /* 0x004fe400008f0c11 */
        /* <DEDUP_REMOVED lines=15> */
.L_x_657:
[----:B------:R-:W-:Y:S05]  /*44a0*/  BSYNC B1 ;  /* 0x0000000000017941 */ /* 0x000fea0003800000 */
.L_x_652:
[----:B------:R-:W-:Y:S01]  /*44b0*/  IMAD.IADD R68, R77, 0x1, -R68 ;  /* 0x000000014d447824 */ /* 0x000fe200078e0a44 */
[----:B------:R-:W-:Y:S04]  /*44c0*/  BSSY B0, `(.L_x_668) ;  /* 0x000003c000007945 */ /* 0x000fe80003800000 */
[----:B------:R-:W-:Y:S11]  /*44d0*/  ISETP.GE.AND P0, PT, R68, 0x1, PT ;  /* 0x000000014400780c */ /* 0x000ff60003f06270 */
[----:B------:R-:W-:Y:S02]  /*44e0*/  @!UPT UIADD3 URZ, URZ, URZ, URZ ;  /* 0x0000003f3f3ff290 */ /* 0x000fe4000fffe03f */
[----:B-12---:R-:W-:Y:S01]  /*44f0*/  @P0 IMAD.WIDE R4, R98, 0x20, R118 ;  /* 0x0000002062040825 */ /* 0x006fe200078e0276 */
        /* <DEDUP_REMOVED lines=29> */
[----:B---3--:R-:W-:Y:S02]  /*46d0*/  LEA.HI.X R13, R3, c[0x0][0x1fc], R0, 0x1, P0 ;  /* 0x00007f00030d7a11 */ /* 0x008fe400000f0c00 */
[----:B------:R1:W2:Y:S01]  /*46e0*/  SHFL.IDX PT, R3, R2, RZ, 0x181f ;  /* 0x00181fff02037589 */ /* 0x0002a200000e0000 */
[----:B------:R-:W-:Y:S03]  /*46f0*/  ISETP.GT.AND P0, PT, R64, R105, PT ;  /* 0x000000694000720c */ /* 0x000fe60003f04270 */
[----:B------:R-:W3:Y:S01]  /*4700*/  SHFL.IDX PT, R13, R13, RZ, 0x181f ;  /* 0x00181fff0d0d7589 */ /* 0x000ee200000e0000 */
[----:B------:R-:W-:Y:S04]  /*4710*/  DEPBAR.LE SB0, 0x0 ;  /* 0x000080000000791a */ /* 0x000fe80000000000 */
[----:B------:R-:W-:Y:S06]  /*4720*/  BAR.SYNC.DEFER_BLOCKING 0x0 ;  /* 0x0000000000007b1d */ /* 0x000fec0000010000 */
[----:B------:R-:W-:-:S05]  /*4730*/  @!P0 BRA `(.L_x_669) ;  /* 0x0000014000008947 */ /* 0x000fca0003800000 */
[C---:B-12---:R-:W-:Y:S02]  /*4740*/  ISETP.GE.AND P0, PT, R16.reuse, c[0x0][0x1d4], PT ;  /* 0x0000750010007a0c */ /* 0x046fe40003f06270 */
[----:B------:R-:W-:Y:S11]  /*4750*/  ISETP.GE.AND P2, PT, R11, c[0x0][0x1d4], PT ;  /* 0x000075000b007a0c */ /* 0x000ff60003f46270 */
[----:B------:R-:W1:Y:S01]  /*4760*/  @!P0 LDS.128 R4, [R99+0x8080] ;  /* 0x0080800063048984 */ /* 0x000e620000000c00 */
[C---:B-----5:R-:W-:Y:S04]  /*4770*/  @!P0 LEA R30, P1, R16.reuse, R3, 0x1 ;  /* 0x00000003101e8211 */ /* 0x060fe800078208ff */
        /* <DEDUP_REMOVED lines=16> */
.L_x_669:
[----:B-12---:R-:W-:Y:S05]  /*4880*/  BSYNC B0 ;  /* 0x0000000000007941 */ /* 0x006fea0003800000 */
.L_x_668:
        /* <DEDUP_REMOVED lines=25> */
.L_x_649:
[----:B-1----:R-:W-:Y:S01]  /*4a20*/  UIADD3 UR6, UR15, 0x7f, URZ ;  /* 0x0000007f0f067890 */ /* 0x002fe2000fffe03f */
[----:B------:R-:W-:Y:S01]  /*4a30*/  PLOP3.LUT P2, PT, PT, PT, PT, 0x80, 0x0 ;  /* 0x000000000000781c */ /* 0x000fe20003f4f070 */
[----:B------:R-:W-:Y:S01]  /*4a40*/  ULDC.64 UR4, c[0x0][0x2c8] ;  /* 0x0000b20000047ab9 */ /* 0x000fe20000000a00 */
[----:B------:R-:W-:Y:S01]  /*4a50*/  IMAD.MOV.U32 R3, RZ, RZ, RZ ;  /* 0x000000ffff037224 */ /* 0x000fe200078e00ff */
[----:B------:R-:W-:Y:S01]  /*4a60*/  UIMAD.WIDE.U32 UR18, UR6, UR4, URZ ;  /* 0x00000004061272a5 */ /* 0x000fe2000f8e003f */
[----:B------:R-:W-:Y:S01]  /*4a70*/  IMAD.MOV.U32 R130, RZ, RZ, RZ ;  /* 0x000000ffff827224 */ /* 0x000fe200078e00ff */
[----:B------:R-:W-:Y:S01]  /*4a80*/  CS2R R128, SRZ ;  /* 0x0000000000807805 */ /* 0x000fe2000001ff00 */
[----:B------:R-:W-:Y:S01]  /*4a90*/  CS2R R126, SRZ ;  /* 0x00000000007e7805 */ /* 0x000fe2000001ff00 */
[----:B------:R-:W-:Y:S01]  /*4aa0*/  @UP2 USHF.R.U32.HI UR6, URZ, UR5, UR19 ;  /* 0x000000053f062299 */ /* 0x000fe20008011613 */
[----:B------:R-:W-:Y:S01]  /*4ab0*/  CS2R R124, SRZ ;  /* 0x00000000007c7805 */ /* 0x000fe2000001ff00 */
[----:B----4-:R-:W-:Y:S01]  /*4ac0*/  CS2R R122, SRZ ;  /* 0x00000000007a7805 */ /* 0x010fe2000001ff00 */
[----:B------:R-:W-:Y:S01]  /*4ad0*/  CS2R R120, SRZ ;  /* 0x0000000000787805 */ /* 0x000fe2000001ff00 */
[----:B------:R-:W-:Y:S01]  /*4ae0*/  UIADD3 UR6, UR9, UR6, URZ ;  /* 0x0000000609067290 */ /* 0x000fe2000fffe03f */
[----:B------:R-:W-:Y:S01]  /*4af0*/  CS2R R118, SRZ ;  /* 0x0000000000767805 */ /* 0x000fe2000001ff00 */
[----:B------:R-:W-:Y:S01]  /*4b00*/  CS2R R116, SRZ ;  /* 0x0000000000747805 */ /* 0x000fe2000001ff00 */
[----:B------:R-:W-:Y:S01]  /*4b10*/  CS2R R114, SRZ ;  /* 0x0000000000727805 */ /* 0x000fe2000001ff00 */
[----:B------:R-:W-:Y:S01]  /*4b20*/  USHF.R.S32.HI UR4, URZ, 0x1f, UR6 ;  /* 0x0000001f3f047899 */ /* 0x000fe20008011406 */
[----:B------:R-:W-:Y:S01]  /*4b30*/  CS2R R112, SRZ ;  /* 0x0000000000707805 */ /* 0x000fe2000001ff00 */
[----:B------:R-:W-:Y:S01]  /*4b40*/  CS2R R110, SRZ ;  /* 0x00000000006e7805 */ /* 0x000fe2000001ff00 */
[----:B------:R-:W-:Y:S01]  /*4b50*/  CS2R R108, SRZ ;  /* 0x00000000006c7805 */ /* 0x000fe2000001ff00 */
[----:B------:R-:W-:Y:S01]  /*4b60*/  ULEA.HI UR4, UR4, UR6, URZ, 0x5 ;  /* 0x0000000604047291 */ /* 0x000fe2000f8f283f */
[----:B------:R-:W-:Y:S01]  /*4b70*/  CS2R R106, SRZ ;  /* 0x00000000006a7805 */ /* 0x000fe2000001ff00 */
[----:B------:R-:W-:Y:S01]  /*4b80*/  CS2R R104, SRZ ;  /* 0x0000000000687805 */ /* 0x000fe2000001ff00 */
[----:B------:R-:W-:Y:S01]  /*4b90*/  CS2R R102, SRZ ;  /* 0x0000000000667805 */ /* 0x000fe2000001ff00 */
[----:B------:R-:W-:Y:S01]  /*4ba0*/  USHF.R.S32.HI UR4, URZ, 0x5, UR4 ;  /* 0x000000053f047899 */ /* 0x000fe20008011404 */
[----:B------:R-:W-:Y:S01]  /*4bb0*/  CS2R R100, SRZ ;  /* 0x0000000000647805 */ /* 0x000fe2000001ff00 */
[----:B------:R-:W-:Y:S01]  /*4bc0*/  CS2R R98, SRZ ;  /* 0x0000000000627805 */ /* 0x000fe2000001ff00 */
[----:B------:R-:W-:Y:S01]  /*4bd0*/  CS2R R96, SRZ ;  /* 0x0000000000607805 */ /* 0x000fe2000001ff00 */
[----:B------:R-:W-:Y:S01]  /*4be0*/  UISETP.LT.AND UP0, UPT, UR10, UR4, UPT ;  /* 0x000000040a00728c */ /* 0x000fe2000bf01270 */
[----:B------:R-:W-:Y:S01]  /*4bf0*/  CS2R R94, SRZ ;  /* 0x00000000005e7805 */ /* 0x000fe2000001ff00 */
[----:B------:R-:W-:Y:S01]  /*4c00*/  CS2R R92, SRZ ;  /* 0x00000000005c7805 */ /* 0x000fe2000001ff00 */
[----:B------:R-:W-:Y:S01]  /*4c10*/  CS2R R90, SRZ ;  /* 0x00000000005a7805 */ /* 0x000fe2000001ff00 */
[----:B------:R-:W-:Y:S01]  /*4c20*/  USEL UR10, UR10, UR4, UP0 ;  /* 0x000000040a0a7287 */ /* 0x000fe20008000000 */
[----:B------:R-:W-:Y:S01]  /*4c30*/  CS2R R88, SRZ ;  /* 0x0000000000587805 */ /* 0x000fe2000001ff00 */
[----:B------:R-:W-:Y:S01]  /*4c40*/  CS2R R86, SRZ ;  /* 0x0000000000567805 */ /* 0x000fe2000001ff00 */
[----:B------:R-:W-:Y:S01]  /*4c50*/  CS2R R84, SRZ ;  /* 0x0000000000547805 */ /* 0x000fe2000001ff00 */
[----:B------:R-:W-:Y:S01]  /*4c60*/  UISETP.GE.AND UP0, UPT, UR10, 0x1, UPT ;  /* 0x000000010a00788c */ /* 0x000fe2000bf06270 */
[----:B------:R-:W-:Y:S01]  /*4c70*/  CS2R R82, SRZ ;  /* 0x0000000000527805 */ /* 0x000fe2000001ff00 */
[----:B------:R-:W-:Y:S01]  /*4c80*/  CS2R R80, SRZ ;  /* 0x0000000000507805 */ /* 0x000fe2000001ff00 */
[----:B------:R-:W-:Y:S01]  /*4c90*/  CS2R R78, SRZ ;  /* 0x00000000004e7805 */ /* 0x000fe2000001ff00 */
[----:B------:R-:W-:Y:S01]  /*4ca0*/  CS2R R76, SRZ ;  /* 0x00000000004c7805 */ /* 0x000fe2000001ff00 */
[----:B------:R-:W-:Y:S01]  /*4cb0*/  CS2R R74, SRZ ;  /* 0x00000000004a7805 */ /* 0x000fe2000001ff00 */
[----:B------:R-:W-:Y:S01]  /*4cc0*/  PLOP3.LUT P0, PT, PT, PT, UP0, 0x80, 0x0 ;  /* 0x000000000000781c */ /* 0x000fe20003f0f008 */
        /* <DEDUP_REMOVED lines=51> */
[-C--:B------:R-:W-:Y:S01]  /*5000*/  LEA.HI R56, R69, R62.reuse, RZ, 0x3 ;  /* 0x0000003e45387211 */ /* 0x080fe200078f18ff */
[----:B------:R-:W-:Y:S01]  /*5010*/  UIMAD UR6, UR6, UR4, URZ ;  /* 0x00000004060672a4 */ /* 0x000fe2000f8e023f */
[----:B------:R-:W-:Y:S01]  /*5020*/  PLOP3.LUT P1, PT, PT, PT, UP2, 0x80, 0x0 ;  /* 0x000000000000781c */ /* 0x000fe20003f2f028 */
[----:B------:R-:W-:Y:S01]  /*5030*/  UIMAD.WIDE.U32 UR8, UR17, UR4, URZ ;  /* 0x00000004110872a5 */ /* 0x000fe2000f8e003f */
[----:B------:R-:W-:Y:S01]  /*5040*/  LOP3.LUT R57, R56, 0xfffffff8, RZ, 0xc0, !PT ;  /* 0xfffffff838397812 */ /* 0x000fe200078ec0ff */
[----:B------:R-:W-:Y:S01]  /*5050*/  UIMAD UR17, UR17, UR5, UR6 ;  /* 0x00000005111172a4 */ /* 0x000fe2000f8e0206 */
[----:B------:R-:W-:Y:S01]  /*5060*/  SHF.R.S32.HI R56, RZ, 0x3, R56 ;  /* 0x00000003ff387819 */ /* 0x000fe20000011438 */
[----:B------:R-:W-:Y:S01]  /*5070*/  BSSY B0, `(.L_x_672) ;  /* 0x0000064000007945 */ /* 0x000fe20003800000 */
[----:B------:R-:W-:Y:S01]  /*5080*/  ULDC.64 UR6, c[0x0][0x348] ;  /* 0x0000d20000067ab9 */ /* 0x000fe20000000a00 */
[----:B------:R-:W-:Y:S01]  /*5090*/  IMAD.IADD R57, R62, 0x1, -R57 ;  /* 0x000000013e397824 */ /* 0x000fe200078e0a39 */
[----:B------:R-:W-:Y:S01]  /*50a0*/  UISETP.NE.U32.AND UP0, UPT, URZ, UR6, UPT ;  /* 0x000000063f00728c */ /* 0x000fe2000bf05070 */
[----:B------:R-:W-:Y:S01]  /*50b0*/  PLOP3.LUT P0, PT, PT, PT, UP2, 0x80, 0x0 ;  /* 0x000000000000781c */ /* 0x000fe20003f0f028 */
[----:B------:R-:W-:Y:S01]  /*50c0*/  ULDC.64 UR4, c[0x0][0x1b8] ;  /* 0x00006e0000047ab9 */ /* 0x000fe20000000a00 */
[----:B------:R-:W-:Y:S01]  /*50d0*/  IMAD R216, R57, 0x20, R56 ;  /* 0x0000002039d87824 */ /* 0x000fe200078e0238 */
[----:B------:R-:W-:Y:S01]  /*50e0*/  UISETP.NE.AND.EX UP0, UPT, URZ, UR7, UPT, UP0 ;  /* 0x000000073f00728c */ /* 0x000fe2000bf05300 */
[-C--:B------:R-:W-:Y:S01]  /*50f0*/  LEA.HI R61, R69, R62.reuse, RZ, 0x4 ;  /* 0x0000003e453d7211 */ /* 0x080fe200078f20ff */
[----:B------:R-:W-:Y:S01]  /*5100*/  USHF.R.S32.HI UR7, URZ, 0x1f, UR21 ;  /* 0x0000001f3f077899 */ /* 0x000fe20008011415 */
[----:B------:R-:W-:Y:S01]  /*5110*/  IMAD.SHL.U32 R121, R56, 0x40, RZ ;  /* 0x0000004038797824 */ /* 0x000fe200078e00ff */
[----:B------:R-:W-:Y:S01]  /*5120*/  UIADD3 UR9, UR9, UR17, URZ ;  /* 0x0000001109097290 */ /* 0x000fe2000fffe03f */
[----:B------:R-:W-:Y:S01]  /*5130*/  IADD3 R0, R216, UR15, RZ ;  /* 0x0000000fd8007c10 */ /* 0x000fe2000fffe0ff */
[----:B------:R-:W-:Y:S01]  /*5140*/  UIMAD UR6, UR12, UR4, URZ ;  /* 0x000000040c0672a4 */ /* 0x000fe2000f8e023f */
[----:B------:R-:W-:Y:S01]  /*5150*/  IMAD.SHL.U32 R68, R57, 0x8, RZ ;  /* 0x0000000839447824 */ /* 0x000fe200078e00ff */
[----:B------:R-:W-:Y:S01]  /*5160*/  USEL UR7, UR7, URZ, !UP0 ;  /* 0x0000003f07077287 */ /* 0x000fe2000c000000 */
[----:B------:R-:W-:Y:S01]  /*5170*/  LEA.HI R119, R69, R62, RZ, 0x6 ;  /* 0x0000003e45777211 */ /* 0x000fe200078f30ff */
[----:B------:R-:W-:Y:S01]  /*5180*/  UIMAD UR6, UR13, UR5, UR6 ;  /* 0x000000050d0672a4 */ /* 0x000fe2000f8e0206 */
[----:B-1----:R-:W-:Y:S01]  /*5190*/  @P1 IMAD.HI.U32 R3, R0, c[0x0][0x2c8], RZ ;  /* 0x0000b20000031a27 */ /* 0x002fe200078e00ff */
[----:B------:R-:W-:Y:S01]  /*51a0*/  UIMAD.WIDE.U32 UR18, UR13, UR4, UR8 ;  /* 0x000000040d1272a5 */ /* 0x000fe2000f8e0008 */
[----:B------:R-:W-:Y:S01]  /*51b0*/  LOP3.LUT R121, R121, 0x1c0, RZ, 0xc0, !PT ;  /* 0x000001c079797812 */ /* 0x000fe200078ec0ff */
[----:B------:R-:W-:Y:S01]  /*51c0*/  USEL UR8, UR21, URZ, !UP0 ;  /* 0x0000003f15087287 */ /* 0x000fe2000c000000 */
[----:B------:R-:W-:Y:S01]  /*51d0*/  IMAD.MOV.U32 R8, RZ, RZ, R0 ;  /* 0x000000ffff087224 */ /* 0x000fe200078e0000 */
[----:B------:R-:W-:Y:S01]  /*51e0*/  ULDC.64 UR4, c[0x0][0x1c0] ;  /* 0x0000700000047ab9 */ /* 0x000fe20000000a00 */
[----:B------:R-:W-:Y:S01]  /*51f0*/  @P0 SHF.R.U32.HI R8, RZ, c[0x0][0x2cc], R3 ;  /* 0x0000b300ff080a19 */ /* 0x000fe20000011603 */
[----:B------:R-:W-:Y:S01]  /*5200*/  UIMAD UR7, UR7, UR4, URZ ;  /* 0x00000004070772a4 */ /* 0x000fe2000f8e023f */
[C---:B------:R-:W-:Y:S01]  /*5210*/  IADD3 R50, R68.reuse, 0x40, RZ ;  /* 0x0000004044327810 */ /* 0x040fe20007ffe0ff */
[----:B------:R-:W-:Y:S01]  /*5220*/  UIADD3 UR19, UR19, UR6, URZ ;  /* 0x0000000613137290 */ /* 0x000fe2000fffe03f */
[--C-:B------:R-:W-:Y:S01]  /*5230*/  SHF.R.S32.HI R5, RZ, 0x1f, R8.reuse ;  /* 0x0000001fff057819 */ /* 0x100fe20000011408 */
[----:B------:R-:W-:Y:S01]  /*5240*/  UIMAD UR5, UR8, UR5, UR7 ;  /* 0x00000005080572a4 */ /* 0x000fe2000f8e0207 */
[----:B------:R-:W-:Y:S01]  /*5250*/  IMAD.MOV R3, RZ, RZ, -R8 ;  /* 0x000000ffff037224 */ /* 0x000fe200078e0a08 */
[----:B------:R-:W-:Y:S01]  /*5260*/  UIMAD.WIDE.U32 UR8, UR8, UR4, UR18 ;  /* 0x00000004080872a5 */ /* 0x000fe2000f8e0012 */
[----:B------:R-:W-:Y:S01]  /*5270*/  IADD3 R49, R68, 0x80, RZ ;  /* 0x0000008044317810 */ /* 0x000fe20007ffe0ff */
[----:B------:R-:W-:Y:S01]  /*5280*/  IMAD R5, R5, c[0x0][0x1b0], RZ ;  /* 0x00006c0005057a24 */ /* 0x000fe200078e02ff */
[----:B------:R-:W-:Y:S01]  /*5290*/  ULDC UR7, c[0x0][0x2c4] ;  /* 0x0000b10000077ab9 */ /* 0x000fe20000000800 */
[----:B------:R-:W-:Y:S01]  /*52a0*/  IMAD R4, R3, c[0x0][0x2c4], R0 ;  /* 0x0000b10003047a24 */ /* 0x000fe200078e0200 */
[----:B------:R-:W-:Y:S01]  /*52b0*/  UIADD3 UR5, UR9, UR5, URZ ;  /* 0x0000000509057290 */ /* 0x000fe2000fffe03f */
[----:B------:R-:W-:Y:S01]  /*52c0*/  IMAD.U32 R7, RZ, RZ, UR9 ;  /* 0x00000009ff077e24 */ /* 0x000fe2000f8e00ff */
[----:B------:R-:W-:Y:S01]  /*52d0*/  LOP3.LUT R3, R61, 0xfffffff0, RZ, 0xc0, !PT ;  /* 0xfffffff03d037812 */ /* 0x000fe200078ec0ff */
[----:B------:R-:W-:Y:S01]  /*52e0*/  IMAD.U32 R6, RZ, RZ, UR8 ;  /* 0x00000008ff067e24 */ /* 0x000fe2000f8e00ff */
[----:B------:R-:W-:Y:S01]  /*52f0*/  UIMAD UR7, UR20, UR7, URZ ;  /* 0x00000007140772a4 */ /* 0x000fe2000f8e023f */
[----:B------:R-:W-:Y:S01]  /*5300*/  IMAD R5, R8, c[0x0][0x1b4], R5 ;  /* 0x00006d0008057a24 */ /* 0x000fe200078e0205 */
[----:B------:R-:W-:Y:S01]  /*5310*/  IADD3 R48, R68, 0xc0, RZ ;  /* 0x000000c044307810 */ /* 0x000fe20007ffe0ff */
[----:B------:R-:W-:Y:S01]  /*5320*/  IMAD.U32 R7, RZ, RZ, UR5 ;  /* 0x00000005ff077e24 */ /* 0x000fe2000f8e00ff */
[----:B------:R-:W-:Y:S01]  /*5330*/  SHF.R.U32.HI R120, RZ, 0x3, R121 ;  /* 0x00000003ff787819 */ /* 0x000fe20000011679 */
[----:B------:R-:W-:Y:S01]  /*5340*/  IMAD.IADD R3, R62, 0x1, -R3 ;  /* 0x000000013e037824 */ /* 0x000fe200078e0a03 */
[----:B------:R-:W-:Y:S01]  /*5350*/  ISETP.GE.AND P4, PT, R68, c[0x0][0x198], PT ;  /* 0x0000660044007a0c */ /* 0x000fe20003f86270 */
[----:B------:R-:W-:Y:S01]  /*5360*/  IMAD.WIDE.U32 R8, R8, c[0x0][0x1b0], R6 ;  /* 0x00006c0008087a25 */ /* 0x000fe200078e0006 */
[----:B------:R-:W-:-:S02]  /*5370*/  SHF.R.S32.HI R7, RZ, 0x1f, R4 ;  /* 0x0000001fff077819 */ /* 0x000fc40000011404 */
[----:B------:R-:W-:Y:S01]  /*5380*/  SHF.R.S32.HI R58, RZ, 0x1f, R3 ;  /* 0x0000001fff3a7819 */ /* 0x000fe20000011403 */
[----:B------:R-:W-:Y:S01]  /*5390*/  IMAD.IADD R9, R9, 0x1, R5 ;  /* 0x0000000109097824 */ /* 0x000fe200078e0205 */
[----:B------:R-:W-:Y:S01]  /*53a0*/  IADD3 R6, R56, UR15, RZ ;  /* 0x0000000f38067c10 */ /* 0x000fe2000fffe0ff */
[----:B------:R-:W-:Y:S01]  /*53b0*/  IMAD R7, R7, c[0x0][0x1a8], RZ ;  /* 0x00006a0007077a24 */ /* 0x000fe200078e02ff */
[----:B------:R-:W-:Y:S01]  /*53c0*/  LEA.HI R58, R58, R3, RZ, 0x3 ;  /* 0x000000033a3a7211 */ /* 0x000fe200078f18ff */
[----:B------:R-:W-:Y:S01]  /*53d0*/  IMAD.SHL.U32 R119, R119, 0x8, RZ ;  /* 0x0000000877777824 */ /* 0x000fe200078e00ff */
[----:B------:R-:W-:Y:S01]  /*53e0*/  ISETP.GE.AND P6, PT, R6, UR7, PT ;  /* 0x0000000706007c0c */ /* 0x000fe2000bfc6270 */
[----:B------:R-:W-:Y:S01]  /*53f0*/  IMAD R7, R4, c[0x0][0x1ac], R7 ;  /* 0x00006b0004077a24 */ /* 0x000fe200078e0207 */
[----:B------:R-:W-:Y:S01]  /*5400*/  LOP3.LUT R0, R58, 0xfffffff8, RZ, 0xc0, !PT ;  /* 0xfffffff83a007812 */ /* 0x000fe200078ec0ff */
[----:B------:R-:W-:Y:S01]  /*5410*/  IMAD.WIDE.U32 R4, R4, c[0x0][0x1a8], R8 ;  /* 0x00006a0004047a25 */ /* 0x000fe200078e0008 */
[----:B------:R-:W-:-:S02]  /*5420*/  ISETP.GE.AND P3, PT, R50, c[0x0][0x198], PT ;  /* 0x0000660032007a0c */ /* 0x000fc40003f66270 */
[----:B------:R-:W-:Y:S01]  /*5430*/  ISETP.GE.AND P5, PT, R48, c[0x0][0x198], PT ;  /* 0x0000660030007a0c */ /* 0x000fe20003fa6270 */
[----:B------:R-:W-:Y:S01]  /*5440*/  IMAD.IADD R5, R5, 0x1, R7 ;  /* 0x0000000105057824 */ /* 0x000fe200078e0207 */
[C---:B------:R-:W-:Y:S01]  /*5450*/  LEA R14, P0, R4.reuse, c[0x0][0x160], 0x1 ;  /* 0x00005800040e7a11 */ /* 0x040fe200078008ff */
[----:B------:R-:W-:Y:S01]  /*5460*/  IMAD.IADD R0, R3, 0x1, -R0 ;  /* 0x0000000103007824 */ /* 0x000fe200078e0a00 */
[----:B------:R-:W-:Y:S02]  /*5470*/  LOP3.LUT R3, R121, 0x38, R68, 0xf8, !PT ;  /* 0x0000003879037812 */ /* 0x000fe400078ef844 */
[----:B------:R-:W-:Y:S01]  /*5480*/  LEA.HI.X R5, R4, c[0x0][0x164], R5, 0x1, P0 ;  /* 0x0000590004057a11 */ /* 0x000fe200000f0c05 */
[----:B------:R1:W4:Y:S01]  /*5490*/  SHFL.IDX PT, R12, R14, RZ, 0x181f ;  /* 0x00181fff0e0c7589 */ /* 0x00032200000e0000 */
[----:B------:R-:W-:Y:S02]  /*54a0*/  ISETP.GE.AND P0, PT, R49, c[0x0][0x198], PT ;  /* 0x0000660031007a0c */ /* 0x000fe40003f06270 */
[----:B------:R-:W-:Y:S01]  /*54b0*/  LOP3.LUT R4, R3, R120, RZ, 0x3c, !PT ;  /* 0x0000007803047212 */ /* 0x000fe200078e3cff */
[----:B------:R-:W-:Y:S01]  /*54c0*/  IMAD.MOV.U32 R3, RZ, RZ, 0x20 ;  /* 0x00000020ff037424 */ /* 0x000fe200078e00ff */
[----:B------:R-:W-:Y:S01]  /*54d0*/  LOP3.LUT R119, R119, 0xfffffe00, RZ, 0xc0, !PT ;  /* 0xfffffe0077777812 */ /* 0x000fe200078ec0ff */
[----:B---3--:R1:W3:Y:S01]  /*54e0*/  SHFL.IDX PT, R13, R5, RZ, 0x181f ;  /* 0x00181fff050d7589 */ /* 0x0082e200000e0000 */
[----:B------:R-:W-:-:S03]  /*54f0*/  P2R R11, PR, RZ, 0x40 ;  /* 0x00000040ff0b7803 */ /* 0x000fc60000000000 */
        /* <DEDUP_REMOVED lines=9> */
[----:B------:R-:W-:Y:S01]  /*5590*/  IMAD.WIDE R16, R68, 0x2, R12 ;  /* 0x0000000244107825 */ /* 0x000fe200078e020c */
        /* <DEDUP_REMOVED lines=17> */
.L_x_673:
[----:B-1-34-:R-:W-:Y:S05]  /*56b0*/  BSYNC B0 ;  /* 0x0000000000007941 */ /* 0x01afea0003800000 */
.L_x_672:
        /* <DEDUP_REMOVED lines=26> */
.L_x_675:
[----:B------:R-:W-:Y:S05]  /*5860*/  BSYNC B0 ;  /* 0x0000000000007941 */ /* 0x000fea0003800000 */
.L_x_674:
[----:B------:R-:W-:Y:S01]  /*5870*/  IADD3 R4, R6, 0x40, RZ ;  /* 0x0000004006047810 */ /* 0x000fe20007ffe0ff */
[----:B--2---:R2:W4:Y:S01]  /*5880*/  SHFL.IDX PT, R17, R5, 0x2, 0x181f ;  /* 0x00581f0005117f89 */ /* 0x00452200000e0000 */
[----:B------:R-:W-:Y:S02]  /*5890*/  BSSY B0, `(.L_x_676) ;  /* 0x0000018000007945 */ /* 0x000fe40003800000 */
[----:B------:R-:W-:Y:S01]  /*58a0*/  ISETP.GE.AND P1, PT, R4, UR7, PT ;  /* 0x0000000704007c0c */ /* 0x000fe2000bf26270 */
[----:B------:R2:W1:Y:S03]  /*58b0*/  SHFL.IDX PT, R16, R14, 0x2, 0x181f ;  /* 0x00581f000e107f89 */ /* 0x00046600000e0000 */
[----:B------:R-:W-:-:S09]  /*58c0*/  P2R R4, PR, RZ, 0x2 ;  /* 0x00000002ff047803 */ /* 0x000fd20000000000 */
[----:B------:R-:W-:Y:S05]  /*58d0*/  @P1 BRA `(.L_x_677) ;  /* 0x0000013000001947 */ /* 0x000fea0003800000 */
[----:B------:R-:W-:Y:S01]  /*58e0*/  SHF.R.S32.HI R13, RZ, 0x1f, R50 ;  /* 0x0000001fff0d7819 */ /* 0x000fe20000011432 */
[----:B---3--:R-:W-:Y:S01]  /*58f0*/  IMAD.SHL.U32 R12, R51, 0x2, RZ ;  /* 0x00000002330c7824 */ /* 0x008fe200078e00ff */
[----:B------:R-:W-:Y:S01]  /*5900*/  SHF.R.S32.HI R8, RZ, 0x1f, R49 ;  /* 0x0000001fff087819 */ /* 0x000fe20000011431 */
[----:B-1--4-:R-:W-:Y:S01]  /*5910*/  IMAD.WIDE R18, R68, 0x2, R16 ;  /* 0x0000000244127825 */ /* 0x012fe200078e0210 */
        /* <DEDUP_REMOVED lines=15> */
.L_x_677:
[----:B------:R-:W-:Y:S05]  /*5a10*/  BSYNC B0 ;  /* 0x0000000000007941 */ /* 0x000fea0003800000 */
.L_x_676:
[----:B------:R-:W-:Y:S01]  /*5a20*/  IADD3 R8, R6, 0x60, RZ ;  /* 0x0000006006087810 */ /* 0x000fe20007ffe0ff */
[----:B-1-3--:R-:W-:Y:S01]  /*5a30*/  SHFL.IDX PT, R12, R14, 0x3, 0x181f ;  /* 0x00781f000e0c7f89 */ /* 0x00afe200000e0000 */
[----:B------:R-:W-:Y:S01]  /*5a40*/  IMAD.MOV.U32 R215, RZ, RZ, c[0x0][0x2b8] ;  /* 0x0000ae00ffd77624 */ /* 0x000fe200078e00ff */
[----:B------:R-:W-:Y:S01]  /*5a50*/  LOP3.LUT R7, R7, 0xfffffffe, RZ, 0xc0, !PT ;  /* 0xfffffffe07077812 */ /* 0x000fe200078ec0ff */
[----:B------:R-:W-:Y:S01]  /*5a60*/  USHF.R.S32.HI UR6, URZ, 0x1f, UR17 ;  /* 0x0000001f3f067899 */ /* 0x000fe20008011411 */
[----:B------:R-:W-:Y:S01]  /*5a70*/  ISETP.GE.AND P6, PT, R8, UR7, PT ;  /* 0x0000000708007c0c */ /* 0x000fe2000bfc6270 */
[----:B------:R1:W3:Y:S01]  /*5a80*/  SHFL.IDX PT, R13, R5, 0x3, 0x181f ;  /* 0x00781f00050d7f89 */ /* 0x0002e200000e0000 */
[----:B------:R-:W-:Y:S01]  /*5a90*/  ISETP.NE.AND P1, PT, R215, 0x1, PT ;  /* 0x00000001d700780c */ /* 0x000fe20003f25270 */
[----:B------:R-:W-:Y:S01]  /*5aa0*/  ULDC.64 UR4, c[0x0][0x2b0] ;  /* 0x0000ac0000047ab9 */ /* 0x000fe20000000a00 */
[----:B------:R-:W-:Y:S01]  /*5ab0*/  IMAD.MOV.U32 R217, RZ, RZ, RZ ;  /* 0x000000ffffd97224 */ /* 0x000fe200078e00ff */
[----:B------:R-:W-:-:S02]  /*5ac0*/  UIMAD UR6, UR6, UR4, URZ ;  /* 0x00000004060672a4 */ /* 0x000fc4000f8e023f */
[----:B------:R-:W-:Y:S02]  /*5ad0*/  UIMAD.WIDE.U32 UR8, UR17, UR4, URZ ;  /* 0x00000004110872a5 */ /* 0x000fe4000f8e003f */
[----:B------:R-:W-:-:S03]  /*5ae0*/  UIMAD UR6, UR17, UR5, UR6 ;  /* 0x00000005110672a4 */ /* 0x000fc6000f8e0206 */
[----:B------:R-:W-:Y:S01]  /*5af0*/  ULDC.64 UR4, c[0x0][0x1e8] ;  /* 0x00007a0000047ab9 */ /* 0x000fe20000000a00 */
[----:B----4-:R-:W-:Y:S01]  /*5b00*/  @!P6 SHF.R.S32.HI R17, RZ, 0x1f, R50 ;  /* 0x0000001fff11e819 */ /* 0x010fe20000011432 */
[----:B------:R-:W-:Y:S01]  /*5b10*/  @!P6 IMAD.SHL.U32 R8, R51, 0x2, RZ ;  /* 0x000000023308e824 */ /* 0x000fe200078e00ff */
[----:B------:R-:W-:Y:S01]  /*5b20*/  @!P6 SHF.R.S32.HI R10, RZ, 0x1f, R49 ;  /* 0x0000001fff0ae819 */ /* 0x000fe20000011431 */
[----:B------:R-:W-:Y:S01]  /*5b30*/  UIADD3 UR6, UR9, UR6, URZ ;  /* 0x0000000609067290 */ /* 0x000fe2000fffe03f */
[----:B------:R-:W-:Y:S02]  /*5b40*/  @!P6 LEA.HI R17, R17, R50, RZ, 0x3 ;  /* 0x000000321111e211 */ /* 0x000fe400078f18ff */
[----:B------:R-:W-:Y:S02]  /*5b50*/  @!P6 LEA.HI R15, R10, R49, RZ, 0x3 ;  /* 0x000000310a0fe211 */ /* 0x000fe400078f18ff */
[----:B------:R-:W-:Y:S02]  /*5b60*/  @!P6 LOP3.LUT R17, R17, 0xfffffff8, RZ, 0xc0, !PT ;  /* 0xfffffff81111e812 */ /* 0x000fe400078ec0ff */
[----:B------:R-:W-:Y:S01]  /*5b70*/  @!P6 LOP3.LUT R15, R15, 0xfffffff8, RZ, 0xc0, !PT ;  /* 0xfffffff80f0fe812 */ /* 0x000fe200078ec0ff */
[----:B-12---:R-:W-:Y:S01]  /*5b80*/  IMAD.U32 R5, RZ, RZ, UR10 ;  /* 0x0000000aff057e24 */ /* 0x006fe2000f8e00ff */
[----:B------:R-:W-:Y:S01]  /*5b90*/  @P1 LOP3.LUT R7, R7, 0x1, RZ, 0xfc, !PT ;  /* 0x0000000107071812 */ /* 0x000fe200078efcff */
[----:B---3--:R-:W-:-:S04]  /*5ba0*/  @!P6 IMAD.WIDE R18, R68, 0x2, R12 ;  /* 0x000000024412e825 */ /* 0x008fc800078e020c */
[----:B------:R-:W-:Y:S01]  /*5bb0*/  IMAD R218, R5, 0x20, R216 ;  /* 0x0000002005da7824 */ /* 0x000fe200078e02d8 */
[----:B------:R-:W-:Y:S01]  /*5bc0*/  @!P6 SHF.R.S32.HI R5, RZ, 0x1f, R48 ;  /* 0x0000001fff05e819 */ /* 0x000fe20000011430 */
[--C-:B------:R-:W-:Y:S01]  /*5bd0*/  @!P6 IMAD.WIDE R16, R17, 0x2, R12.reuse ;  /* 0x000000021110e825 */ /* 0x100fe200078e020c */
[----:B------:R-:W-:Y:S01]  /*5be0*/  @!PT LDS RZ, [RZ] ;  /* 0x00000000fffff984 */ /* 0x000fe20000000800 */
[----:B------:R1:W-:Y:S02]  /*5bf0*/  @!P6 LDGSTS.E.BYPASS.LTC128B.128 [R8+0x13080], [R18.64], !P4 ;  /* 0x130800001208efae */ /* 0x0003e4000e101d58 */
[----:B------:R-:W-:Y:S01]  /*5c00*/  @!P6 LEA.HI R5, R5, R48, RZ, 0x3 ;  /* 0x000000300505e211 */ /* 0x000fe200078f18ff */
[----:B------:R-:W-:Y:S01]  /*5c10*/  @!P6 IMAD.WIDE R14, R15, 0x2, R12 ;  /* 0x000000020f0ee825 */ /* 0x000fe200078e020c */
[----:B------:R-:W-:Y:S01]  /*5c20*/  IADD3 R218, R218, -0x20, RZ ;  /* 0xffffffe0dada7810 */ /* 0x000fe20007ffe0ff */
[----:B------:R1:W-:Y:S01]  /*5c30*/  @!P6 LDGSTS.E.BYPASS.LTC128B.128 [R8+0x17080], [R16.64], !P3 ;  /* 0x170800001008efae */ /* 0x0003e2000d901d58 */
[----:B------:R-:W-:-:S03]  /*5c40*/  @!P6 LOP3.LUT R7, R5, 0xfffffff8, RZ, 0xc0, !PT ;  /* 0xfffffff80507e812 */ /* 0x000fc600078ec0ff */
[----:B------:R2:W-:Y:S01]  /*5c50*/  @!P6 LDGSTS.E.BYPASS.LTC128B.128 [R8+0x1b080], [R14.64], !P0 ;  /* 0x1b0800000e08efae */ /* 0x0005e2000c101d58 */
[C---:B------:R-:W-:Y:S01]  /*5c60*/  ISETP.GE.AND P0, PT, R218.reuse, UR11, PT ;  /* 0x0000000bda007c0c */ /* 0x040fe2000bf06270 */
[----:B------:R-:W-:Y:S01]  /*5c70*/  @!P6 IMAD.WIDE R12, R7, 0x2, R12 ;  /* 0x00000002070ce825 */ /* 0x000fe200078e020c */
[----:B------:R-:W-:Y:S02]  /*5c80*/  IADD3 R218, R218, UR16, RZ ;  /* 0x00000010dada7c10 */ /* 0x000fe4000fffe0ff */
[----:B------:R-:W-:Y:S02]  /*5c90*/  ISETP.GT.OR P0, PT, R216, 0x1f, P0 ;  /* 0x0000001fd800780c */ /* 0x000fe40000704670 */
[----:B------:R3:W-:Y:S01]  /*5ca0*/  @!P6 LDGSTS.E.BYPASS.LTC128B.128 [R8+0x1f080], [R12.64], !P5 ;  /* 0x1f0800000c08efae */ /* 0x0007e2000e901d58 */
[----:B------:R-:W-:-:S03]  /*5cb0*/  @P1 IMAD.HI.U32 R10, R218, c[0x0][0x2bc], RZ ;  /* 0x0000af00da0a1a27 */ /* 0x000fc600078e00ff */
[----:B------:R-:W0:Y:S01]  /*5cc0*/  LDGDEPBAR ;  /* 0x00000000000079af */ /* 0x000e220000000000 */
[----:B------:R-:W-:Y:S01]  /*5cd0*/  IMAD.MOV.U32 R5, RZ, RZ, R218 ;  /* 0x000000ffff057224 */ /* 0x000fe200078e00da */
[----:B------:R-:W-:-:S05]  /*5ce0*/  @P1 SHF.R.U32.HI R5, RZ, c[0x0][0x2c0], R10 ;  /* 0x0000b000ff051a19 */ /* 0x000fca000001160a */
[----:B------:R-:W-:-:S04]  /*5cf0*/  @!P0 IADD3 R10, P1, R5, UR8, RZ ;  /* 0x00000008050a8c10 */ /* 0x000fc8000ff3e0ff */
[----:B------:R-:W-:Y:S02]  /*5d00*/  @!P0 LEA.HI.X.SX32 R7, R5, UR6, 0x1, P1 ;  /* 0x0000000605078c11 */ /* 0x000fe400088f0eff */
[----:B--2---:R-:W-:-:S04]  /*5d10*/  @!P0 LEA R14, P1, R10, c[0x0][0x2a0], 0x2 ;  /* 0x0000a8000a0e8a11 */ /* 0x004fc800078210ff */
[----:B------:R-:W-:Y:S01]  /*5d20*/  @!P0 LEA.HI.X R15, R10, c[0x0][0x2a4], R7, 0x2, P1 ;  /* 0x0000a9000a0f8a11 */ /* 0x000fe200008f1407 */
        /* <DEDUP_REMOVED lines=9> */
[----:B------:R-:W-:Y:S01]  /*5dc0*/  ULEA UR22, UR10, 0xffffffe0, 0x5 ;  /* 0xffffffe00a167891 */ /* 0x000fe2000f8e283f */
[----:B---3--:R-:W-:Y:S01]  /*5dd0*/  IMAD.WIDE.U32 R12, R218, c[0x0][0x1e0], RZ ;  /* 0x00007800da0c7a25 */ /* 0x008fe200078e00ff */
[----:B------:R-:W-:Y:S01]  /*5de0*/  SHF.R.S32.HI R60, RZ, 0x1f, R218 ;  /* 0x0000001fff3c7819 */ /* 0x000fe200000114da */
[----:B------:R-:W-:Y:S01]  /*5df0*/  UIADD3 UR17, UR19, UR17, URZ ;  /* 0x0000001113117290 */ /* 0x000fe2000fffe03f */
[----:B------:R-:W-:Y:S01]  /*5e00*/  ISETP.GE.AND P3, PT, R49, c[0x0][0x1d4], PT ;  /* 0x0000750031007a0c */ /* 0x000fe20003f66270 */
[----:B------:R-:W-:Y:S01]  /*5e10*/  UIADD3 UR22, UR11, -UR22, URZ ;  /* 0x800000160b167290 */ /* 0x000fe2000fffe03f */
[----:B------:R-:W-:Y:S01]  /*5e20*/  ISETP.GE.AND P2, PT, R48, c[0x0][0x1d4], PT ;  /* 0x0000750030007a0c */ /* 0x000fe20003f46270 */
[----:B------:R-:W-:Y:S01]  /*5e30*/  IMAD R5, R60, c[0x0][0x1e0], RZ ;  /* 0x000078003c057a24 */ /* 0x000fe200078e02ff */
[----:B------:R-:W-:Y:S01]  /*5e40*/  ULDC.64 UR4, c[0x0][0x210] ;  /* 0x0000840000047ab9 */ /* 0x000fe20000000a00 */
[----:B------:R-:W-:Y:S01]  /*5e50*/  LEA.HI R71, R69, R62, RZ, 0x5 ;  /* 0x0000003e45477211 */ /* 0x000fe200078f28ff */
[----:B------:R-:W-:Y:S01]  /*5e60*/  UIMAD UR12, UR12, UR4, URZ ;  /* 0x000000040c0c72a4 */ /* 0x000fe2000f8e023f */
[----:B------:R-:W-:Y:S01]  /*5e70*/  IMAD R5, R218, c[0x0][0x1e4], R5 ;  /* 0x00007900da057a24 */ /* 0x000fe200078e0205 */
[----:B------:R-:W-:Y:S01]  /*5e80*/  IADD3 R10, -R56, UR22, RZ ;  /* 0x00000016380a7c10 */ /* 0x000fe2000fffe1ff */
[----:B------:R-:W-:Y:S01]  /*5e90*/  UIMAD.WIDE.U32 UR26, UR13, UR4, URZ ;  /* 0x000000040d1a72a5 */ /* 0x000fe2000f8e003f */
[----:B------:R-:W-:Y:S01]  /*5ea0*/  SHF.R.S32.HI R70, RZ, 0x5, R71 ;  /* 0x00000005ff467819 */ /* 0x000fe20000011447 */
[----:B------:R-:W-:Y:S01]  /*5eb0*/  IMAD.IADD R13, R13, 0x1, R5 ;  /* 0x000000010d0d7824 */ /* 0x000fe200078e0205 */
[----:B------:R-:W-:Y:S01]  /*5ec0*/  UIMAD UR12, UR13, UR5, UR12 ;  /* 0x000000050d0c72a4 */ /* 0x000fe2000f8e020c */
[----:B------:R-:W-:-:S03]  /*5ed0*/  IMAD.U32 R5, RZ, RZ, UR13 ;  /* 0x0000000dff057e24 */ /* 0x000fc6000f8e00ff */
[----:B------:R-:W-:Y:S01]  /*5ee0*/  UIADD3 UR12, UR27, UR12, URZ ;  /* 0x0000000c1b0c7290 */ /* 0x000fe2000fffe03f */
[----:B--2---:R-:W-:Y:S01]  /*5ef0*/  SHF.R.S32.HI R59, RZ, 0x1f, R217 ;  /* 0x0000001fff3b7819 */ /* 0x004fe200000114d9 */
[----:B------:R-:W-:-:S04]  /*5f00*/  IMAD.WIDE.U32 R12, R217, c[0x0][0x1f0], R12 ;  /* 0x00007c00d90c7a25 */ /* 0x000fc800078e000c */
[----:B-1----:R-:W-:Y:S02]  /*5f10*/  IMAD R8, R59, c[0x0][0x1f0], RZ ;  /* 0x00007c003b087a24 */ /* 0x002fe400078e02ff */
[----:B------:R-:W-:Y:S02]  /*5f20*/  IMAD R5, R5, c[0x0][0x1e8], R12 ;  /* 0x00007a0005057a24 */ /* 0x000fe400078e020c */
[----:B------:R-:W-:Y:S01]  /*5f30*/  IMAD R7, R217, c[0x0][0x1f4], R8 ;  /* 0x00007d00d9077a24 */ /* 0x000fe200078e0208 */
[----:B------:R-:W-:Y:S02]  /*5f40*/  IADD3 R8, P0, R12, UR18, RZ ;  /* 0x000000120c087c10 */ /* 0x000fe4000ff1e0ff */
[----:B------:R-:W-:Y:S01]  /*5f50*/  LEA R14, R5, c[0x0][0x1c8], 0x1 ;  /* 0x00007200050e7a11 */ /* 0x000fe200078e08ff */
[----:B------:R-:W-:Y:S01]  /*5f60*/  IMAD.IADD R7, R13, 0x1, R7 ;  /* 0x000000010d077824 */ /* 0x000fe200078e0207 */
[----:B------:R-:W-:-:S03]  /*5f70*/  LEA RZ, P1, R8, c[0x0][0x1c8], 0x1 ;  /* 0x0000720008ff7a11 */ /* 0x000fc600078208ff */
[----:B------:R-:W-:Y:S01]  /*5f80*/  SHFL.IDX PT, R12, R14, RZ, 0x181f ;  /* 0x00181fff0e0c7589 */ /* 0x000fe200000e0000 */
[----:B------:R-:W-:Y:S02]  /*5f90*/  IADD3.X R7, R7, UR17, RZ, P0, !PT ;  /* 0x0000001107077c10 */ /* 0x000fe400087fe4ff */
[----:B------:R-:W-:Y:S02]  /*5fa0*/  ISETP.GE.AND P0, PT, R10, 0x1, PT ;  /* 0x000000010a00780c */ /* 0x000fe40003f06270 */
[----:B------:R-:W-:Y:S02]  /*5fb0*/  LEA.HI.X R13, R8, c[0x0][0x1cc], R7, 0x1, P1 ;  /* 0x00007300080d7a11 */ /* 0x000fe400008f0c07 */
[----:B------:R-:W-:-:S04]  /*5fc0*/  ISETP.GT.AND P1, PT, R216, 0x1f, PT ;  /* 0x0000001fd800780c */ /* 0x000fc80003f24270 */
[----:B------:R-:W1:Y:S05]  /*5fd0*/  SHFL.IDX PT, R13, R13, RZ, 0x181f ;  /* 0x00181fff0d0d7589 */ /* 0x000e6a00000e0000 */
[----:B------:R-:W-:Y:S02]  /*5fe0*/  @P0 SHF.R.S32.HI R7, RZ, 0x1f, R50 ;  /* 0x0000001fff070819 */ /* 0x000fe40000011432 */
[----:B------:R-:W-:Y:S02]  /*5ff0*/  @P0 SHF.R.S32.HI R10, RZ, 0x1f, R49 ;  /* 0x0000001fff0a0819 */ /* 0x000fe40000011431 */
[----:B------:R-:W-:Y:S02]  /*6000*/  @P0 SHF.R.S32.HI R5, RZ, 0x1f, R48 ;  /* 0x0000001fff050819 */ /* 0x000fe40000011430 */
[----:B------:R-:W-:-:S02]  /*6010*/  @P0 LEA.HI R8, R7, R50, RZ, 0x3 ;  /* 0x0000003207080211 */ /* 0x000fc400078f18ff */
[----:B------:R-:W-:Y:S01]  /*6020*/  @P0 LEA.HI R7, R10, R49, RZ, 0x3 ;  /* 0x000000310a070211 */ /* 0x000fe200078f18ff */
[----:B------:R-:W-:Y:S01]  /*6030*/  @P0 IMAD.SHL.U32 R10, R51, 0x2, RZ ;  /* 0x00000002330a0824 */ /* 0x000fe200078e00ff */
        /* <DEDUP_REMOVED lines=18> */
.L_x_678:
[----:B------:R-:W-:Y:S01]  /*6160*/  ULDC.U8 UR4, c[0x0][0x298] ;  /* 0x0000a60000047ab9 */ /* 0x000fe20000000000 */
[----:B------:R-:W-:Y:S01]  /*6170*/  SHF.R.S32.HI R8, RZ, 0x1f, R63 ;  /* 0x0000001fff087819 */ /* 0x000fe2000001143f */
[----:B-1----:R-:W-:Y:S01]  /*6180*/  IMAD.WIDE.U32 R14, R63, c[0x0][0x280], RZ ;  /* 0x0000a0003f0e7a25 */ /* 0x002fe200078e00ff */
[----:B------:R-:W-:Y:S01]  /*6190*/  ISETP.NE.AND P0, PT, RZ, UR4, PT ;  /* 0x00000004ff007c0c */ /* 0x000fe2000bf05270 */
[----:B------:R-:W-:Y:S01]  /*61a0*/  BSSY B2, `(.L_x_679) ;  /* 0x00008ce000027945 */ /* 0x000fe20003800000 */
[----:B------:R-:W-:Y:S01]  /*61b0*/  LEA R5, R57, R6, 0x5 ;  /* 0x0000000639057211 */ /* 0x000fe200078e28ff */
[C---:B------:R-:W-:Y:S01]  /*61c0*/  IMAD R10, R8.reuse, c[0x0][0x280], RZ ;  /* 0x0000a000080a7a24 */ /* 0x040fe200078e02ff */
        /* <DEDUP_REMOVED lines=23> */
[----:B------:R-:W-:Y:S01]  /*6340*/  @P0 SHF.R.U32.HI R5, RZ, c[0x0][0x2cc], R6 ;  /* 0x0000b300ff050a19 */ /* 0x000fe20000011606 */
[----:B------:R-:W-:-:S03]  /*6350*/  IMAD.MOV.U32 R6, RZ, RZ, R14 ;  /* 0x000000ffff067224 */ /* 0x000fc600078e000e */
[----:B------:R-:W-:Y:S01]  /*6360*/  SHF.R.S32.HI R8, RZ, 0x1f, R5 ;  /* 0x0000001fff087819 */ /* 0x000fe20000011405 */
[----:B------:R-:W-:-:S04]  /*6370*/  IMAD.WIDE.U32 R6, R5, c[0x0][0x280], R6 ;  /* 0x0000a00005067a25 */ /* 0x000fc800078e0006 */
[C---:B------:R-:W-:Y:S02]  /*6380*/  IMAD R10, R8.reuse, c[0x0][0x280], RZ ;  /* 0x0000a000080a7a24 */ /* 0x040fe400078e02ff */
[----:B------:R-:W-:Y:S02]  /*6390*/  IMAD R8, R8, c[0x0][0x290], RZ ;  /* 0x0000a40008087a24 */ /* 0x000fe400078e02ff */
[C---:B------:R-:W-:Y:S02]  /*63a0*/  IMAD R10, R5.reuse, c[0x0][0x284], R10 ;  /* 0x0000a100050a7a24 */ /* 0x040fe400078e020a */
[----:B------:R-:W-:-:S03]  /*63b0*/  IMAD.WIDE.U32 R16, R5, c[0x0][0x290], R16 ;  /* 0x0000a40005107a25 */ /* 0x000fc600078e0010 */
[----:B------:R-:W-:Y:S01]  /*63c0*/  IADD3 R14, R7, R10, RZ ;  /* 0x0000000a070e7210 */ /* 0x000fe20007ffe0ff */
[----:B------:R-:W-:Y:S01]  /*63d0*/  IMAD R13, R5, c[0x0][0x294], R8 ;  /* 0x0000a500050d7a24 */ /* 0x000fe200078e0208 */
[----:B------:R-:W-:-:S04]  /*63e0*/  LEA R10, P0, R6, c[0x0][0x270], 0x1 ;  /* 0x00009c00060a7a11 */ /* 0x000fc800078008ff */
[----:B------:R-:W-:Y:S01]  /*63f0*/  LEA.HI.X R14, R6, c[0x0][0x274], R14, 0x1, P0 ;  /* 0x00009d00060e7a11 */ /* 0x000fe200000f0c0e */
[----:B------:R1:W2:Y:S01]  /*6400*/  SHFL.IDX PT, R18, R10, RZ, 0x181f ;  /* 0x00181fff0a127589 */ /* 0x0002a200000e0000 */
[----:B------:R-:W-:Y:S02]  /*6410*/  IADD3 R13, R17, R13, RZ ;  /* 0x0000000d110d7210 */ /* 0x000fe40007ffe0ff */
[C---:B------:R-:W-:Y:S01]  /*6420*/  LEA R8, P0, R16.reuse, c[0x0][0x288], 0x1 ;  /* 0x0000a20010087a11 */ /* 0x040fe200078008ff */
[----:B------:R1:W3:Y:S03]  /*6430*/  SHFL.IDX PT, R19, R14, RZ, 0x181f ;  /* 0x00181fff0e137589 */ /* 0x0002e600000e0000 */
[----:B------:R-:W-:Y:S02]  /*6440*/  LEA.HI.X R13, R16, c[0x0][0x28c], R13, 0x1, P0 ;  /* 0x0000a300100d7a11 */ /* 0x000fe400000f0c0d */
[----:B------:R-:W-:Y:S01]  /*6450*/  ISETP.NE.AND P0, PT, R11, RZ, PT ;  /* 0x000000ff0b00720c */ /* 0x000fe20003f05270 */
[----:B------:R1:W4:Y:S04]  /*6460*/  SHFL.IDX PT, R16, R8, RZ, 0x181f ;  /* 0x00181fff08107589 */ /* 0x00032800000e0000 */
[----:B------:R1:W1:Y:S08]  /*6470*/  SHFL.IDX PT, R17, R13, RZ, 0x181f ;  /* 0x00181fff0d117589 */ /* 0x00027000000e0000 */
        /* <DEDUP_REMOVED lines=41> */
.L_x_682:
[----:B------:R-:W-:Y:S05]  /*6710*/  BSYNC B0 ;  /* 0x0000000000007941 */ /* 0x000fea0003800000 */
.L_x_681:
        /* <DEDUP_REMOVED lines=78> */
.L_x_684:
[----:B------:R-:W-:Y:S05]  /*6c00*/  BSYNC B0 ;  /* 0x0000000000007941 */ /* 0x000fea0003800000 */
.L_x_683:
        /* <DEDUP_REMOVED lines=80> */
.L_x_686:
[----:B------:R-:W-:Y:S05]  /*7110*/  BSYNC B0 ;  /* 0x0000000000007941 */ /* 0x000fea0003800000 */
.L_x_685:
        /* <DEDUP_REMOVED lines=77> */
.L_x_688:
[----:B------:R-:W-:Y:S05]  /*75f0*/  BSYNC B0 ;  /* 0x0000000000007941 */ /* 0x000fea0003800000 */
.L_x_687:
        /* <DEDUP_REMOVED lines=79> */
.L_x_692:
[----:B------:R-:W-:Y:S05]  /*7af0*/  BSYNC B0 ;  /* 0x0000000000007941 */ /* 0x000fea0003800000 */
.L_x_691:
        /* <DEDUP_REMOVED lines=46> */
.L_x_694:
[----:B------:R-:W-:Y:S05]  /*7de0*/  BSYNC B0 ;  /* 0x0000000000007941 */ /* 0x000fea0003800000 */
.L_x_693:
        /* <DEDUP_REMOVED lines=46> */
.L_x_696:
[----:B------:R-:W-:Y:S05]  /*80d0*/  BSYNC B0 ;  /* 0x0000000000007941 */ /* 0x000fea0003800000 */
.L_x_695:
        /* <DEDUP_REMOVED lines=45> */
.L_x_690:
[----:B------:R-:W-:Y:S05]  /*83b0*/  BSYNC B1 ;  /* 0x0000000000017941 */ /* 0x000fea0003800000 */
.L_x_689:
        /* <DEDUP_REMOVED lines=49> */
.L_x_700:
[----:B------:R-:W-:Y:S05]  /*86d0*/  BSYNC B0 ;  /* 0x0000000000007941 */ /* 0x000fea0003800000 */
.L_x_699:
        /* <DEDUP_REMOVED lines=46> */
.L_x_702:
[----:B------:R-:W-:Y:S05]  /*89c0*/  BSYNC B0 ;  /* 0x0000000000007941 */ /* 0x000fea0003800000 */
.L_x_701:
        /* <DEDUP_REMOVED lines=46> */
.L_x_704:
[----:B------:R-:W-:Y:S05]  /*8cb0*/  BSYNC B0 ;  /* 0x0000000000007941 */ /* 0x000fea0003800000 */
.L_x_703:
        /* <DEDUP_REMOVED lines=9> */
[--C-:B------:R-:W-:Y:S01]  /*8d50*/  HADD2.F32 R84, -RZ, R63.reuse.H1_H1 ;  /* 0x3000003fff547230 */ /* 0x100fe20000004100 */
        /* <DEDUP_REMOVED lines=35> */
.L_x_698:
[----:B------:R-:W-:Y:S05]  /*8f90*/  BSYNC B1 ;  /* 0x0000000000017941 */ /* 0x000fea0003800000 */
.L_x_697:
        /* <DEDUP_REMOVED lines=31> */
[----:B------:R-:W-:Y:S01]  /*9190*/  FFMA.FTZ R79, R72, R77, -R79 ;  /* 0x0000004d484f7223 */ /* 0x000fe2000001084f */
        /* <DEDUP_REMOVED lines=17> */
.L_x_708:
[----:B------:R-:W-:Y:S05]  /*92b0*/  BSYNC B0 ;  /* 0x0000000000007941 */ /* 0x000fea0003800000 */
.L_x_707:
        /* <DEDUP_REMOVED lines=46> */
.L_x_710:
[----:B------:R-:W-:Y:S05]  /*95a0*/  BSYNC B0 ;  /* 0x0000000000007941 */ /* 0x000fea0003800000 */
.L_x_709:
        /* <DEDUP_REMOVED lines=46> */
.L_x_712:
[----:B------:R-:W-:Y:S05]  /*9890*/  BSYNC B0 ;  /* 0x0000000000007941 */ /* 0x000fea0003800000 */
.L_x_711:
        /* <DEDUP_REMOVED lines=45> */
.L_x_706:
[----:B------:R-:W-:Y:S05]  /*9b70*/  BSYNC B1 ;  /* 0x0000000000017941 */ /* 0x000fea0003800000 */
.L_x_705:
        /* <DEDUP_REMOVED lines=48> */
.L_x_715:
[----:B------:R-:W-:Y:S05]  /*9e80*/  BSYNC B0 ;  /* 0x0000000000007941 */ /* 0x000fea0003800000 */
.L_x_714:
        /* <DEDUP_REMOVED lines=46> */
.L_x_717:
[----:B------:R-:W-:Y:S05]  /*a170*/  BSYNC B0 ;  /* 0x0000000000007941 */ /* 0x000fea0003800000 */
.L_x_716:
        /* <DEDUP_REMOVED lines=46> */
.L_x_719:
[----:B------:R-:W-:Y:S05]  /*a460*/  BSYNC B0 ;  /* 0x0000000000007941 */ /* 0x000fea0003800000 */
.L_x_718:
        /* <DEDUP_REMOVED lines=46> */
.L_x_680:
[----:B------:R-:W-:Y:S01]  /*a750*/  PLOP3.LUT P0, PT, PT, PT, UP2, 0x80, 0x0 ;  /* 0x000000000000781c */ /* 0x000fe20003f0f028 */
[----:B------:R-:W-:Y:S01]  /*a760*/  IMAD.MOV.U32 R15, RZ, RZ, R7 ;  /* 0x000000ffff0f7224 */ /* 0x000fe200078e0007 */
[----:B------:R-:W-:Y:S01]  /*a770*/  MOV R13, R17 ;  /* 0x00000011000d7202 */ /* 0x000fe20000000f00 */
        /* <DEDUP_REMOVED lines=18> */
[C---:B------:R-:W-:Y:S02]  /*a8a0*/  IMAD R6, R5.reuse, c[0x0][0x284], R6 ;  /* 0x0000a10005067a24 */ /* 0x040fe400078e0206 */
[----:B------:R-:W-:-:S04]  /*a8b0*/  IMAD.WIDE.U32 R12, R5, c[0x0][0x290], R12 ;  /* 0x0000a400050c7a25 */ /* 0x000fc800078e000c */
[----:B------:R-:W-:Y:S02]  /*a8c0*/  IMAD.IADD R6, R15, 0x1, R6 ;  /* 0x000000010f067824 */ /* 0x000fe400078e0206 */
[----:B------:R-:W-:-:S03]  /*a8d0*/  IMAD R5, R5, c[0x0][0x294], R8 ;  /* 0x0000a50005057a24 */ /* 0x000fc600078e0208 */
[----:B------:R-:W-:Y:S01]  /*a8e0*/  LEA.HI.X R6, R14, c[0x0][0x274], R6, 0x1, P0 ;  /* 0x00009d000e067a11 */ /* 0x000fe200000f0c06 */
[----:B------:R-:W-:Y:S01]  /*a8f0*/  IMAD.IADD R5, R13, 0x1, R5 ;  /* 0x000000010d057824 */ /* 0x000fe200078e0205 */
[C---:B------:R-:W-:Y:S01]  /*a900*/  LEA R8, P0, R12.reuse, c[0x0][0x288], 0x1 ;  /* 0x0000a2000c087a11 */ /* 0x040fe200078008ff */
[----:B------:R1:W2:Y:S03]  /*a910*/  SHFL.IDX PT, R14, R7, RZ, 0x181f ;  /* 0x00181fff070e7589 */ /* 0x0002a600000e0000 */
[----:B------:R-:W-:Y:S01]  /*a920*/  LEA.HI.X R5, R12, c[0x0][0x28c], R5, 0x1, P0 ;  /* 0x0000a3000c057a11 */ /* 0x000fe200000f0c05 */
[----:B------:R1:W3:Y:S01]  /*a930*/  SHFL.IDX PT, R15, R6, RZ, 0x181f ;  /* 0x00181fff060f7589 */ /* 0x0002e200000e0000 */
[----:B------:R-:W-:-:S03]  /*a940*/  ISETP.NE.AND P0, PT, R11, RZ, PT ;  /* 0x000000ff0b00720c */ /* 0x000fc60003f05270 */
[----:B------:R1:W4:Y:S04]  /*a950*/  SHFL.IDX PT, R12, R8, RZ, 0x181f ;  /* 0x00181fff080c7589 */ /* 0x00032800000e0000 */
[----:B------:R1:W1:Y:S06]  /*a960*/  SHFL.IDX PT, R13, R5, RZ, 0x181f ;  /* 0x00181fff050d7589 */ /* 0x00026c00000e0000 */
[----:B------:R-:W-:Y:S05]  /*a970*/  @P0 BRA `(.L_x_721) ;  /* 0x0000015000000947 */ /* 0x000fea0003800000 */
[----:B------:R-:W-:Y:S01]  /*a980*/  ISETP.GE.AND P0, PT, R68, c[0x0][0x27c], PT ;  /* 0x00009f0044007a0c */ /* 0x000fe20003f06270 */
[----:B------:R-:W-:Y:S01]  /*a990*/  CS2R R106, SRZ ;  /* 0x00000000006a7805 */ /* 0x000fe2000001ff00 */
[----:B------:R-:W-:Y:S01]  /*a9a0*/  CS2R R104, SRZ ;  /* 0x0000000000687805 */ /* 0x000fe2000001ff00 */
[----:B------:R-:W-:Y:S01]  /*a9b0*/  CS2R R102, SRZ ;  /* 0x0000000000667805 */ /* 0x000fe2000001ff00 */
[----:B------:R-:W-:-:S09]  /*a9c0*/  CS2R R100, SRZ ;  /* 0x0000000000647805 */ /* 0x000fd2000001ff00 */
[----:B--23--:R-:W-:-:S04]  /*a9d0*/  @!P0 IMAD.WIDE R18, R68, 0x2, R14 ;  /* 0x0000000244128825 */ /* 0x00cfc800078e020e */
        /* <DEDUP_REMOVED lines=15> */
.L_x_721:
[----:B------:R-:W-:Y:S05]  /*aad0*/  BSYNC B0 ;  /* 0x0000000000007941 */ /* 0x000fea0003800000 */
.L_x_720:
[----:B------:R-:W-:Y:S01]  /*aae0*/  ISETP.NE.AND P0, PT, R9, RZ, PT ;  /* 0x000000ff0900720c */ /* 0x000fe20003f05270 */
[----:B-1---5:R-:W-:Y:S01]  /*aaf0*/  IMAD.MOV.U32 R10, RZ, RZ, R88 ;  /* 0x000000ffff0a7224 */ /* 0x022fe200078e0058 */
[----:B------:R-:W-:Y:S01]  /*ab00*/  MOV R9, R89 ;  /* 0x0000005900097202 */ /* 0x000fe20000000f00 */
[----:B----4-:R-:W-:Y:S01]  /*ab10*/  IMAD.MOV.U32 R12, RZ, RZ, R90 ;  /* 0x000000ffff0c7224 */ /* 0x010fe200078e005a */
[----:B---3--:R-:W-:Y:S01]  /*ab20*/  MOV R15, R87 ;  /* 0x00000057000f7202 */ /* 0x008fe20000000f00 */
[----:B------:R-:W-:Y:S01]  /*ab30*/  IMAD.MOV.U32 R11, RZ, RZ, R91 ;  /* 0x000000ffff0b7224 */ /* 0x000fe200078e005b */
[----:B------:R-:W-:Y:S01]  /*ab40*/  PRMT R117, R9, 0x5410, R10 ;  /* 0x0000541009757816 */ /* 0x000fe2000000000a */
[----:B------:R-:W-:Y:S01]  /*ab50*/  IMAD.MOV.U32 R9, RZ, RZ, R105 ;  /* 0x000000ffff097224 */ /* 0x000fe200078e0069 */
[----:B------:R-:W-:Y:S01]  /*ab60*/  MOV R10, R104 ;  /* 0x00000068000a7202 */ /* 0x000fe20000000f00 */
[----:B------:R-:W-:Y:S01]  /*ab70*/  IMAD.MOV.U32 R16, RZ, RZ, R86 ;  /* 0x000000ffff107224 */ /* 0x000fe200078e0056 */
[----:B------:R-:W-:Y:S01]  /*ab80*/  PRMT R118, R11, 0x5410, R12 ;  /* 0x000054100b767816 */ /* 0x000fe2000000000c */
[----:B--2---:R-:W-:Y:S01]  /*ab90*/  IMAD.MOV.U32 R14, RZ, RZ, R84 ;  /* 0x000000ffff0e7224 */ /* 0x004fe200078e0054 */
[----:B------:R-:W-:Y:S01]  /*aba0*/  PRMT R127, R9, 0x5410, R10 ;  /* 0x00005410097f7816 */ /* 0x000fe2000000000a */
[----:B------:R-:W-:Y:S01]  /*abb0*/  IMAD.MOV.U32 R9, RZ, RZ, R85 ;  /* 0x000000ffff097224 */ /* 0x000fe200078e0055 */
[----:B------:R-:W-:Y:S01]  /*abc0*/  PRMT R116, R15, 0x5410, R16 ;  /* 0x000054100f747816 */ /* 0x000fe20000000010 */
        /* <DEDUP_REMOVED lines=8> */
[----:B------:R1:W2:Y:S01]  /*ac50*/  SHFL.IDX PT, R13, R6, 0x1, 0x181f ;  /* 0x00381f00060d7f89 */ /* 0x0002a200000e0000 */
[----:B------:R-:W-:Y:S01]  /*ac60*/  BSSY B0, `(.L_x_722) ;  /* 0x0000023000007945 */ /* 0x000fe20003800000 */
[----:B------:R-:W-:Y:S01]  /*ac70*/  PRMT R126, R15, 0x5410, R16 ;  /* 0x000054100f7e7816 */ /* 0x000fe20000000010 */
[----:B------:R-:W-:Y:S01]  /*ac80*/  CS2R R52, SRZ ;  /* 0x0000000000347805 */ /* 0x000fe2000001ff00 */
[----:B------:R1:W3:Y:S01]  /*ac90*/  SHFL.IDX PT, R12, R7, 0x1, 0x181f ;  /* 0x00381f00070c7f89 */ /* 0x0002e200000e0000 */
[----:B------:R-:W-:Y:S01]  /*aca0*/  PRMT R125, R9, 0x5410, R14 ;  /* 0x00005410097d7816 */ /* 0x000fe2000000000e */
[----:B------:R-:W-:Y:S01]  /*acb0*/  CS2R R74, SRZ ;  /* 0x00000000004a7805 */ /* 0x000fe2000001ff00 */
[----:B------:R-:W-:Y:S01]  /*acc0*/  CS2R R72, SRZ ;  /* 0x0000000000487805 */ /* 0x000fe2000001ff00 */
[----:B------:R1:W4:Y:S01]  /*acd0*/  SHFL.IDX PT, R11, R5, 0x1, 0x181f ;  /* 0x00381f00050b7f89 */ /* 0x00032200000e0000 */
[----:B------:R-:W-:Y:S01]  /*ace0*/  CS2R R46, SRZ ;  /* 0x00000000002e7805 */ /* 0x000fe2000001ff00 */
[----:B------:R-:W-:Y:S01]  /*acf0*/  CS2R R44, SRZ ;  /* 0x00000000002c7805 */ /* 0x000fe2000001ff00 */
[----:B------:R-:W-:Y:S01]  /*ad00*/  CS2R R66, SRZ ;  /* 0x0000000000427805 */ /* 0x000fe2000001ff00 */
[----:B------:R1:W1:Y:S01]  /*ad10*/  SHFL.IDX PT, R10, R8, 0x1, 0x181f ;  /* 0x00381f00080a7f89 */ /* 0x00026200000e0000 */
[----:B------:R-:W-:Y:S01]  /*ad20*/  CS2R R64, SRZ ;  /* 0x0000000000407805 */ /* 0x000fe2000001ff00 */
        /* <DEDUP_REMOVED lines=22> */
.L_x_723:
[----:B------:R-:W-:Y:S05]  /*ae90*/  BSYNC B0 ;  /* 0x0000000000007941 */ /* 0x000fea0003800000 */
.L_x_722:
[----:B------:R-:W-:Y:S01]  /*aea0*/  ISETP.NE.AND P0, PT, R4, RZ, PT ;  /* 0x000000ff0400720c */ /* 0x000fe20003f05270 */
[----:B-1--45:R-:W-:Y:S01]  /*aeb0*/  IMAD.MOV.U32 R11, RZ, RZ, R54 ;  /* 0x000000ffff0b7224 */ /* 0x032fe200078e0036 */
[----:B------:R-:W-:Y:S01]  /*aec0*/  MOV R4, R53 ;  /* 0x0000003500047202 */ /* 0x000fe20000000f00 */
[----:B------:R-:W-:Y:S01]  /*aed0*/  IMAD.MOV.U32 R10, RZ, RZ, R55 ;  /* 0x000000ffff0a7224 */ /* 0x000fe200078e0037 */
[----:B------:R1:W4:Y:S01]  /*aee0*/  SHFL.IDX PT, R15, R6, 0x2, 0x181f ;  /* 0x00581f00060f7f89 */ /* 0x00032200000e0000 */
        /* <DEDUP_REMOVED lines=9> */
[----:B------:R1:W3:Y:S01]  /*af80*/  SHFL.IDX PT, R14, R7, 0x2, 0x181f ;  /* 0x00581f00070e7f89 */ /* 0x0002e200000e0000 */
        /* <DEDUP_REMOVED lines=14> */
[----:B---3--:R1:W3:Y:S01]  /*b070*/  SHFL.IDX PT, R12, R8, 0x2, 0x181f ;  /* 0x00581f00080c7f89 */ /* 0x0082e200000e0000 */
        /* <DEDUP_REMOVED lines=10> */
[----:B----4-:R-:W-:Y:S01]  /*b120*/  ISETP.GE.AND P0, PT, R68, c[0x0][0x27c], PT ;  /* 0x00009f0044007a0c */ /* 0x010fe20003f06270 */
[----:B------:R-:W-:Y:S01]  /*b130*/  CS2R R38, SRZ ;  /* 0x0000000000267805 */ /* 0x000fe2000001ff00 */
[----:B------:R-:W-:Y:S01]  /*b140*/  CS2R R36, SRZ ;  /* 0x0000000000247805 */ /* 0x000fe2000001ff00 */
[----:B------:R-:W-:Y:S01]  /*b150*/  CS2R R30, SRZ ;  /* 0x00000000001e7805 */ /* 0x000fe2000001ff00 */
[----:B------:R-:W-:-:S09]  /*b160*/  CS2R R28, SRZ ;  /* 0x00000000001c7805 */ /* 0x000fd2000001ff00 */
[----:B------:R-:W-:-:S04]  /*b170*/  @!P0 IMAD.WIDE R16, R68, 0x2, R14 ;  /* 0x0000000244108825 */ /* 0x000fc800078e020e */
[----:B--23--:R-:W-:Y:S01]  /*b180*/  @!P0 IMAD.WIDE R10, R68, 0x2, R12 ;  /* 0x00000002440a8825 */ /* 0x00cfe200078e020c */
        /* <DEDUP_REMOVED lines=14> */
.L_x_725:
[----:B----4-:R-:W-:Y:S05]  /*b270*/  BSYNC B0 ;  /* 0x0000000000007941 */ /* 0x010fea0003800000 */
.L_x_724:
[----:B-----5:R-:W-:Y:S01]  /*b280*/  IMAD.MOV.U32 R9, RZ, RZ, R40 ;  /* 0x000000ffff097224 */ /* 0x020fe200078e0028 */
[----:B------:R-:W-:Y:S01]  /*b290*/  MOV R4, R41 ;  /* 0x0000002900047202 */ /* 0x000fe20000000f00 */
[----:B--2---:R-:W-:Y:S01]  /*b2a0*/  IMAD.MOV.U32 R11, RZ, RZ, R42 ;  /* 0x000000ffff0b7224 */ /* 0x004fe200078e002a */
[----:B------:R2:W4:Y:S01]  /*b2b0*/  SHFL.IDX PT, R77, R6, 0x3, 0x181f ;  /* 0x00781f00064d7f89 */ /* 0x00052200000e0000 */
[----:B------:R-:W-:Y:S01]  /*b2c0*/  IMAD.MOV.U32 R10, RZ, RZ, R43 ;  /* 0x000000ffff0a7224 */ /* 0x000fe200078e002b */
[----:B------:R-:W-:Y:S01]  /*b2d0*/  PRMT R93, R4, 0x5410, R9 ;  /* 0x00005410045d7816 */ /* 0x000fe20000000009 */
[----:B------:R-:W-:Y:S01]  /*b2e0*/  IMAD.MOV.U32 R4, RZ, RZ, R37 ;  /* 0x000000ffff047224 */ /* 0x000fe200078e0025 */
[----:B------:R-:W-:Y:S01]  /*b2f0*/  MOV R9, R36 ;  /* 0x0000002400097202 */ /* 0x000fe20000000f00 */
[----:B------:R1:W3:Y:S01]  /*b300*/  SHFL.IDX PT, R79, R5, 0x3, 0x181f ;  /* 0x00781f00054f7f89 */ /* 0x0002e200000e0000 */
        /* <DEDUP_REMOVED lines=17> */
[----:B-12---:R-:W-:Y:S01]  /*b420*/  IMAD.MOV.U32 R6, RZ, RZ, R31 ;  /* 0x000000ffff067224 */ /* 0x006fe200078e001f */
[----:B------:R-:W-:Y:S01]  /*b430*/  CS2R R20, SRZ ;  /* 0x0000000000147805 */ /* 0x000fe2000001ff00 */
[----:B------:R-:W-:Y:S01]  /*b440*/  CS2R R18, SRZ ;  /* 0x0000000000127805 */ /* 0x000fe2000001ff00 */
[----:B------:R-:W-:Y:S01]  /*b450*/  CS2R R16, SRZ ;  /* 0x0000000000107805 */ /* 0x000fe2000001ff00 */
[----:B------:R-:W-:Y:S01]  /*b460*/  CS2R R14, SRZ ;  /* 0x00000000000e7805 */ /* 0x000fe2000001ff00 */
[----:B------:R-:W-:Y:S01]  /*b470*/  IMAD.MOV.U32 R5, RZ, RZ, R28 ;  /* 0x000000ffff057224 */ /* 0x000fe200078e001c */
[----:B---3--:R-:W-:Y:S01]  /*b480*/  CS2R R12, SRZ ;  /* 0x00000000000c7805 */ /* 0x008fe2000001ff00 */
[----:B------:R-:W-:-:S03]  /*b490*/  MOV R7, R30 ;  /* 0x0000001e00077202 */ /* 0x000fc60000000f00 */
        /* <DEDUP_REMOVED lines=8> */
[----:B----4-:R-:W-:-:S04]  /*b520*/  @!P0 IMAD.WIDE R8, R68, 0x2, R76 ;  /* 0x0000000244088825 */ /* 0x010fc800078e024c */
        /* <DEDUP_REMOVED lines=15> */
.L_x_727:
[----:B------:R-:W-:Y:S05]  /*b620*/  BSYNC B0 ;  /* 0x0000000000007941 */ /* 0x000fea0003800000 */
.L_x_726:
        /* <DEDUP_REMOVED lines=21> */
[----:B----4-:R-:W-:Y:S01]  /*b780*/  PRMT R78, R78, 0x5410, R4 ;  /* 0x000054104e4e7816 */ /* 0x010fe20000000004 */
        /* <DEDUP_REMOVED lines=98> */
[----:B------:R-:W-:Y:S02]  /*bdb0*/  FFMA.FTZ R125, R130, R127, -R125 ;  /* 0x0000007f827d7223 */ /* 0x000fe4000001087d */
[----:B------:R-:W-:Y:S01]  /*bdc0*/  FFMA.FTZ R144, R11, R106, -R144 ;  /* 0x0000006a0b907223 */ /* 0x000fe20000010890 */
[----:B------:R-:W-:Y:S01]  /*bdd0*/  F2FP.PACK_AB R9, R9, R134 ;  /* 0x000000860909723e */ /* 0x000fe200000000ff */
        /* <DEDUP_REMOVED lines=10> */
.L_x_731:
[----:B------:R-:W-:Y:S05]  /*be80*/  BSYNC B0 ;  /* 0x0000000000007941 */ /* 0x000fea0003800000 */
.L_x_730:
        /* <DEDUP_REMOVED lines=12> */
[----:B------:R-:W-:Y:S01]  /*bf50*/  SHF.L.U32 R7, R7, 0x7, RZ ;  /* 0x0000000707077819 */ /* 0x000fe200000006ff */
[--C-:B------:R-:W-:Y:S01]  /*bf60*/  HADD2.F32 R124, -RZ, R117.reuse.H0_H0 ;  /* 0x20000075ff7c7230 */ /* 0x100fe20000004100 */
[----:B------:R-:W-:Y:S01]  /*bf70*/  SHF.R.S32.HI R4, RZ, 0x1f, R5 ;  /* 0x0000001fff047819 */ /* 0x000fe20000011405 */
[----:B------:R-:W-:Y:S01]  /*bf80*/  HADD2.F32 R117, -RZ, R117.H1_H1 ;  /* 0x30000075ff757230 */ /* 0x000fe20000004100 */
[----:B------:R-:W-:-:S02]  /*bf90*/  SHF.L.U32 R6, R5, 0x3, RZ ;  /* 0x0000000305067819 */ /* 0x000fc400000006ff */
[----:B------:R-:W-:Y:S02]  /*bfa0*/  LEA.HI R4, R4, R5, RZ, 0x3 ;  /* 0x0000000504047211 */ /* 0x000fe400078f18ff */
[C---:B------:R-:W-:Y:S02]  /*bfb0*/  LOP3.LUT R9, R121.reuse, 0x38, R9, 0xf8, !PT ;  /* 0x0000003879097812 */ /* 0x040fe400078ef809 */
[----:B------:R-:W-:Y:S02]  /*bfc0*/  LOP3.LUT R121, R121, 0x38, R6, 0xf8, !PT ;  /* 0x0000003879797812 */ /* 0x000fe400078ef806 */
[----:B------:R-:W-:Y:S02]  /*bfd0*/  SHF.L.U32 R4, R4, 0xa, RZ ;  /* 0x0000000a04047819 */ /* 0x000fe400000006ff */
[----:B------:R-:W-:Y:S02]  /*bfe0*/  LOP3.LUT R7, R7, 0x7fffe000, RZ, 0xc0, !PT ;  /* 0x7fffe00007077812 */ /* 0x000fe400078ec0ff */
[----:B------:R-:W-:-:S02]  /*bff0*/  LOP3.LUT R8, R9, R120, RZ, 0x3c, !PT ;  /* 0x0000007809087212 */ /* 0x000fc400078e3cff */
        /* <DEDUP_REMOVED lines=82> */
.L_x_729:
[----:B------:R-:W-:Y:S05]  /*c520*/  BSYNC B1 ;  /* 0x0000000000017941 */ /* 0x000fea0003800000 */
.L_x_728:
        /* <DEDUP_REMOVED lines=25> */
[----:B------:R-:W-:Y:S01]  /*c6c0*/  HADD2.F32 R107, -RZ, R112.H0_H0 ;  /* 0x20000070ff6b7230 */ /* 0x000fe20000004100 */
[----:B------:R-:W-:Y:S01]  /*c6d0*/  LOP3.LUT R87, R87, R88, RZ, 0x3c, !PT ;  /* 0x0000005857577212 */ /* 0x000fe200078e3cff */
[--C-:B------:R-:W-:Y:S01]  /*c6e0*/  HADD2.F32 R113, -RZ, R114.reuse.H1_H1 ;  /* 0x30000072ff717230 */ /* 0x100fe20000004100 */
[----:B------:R-:W-:Y:S01]  /*c6f0*/  LOP3.LUT R7, R89, 0x38, R4, 0xf8, !PT ;  /* 0x0000003859077812 */ /* 0x000fe200078ef804 */
[----:B------:R-:W-:Y:S01]  /*c700*/  HADD2.F32 R115, -RZ, R114.H0_H0 ;  /* 0x20000072ff737230 */ /* 0x000fe20000004100 */
[----:B------:R-:W-:-:S02]  /*c710*/  SHF.L.U32 R5, R5, 0xa, RZ ;  /* 0x0000000a05057819 */ /* 0x000fc400000006ff */
[----:B------:R-:W-:Y:S02]  /*c720*/  IADD3 R87, R84, R87, RZ ;  /* 0x0000005754577210 */ /* 0x000fe40007ffe0ff */
[----:B------:R-:W-:Y:S02]  /*c730*/  LOP3.LUT R4, R7, R88, RZ, 0x3c, !PT ;  /* 0x0000005807047212 */ /* 0x000fe400078e3cff */
        /* <DEDUP_REMOVED lines=8> */
[--C-:B------:R-:W-:Y:S01]  /*c7c0*/  SHF.R.U64 R65, R74, 0x10, R75.reuse ;  /* 0x000000104a417819 */ /* 0x100fe2000000124b */
[----:B------:R-:W2:Y:S01]  /*c7d0*/  LDS.128 R4, [R85+0x10080] ;  /* 0x0100800055047984 */ /* 0x000ea20000000c00 */
[----:B------:R-:W-:Y:S01]  /*c7e0*/  SHF.R.U32.HI R74, RZ, 0x10, R75 ;  /* 0x00000010ff4a7819 */ /* 0x000fe2000001164b */
[----:B------:R-:W-:Y:S01]  /*c7f0*/  HADD2.F32 R90, -RZ, R90.H0_H0 ;  /* 0x2000005aff5a7230 */ /* 0x000fe20000004100 */
[--C-:B------:R-:W-:Y:S01]  /*c800*/  SHF.R.U64 R72, R72, 0x10, R73.reuse ;  /* 0x0000001048487819 */ /* 0x100fe20000001249 */
[----:B------:R-:W-:Y:S01]  /*c810*/  HADD2.F32 R65, -RZ, R65.H0_H0 ;  /* 0x20000041ff417230 */ /* 0x000fe20000004100 */
        /* <DEDUP_REMOVED lines=17> */
[----:B------:R-:W-:Y:S01]  /*c930*/  HADD2.F32 R104, -RZ, R4.H0_H0 ;  /* 0x20000004ff687230 */ /* 0x000fe20000004100 */
[-C--:B------:R-:W-:Y:S01]  /*c940*/  FFMA.FTZ R116, R103, R118.reuse, R116 ;  /* 0x0000007667747223 */ /* 0x080fe20000010074 */
[----:B------:R-:W-:Y:S01]  /*c950*/  HADD2.F32 R103, -RZ, R112.H1_H1 ;  /* 0x30000070ff677230 */ /* 0x000fe20000004100 */
[----:B------:R-:W-:Y:S01]  /*c960*/  FFMA.FTZ R102, R75, R118, -R102 ;  /* 0x000000764b667223 */ /* 0x000fe20000010866 */
[--C-:B------:R-:W-:Y:S01]  /*c970*/  HADD2.F32 R10, -RZ, R11.reuse.H0_H0 ;  /* 0x2000000bff0a7230 */ /* 0x100fe20000004100 */
[----:B------:R-:W-:Y:S01]  /*c980*/  FMUL.FTZ R111, R104, R111 ;  /* 0x0000006f686f7220 */ /* 0x000fe20000410000 */
[----:B------:R-:W-:Y:S01]  /*c990*/  HADD2.F32 R105, -RZ, R4.H1_H1 ;  /* 0x30000004ff697230 */ /* 0x000fe20000004100 */
        /* <DEDUP_REMOVED lines=43> */
.L_x_735:
[----:B------:R-:W-:Y:S05]  /*cc50*/  BSYNC B0 ;  /* 0x0000000000007941 */ /* 0x000fea0003800000 */
.L_x_734:
        /* <DEDUP_REMOVED lines=16> */
[----:B------:R-:W-:-:S02]  /*cd60*/  LOP3.LUT R9, R89, 0x38, R9, 0xf8, !PT ;  /* 0x0000003859097812 */ /* 0x000fc400078ef809 */
[----:B------:R-:W-:Y:S02]  /*cd70*/  SHF.L.U32 R6, R5, 0x3, RZ ;  /* 0x0000000305067819 */ /* 0x000fe400000006ff */
[----:B------:R-:W-:Y:S02]  /*cd80*/  LEA.HI R4, R4, R5, RZ, 0x3 ;  /* 0x0000000504047211 */ /* 0x000fe400078f18ff */
[----:B------:R-:W-:Y:S02]  /*cd90*/  LOP3.LUT R7, R7, 0x7fffe000, RZ, 0xc0, !PT ;  /* 0x7fffe00007077812 */ /* 0x000fe400078ec0ff */
[----:B------:R-:W-:Y:S02]  /*cda0*/  LOP3.LUT R8, R9, R88, RZ, 0x3c, !PT ;  /* 0x0000005809087212 */ /* 0x000fe400078e3cff */
[----:B------:R-:W-:Y:S02]  /*cdb0*/  LOP3.LUT R89, R89, 0x38, R6, 0xf8, !PT ;  /* 0x0000003859597812 */ /* 0x000fe400078ef806 */
[----:B------:R-:W-:-:S02]  /*cdc0*/  SHF.L.U32 R4, R4, 0xa, RZ ;  /* 0x0000000a04047819 */ /* 0x000fc400000006ff */
[--C-:B------:R-:W-:Y:S02]  /*cdd0*/  IADD3 R7, R8, R7, R84.reuse ;  /* 0x0000000708077210 */ /* 0x100fe40007ffe054 */
        /* <DEDUP_REMOVED lines=81> */
.L_x_733:
[----:B------:R-:W-:Y:S05]  /*d2f0*/  BSYNC B1 ;  /* 0x0000000000017941 */ /* 0x000fea0003800000 */
.L_x_732:
        /* <DEDUP_REMOVED lines=64> */
[----:B------:R-:W-:Y:S01]  /*d700*/  HADD2.F32 R8, -RZ, R10.H0_H0 ;  /* 0x2000000aff087230 */ /* 0x000fe20000004100 */
[----:B------:R-:W-:Y:S01]  /*d710*/  FFMA.FTZ R84, R67, R86, R84 ;  /* 0x0000005643547223 */ /* 0x000fe20000010054 */
[----:B------:R-:W-:Y:S01]  /*d720*/  HADD2.F32 R67, -RZ, R96.H1_H1 ;  /* 0x30000060ff437230 */ /* 0x000fe20000004100 */
[C---:B------:R-:W-:Y:S01]  /*d730*/  FMUL.FTZ R54, R5.reuse, R54 ;  /* 0x0000003605367220 */ /* 0x040fe20000410000 */
[----:B------:R-:W-:Y:S01]  /*d740*/  HADD2.F32 R65, -RZ, R10.H1_H1 ;  /* 0x3000000aff417230 */ /* 0x000fe20000004100 */
[----:B------:R-:W-:Y:S01]  /*d750*/  FFMA.FTZ R5, R5, R90, R88 ;  /* 0x0000005a05057223 */ /* 0x000fe20000010058 */
[--C-:B------:R-:W-:Y:S01]  /*d760*/  HADD2.F32 R72, -RZ, R4.reuse.H0_H0 ;  /* 0x20000004ff487230 */ /* 0x100fe20000004100 */
[----:B------:R-:W-:Y:S01]  /*d770*/  FMUL.FTZ R88, R8, R67 ;  /* 0x0000004308587220 */ /* 0x000fe20000410000 */
[--C-:B------:R-:W-:Y:S01]  /*d780*/  HADD2.F32 R10, -RZ, R11.reuse.H0_H0 ;  /* 0x2000000bff0a7230 */ /* 0x100fe20000004100 */
[----:B------:R-:W-:Y:S01]  /*d790*/  FFMA.FTZ R66, R39, R86, -R66 ;  /* 0x0000005627427223 */ /* 0x000fe20000010842 */
[----:B------:R-:W-:Y:S01]  /*d7a0*/  HADD2.F32 R73, -RZ, R4.H1_H1 ;  /* 0x30000004ff497230 */ /* 0x000fe20000004100 */
[C---:B------:R-:W-:Y:S01]  /*d7b0*/  FMUL.FTZ R95, R72.reuse, R95 ;  /* 0x0000005f485f7220 */ /* 0x040fe20000410000 */
[--C-:B------:R-:W-:Y:S01]  /*d7c0*/  HADD2.F32 R4, -RZ, R6.reuse.H0_H0 ;  /* 0x20000006ff047230 */ /* 0x100fe20000004100 */
[----:B------:R-:W-:Y:S01]  /*d7d0*/  FFMA.FTZ R37, R72, R100, R37 ;  /* 0x0000006448257223 */ /* 0x000fe20000010025 */
        /* <DEDUP_REMOVED lines=36> */
.L_x_739:
[----:B------:R-:W-:Y:S05]  /*da20*/  BSYNC B0 ;  /* 0x0000000000007941 */ /* 0x000fea0003800000 */
.L_x_738:
[----:B------:R-:W-:-:S13]  /*da30*/  ISETP.GE.AND P0, PT, R50, c[0x0][0x27c], PT ;  /* 0x00009f0032007a0c */ /* 0x000fda0003f06270 */
[----:B------:R-:W-:Y:S05]  /*da40*/  @P0 BRA `(.L_x_737) ;  /* 0x0000067000000947 */ /* 0x000fea0003800000 */
[----:B-1----:R-:W-:Y:S01]  /*da50*/  SHF.R.S32.HI R7, RZ, 0x1f, R50 ;  /* 0x0000001fff077819 */ /* 0x002fe20000011432 */
[----:B------:R-:W-:Y:S01]  /*da60*/  HADD2.F32 R54, -RZ, R92.H0_H0 ;  /* 0x2000005cff367230 */ /* 0x000fe20000004100 */
[----:B------:R-:W-:Y:S01]  /*da70*/  SHF.R.U64 R30, R40, 0x10, R41 ;  /* 0x00000010281e7819 */ /* 0x000fe20000001229 */
[----:B------:R-:W-:Y:S01]  /*da80*/  HADD2.F32 R66, -RZ, R94.H0_H0 ;  /* 0x2000005eff427230 */ /* 0x000fe20000004100 */
[CC--:B------:R-:W-:Y:S02]  /*da90*/  LEA.HI R9, R7.reuse, R50.reuse, RZ, 0x3 ;  /* 0x0000003207097211 */ /* 0x0c0fe400078f18ff */
[----:B------:R-:W-:Y:S01]  /*daa0*/  LEA.HI R7, R7, R50, RZ, 0x6 ;  /* 0x0000003207077211 */ /* 0x000fe200078f30ff */
[----:B------:R-:W-:Y:S01]  /*dab0*/  HADD2.F32 R30, -RZ, R30.H0_H0 ;  /* 0x2000001eff1e7230 */ /* 0x000fe20000004100 */
[----:B------:R-:W-:Y:S02]  /*dac0*/  LEA.HI.SX32 R5, R9, R46, 0x1d ;  /* 0x0000002e09057211 */ /* 0x000fe400078feaff */
[----:B------:R-:W-:-:S02]  /*dad0*/  SHF.L.U32 R7, R7, 0x7, RZ ;  /* 0x0000000707077819 */ /* 0x000fc400000006ff */
[----:B------:R-:W-:Y:S02]  /*dae0*/  SHF.R.S32.HI R4, RZ, 0x1f, R5 ;  /* 0x0000001fff047819 */ /* 0x000fe40000011405 */
[----:B------:R-:W-:Y:S02]  /*daf0*/  LOP3.LUT R9, R53, 0x38, R9, 0xf8, !PT ;  /* 0x0000003835097812 */ /* 0x000fe400078ef809 */
[----:B------:R-:W-:Y:S02]  /*db00*/  SHF.L.U32 R6, R5, 0x3, RZ ;  /* 0x0000000305067819 */ /* 0x000fe400000006ff */
[----:B------:R-:W-:Y:S02]  /*db10*/  LEA.HI R4, R4, R5, RZ, 0x3 ;  /* 0x0000000504047211 */ /* 0x000fe400078f18ff */
[----:B------:R-:W-:Y:S02]  /*db20*/  LOP3.LUT R7, R7, 0x7fffe000, RZ, 0xc0, !PT ;  /* 0x7fffe00007077812 */ /* 0x000fe400078ec0ff */
[----:B------:R-:W-:-:S02]  /*db30*/  LOP3.LUT R8, R9, R52, RZ, 0x3c, !PT ;  /* 0x0000003409087212 */ /* 0x000fc400078e3cff */
[----:B------:R-:W-:Y:S02]  /*db40*/  LOP3.LUT R53, R53, 0x38, R6, 0xf8, !PT ;  /* 0x0000003835357812 */ /* 0x000fe400078ef806 */
[----:B------:R-:W-:Y:S02]  /*db50*/  SHF.L.U32 R4, R4, 0xa, RZ ;  /* 0x0000000a04047819 */ /* 0x000fe400000006ff */
[----:B------:R-:W-:Y:S02]  /*db60*/  IADD3 R7, R8, R7, R44 ;  /* 0x0000000708077210 */ /* 0x000fe40007ffe02c */
[----:B------:R-:W-:Y:S01]  /*db70*/  LOP3.LUT R52, R53, R52, RZ, 0x3c, !PT ;  /* 0x0000003435347212 */ /* 0x000fe200078e3cff */
[--C-:B------:R-:W-:Y:S01]  /*db80*/  HADD2.F32 R53, -RZ, R93.reuse.H0_H0 ;  /* 0x2000005dff357230 */ /* 0x100fe20000004100 */
[----:B------:R-:W-:Y:S01]  /*db90*/  LOP3.LUT R5, R4, 0x7fffe000, RZ, 0xc0, !PT ;  /* 0x7fffe00004057812 */ /* 0x000fe200078ec0ff */
[----:B------:R-:W-:Y:S01]  /*dba0*/  HADD2.F32 R93, -RZ, R93.H1_H1 ;  /* 0x3000005dff5d7230 */ /* 0x000fe20000004100 */
[----:B------:R-:W-:-:S02]  /*dbb0*/  SHF.L.U32 R28, R7, 0x1, RZ ;  /* 0x00000001071c7819 */ /* 0x000fc400000006ff */
[----:B------:R-:W-:Y:S02]  /*dbc0*/  IADD3 R5, R52, R5, R44 ;  /* 0x0000000534057210 */ /* 0x000fe40007ffe02c */
        /* <DEDUP_REMOVED lines=8> */
[----:B------:R-:W-:-:S02]  /*dc50*/  SHF.R.U32.HI R33, RZ, 0x10, R33 ;  /* 0x00000010ff217819 */ /* 0x000fc40000011621 */
[----:B------:R-:W-:Y:S02]  /*dc60*/  SHF.R.U32.HI R35, RZ, 0x10, R35 ;  /* 0x00000010ff237819 */ /* 0x000fe40000011623 */
[--C-:B------:R-:W-:Y:S01]  /*dc70*/  SHF.R.U64 R32, R42, 0x10, R43.reuse ;  /* 0x000000102a207819 */ /* 0x100fe2000000122b */
[----:B------:R-:W-:Y:S01]  /*dc80*/  HADD2.F32 R52, -RZ, R33.H0_H0 ;  /* 0x20000021ff347230 */ /* 0x000fe20000004100 */
[----:B------:R-:W-:Y:S01]  /*dc90*/  SHF.R.U32.HI R42, RZ, 0x10, R43 ;  /* 0x00000010ff2a7819 */ /* 0x000fe2000001162b */
[----:B------:R-:W-:Y:S02]  /*dca0*/  HADD2.F32 R72, -RZ, R35.H0_H0 ;  /* 0x20000023ff487230 */ /* 0x000fe40000004100 */
[----:B------:R-:W-:Y:S02]  /*dcb0*/  HADD2.F32 R33, -RZ, R94.H1_H1 ;  /* 0x3000005eff217230 */ /* 0x000fe40000004100 */
[----:B------:R-:W-:Y:S02]  /*dcc0*/  HADD2.F32 R74, -RZ, R42.H0_H0 ;  /* 0x2000002aff4a7230 */ /* 0x000fe40000004100 */
[----:B-1----:R-:W-:-:S02]  /*dcd0*/  HADD2.F32 R36, -RZ, R9.H0_H0 ;  /* 0x20000009ff247230 */ /* 0x002fc40000004100 */
[----:B------:R-:W-:Y:S02]  /*dce0*/  HADD2.F32 R37, -RZ, R9.H1_H1 ;  /* 0x30000009ff257230 */ /* 0x000fe40000004100 */
        /* <DEDUP_REMOVED lines=61> */
.L_x_737:
[----:B------:R-:W-:Y:S05]  /*e0c0*/  BSYNC B1 ;  /* 0x0000000000017941 */ /* 0x000fea0003800000 */
.L_x_736:
        /* <DEDUP_REMOVED lines=80> */
[----:B------:R-:W-:Y:S01]  /*e5d0*/  HADD2.F32 R42, -RZ, R6.H1_H1 ;  /* 0x30000006ff2a7230 */ /* 0x000fe20000004100 */
[C---:B------:R-:W-:Y:S01]  /*e5e0*/  FMUL.FTZ R39, R4.reuse, R39 ;  /* 0x0000002704277220 */ /* 0x040fe20000410000 */
[--C-:B------:R-:W-:Y:S01]  /*e5f0*/  HADD2.F32 R6, -RZ, R7.reuse.H0_H0 ;  /* 0x20000007ff067230 */ /* 0x100fe20000004100 */
[----:B------:R-:W-:Y:S01]  /*e600*/  FFMA.FTZ R15, R4, R45, R52 ;  /* 0x0000002d040f7223 */ /* 0x000fe20000010034 */
        /* <DEDUP_REMOVED lines=11> */
[----:B------:R-:W-:-:S02]  /*e6c0*/  FMUL.FTZ R4, R36, R12 ;  /* 0x0000000c24047220 */ /* 0x000fc40000410000 */
        /* <DEDUP_REMOVED lines=17> */
.L_x_741:
[----:B------:R-:W-:Y:S05]  /*e7e0*/  BSYNC B0 ;  /* 0x0000000000007941 */ /* 0x000fea0003800000 */
.L_x_740:
        /* <DEDUP_REMOVED lines=105> */
.L_x_713:
[----:B------:R-:W-:Y:S05]  /*ee80*/  BSYNC B2 ;  /* 0x0000000000027941 */ /* 0x000fea0003800000 */
.L_x_679:
        /* <DEDUP_REMOVED lines=16> */
[----:B------:R-:W-:Y:S01]  /*ef90*/  IMAD.SHL.U32 R61, R58, 0x40, RZ ;  /* 0x000000403a3d7824 */ /* 0x000fe200078e00ff */
[----:B------:R-:W-:Y:S01]  /*efa0*/  LOP3.LUT R0, R0, 0x1c0, RZ, 0xc0, !PT ;  /* 0x000001c000007812 */ /* 0x000fe200078ec0ff */
[----:B------:R-:W-:Y:S01]  /*efb0*/  IMAD.IADD R11, R4, 0x1, -R11 ;  /* 0x00000001040b7824 */ /* 0x000fe200078e0a0b */
[----:B------:R-:W-:Y:S01]  /*efc0*/  UISETP.GE.AND UP0, UPT, UR10, 0x2, UPT ;  /* 0x000000020a00788c */ /* 0x000fe2000bf06270 */
[----:B------:R-:W-:Y:S01]  /*efd0*/  IMAD R4, R59, c[0x0][0x218], RZ ;  /* 0x000086003b047a24 */ /* 0x000fe200078e02ff */
[----:B------:R-:W-:Y:S01]  /*efe0*/  SHF.R.U32.HI R60, RZ, 0x3, R0 ;  /* 0x00000003ff3c7819 */ /* 0x000fe20000011600 */
[----:B------:R-:W-:Y:S01]  /*eff0*/  IMAD R213, R11, 0x200, R8 ;  /* 0x000002000bd57824 */ /* 0x000fe200078e0208 */
[----:B------:R-:W-:Y:S01]  /*f000*/  LOP3.LUT R61, R61, 0xfffffe00, RZ, 0xc0, !PT ;  /* 0xfffffe003d3d7812 */ /* 0x000fe200078ec0ff */
[----:B------:R-:W-:-:S04]  /*f010*/  IMAD.WIDE.U32 R6, R217, c[0x0][0x218], R6 ;  /* 0x00008600d9067a25 */ /* 0x000fc800078e0006 */
[----:B------:R-:W-:Y:S01]  /*f020*/  IMAD.SHL.U32 R213, R213, 0x2, RZ ;  /* 0x00000002d5d57824 */ /* 0x000fe200078e00ff */
[----:B------:R-:W-:Y:S01]  /*f030*/  BAR.SYNC.DEFER_BLOCKING 0x0 ;  /* 0x0000000000007b1d */ /* 0x000fe20000010000 */
[----:B------:R-:W-:Y:S02]  /*f040*/  IMAD R4, R217, c[0x0][0x21c], R4 ;  /* 0x00008700d9047a24 */ /* 0x000fe400078e0204 */
[----:B------:R-:W-:Y:S01]  /*f050*/  IMAD.SHL.U32 R11, R11, 0x8, RZ ;  /* 0x000000080b0b7824 */ /* 0x000fe200078e00ff */
[----:B------:R-:W-:Y:S01]  /*f060*/  IADD3 R5, R213, 0xc080, RZ ;  /* 0x0000c080d5057810 */ /* 0x000fe20007ffe0ff */
[----:B------:R-:W-:Y:S01]  /*f070*/  IMAD.SHL.U32 R219, R51, 0x2, RZ ;  /* 0x0000000233db7824 */ /* 0x000fe200078e00ff */
[----:B------:R-:W-:Y:S02]  /*f080*/  IADD3 R212, R213, 0xc0a0, RZ ;  /* 0x0000c0a0d5d47810 */ /* 0x000fe40007ffe0ff */
[----:B------:R-:W-:Y:S02]  /*f090*/  @P0 IADD3 R212, R5, -0x20, RZ ;  /* 0xffffffe005d40810 */ /* 0x000fe40007ffe0ff */
[----:B------:R-:W-:-:S02]  /*f0a0*/  IADD3 R5, P0, R6, UR26, RZ ;  /* 0x0000001a06057c10 */ /* 0x000fc4000ff1e0ff */
[----:B------:R-:W-:Y:S01]  /*f0b0*/  LOP3.LUT R11, R0, 0x8, R11, 0xf8, !PT ;  /* 0x00000008000b7812 */ /* 0x000fe200078ef80b */
[----:B------:R-:W-:Y:S01]  /*f0c0*/  IMAD.MOV.U32 R0, RZ, RZ, 0x40 ;  /* 0x00000040ff007424 */ /* 0x000fe200078e00ff */
[----:B------:R-:W-:Y:S01]  /*f0d0*/  IADD3.X R4, R7, UR12, R4, P0, !PT ;  /* 0x0000000c07047c10 */ /* 0x000fe200087fe404 */
[----:B------:R-:W-:Y:S01]  /*f0e0*/  IMAD R7, R70, 0x400, R61 ;  /* 0x0000040046077824 */ /* 0x000fe200078e023d */
[----:B------:R-:W-:Y:S02]  /*f0f0*/  LEA R6, P0, R5, c[0x0][0x1f8], 0x1 ;  /* 0x00007e0005067a11 */ /* 0x000fe400078008ff */
[----:B------:R-:W-:Y:S02]  /*f100*/  LOP3.LUT R60, R11, R60, RZ, 0x3c, !PT ;  /* 0x0000003c0b3c7212 */ /* 0x000fe400078e3cff */
[----:B------:R-:W-:Y:S02]  /*f110*/  LEA.HI.X R5, R5, c[0x0][0x1fc], R4, 0x1, P0 ;  /* 0x00007f0005057a11 */ /* 0x000fe400000f0c04 */
[----:B------:R1:W-:Y:S01]  /*f120*/  SHFL.IDX PT, R4, R6, RZ, 0x181f ;  /* 0x00181fff06047589 */ /* 0x0003e200000e0000 */
[----:B------:R-:W-:Y:S01]  /*f130*/  IMAD.IADD R214, R60, 0x1, R7 ;  /* 0x000000013cd67824 */ /* 0x000fe200078e0207 */
[----:B------:R-:W-:-:S02]  /*f140*/  LOP3.LUT P0, RZ, R57, 0x4, RZ, 0xc0, !PT ;  /* 0x0000000439ff7812 */ /* 0x000fc4000780c0ff */
[----:B------:R-:W2:Y:S01]  /*f150*/  SHFL.IDX PT, R5, R5, RZ, 0x181f ;  /* 0x00181fff05057589 */ /* 0x000ea200000e0000 */
[----:B------:R-:W-:Y:S01]  /*f160*/  IMAD.SHL.U32 R214, R214, 0x2, RZ ;  /* 0x00000002d6d67824 */ /* 0x000fe200078e00ff */
[----:B------:R-:W-:Y:S02]  /*f170*/  SEL R0, R0, 0xffffffc0, !P0 ;  /* 0xffffffc000007807 */ /* 0x000fe40004000000 */
[----:B------:R-:W-:Y:S01]  /*f180*/  LDSM.16.M88.4 R24, [R213+0xc080] ;  /* 0x00c08000d518783b */ /* 0x000fe20000000200 */
[----:B------:R-:W-:Y:S01]  /*f190*/  ISETP.LT.AND P0, PT, R56, UR22, PT ;  /* 0x0000001638007c0c */ /* 0x000fe2000bf01270 */
[----:B------:R-:W-:Y:S01]  /*f1a0*/  IMAD R210, R2, 0x2, R214 ;  /* 0x0000000202d27824 */ /* 0x000fe200078e02d6 */
[----:B------:R-:W-:Y:S01]  /*f1b0*/  SHF.R.S32.HI R7, RZ, 0x1f, R50 ;  /* 0x0000001fff077819 */ /* 0x000fe20000011432 */
[----:B------:R-:W-:Y:S01]  /*f1c0*/  LDSM.16.M88.4 R20, [R214+0x10080] ;  /* 0x01008000d614783b */ /* 0x000fe20000000200 */
[----:B------:R-:W-:Y:S01]  /*f1d0*/  ISETP.GE.OR P6, PT, R68, c[0x0][0x1d4], !P0 ;  /* 0x0000750044007a0c */ /* 0x000fe200047c6670 */
[----:B------:R-:W-:Y:S01]  /*f1e0*/  IMAD R209, R3, 0x2, R214 ;  /* 0x0000000203d17824 */ /* 0x000fe200078e02d6 */
[----:B------:R-:W-:Y:S01]  /*f1f0*/  LEA.HI R224, R7, R50, RZ, 0x3 ;  /* 0x0000003207e07211 */ /* 0x000fe200078f18ff */
[----:B------:R-:W3:Y:S01]  /*f200*/  LDSM.16.M88.4 R40, [R213+0xc880] ;  /* 0x00c88000d528783b */ /* 0x000ee20000000200 */
[----:B------:R-:W-:Y:S01]  /*f210*/  SHF.R.S32.HI R7, RZ, 0x1f, R48 ;  /* 0x0000001fff077819 */ /* 0x000fe20000011430 */
[----:B------:R-:W-:Y:S01]  /*f220*/  IMAD.IADD R208, R213, 0x1, R0 ;  /* 0x00000001d5d07824 */ /* 0x000fe200078e0200 */
[----:B------:R-:W-:Y:S01]  /*f230*/  LOP3.LUT R224, R224, 0xfffffff8, RZ, 0xc0, !PT ;  /* 0xfffffff8e0e07812 */ /* 0x000fe200078ec0ff */
[----:B------:R-:W-:Y:S01]  /*f240*/  LDSM.16.M88.4 R16, [R212] ;  /* 0x00000000d410783b */ /* 0x000fe20000000200 */
[----:B------:R-:W-:Y:S01]  /*f250*/  LEA.HI R222, R7, R48, RZ, 0x3 ;  /* 0x0000003007de7211 */ /* 0x000fe200078f18ff */
[----:B------:R-:W-:Y:S01]  /*f260*/  IMAD R207, R3, 0x2, R210 ;  /* 0x0000000203cf7824 */ /* 0x000fe200078e02d2 */
[----:B-1----:R-:W-:Y:S01]  /*f270*/  SHF.R.S32.HI R6, RZ, 0x1f, R49 ;  /* 0x0000001fff067819 */ /* 0x002fe20000011431 */
[----:B------:R-:W-:Y:S01]  /*f280*/  LDSM.16.M88.4 R44, [R212+0x800] ;  /* 0x00080000d42c783b */ /* 0x000fe20000000200 */
[----:B------:R-:W-:Y:S01]  /*f290*/  LOP3.LUT R222, R222, 0xfffffff8, RZ, 0xc0, !PT ;  /* 0xfffffff8dede7812 */ /* 0x000fe200078ec0ff */
[----:B------:R-:W-:Y:S01]  /*f2a0*/  IMAD.IADD R202, R0, 0x1, R212 ;  /* 0x0000000100ca7824 */ /* 0x000fe200078e02d4 */
[----:B------:R-:W-:Y:S01]  /*f2b0*/  LEA.HI R223, R6, R49, RZ, 0x3 ;  /* 0x0000003106df7211 */ /* 0x000fe200078f18ff */
[----:B--2---:R-:W-:Y:S01]  /*f2c0*/  IMAD.WIDE R14, R68, 0x2, R4 ;  /* 0x00000002440e7825 */ /* 0x004fe200078e0204 */
[----:B------:R-:W1:Y:S01]  /*f2d0*/  LDSM.16.M88.4 R8, [R210+0x10080] ;  /* 0x01008000d208783b */ /* 0x000e620000000200 */
[----:B------:R-:W-:-:S02]  /*f2e0*/  SHF.R.S32.HI R225, RZ, 0x1f, R222 ;  /* 0x0000001fffe17819 */ /* 0x000fc400000114de */
        /* <DEDUP_REMOVED lines=11> */
[----:B------:R-:W-:-:S02]  /*f3a0*/  IADD3 R200, R212, 0x1800, RZ ;  /* 0x00001800d4c87810 */ /* 0x000fc40007ffe0ff */
[C---:B------:R-:W-:Y:S02]  /*f3b0*/  IADD3 R199, R212.reuse, 0x2000, RZ ;  /* 0x00002000d4c77810 */ /* 0x040fe40007ffe0ff */
[----:B------:R-:W-:Y:S01]  /*f3c0*/  IADD3 R198, R212, 0x2800, RZ ;  /* 0x00002800d4c67810 */ /* 0x000fe20007ffe0ff */
[----:B------:R2:W-:Y:S01]  /*f3d0*/  LDGSTS.E.BYPASS.LTC128B.128 [R219+0x9080], [R12.64], !P6 ;  /* 0x090800000cdb7fae */ /* 0x0005e2000f101d58 */
[----:B------:R-:W-:Y:S02]  /*f3e0*/  ISETP.GE.OR P6, PT, R49, c[0x0][0x1d4], !P0 ;  /* 0x0000750031007a0c */ /* 0x000fe400047c6670 */
[----:B------:R-:W-:Y:S02]  /*f3f0*/  ISETP.GE.OR P0, PT, R48, c[0x0][0x1d4], !P0 ;  /* 0x0000750030007a0c */ /* 0x000fe40004706670 */
[C---:B------:R-:W-:Y:S02]  /*f400*/  IADD3 R197, R212.reuse, 0x3000, RZ ;  /* 0x00003000d4c57810 */ /* 0x040fe40007ffe0ff */
[----:B------:R-:W-:Y:S01]  /*f410*/  IADD3 R196, R212, 0x3800, RZ ;  /* 0x00003800d4c47810 */ /* 0x000fe20007ffe0ff */
[----:B---3--:R-:W-:Y:S06]  /*f420*/  HMMA.16816.F32 R36, R20, R40, RZ ;  /* 0x000000281424723c */ /* 0x008fec00000018ff */
[----:B------:R3:W-:Y:S04]  /*f430*/  LDGSTS.E.BYPASS.LTC128B.128 [R219+0xa080], [R28.64], !P6 ;  /* 0x0a0800001cdb7fae */ /* 0x0007e8000f101d58 */
[----:B------:R4:W-:Y:S01]  /*f440*/  LDGSTS.E.BYPASS.LTC128B.128 [R219+0xb080], [R52.64], !P0 ;  /* 0x0b08000034db7fae */ /* 0x0009e2000c101d58 */
[----:B------:R-:W-:-:S03]  /*f450*/  PLOP3.LUT P0, PT, PT, PT, UP0, 0x40, 0x0 ;  /* 0x000000000000781c */ /* 0x000fc60003f0e808 */
[----:B------:R-:W-:Y:S04]  /*f460*/  LDSM.16.M88.4 R48, [R209+0x10080] ;  /* 0x01008000d130783b */ /* 0x000fe80000000200 */
[----:B------:R-:W5:Y:S01]  /*f470*/  LDSM.16.M88.4 R4, [R208+0xc080] ;  /* 0x00c08000d004783b */ /* 0x000f620000000200 */
[C---:B--2---:R-:W-:Y:S03]  /*f480*/  HMMA.16816.F32 R12, R20.reuse, R24, RZ ;  /* 0x00000018140c723c */ /* 0x044fe600000018ff */
[----:B------:R-:W2:Y:S04]  /*f490*/  LDSM.16.M88.4 R64, [R208+0xc880] ;  /* 0x00c88000d040783b */ /* 0x000ea80000000200 */
[----:B------:R-:W-:Y:S01]  /*f4a0*/  LDSM.16.M88.4 R32, [R207+0x10080] ;  /* 0x01008000cf20783b */ /* 0x000fe20000000200 */
[C---:B------:R-:W-:Y:S03]  /*f4b0*/  HMMA.16816.F32 R24, R20.reuse, R26, RZ ;  /* 0x0000001a1418723c */ /* 0x040fe600000018ff */
[----:B------:R-:W-:Y:S04]  /*f4c0*/  LDSM.16.M88.4 R56, [R213+0xd080] ;  /* 0x00d08000d538783b */ /* 0x000fe80000000200 */
[----:B---3--:R-:W3:Y:S01]  /*f4d0*/  LDSM.16.M88.4 R28, [R202] ;  /* 0x00000000ca1c783b */ /* 0x008ee20000000200 */
[----:B------:R-:W-:Y:S03]  /*f4e0*/  HMMA.16816.F32 R20, R20, R42, RZ ;  /* 0x0000002a1414723c */ /* 0x000fe600000018ff */
[----:B----4-:R-:W4:Y:S04]  /*f4f0*/  LDSM.16.M88.4 R52, [R202+0x800] ;  /* 0x00080000ca34783b */ /* 0x010f280000000200 */
[----:B------:R-:W-:Y:S01]  /*f500*/  LDSM.16.M88.4 R40, [R212+0x1000] ;  /* 0x00100000d428783b */ /* 0x000fe20000000200 */
[C---:B-1----:R-:W-:Y:S03]  /*f510*/  HMMA.16816.F32 R12, R8.reuse, R16, R12 ;  /* 0x00000010080c723c */ /* 0x042fe6000000180c */
[----:B------:R-:W0:Y:S05]  /*f520*/  LDGDEPBAR ;  /* 0x00000000000079af */ /* 0x000e2a0000000000 */
[C---:B------:R-:W-:Y:S01]  /*f530*/  HMMA.16816.F32 R24, R8.reuse, R18, R24 ;  /* 0x000000120818723c */ /* 0x040fe20000001818 */
[----:B------:R-:W1:Y:S07]  /*f540*/  LDSM.16.M88.4 R16, [R214+0x14080] ;  /* 0x01408000d610783b */ /* 0x000e6e0000000200 */
[----:B------:R-:W-:Y:S08]  /*f550*/  HMMA.16816.F32 R36, R8, R44, R36 ;  /* 0x0000002c0824723c */ /* 0x000ff00000001824 */
[C---:B-----5:R-:W-:Y:S08]  /*f560*/  HMMA.16816.F32 R12, R48.reuse, R4, R12 ;  /* 0x00000004300c723c */ /* 0x060ff0000000180c */
[----:B------:R-:W-:Y:S01]  /*f570*/  HMMA.16816.F32 R24, R48, R6, R24 ;  /* 0x000000063018723c */ /* 0x000fe20000001818 */
[----:B------:R-:W-:Y:S07]  /*f580*/  LDSM.16.M88.4 R4, [R210+0x14080] ;  /* 0x01408000d204783b */ /* 0x000fee0000000200 */
[----:B------:R-:W-:Y:S01]  /*f590*/  HMMA.16816.F32 R8, R8, R46, R20 ;  /* 0x0000002e0808723c */ /* 0x000fe20000001814 */
[----:B------:R-:W5:Y:S04]  /*f5a0*/  LDSM.16.M88.4 R44, [R213+0xd880] ;  /* 0x00d88000d52c783b */ /* 0x000f680000000200 */
[----:B------:R-:W-:Y:S03]  /*f5b0*/  LDSM.16.M88.4 R20, [R209+0x14080] ;  /* 0x01408000d114783b */ /* 0x000fe60000000200 */
[----:B--2---:R-:W-:Y:S08]  /*f5c0*/  HMMA.16816.F32 R36, R48, R64, R36 ;  /* 0x000000403024723c */ /* 0x004ff00000001824 */
[C---:B---3--:R-:W-:Y:S08]  /*f5d0*/  HMMA.16816.F32 R12, R32.reuse, R28, R12 ;  /* 0x0000001c200c723c */ /* 0x048ff0000000180c */
[----:B------:R-:W-:Y:S01]  /*f5e0*/  HMMA.16816.F32 R24, R32, R30, R24 ;  /* 0x0000001e2018723c */ /* 0x000fe20000001818 */
[----:B------:R-:W-:Y:S07]  /*f5f0*/  LDSM.16.M88.4 R28, [R208+0xd080] ;  /* 0x00d08000d01c783b */ /* 0x000fee0000000200 */
[----:B------:R-:W-:Y:S01]  /*f600*/  HMMA.16816.F32 R48, R48, R66, R8 ;  /* 0x000000423030723c */ /* 0x000fe20000001808 */
[----:B------:R-:W2:Y:S04]  /*f610*/  LDSM.16.M88.4 R64, [R212+0x1800] ;  /* 0x00180000d440783b */ /* 0x000ea80000000200 */
[----:B------:R-:W-:Y:S03]  /*f620*/  LDSM.16.M88.4 R8, [R207+0x14080] ;  /* 0x01408000cf08783b */ /* 0x000fe60000000200 */
[----:B----4-:R-:W-:Y:S08]  /*f630*/  HMMA.16816.F32 R36, R32, R52, R36 ;  /* 0x000000342024723c */ /* 0x010ff00000001824 */
[C---:B-1----:R-:W-:Y:S08]  /*f640*/  HMMA.16816.F32 R12, R16.reuse, R56, R12 ;  /* 0x00000038100c723c */ /* 0x042ff0000000180c */
[----:B------:R-:W-:Y:S01]  /*f650*/  HMMA.16816.F32 R24, R16, R58, R24 ;  /* 0x0000003a1018723c */ /* 0x000fe20000001818 */
[----:B------:R-:W-:Y:S07]  /*f660*/  LDSM.16.M88.4 R56, [R202+0x1000] ;  /* 0x00100000ca38783b */ /* 0x000fee0000000200 */
[----:B------:R-:W-:Y:S01]  /*f670*/  HMMA.16816.F32 R48, R32, R54, R48 ;  /* 0x000000362030723c */ /* 0x000fe20000001830 */
[----:B------:R-:W1:Y:S04]  /*f680*/  LDSM.16.M88.4 R52, [R208+0xd880] ;  /* 0x00d88000d034783b */ /* 0x000e680000000200 */
[----:B------:R-:W-:Y:S03]  /*f690*/  LDSM.16.M88.4 R32, [R214+0x18080] ;  /* 0x01808000d620783b */ /* 0x000fe60000000200 */
[----:B-----5:R-:W-:Y:S08]  /*f6a0*/  HMMA.16816.F32 R36, R16, R44, R36 ;  /* 0x0000002c1024723c */ /* 0x020ff00000001824 */
[C---:B------:R-:W-:Y:S08]  /*f6b0*/  HMMA.16816.F32 R12, R4.reuse, R40, R12 ;  /* 0x00000028040c723c */ /* 0x040ff0000000180c */
[----:B------:R-:W-:Y:S01]  /*f6c0*/  HMMA.16816.F32 R24, R4, R42, R24 ;  /* 0x0000002a0418723c */ /* 0x000fe20000001818 */
[----:B------:R-:W-:Y:S07]  /*f6d0*/  LDSM.16.M88.4 R40, [R213+0xe080] ;  /* 0x00e08000d528783b */ /* 0x000fee0000000200 */
[----:B------:R-:W-:Y:S01]  /*f6e0*/  HMMA.16816.F32 R48, R16, R46, R48 ;  /* 0x0000002e1030723c */ /* 0x000fe20000001830 */
[----:B------:R-:W3:Y:S04]  /*f6f0*/  LDSM.16.M88.4 R44, [R202+0x1800] ;  /* 0x00180000ca2c783b */ /* 0x000ee80000000200 */
        /* <DEDUP_REMOVED lines=15> */
[----:B---3--:R-:W-:Y:S08]  /*f7f0*/  HMMA.16816.F32 R36, R8, R44, R36 ;  /* 0x0000002c0824723c */ /* 0x008ff00000001824 */
[C---:B------:R-:W-:Y:S08]  /*f800*/  HMMA.16816.F32 R12, R32.reuse, R40, R12 ;  /* 0x00000028200c723c */ /* 0x040ff0000000180c */
[----:B------:R-:W-:Y:S01]  /*f810*/  HMMA.16816.F32 R24, R32, R42, R24 ;  /* 0x0000002a2018723c */ /* 0x000fe20000001818 */
[----:B------:R-:W1:Y:S07]  /*f820*/  LDSM.16.M88.4 R40, [R212+0x2800] ;  /* 0x00280000d428783b */ /* 0x000e6e0000000200 */
[----:B------:R-:W-:Y:S01]  /*f830*/  HMMA.16816.F32 R48, R8, R46, R48 ;  /* 0x0000002e0830723c */ /* 0x000fe20000001830 */
[----:B------:R-:W-:Y:S04]  /*f840*/  LDSM.16.M88.4 R44, [R214+0x1c080] ;  /* 0x01c08000d62c783b */ /* 0x000fe80000000200 */
[----:B------:R-:W-:Y:S03]  /*f850*/  LDSM.16.M88.4 R8, [R213+0xf080] ;  /* 0x00f08000d508783b */ /* 0x000fe60000000200 */
[----:B--2---:R-:W-:Y:S08]  /*f860*/  HMMA.16816.F32 R36, R32, R64, R36 ;  /* 0x000000402024723c */ /* 0x004ff00000001824 */
        /* <DEDUP_REMOVED lines=42> */
[----:B------:R-:W-:Y:S01]  /*fb10*/  FMUL.FTZ R4, R13, c[0x0][0x320] ;  /* 0x0000c8000d047a20 */ /* 0x000fe20000410000 */
[----:B------:R-:W-:Y:S01]  /*fb20*/  SHF.R.S32.HI R13, RZ, 0x1f, R224 ;  /* 0x0000001fff0d7819 */ /* 0x000fe200000114e0 */
        /* <DEDUP_REMOVED lines=8> */
[----:B------:R-:W-:-:S02]  /*fbb0*/  FMUL.FTZ R12, R25, c[0x0][0x320] ;  /* 0x0000c800190c7a20 */ /* 0x000fc40000410000 */
[----:B------:R-:W-:Y:S02]  /*fbc0*/  FMUL.FTZ R8, R27, c[0x0][0x320] ;  /* 0x0000c8001b087a20 */ /* 0x000fe40000410000 */
        /* <DEDUP_REMOVED lines=54> */
.L_x_742:
[----:B--234-:R-:W-:Y:S01]  /*ff30*/  LOP3.LUT R11, R71, 0xffffffe0, RZ, 0xc0, !PT ;  /* 0xffffffe0470b7812 */ /* 0x01cfe200078ec0ff */
[----:B------:R-:W-:Y:S01]  /*ff40*/  UMOV UR4, 0xffffffe0 ;  /* 0xffffffe000047882 */ /* 0x000fe20000000000 */
[----:B------:R-:W-:Y:S01]  /*ff50*/  LEA.HI R13, R69, R62, RZ, 0x2 ;  /* 0x0000003e450d7211 */ /* 0x000fe200078f10ff */
[----:B------:R-:W-:Y:S01]  /*ff60*/  UIMAD UR4, UR10, UR4, 0x21 ;  /* 0x000000210a0474a4 */ /* 0x000fe2000f8e0204 */
[----:B------:R-:W-:Y:S01]  /*ff70*/  SHF.R.S32.HI R15, RZ, 0x1f, R70 ;  /* 0x0000001fff0f7819 */ /* 0x000fe20000011446 */
[----:B------:R-:W-:Y:S01]  /*ff80*/  IMAD.IADD R11, R62, 0x1, -R11 ;  /* 0x000000013e0b7824 */ /* 0x000fe200078e0a0b */
[----:B------:R-:W-:Y:S01]  /*ff90*/  LOP3.LUT R13, R13, 0xfffffffc, RZ, 0xc0, !PT ;  /* 0xfffffffc0d0d7812 */ /* 0x000fe200078ec0ff */
[----:B------:R-:W-:Y:S01]  /*ffa0*/  FMUL.FTZ R19, R48, c[0x0][0x320] ;  /* 0x0000c80030137a20 */ /* 0x000fe20000410000 */
[----:B------:R-:W-:Y:S01]  /*ffb0*/  LEA.HI R15, R15, R70, RZ, 0x3 ;  /* 0x000000460f0f7211 */ /* 0x000fe200078f18ff */
[----:B------:R-:W-:Y:S01]  /*ffc0*/  FMUL.FTZ R21, R49, c[0x0][0x320] ;  /* 0x0000c80031157a20 */ /* 0x000fe20000410000 */
[----:B------:R-:W-:Y:S01]  /*ffd0*/  SHF.R.S32.HI R14, RZ, 0x1f, R11 ;  /* 0x0000001fff0e7819 */ /* 0x000fe2000001140b */
[----:B------:R-:W-:Y:S01]  /*ffe0*/  IMAD.IADD R62, R62, 0x1, -R13 ;  /* 0x000000013e3e7824 */ /* 0x000fe200078e0a0d */
[----:B------:R-:W-:Y:S01]  /*fff0*/  LOP3.LUT R15, R15, 0xffffff8, RZ, 0xc0, !PT ;  /* 0x0ffffff80f0f7812 */ /* 0x000fe200078ec0ff */
[----:B------:R-:W-:Y:S01]  /*10000*/  MUFU.TANH R19, R19 ;  /* 0x0000001300137308 */ /* 0x000fe20000002400 */
[----:B------:R-:W-:Y:S01]  /*10010*/  LEA.HI R13, R14, R11, RZ, 0x2 ;  /* 0x0000000b0e0d7211 */ /* 0x000fe200078f10ff */
[----:B------:R-:W-:Y:S01]  /*10020*/  IMAD.IADD R211, R61, 0x1, R60 ;  /* 0x000000013dd37824 */ /* 0x000fe200078e023c */
[----:B------:R-:W-:Y:S01]  /*10030*/  LEA.HI R14, R62, R62, RZ, 0x1 ;  /* 0x0000003e3e0e7211 */ /* 0x000fe200078f08ff */
[----:B------:R-:W-:Y:S01]  /*10040*/  IMAD.IADD R70, R70, 0x1, -R15 ;  /* 0x0000000146467824 */ /* 0x000fe200078e0a0f */
[----:B------:R-:W-:Y:S01]  /*10050*/  PLOP3.LUT P0, PT, PT, PT, UP2, 0x80, 0x0 ;  /* 0x000000000000781c */ /* 0x000fe20003f0f028 */
[----:B------:R-:W-:Y:S01]  /*10060*/  IMAD.SHL.U32 R211, R211, 0x2, RZ ;  /* 0x00000002d3d37824 */ /* 0x000fe200078e00ff */
[C---:B------:R-:W-:Y:S01]  /*10070*/  LEA.HI.SX32 R15, R13.reuse, UR15, 0x1e ;  /* 0x0000000f0d0f7c11 */ /* 0x040fe2000f8ff2ff */
[----:B------:R-:W-:Y:S01]  /*10080*/  MUFU.TANH R21, R21 ;  /* 0x0000001500157308 */ /* 0x000fe20000002400 */
[----:B------:R-:W-:Y:S01]  /*10090*/  LOP3.LUT R17, R14, 0x1ffffffe, RZ, 0xc0, !PT ;  /* 0x1ffffffe0e117812 */ /* 0x000fe200078ec0ff */
[----:B------:R-:W-:Y:S01]  /*100a0*/  IMAD R206, R2, 0x2, R211 ;  /* 0x0000000202ce7824 */ /* 0x000fe200078e02d3 */
[----:B------:R-:W-:Y:S01]  /*100b0*/  LOP3.LUT R16, R13, 0x7ffffffc, RZ, 0xc0, !PT ;  /* 0x7ffffffc0d107812 */ /* 0x000fe200078ec0ff */
[----:B------:R-:W-:Y:S01]  /*100c0*/  IMAD R15, R70, 0x10, R15 ;  /* 0x00000010460f7824 */ /* 0x000fe200078e020f */
[----:B------:R-:W-:Y:S01]  /*100d0*/  LDSM.16.MT88.4 R140, [R211+0x8080] ;  /* 0x00808000d38c783b */ /* 0x000fe20000004200 */
[----:B------:R-:W-:Y:S01]  /*100e0*/  IMAD.IADD R226, R62, 0x1, -R17 ;  /* 0x000000013ee27824 */ /* 0x000fe200078e0a11 */
[----:B------:R-:W-:Y:S01]  /*100f0*/  @UP2 USHF.L.U32 UR14, UR14, 0x7, URZ ;  /* 0x000000070e0e2899 */ /* 0x000fe2000800063f */
[----:B------:R-:W-:Y:S01]  /*10100*/  IMAD.IADD R227, R11, 0x1, -R16 ;  /* 0x000000010be37824 */ /* 0x000fe200078e0a10 */
[----:B------:R-:W-:Y:S01]  /*10110*/  LDSM.16.MT88.4 R132, [R206+0x8080] ;  /* 0x00808000ce84783b */ /* 0x000fe20000004200 */
[----:B------:R-:W-:-:S02]  /*10120*/  IMAD R226, R226, 0x8, R15 ;  /* 0x00000008e2e27824 */ /* 0x000fc400078e020f */
[----:B------:R-:W-:Y:S01]  /*10130*/  IMAD.U32 R16, RZ, RZ, UR4 ;  /* 0x00000004ff107e24 */ /* 0x000fe2000f8e00ff */
[----:B------:R-:W-:Y:S01]  /*10140*/  LDSM.16.MT88.4 R40, [R211+0x9080] ;  /* 0x00908000d328783b */ /* 0x000fe20000004200 */
[----:B------:R-:W-:Y:S01]  /*10150*/  @P0 IMAD.HI.U32 R14, R226, c[0x0][0x2c8], RZ ;  /* 0x0000b200e20e0a27 */ /* 0x000fe200078e00ff */
[----:B------:R-:W-:Y:S01]  /*10160*/  PLOP3.LUT P0, PT, PT, PT, UP2, 0x80, 0x0 ;  /* 0x000000000000781c */ /* 0x000fe20003f0f028 */
[----:B------:R-:W-:Y:S01]  /*10170*/  ULDC.64 UR4, c[0x0][0x2c8] ;  /* 0x0000b20000047ab9 */ /* 0x000fe20000000a00 */
[----:B------:R-:W-:Y:S01]  /*10180*/  LDSM.16.MT88.4 R72, [R211+0xa080] ;  /* 0x00a08000d348783b */ /* 0x000fe20000004200 */
[----:B------:R-:W-:Y:S02]  /*10190*/  IMAD.MOV.U32 R22, RZ, RZ, R226 ;  /* 0x000000ffff167224 */ /* 0x000fe400078e00e2 */
[----:B------:R-:W-:Y:S01]  /*101a0*/  IMAD.SHL.U32 R227, R227, 0x2, RZ ;  /* 0x00000002e3e37824 */ /* 0x000fe200078e00ff */
[----:B------:R-:W-:Y:S01]  /*101b0*/  LDSM.16.MT88.4 R80, [R206+0xa080] ;  /* 0x00a08000ce50783b */ /* 0x000fe20000004200 */
[----:B------:R-:W-:-:S02]  /*101c0*/  FMUL.FTZ R17, R37, c[0x0][0x320] ;  /* 0x0000c80025117a20 */ /* 0x000fc40000410000 */
[----:B------:R-:W-:Y:S01]  /*101d0*/  IMAD R205, R3, 0x2, R211 ;  /* 0x0000000203cd7824 */ /* 0x000fe200078e02d3 */
[----:B------:R-:W-:Y:S01]  /*101e0*/  IADD3 R15, -R227, UR11, R16 ;  /* 0x0000000be30f7c10 */ /* 0x000fe2000fffe110 */
[----:B------:R-:W-:Y:S01]  /*101f0*/  IMAD R204, R3, 0x2, R206 ;  /* 0x0000000203cc7824 */ /* 0x000fe200078e02ce */
[----:B------:R-:W-:Y:S01]  /*10200*/  IADD3 R11, -R227, UR22, RZ ;  /* 0x00000016e30b7c10 */ /* 0x000fe2000fffe1ff */
[----:B------:R-:W2:Y:S01]  /*10210*/  MUFU.TANH R17, R17 ;  /* 0x0000001100117308 */ /* 0x000ea20000002400 */
[----:B------:R-:W-:Y:S01]  /*10220*/  @P0 SHF.R.U32.HI R22, RZ, c[0x0][0x2cc], R14 ;  /* 0x0000b300ff160a19 */ /* 0x000fe2000001160e */
[----:B------:R-:W-:Y:S01]  /*10230*/  LDSM.16.MT88.4 R56, [R205+0x9080] ;  /* 0x00908000cd38783b */ /* 0x000fe20000004200 */
[----:B------:R-:W-:Y:S01]  /*10240*/  IADD3 R15, R15, -UR20, RZ ;  /* 0x800000140f0f7c10 */ /* 0x000fe2000fffe0ff */
[----:B------:R-:W-:Y:S02]  /*10250*/  UIMAD.WIDE.U32 UR22, UR14, UR4, URZ ;  /* 0x000000040e1672a5 */ /* 0x000fe4000f8e003f */
[----:B------:R-:W3:Y:S04]  /*10260*/  SHFL.IDX PT, R14, R22, RZ, 0x1c1f ;  /* 0x001c1fff160e7589 */ /* 0x000ee800000e0000 */
[----:B------:R-:W-:Y:S01]  /*10270*/  LDSM.16.MT88.4 R32, [R204+0x8080] ;  /* 0x00808000cc20783b */ /* 0x000fe20000004200 */
[----:B------:R-:W-:-:S02]  /*10280*/  @UP2 UMOV UR7, UR23 ;  /* 0x0000001700072c82 */ /* 0x000fc40008000000 */
[----:B------:R-:W-:Y:S01]  /*10290*/  @UP2 USHF.R.U32.HI UR15, URZ, UR5, UR7 ;  /* 0x000000053f0f2299 */ /* 0x000fe20008011607 */
[----:B------:R-:W-:Y:S01]  /*102a0*/  LDSM.16.MT88.4 R64, [R204+0x9080] ;  /* 0x00908000cc40783b */ /* 0x000fe20000004200 */
[----:B------:R-:W-:Y:S02]  /*102b0*/  UIADD3 UR7, UR10, -0x2, URZ ;  /* 0xfffffffe0a077890 */ /* 0x000fe4000fffe03f */
[----:B------:R-:W-:Y:S01]  /*102c0*/  UIADD3 UR15, UR15, UR11, -UR20 ;  /* 0x0000000b0f0f7290 */ /* 0x000fe2000fffe814 */
[----:B------:R-:W-:Y:S03]  /*102d0*/  LDSM.16.MT88.4 R88, [R205+0xa080] ;  /* 0x00a08000cd58783b */ /* 0x000fe60000004200 */
[----:B------:R-:W-:Y:S01]  /*102e0*/  USHF.R.S32.HI UR4, URZ, 0x1f, UR15 ;  /* 0x0000001f3f047899 */ /* 0x000fe2000801140f */
[----:B------:R-:W-:Y:S03]  /*102f0*/  LDSM.16.MT88.4 R96, [R204+0xa080] ;  /* 0x00a08000cc60783b */ /* 0x000fe60000004200 */
[----:B------:R-:W-:Y:S01]  /*10300*/  ULEA.HI UR4, UR4, UR15, URZ, 0x5 ;  /* 0x0000000f04047291 */ /* 0x000fe2000f8f283f */
[----:B------:R-:W-:Y:S03]  /*10310*/  LDSM.16.MT88.4 R104, [R211+0xb080] ;  /* 0x00b08000d368783b */ /* 0x000fe60000004200 */
[----:B------:R-:W-:Y:S01]  /*10320*/  USHF.R.S32.HI UR4, URZ, 0x5, UR4 ;  /* 0x000000053f047899 */ /* 0x000fe20008011404 */
[----:B---3--:R-:W-:Y:S01]  /*10330*/  IMAD.IADD R14, R15, 0x1, R14 ;  /* 0x000000010f0e7824 */ /* 0x008fe200078e020e */
[----:B------:R-:W-:Y:S04]  /*10340*/  LDSM.16.MT88.4 R112, [R206+0xb080] ;  /* 0x00b08000ce70783b */ /* 0x000fe80000004200 */
[----:B------:R-:W-:Y:S01]  /*10350*/  IMNMX R13, R11, R14, PT ;  /* 0x0000000e0b0d7217 */ /* 0x000fe20003800200 */
[----:B------:R-:W-:Y:S01]  /*10360*/  LDSM.16.MT88.4 R120, [R205+0xb080] ;  /* 0x00b08000cd78783b */ /* 0x000fe20000004200 */
[----:B------:R-:W-:-:S02]  /*10370*/  IMNMX R235, RZ, UR4, !PT ;  /* 0x00000004ffeb7c17 */ /* 0x000fc4000f800200 */
[C---:B------:R-:W-:Y:S01]  /*10380*/  ISETP.GT.AND P0, PT, R13.reuse, RZ, PT ;  /* 0x000000ff0d00720c */ /* 0x040fe20003f04270 */
[----:B------:R-:W-:Y:S03]  /*10390*/  LDSM.16.MT88.4 R188, [R205+0x8880] ;  /* 0x00888000cdbc783b */ /* 0x000fe60000004200 */
[----:B-1----:R-:W-:Y:S01]  /*103a0*/  FSEL R16, R0, -INF , P0 ;  /* 0xff80000000107808 */ /* 0x002fe20000000000 */
[----:B------:R-:W-:Y:S01]  /*103b0*/  LDSM.16.MT88.4 R184, [R204+0x8880] ;  /* 0x00888000ccb8783b */ /* 0x000fe20000004200 */
[----:B------:R-:W-:-:S03]  /*103c0*/  ISETP.GT.AND P0, PT, R13, 0x1, PT ;  /* 0x000000010d00780c */ /* 0x000fc60003f04270 */
[----:B------:R-:W1:Y:S01]  /*103d0*/  SHFL.IDX PT, R0, R22, 0x1, 0x1c1f ;  /* 0x003c1f0016007f89 */ /* 0x000e6200000e0000 */
[----:B------:R-:W-:Y:S02]  /*103e0*/  FSEL R20, R4, -INF , P0 ;  /* 0xff80000004147808 */ /* 0x000fe40000000000 */
[C---:B------:R-:W-:Y:S01]  /*103f0*/  ISETP.GT.AND P0, PT, R13.reuse, 0x8, PT ;  /* 0x000000080d00780c */ /* 0x040fe20003f04270 */
[----:B------:R-:W-:Y:S03]  /*10400*/  LDSM.16.MT88.4 R180, [R206+0x9880] ;  /* 0x00988000ceb4783b */ /* 0x000fe60000004200 */
[----:B------:R-:W-:Y:S01]  /*10410*/  FSEL R14, R6, -INF , P0 ;  /* 0xff800000060e7808 */ /* 0x000fe20000000000 */
[----:B------:R-:W-:Y:S01]  /*10420*/  LDSM.16.MT88.4 R176, [R205+0x9880] ;  /* 0x00988000cdb0783b */ /* 0x000fe20000004200 */
[----:B------:R-:W-:-:S03]  /*10430*/  ISETP.GT.AND P0, PT, R13, 0x9, PT ;  /* 0x000000090d00780c */ /* 0x000fc60003f04270 */
[----:B------:R-:W-:Y:S01]  /*10440*/  LDSM.16.MT88.4 R172, [R204+0x9880] ;  /* 0x00988000ccac783b */ /* 0x000fe20000004200 */
[----:B------:R-:W-:Y:S02]  /*10450*/  FSEL R18, R12, -INF , P0 ;  /* 0xff8000000c127808 */ /* 0x000fe40000000000 */
[C---:B------:R-:W-:Y:S01]  /*10460*/  ISETP.GT.AND P0, PT, R13.reuse, 0x10, PT ;  /* 0x000000100d00780c */ /* 0x040fe20003f04270 */
[----:B------:R-:W-:Y:S03]  /*10470*/  LDSM.16.MT88.4 R168, [R211+0xa880] ;  /* 0x00a88000d3a8783b */ /* 0x000fe60000004200 */
[----:B------:R-:W-:Y:S01]  /*10480*/  FSEL R6, R10, -INF , P0 ;  /* 0xff8000000a067808 */ /* 0x000fe20000000000 */
[----:B------:R-:W-:Y:S01]  /*10490*/  LDSM.16.MT88.4 R164, [R206+0xa880] ;  /* 0x00a88000cea4783b */ /* 0x000fe20000004200 */
[----:B------:R-:W-:Y:S01]  /*104a0*/  ISETP.GT.AND P0, PT, R13, 0x11, PT ;  /* 0x000000110d00780c */ /* 0x000fe20003f04270 */
[----:B-1----:R-:W-:-:S03]  /*104b0*/  IMAD.IADD R0, R15, 0x1, R0 ;  /* 0x000000010f007824 */ /* 0x002fc600078e0200 */
[----:B--2---:R-:W-:Y:S01]  /*104c0*/  FSEL R4, R17, -INF , P0 ;  /* 0xff80000011047808 */ /* 0x004fe20000000000 */
[----:B------:R-:W-:Y:S01]  /*104d0*/  FMUL.FTZ R15, R38, c[0x0][0x320] ;  /* 0x0000c800260f7a20 */ /* 0x000fe20000410000 */
[----:B------:R-:W-:Y:S01]  /*104e0*/  ISETP.GT.AND P0, PT, R13, 0x18, PT ;  /* 0x000000180d00780c */ /* 0x000fe20003f04270 */
[----:B------:R-:W-:Y:S01]  /*104f0*/  LDSM.16.MT88.4 R160, [R205+0xa880] ;  /* 0x00a88000cda0783b */ /* 0x000fe20000004200 */
[----:B------:R-:W-:Y:S01]  /*10500*/  IMNMX R0, R11, R0, PT ;  /* 0x000000000b007217 */ /* 0x000fe20003800200 */
[----:B------:R-:W-:Y:S01]  /*10510*/  FMUL.FTZ R11, R50, c[0x0][0x320] ;  /* 0x0000c800320b7a20 */ /* 0x000fe20000410000 */
[----:B------:R-:W-:Y:S01]  /*10520*/  FSEL R12, R19, -INF , P0 ;  /* 0xff800000130c7808 */ /* 0x000fe20000000000 */
[----:B------:R-:W1:Y:S01]  /*10530*/  MUFU.TANH R15, R15 ;  /* 0x0000000f000f7308 */ /* 0x000e620000002400 */
[----:B------:R-:W-:Y:S01]  /*10540*/  ISETP.GT.AND P0, PT, R13, 0x19, PT ;  /* 0x000000190d00780c */ /* 0x000fe20003f04270 */
[----:B------:R-:W-:Y:S01]  /*10550*/  FMUL.FTZ R13, R39, c[0x0][0x320] ;  /* 0x0000c800270d7a20 */ /* 0x000fe20000410000 */
[----:B------:R-:W-:Y:S01]  /*10560*/  FMNMX.FTZ R17, R16, R20, !PT ;  /* 0x0000001410117209 */ /* 0x000fe20007810000 */
[----:B------:R-:W-:Y:S01]  /*10570*/  LDSM.16.MT88.4 R156, [R204+0xa880] ;  /* 0x00a88000cc9c783b */ /* 0x000fe20000004200 */
[----:B------:R-:W-:-:S02]  /*10580*/  FSEL R10, R21, -INF , P0 ;  /* 0xff800000150a7808 */ /* 0x000fc40000000000 */
[----:B------:R-:W-:Y:S01]  /*10590*/  ISETP.GT.AND P0, PT, R0, RZ, PT ;  /* 0x000000ff0000720c */ /* 0x000fe20003f04270 */
[----:B------:R-:W2:Y:S01]  /*105a0*/  MUFU.TANH R13, R13 ;  /* 0x0000000d000d7308 */ /* 0x000ea20000002400 */
[----:B------:R-:W-:Y:S01]  /*105b0*/  FMNMX.FTZ R17, R14, R17, !PT ;  /* 0x000000110e117209 */ /* 0x000fe20007810000 */
[----:B------:R-:W-:Y:S01]  /*105c0*/  LDSM.16.MT88.4 R152, [R211+0xb880] ;  /* 0x00b88000d398783b */ /* 0x000fe20000004200 */
[----:B------:R-:W-:Y:S02]  /*105d0*/  FSEL R21, R5, -INF , P0 ;  /* 0xff80000005157808 */ /* 0x000fe40000000000 */
[----:B------:R-:W-:Y:S01]  /*105e0*/  ISETP.GT.AND P0, PT, R0, 0x1, PT ;  /* 0x000000010000780c */ /* 0x000fe20003f04270 */
[----:B------:R-:W0:Y:S01]  /*105f0*/  LDGDEPBAR ;  /* 0x00000000000079af */ /* 0x000e220000000000 */
[----:B------:R-:W-:Y:S01]  /*10600*/  FMNMX.FTZ R17, R18, R17, !PT ;  /* 0x0000001112117209 */ /* 0x000fe20007810000 */
[----:B------:R-:W3:Y:S01]  /*10610*/  MUFU.TANH R11, R11 ;  /* 0x0000000b000b7308 */ /* 0x000ee20000002400 */
[----:B------:R-:W-:-:S02]  /*10620*/  FSEL R19, R7, -INF , P0 ;  /* 0xff80000007137808 */ /* 0x000fc40000000000 */
[C---:B------:R-:W-:Y:S02]  /*10630*/  ISETP.GT.AND P0, PT, R0.reuse, 0x8, PT ;  /* 0x000000080000780c */ /* 0x040fe40003f04270 */
[----:B------:R-:W-:Y:S02]  /*10640*/  FMNMX.FTZ R22, R21, R19, !PT ;  /* 0x0000001315167209 */ /* 0x000fe40007810000 */
[----:B------:R-:W-:Y:S01]  /*10650*/  FSEL R7, R9, -INF , P0 ;  /* 0xff80000009077808 */ /* 0x000fe20000000000 */
[----:B------:R-:W-:Y:S01]  /*10660*/  FMUL.FTZ R9, R51, c[0x0][0x320] ;  /* 0x0000c80033097a20 */ /* 0x000fe20000410000 */
[----:B------:R-:W-:Y:S01]  /*10670*/  ISETP.GT.AND P0, PT, R0, 0x9, PT ;  /* 0x000000090000780c */ /* 0x000fe20003f04270 */
[----:B------:R-:W-:Y:S01]  /*10680*/  LDSM.16.MT88.4 R48, [R206+0x9080] ;  /* 0x00908000ce30783b */ /* 0x000fe20000004200 */
[----:B------:R-:W-:Y:S02]  /*10690*/  FMNMX.FTZ R22, R7, R22, !PT ;  /* 0x0000001607167209 */ /* 0x000fe40007810000 */
[----:B------:R-:W-:Y:S01]  /*106a0*/  FSEL R5, R8, -INF , P0 ;  /* 0xff80000008057808 */ /* 0x000fe20000000000 */
[----:B------:R-:W4:Y:S01]  /*106b0*/  MUFU.TANH R9, R9 ;  /* 0x0000000900097308 */ /* 0x000f220000002400 */
[----:B------:R-:W-:-:S02]  /*106c0*/  ISETP.GT.AND P0, PT, R0, 0x10, PT ;  /* 0x000000100000780c */ /* 0x000fc40003f04270 */
[----:B------:R-:W-:Y:S02]  /*106d0*/  FMNMX.FTZ R17, R6, R17, !PT ;  /* 0x0000001106117209 */ /* 0x000fe40007810000 */
[----:B-1----:R-:W-:Y:S02]  /*106e0*/  FSEL R15, R15, -INF , P0 ;  /* 0xff8000000f0f7808 */ /* 0x002fe40000000000 */
[----:B------:R-:W-:Y:S02]  /*106f0*/  ISETP.GT.AND P0, PT, R0, 0x11, PT ;  /* 0x000000110000780c */ /* 0x000fe40003f04270 */
[----:B------:R-:W-:Y:S02]  /*10700*/  FMNMX.FTZ R22, R5, R22, !PT ;  /* 0x0000001605167209 */ /* 0x000fe40007810000 */
[----:B--2---:R-:W-:Y:S02]  /*10710*/  FSEL R13, R13, -INF , P0 ;  /* 0xff8000000d0d7808 */ /* 0x004fe40000000000 */
[----:B------:R-:W-:-:S02]  /*10720*/  FMNMX.FTZ R17, R4, R17, !PT ;  /* 0x0000001104117209 */ /* 0x000fc40007810000 */
[----:B------:R-:W-:Y:S02]  /*10730*/  ISETP.GT.AND P0, PT, R0, 0x18, PT ;  /* 0x000000180000780c */ /* 0x000fe40003f04270 */
[----:B------:R-:W-:Y:S02]  /*10740*/  FMNMX.FTZ R22, R15, R22, !PT ;  /* 0x000000160f167209 */ /* 0x000fe40007810000 */
[----:B------:R-:W-:Y:S02]  /*10750*/  FMNMX.FTZ R17, R12, R17, !PT ;  /* 0x000000110c117209 */ /* 0x000fe40007810000 */
[----:B---3--:R-:W-:Y:S02]  /*10760*/  FSEL R11, R11, -INF , P0 ;  /* 0xff8000000b0b7808 */ /* 0x008fe40000000000 */
[----:B------:R-:W-:Y:S02]  /*10770*/  ISETP.GT.AND P0, PT, R0, 0x19, PT ;  /* 0x000000190000780c */ /* 0x000fe40003f04270 */
[----:B------:R-:W-:-:S02]  /*10780*/  FMNMX.FTZ R22, R13, R22, !PT ;  /* 0x000000160d167209 */ /* 0x000fc40007810000 */
[----:B------:R-:W-:Y:S02]  /*10790*/  FMNMX.FTZ R8, R10, R17, !PT ;  /* 0x000000110a087209 */ /* 0x000fe40007810000 */
[----:B----4-:R-:W-:Y:S02]  /*107a0*/  FSEL R9, R9, -INF , P0 ;  /* 0xff80000009097808 */ /* 0x010fe40000000000 */
        /* <DEDUP_REMOVED lines=8> */
[----:B-1----:R-:W-:-:S03]  /*10830*/  FMNMX.FTZ R0, R25, R0, !PT ;  /* 0x0000000019007209 */ /* 0x002fc60007810000 */
[----:B------:R-:W1:Y:S01]  /*10840*/  LDSM.16.MT88.4 R24, [R205+0x8080] ;  /* 0x00808000cd18783b */ /* 0x000e620000004200 */
        /* <DEDUP_REMOVED lines=9> */
[--C-:B------:R-:W-:Y:S01]  /*108e0*/  FFMA.FTZ R150, R14, c[0x0][0x2d0], -R17.reuse ;  /* 0x0000b4000e967a23 */ /* 0x100fe20000010811 */
[----:B------:R-:W-:Y:S01]  /*108f0*/  ISETP.LE.AND P0, PT, R235, UR7, PT ;  /* 0x00000007eb007c0c */ /* 0x000fe2000bf03270 */
[----:B------:R-:W-:Y:S01]  /*10900*/  FFMA.FTZ R149, R18, c[0x0][0x2d0], -R17 ;  /* 0x0000b40012957a23 */ /* 0x000fe20000010811 */
[----:B------:R-:W-:Y:S01]  /*10910*/  MUFU.EX2 R192, R192 ;  /* 0x000000c000c07308 */ /* 0x000fe20000000800 */
[----:B------:R-:W-:-:S02]  /*10920*/  FFMA.FTZ R193, R21, c[0x0][0x2d0], -R8 ;  /* 0x0000b40015c17a23 */ /* 0x000fc40000010808 */
[--C-:B------:R-:W-:Y:S02]  /*10930*/  FFMA.FTZ R194, R19, c[0x0][0x2d0], -R8.reuse ;  /* 0x0000b40013c27a23 */ /* 0x100fe40000010808 */
[--C-:B------:R-:W-:Y:S02]  /*10940*/  FFMA.FTZ R195, R7, c[0x0][0x2d0], -R8.reuse ;  /* 0x0000b40007c37a23 */ /* 0x100fe40000010808 */
[----:B------:R-:W-:Y:S01]  /*10950*/  FFMA.FTZ R2, R5, c[0x0][0x2d0], -R8 ;  /* 0x0000b40005027a23 */ /* 0x000fe20000010808 */
[----:B------:R-:W2:Y:S01]  /*10960*/  MUFU.EX2 R151, R151 ;  /* 0x0000009700977308 */ /* 0x000ea20000000800 */
[--C-:B------:R-:W-:Y:S02]  /*10970*/  FFMA.FTZ R3, R6, c[0x0][0x2d0], -R17.reuse ;  /* 0x0000b40006037a23 */ /* 0x100fe40000010811 */
[--C-:B------:R-:W-:Y:S02]  /*10980*/  FFMA.FTZ R220, R4, c[0x0][0x2d0], -R17.reuse ;  /* 0x0000b40004dc7a23 */ /* 0x100fe40000010811 */
[----:B------:R-:W3:Y:S01]  /*10990*/  LDSM.16.MT88.4 R4, [R204+0xb080] ;  /* 0x00b08000cc04783b */ /* 0x000ee20000004200 */
[----:B------:R-:W-:-:S02]  /*109a0*/  FFMA.FTZ R221, R12, c[0x0][0x2d0], -R17 ;  /* 0x0000b4000cdd7a23 */ /* 0x000fc40000010811 */
[----:B------:R-:W-:Y:S01]  /*109b0*/  MUFU.EX2 R150, R150 ;  /* 0x0000009600967308 */ /* 0x000fe20000000800 */
[----:B------:R-:W-:Y:S02]  /*109c0*/  FFMA.FTZ R228, R10, c[0x0][0x2d0], -R17 ;  /* 0x0000b4000ae47a23 */ /* 0x000fe40000010811 */
[--C-:B------:R-:W-:Y:S01]  /*109d0*/  FFMA.FTZ R229, R15, c[0x0][0x2d0], -R8.reuse ;  /* 0x0000b4000fe57a23 */ /* 0x100fe20000010808 */
[----:B------:R-:W4:Y:S01]  /*109e0*/  LDSM.16.MT88.4 R16, [R211+0x8880] ;  /* 0x00888000d310783b */ /* 0x000f220000004200 */
[--C-:B------:R-:W-:Y:S02]  /*109f0*/  FFMA.FTZ R230, R13, c[0x0][0x2d0], -R8.reuse ;  /* 0x0000b4000de67a23 */ /* 0x100fe40000010808 */
[--C-:B------:R-:W-:Y:S01]  /*10a00*/  FFMA.FTZ R231, R11, c[0x0][0x2d0], -R8.reuse ;  /* 0x0000b4000be77a23 */ /* 0x100fe20000010808 */
[----:B------:R-:W5:Y:S01]  /*10a10*/  MUFU.EX2 R149, R149 ;  /* 0x0000009500957308 */ /* 0x000f620000000800 */
[----:B------:R-:W-:Y:S01]  /*10a20*/  FFMA.FTZ R232, R9, c[0x0][0x2d0], -R8 ;  /* 0x0000b40009e87a23 */ /* 0x000fe20000010808 */
[----:B------:R-:W1:Y:S01]  /*10a30*/  LDSM.16.MT88.4 R12, [R206+0x8880] ;  /* 0x00888000ce0c783b */ /* 0x000e620000004200 */
[----:B--2---:R-:W-:Y:S01]  /*10a40*/  F2FP.PACK_AB R128, R151, R192 ;  /* 0x000000c09780723e */ /* 0x004fe200000000ff */
[----:B------:R-:W-:-:S02]  /*10a50*/  FADD.FTZ R151, R192, R151 ;  /* 0x00000097c0977221 */ /* 0x000fc40000010000 */
[----:B------:R-:W2:Y:S02]  /*10a60*/  LDSM.16.MT88.4 R8, [R211+0x9880] ;  /* 0x00988000d308783b */ /* 0x000ea40000004200 */
        /* <DEDUP_REMOVED lines=22> */
[C---:B------:R-:W-:Y:S02]  /*10bd0*/  HMMA.16816.F32 R132, R128.reuse, R134, RZ ;  /* 0x000000868084723c */ /* 0x040fe400000018ff */
[----:B------:R-:W-:Y:S06]  /*10be0*/  MUFU.EX2 R231, R231 ;  /* 0x000000e700e77308 */ /* 0x000fec0000000800 */
[C---:B------:R-:W-:Y:S02]  /*10bf0*/  HMMA.16816.F32 R40, R128.reuse, R42, RZ ;  /* 0x0000002a8028723c */ /* 0x040fe400000018ff */
[----:B------:R-:W2:Y:S06]  /*10c00*/  MUFU.EX2 R232, R232 ;  /* 0x000000e800e87308 */ /* 0x000eac0000000800 */
[C---:B-1----:R-:W-:Y:S08]  /*10c10*/  HMMA.16816.F32 R20, R128.reuse, R24, RZ ;  /* 0x000000188014723c */ /* 0x042ff000000018ff */
        /* <DEDUP_REMOVED lines=32> */
[----:B--2---:R-:W-:Y:S01]  /*10e20*/  F2FP.PACK_AB R7, R232, R231 ;  /* 0x000000e7e807723e */ /* 0x004fe200000000ff */
        /* <DEDUP_REMOVED lines=11> */
[C---:B------:R-:W-:Y:S01]  /*10ee0*/  HMMA.16816.F32 R40, R4.reuse, R10, R40 ;  /* 0x0000000a0428723c */ /* 0x040fe20000001828 */
[----:B------:R-:W3:Y:S07]  /*10ef0*/  LDSM.16.MT88.4 R8, [R204+0xb880] ;  /* 0x00b88000cc08783b */ /* 0x000eee0000004200 */
        /* <DEDUP_REMOVED lines=23> */
[C---:B------:R-:W-:Y:S08]  /*11070*/  HMMA.16816.F32 R120, R4.reuse, R14, R120 ;  /* 0x0000000e0478723c */ /* 0x040ff00000001878 */
[C---:B---3--:R-:W-:Y:S08]  /*11080*/  HMMA.16816.F32 R124, R4.reuse, R8, R124 ;  /* 0x00000008047c723c */ /* 0x048ff0000000187c */
[----:B------:R-:W-:Y:S01]  /*11090*/  HMMA.16816.F32 R128, R4, R10, R128 ;  /* 0x0000000a0480723c */ /* 0x000fe20000001880 */
[----:B------:R-:W-:Y:S07]  /*110a0*/  @!P0 BRA `(.L_x_743) ;  /* 0x0000267000008947 */ /* 0x000fee0003800000 */
[----:B------:R-:W1:Y:S01]  /*110b0*/  S2R R2, SR_TID.X ;  /* 0x0000000000027919 */ /* 0x000e620000002100 */
[----:B------:R-:W-:Y:S01]  /*110c0*/  PLOP3.LUT P0, PT, PT, PT, UP2, 0x80, 0x0 ;  /* 0x000000000000781c */ /* 0x000fe20003f0f028 */
[----:B------:R-:W-:Y:S01]  /*110d0*/  IMAD.MOV.U32 R3, RZ, RZ, R0 ;  /* 0x000000ffff037224 */ /* 0x000fe200078e0000 */
[----:B------:R-:W-:Y:S01]  /*110e0*/  SHF.R.S32.HI R233, RZ, 0x1f, R224 ;  /* 0x0000001fffe97819 */ /* 0x000fe200000114e0 */
[C---:B------:R-:W-:Y:S01]  /*110f0*/  IMAD.SHL.U32 R232, R224.reuse, 0x2, RZ ;  /* 0x00000002e0e87824 */ /* 0x040fe200078e00ff */
[----:B------:R-:W-:Y:S01]  /*11100*/  SHF.R.S32.HI R228, RZ, 0x1f, R223 ;  /* 0x0000001fffe47819 */ /* 0x000fe200000114df */
[C---:B------:R-:W-:Y:S01]  /*11110*/  IMAD.SHL.U32 R231, R223.reuse, 0x2, RZ ;  /* 0x00000002dfe77824 */ /* 0x040fe200078e00ff */
[----:B------:R-:W-:Y:S01]  /*11120*/  SHF.L.U64.HI R233, R224, 0x1, R233 ;  /* 0x00000001e0e97819 */ /* 0x000fe200000102e9 */
[----:B------:R-:W-:Y:S01]  /*11130*/  UMOV UR4, 0x1 ;  /* 0x0000000100047882 */ /* 0x000fe20000000000 */
[----:B------:R-:W-:-:S05]  /*11140*/  SHF.L.U64.HI R228, R223, 0x1, R228 ;  /* 0x00000001dfe47819 */ /* 0x000fca00000102e4 */
[----:B------:R-:W-:Y:S01]  /*11150*/  @P0 IMAD.HI.U32 R234, R226, c[0x0][0x2c8], RZ ;  /* 0x0000b200e2ea0a27 */ /* 0x000fe200078e00ff */
[----:B------:R-:W-:Y:S02]  /*11160*/  PLOP3.LUT P0, PT, PT, PT, UP2, 0x80, 0x0 ;  /* 0x000000000000781c */ /* 0x000fe40003f0f028 */
[----:B-1----:R-:W-:-:S04]  /*11170*/  SHF.R.S32.HI R229, RZ, 0x1f, R2 ;  /* 0x0000001fffe57819 */ /* 0x002fc80000011402 */
[----:B------:R-:W-:-:S07]  /*11180*/  LEA.HI R229, R229, R2, RZ, 0x3 ;  /* 0x00000002e5e57211 */ /* 0x000fce00078f18ff */
[----:B------:R-:W-:Y:S02]  /*11190*/  @P0 SHF.R.U32.HI R234, RZ, c[0x0][0x2cc], R234 ;  /* 0x0000b300ffea0a19 */ /* 0x000fe400000116ea */
[----:B------:R-:W-:-:S05]  /*111a0*/  LOP3.LUT R229, R229, 0xfffffff8, RZ, 0xc0, !PT ;  /* 0xfffffff8e5e57812 */ /* 0x000fca00078ec0ff */
[----:B------:R-:W-:Y:S02]  /*111b0*/  IMAD.IADD R229, R2, 0x1, -R229 ;  /* 0x0000000102e57824 */ /* 0x000fe400078e0ae5 */
[----:B------:R-:W-:Y:S02]  /*111c0*/  IMAD.MOV.U32 R2, RZ, RZ, R148 ;  /* 0x000000ffff027224 */ /* 0x000fe400078e0094 */
[----:B------:R-:W-:-:S05]  /*111d0*/  IMAD.SHL.U32 R229, R229, 0x8, RZ ;  /* 0x00000008e5e57824 */ /* 0x000fca00078e00ff */
[----:B------:R-:W-:-:S04]  /*111e0*/  SHF.R.S32.HI R230, RZ, 0x1f, R229 ;  /* 0x0000001fffe67819 */ /* 0x000fc800000114e5 */
[C---:B------:R-:W-:Y:S01]  /*111f0*/  SHF.L.U64.HI R230, R229.reuse, 0x1, R230 ;  /* 0x00000001e5e67819 */ /* 0x040fe200000102e6 */
[----:B------:R-:W-:Y:S02]  /*11200*/  IMAD.SHL.U32 R229, R229, 0x2, RZ ;  /* 0x00000002e5e57824 */ /* 0x000fe400078e00ff */
.L_x_746:
[----:B------:R-:W-:Y:S04]  /*11210*/  DEPBAR.LE SB0, 0x0 ;  /* 0x000080000000791a */ /* 0x000fe80000000000 */
[----:B------:R-:W-:Y:S01]  /*11220*/  BAR.SYNC.DEFER_BLOCKING 0x0 ;  /* 0x0000000000007b1d */ /* 0x000fe20000010000 */
[----:B------:R-:W-:Y:S05]  /*11230*/  ISETP.LE.AND P0, PT, RZ, UR7, PT ;  /* 0x00000007ff007c0c */ /* 0x000fea000bf03270 */
[----:B------:R1:W2:Y:S04]  /*11240*/  LDSM.16.M88.4 R148, [R214+0x10080] ;  /* 0x01008000d694783b */ /* 0x0002a80000000200 */
[----:B------:R1:W3:Y:S04]  /*11250*/  LDSM.16.M88.4 R152, [R213+0xc080] ;  /* 0x00c08000d598783b */ /* 0x0002e80000000200 */
[----:B------:R1:W4:Y:S04]  /*11260*/  LDSM.16.M88.4 R156, [R213+0xc880] ;  /* 0x00c88000d59c783b */ /* 0x0003280000000200 */
[----:B------:R1:W1:Y:S04]  /*11270*/  LDSM.16.M88.4 R160, [R210+0x10080] ;  /* 0x01008000d2a0783b */ /* 0x0002680000000200 */
[----:B------:R1:W1:Y:S04]  /*11280*/  LDSM.16.M88.4 R164, [R212] ;  /* 0x00000000d4a4783b */ /* 0x0002680000000200 */
[----:B------:R1:W1:Y:S01]  /*11290*/  LDSM.16.M88.4 R168, [R203] ;  /* 0x00000000cba8783b */ /* 0x0002620000000200 */
[----:B------:R-:W-:-:S05]  /*112a0*/  @!P0 BRA `(.L_x_744) ;  /* 0x000001c000008947 */ /* 0x000fca0003800000 */
        /* <DEDUP_REMOVED lines=28> */
.L_x_744:
[C---:B--234-:R-:W-:Y:S01]  /*11470*/  HMMA.16816.F32 R4, R148.reuse, R152, RZ ;  /* 0x000000989404723c */ /* 0x05cfe200000018ff */
[----:B------:R-:W-:Y:S01]  /*11480*/  LDSM.16.M88.4 R172, [R209+0x10080] ;  /* 0x01008000d1ac783b */ /* 0x000fe20000000200 */
[----:B------:R-:W-:Y:S05]  /*11490*/  UISETP.GE.AND UP0, UPT, UR7, 0x1, UPT ;  /* 0x000000010700788c */ /* 0x000fea000bf06270 */
        /* <DEDUP_REMOVED lines=185> */
.L_x_745:
[----:B--234-:R-:W-:Y:S01]  /*12030*/  PLOP3.LUT P0, PT, PT, PT, UP2, 0x80, 0x0 ;  /* 0x000000000000781c */ /* 0x01cfe20003f0f028 */
[----:B------:R-:W-:Y:S01]  /*12040*/  UIMAD UR5, UR7, -0x20, UR4 ;  /* 0xffffffe0070578a4 */ /* 0x000fe2000f8e0204 */
[----:B------:R-:W-:Y:S01]  /*12050*/  MOV R9, R226 ;  /* 0x000000e200097202 */ /* 0x000fe20000000f00 */
[----:B------:R-:W-:Y:S04]  /*12060*/  LDSM.16.MT88.4 R156, [R206+0x8080] ;  /* 0x00808000ce9c783b */ /* 0x000fe80000004200 */
[----:B------:R-:W-:Y:S04]  /*12070*/  MOV R6, UR5 ;  /* 0x0000000500067c02 */ /* 0x000fe80008000f00 */
[----:B------:R-:W-:Y:S01]  /*12080*/  IADD3 R6, R6, UR11, -R227 ;  /* 0x0000000b06067c10 */ /* 0x000fe2000fffe8e3 */
[----:B------:R-:W-:Y:S01]  /*12090*/  LDSM.16.MT88.4 R172, [R204+0x9880] ;  /* 0x00988000ccac783b */ /* 0x000fe20000004200 */
[----:B------:R-:W-:Y:S02]  /*120a0*/  @P0 MOV R9, R234 ;  /* 0x000000ea00090202 */ /* 0x000fe40000000f00 */
[----:B------:R-:W-:Y:S05]  /*120b0*/  IADD3 R7, R6, -UR20, RZ ;  /* 0x8000001406077c10 */ /* 0x000fea000fffe0ff */
[----:B------:R-:W2:Y:S08]  /*120c0*/  SHFL.IDX PT, R4, R9, RZ, 0x1c1f ;  /* 0x001c1fff09047589 */ /* 0x000eb000000e0000 */
[----:B------:R-:W3:Y:S08]  /*120d0*/  SHFL.IDX PT, R10, R9, 0x1, 0x1c1f ;  /* 0x003c1f00090a7f89 */ /* 0x000ef000000e0000 */
[----:B------:R-:W-:Y:S08]  /*120e0*/  LDSM.16.MT88.4 R176, [R211+0xa880] ;  /* 0x00a88000d3b0783b */ /* 0x000ff00000004200 */
[----:B------:R-:W0:Y:S01]  /*120f0*/  LDGDEPBAR ;  /* 0x00000000000079af */ /* 0x000e220000000000 */
[----:B--2---:R-:W-:Y:S04]  /*12100*/  IADD3 R5, R7, R4, RZ ;  /* 0x0000000407057210 */ /* 0x004fe80007ffe0ff */
[C---:B------:R-:W-:Y:S04]  /*12110*/  ISETP.GT.AND P0, PT, R5.reuse, RZ, PT ;  /* 0x000000ff0500720c */ /* 0x040fe80003f04270 */
[----:B------:R-:W-:Y:S02]  /*12120*/  FSEL R8, R0, -INF , P0 ;  /* 0xff80000000087808 */ /* 0x000fe40000000000 */
[----:B------:R-:W-:Y:S02]  /*12130*/  ISETP.GT.AND P0, PT, R5, 0x1, PT ;  /* 0x000000010500780c */ /* 0x000fe40003f04270 */
[----:B---3--:R-:W-:Y:S02]  /*12140*/  IADD3 R0, R7, R10, RZ ;  /* 0x0000000a07007210 */ /* 0x008fe40007ffe0ff */
[----:B-1----:R-:W-:Y:S02]  /*12150*/  FSEL R182, R182, -INF , P0 ;  /* 0xff800000b6b67808 */ /* 0x002fe40000000000 */
[C---:B------:R-:W-:Y:S02]  /*12160*/  ISETP.GT.AND P0, PT, R5.reuse, 0x8, PT ;  /* 0x000000080500780c */ /* 0x040fe40003f04270 */
[----:B------:R-:W-:Y:S02]  /*12170*/  FMNMX.FTZ R7, R8, R3, !PT ;  /* 0x0000000308077209 */ /* 0x000fe40007810000 */
[----:B------:R-:W-:Y:S02]  /*12180*/  FSEL R4, R186, -INF , P0 ;  /* 0xff800000ba047808 */ /* 0x000fe40000000000 */
[----:B------:R-:W-:Y:S02]  /*12190*/  ISETP.GT.AND P0, PT, R5, 0x9, PT ;  /* 0x000000090500780c */ /* 0x000fe40003f04270 */
        /* <DEDUP_REMOVED lines=8> */
[----:B------:R-:W-:Y:S02]  /*12220*/  ISETP.GT.AND P0, PT, R0, RZ, PT ;  /* 0x000000ff0000720c */ /* 0x000fe40003f04270 */
        /* <DEDUP_REMOVED lines=11> */
[----:B------:R-:W-:Y:S01]  /*122e0*/  ISETP.GT.AND P0, PT, R0, 0x8, PT ;  /* 0x000000080000780c */ /* 0x000fe20003f04270 */
[----:B------:R-:W-:Y:S01]  /*122f0*/  LDSM.16.MT88.4 R192, [R206+0xb880] ;  /* 0x00b88000cec0783b */ /* 0x000fe20000004200 */
[----:B------:R-:W-:Y:S02]  /*12300*/  FMNMX.FTZ R7, R164, R7, !PT ;  /* 0x00000007a4077209 */ /* 0x000fe40007810000 */
[----:B------:R-:W-:Y:S02]  /*12310*/  FSEL R183, R183, -INF , P0 ;  /* 0xff800000b7b77808 */ /* 0x000fe40000000000 */
[----:B------:R-:W-:Y:S02]  /*12320*/  ISETP.GT.AND P0, PT, R0, 0x9, PT ;  /* 0x000000090000780c */ /* 0x000fe40003f04270 */
[----:B------:R-:W-:Y:S02]  /*12330*/  FMNMX.FTZ R12, R183, R10, !PT ;  /* 0x0000000ab70c7209 */ /* 0x000fe40007810000 */
[----:B------:R-:W-:Y:S02]  /*12340*/  FSEL R9, R184, -INF , P0 ;  /* 0xff800000b8097808 */ /* 0x000fe40000000000 */
[C---:B------:R-:W-:Y:S01]  /*12350*/  ISETP.GT.AND P0, PT, R0.reuse, 0x10, PT ;  /* 0x000000100000780c */ /* 0x040fe20003f04270 */
[----:B------:R-:W-:Y:S01]  /*12360*/  LDSM.16.MT88.4 R184, [R204+0xa880] ;  /* 0x00a88000ccb8783b */ /* 0x000fe20000004200 */
        /* <DEDUP_REMOVED lines=9> */
[----:B------:R-:W1:Y:S01]  /*12400*/  SHFL.BFLY PT, R10, R5, 0x2, 0x1f ;  /* 0x0c401f00050a7f89 */ /* 0x000e6200000e0000 */
[----:B------:R-:W-:Y:S02]  /*12410*/  FMNMX.FTZ R0, R165, R12, !PT ;  /* 0x0000000ca5007209 */ /* 0x000fe40007810000 */
[----:B------:R-:W-:Y:S02]  /*12420*/  FSEL R149, R190, -INF , P0 ;  /* 0xff800000be957808 */ /* 0x000fe40000000000 */
[----:B------:R-:W-:Y:S03]  /*12430*/  FMNMX.FTZ R0, R161, R0, !PT ;  /* 0x00000000a1007209 */ /* 0x000fe60007810000 */
[----:B------:R-:W-:Y:S01]  /*12440*/  LDSM.16.MT88.4 R188, [R211+0xb880] ;  /* 0x00b88000d3bc783b */ /* 0x000fe20000004200 */
[----:B------:R-:W-:Y:S07]  /*12450*/  FMNMX.FTZ R7, R149, R0, !PT ;  /* 0x0000000095077209 */ /* 0x000fee0007810000 */
[----:B------:R-:W2:Y:S01]  /*12460*/  SHFL.BFLY PT, R0, R7, 0x2, 0x1f ;  /* 0x0c401f0007007f89 */ /* 0x000ea200000e0000 */
[----:B-1----:R-:W-:Y:S07]  /*12470*/  FMNMX.FTZ R13, R10, R5, !PT ;  /* 0x000000050a0d7209 */ /* 0x002fee0007810000 */
[----:B------:R-:W1:Y:S01]  /*12480*/  SHFL.BFLY PT, R10, R13, 0x1, 0x1f ;  /* 0x0c201f000d0a7f89 */ /* 0x000e6200000e0000 */
[----:B--2---:R-:W-:Y:S07]  /*12490*/  FMNMX.FTZ R5, R7, R0, !PT ;  /* 0x0000000007057209 */ /* 0x004fee0007810000 */
[----:B------:R-:W2:Y:S01]  /*124a0*/  SHFL.BFLY PT, R148, R5, 0x1, 0x1f ;  /* 0x0c201f0005947f89 */ /* 0x000ea200000e0000 */
[----:B-1----:R-:W-:Y:S07]  /*124b0*/  FMNMX.FTZ R0, R13, R10, !PT ;  /* 0x0000000a0d007209 */ /* 0x002fee0007810000 */
[----:B------:R-:W1:Y:S01]  /*124c0*/  LDSM.16.MT88.4 R12, [R211+0x8080] ;  /* 0x00808000d30c783b */ /* 0x000e620000004200 */
[C---:B------:R-:W-:Y:S01]  /*124d0*/  FSETP.NEU.FTZ.AND P0, PT, R0.reuse, -INF , PT ;  /* 0xff8000000000780b */ /* 0x040fe20003f1d000 */
[----:B------:R-:W-:Y:S05]  /*124e0*/  FMUL.FTZ R163, R0, c[0x0][0x2d0] ;  /* 0x0000b40000a37a20 */ /* 0x000fea0000410000 */
[----:B------:R-:W-:Y:S05]  /*124f0*/  FSEL R163, R163, RZ, P0 ;  /* 0x000000ffa3a37208 */ /* 0x000fea0000000000 */
[--C-:B------:R-:W-:Y:S01]  /*12500*/  FFMA.FTZ R241, R4, c[0x0][0x2d0], -R163.reuse ;  /* 0x0000b40004f17a23 */ /* 0x100fe200000108a3 */
[----:B--2---:R-:W-:Y:S01]  /*12510*/  FMNMX.FTZ R148, R148, R5, !PT ;  /* 0x0000000594947209 */ /* 0x004fe20007810000 */
[--C-:B------:R-:W-:Y:S01]  /*12520*/  FFMA.FTZ R150, R182, c[0x0][0x2d0], -R163.reuse ;  /* 0x0000b400b6967a23 */ /* 0x100fe200000108a3 */
[----:B------:R-:W-:Y:S01]  /*12530*/  FSEL R4, R0, RZ, P0 ;  /* 0x000000ff00047208 */ /* 0x000fe20000000000 */
[----:B------:R-:W-:Y:S01]  /*12540*/  FFMA.FTZ R151, R8, c[0x0][0x2d0], -R163 ;  /* 0x0000b40008977a23 */ /* 0x000fe200000108a3 */
[C---:B------:R-:W-:Y:S01]  /*12550*/  FSETP.NEU.FTZ.AND P0, PT, R148.reuse, -INF , PT ;  /* 0xff8000009400780b */ /* 0x040fe20003f1d000 */
[----:B------:R-:W-:Y:S01]  /*12560*/  FMUL.FTZ R160, R148, c[0x0][0x2d0] ;  /* 0x0000b40094a07a20 */ /* 0x000fe20000410000 */
[----:B------:R-:W-:Y:S01]  /*12570*/  MUFU.EX2 R241, R241 ;  /* 0x000000f100f17308 */ /* 0x000fe20000000800 */
[----:B------:R-:W-:Y:S01]  /*12580*/  FADD.FTZ R4, -R4, R3 ;  /* 0x0000000304047221 */ /* 0x000fe20000010100 */
[----:B------:R-:W-:Y:S01]  /*12590*/  FSEL R5, R148, RZ, P0 ;  /* 0x000000ff94057208 */ /* 0x000fe20000000000 */
[--C-:B------:R-:W-:Y:S01]  /*125a0*/  FFMA.FTZ R240, R6, c[0x0][0x2d0], -R163.reuse ;  /* 0x0000b40006f07a23 */ /* 0x100fe200000108a3 */
[----:B------:R-:W-:Y:S01]  /*125b0*/  FSEL R160, R160, RZ, P0 ;  /* 0x000000ffa0a07208 */ /* 0x000fe20000000000 */
[----:B------:R-:W-:Y:S01]  /*125c0*/  FMUL.FTZ R3, R4, c[0x0][0x2d0] ;  /* 0x0000b40004037a20 */ /* 0x000fe20000410000 */
[----:B------:R-:W-:Y:S01]  /*125d0*/  ISETP.LT.AND P0, PT, R235, UR7, PT ;  /* 0x00000007eb007c0c */ /* 0x000fe2000bf01270 */
[----:B------:R-:W-:Y:S01]  /*125e0*/  FADD.FTZ R5, -R5, R2 ;  /* 0x0000000205057221 */ /* 0x000fe20000010100 */
[----:B------:R-:W-:Y:S01]  /*125f0*/  UIADD3 UR7, UR7, -0x1, URZ ;  /* 0xffffffff07077890 */ /* 0x000fe2000fffe03f */
[--C-:B------:R-:W-:Y:S01]  /*12600*/  FFMA.FTZ R239, R181, c[0x0][0x2d0], -R160.reuse ;  /* 0x0000b400b5ef7a23 */ /* 0x100fe200000108a0 */
[----:B------:R-:W-:Y:S01]  /*12610*/  MUFU.EX2 R151, R151 ;  /* 0x0000009700977308 */ /* 0x000fe20000000800 */
[--C-:B------:R-:W-:Y:S02]  /*12620*/  FFMA.FTZ R237, R183, c[0x0][0x2d0], -R160.reuse ;  /* 0x0000b400b7ed7a23 */ /* 0x100fe400000108a0 */
[--C-:B------:R-:W-:Y:S01]  /*12630*/  FFMA.FTZ R238, R11, c[0x0][0x2d0], -R160.reuse ;  /* 0x0000b4000bee7a23 */ /* 0x100fe200000108a0 */
[----:B------:R-:W-:Y:S01]  /*12640*/  LDSM.16.MT88.4 R180, [R206+0xa880] ;  /* 0x00a88000ceb4783b */ /* 0x000fe20000004200 */
[--C-:B------:R-:W-:Y:S02]  /*12650*/  FFMA.FTZ R236, R9, c[0x0][0x2d0], -R160.reuse ;  /* 0x0000b40009ec7a23 */ /* 0x100fe400000108a0 */
[----:B------:R-:W-:Y:S02]  /*12660*/  FMUL.FTZ R2, R5, c[0x0][0x2d0] ;  /* 0x0000b40005027a20 */ /* 0x000fe40000410000 */
[--C-:B------:R-:W-:Y:S01]  /*12670*/  FFMA.FTZ R242, R168, c[0x0][0x2d0], -R163.reuse ;  /* 0x0000b400a8f27a23 */ /* 0x100fe200000108a3 */
[----:B------:R-:W2:Y:S01]  /*12680*/  MUFU.EX2 R3, R3 ;  /* 0x0000000300037308 */ /* 0x000ea20000000800 */
[--C-:B------:R-:W-:Y:S01]  /*12690*/  FFMA.FTZ R243, R166, c[0x0][0x2d0], -R163.reuse ;  /* 0x0000b400a6f37a23 */ /* 0x100fe200000108a3 */
[----:B------:R-:W-:Y:S01]  /*126a0*/  LDSM.16.MT88.4 R168, [R206+0x9880] ;  /* 0x00988000cea8783b */ /* 0x000fe20000004200 */
[--C-:B------:R-:W-:Y:S02]  /*126b0*/  FFMA.FTZ R244, R167, c[0x0][0x2d0], -R160.reuse ;  /* 0x0000b400a7f47a23 */ /* 0x100fe400000108a0 */
[--C-:B------:R-:W-:Y:S02]  /*126c0*/  FFMA.FTZ R245, R165, c[0x0][0x2d0], -R160.reuse ;  /* 0x0000b400a5f57a23 */ /* 0x100fe400000108a0 */
[--C-:B------:R-:W-:Y:S02]  /*126d0*/  FFMA.FTZ R246, R164, c[0x0][0x2d0], -R163.reuse ;  /* 0x0000b400a4f67a23 */ /* 0x100fe400000108a3 */
[--C-:B------:R-:W-:Y:S01]  /*126e0*/  FFMA.FTZ R248, R161, c[0x0][0x2d0], -R160.reuse ;  /* 0x0000b400a1f87a23 */ /* 0x100fe200000108a0 */
[----:B------:R-:W3:Y:S01]  /*126f0*/  MUFU.EX2 R2, R2 ;  /* 0x0000000200027308 */ /* 0x000ee20000000800 */
[----:B------:R-:W-:Y:S01]  /*12700*/  LDSM.16.MT88.4 R164, [R211+0x9880] ;  /* 0x00988000d3a4783b */ /* 0x000fe20000004200 */
[----:B------:R-:W-:Y:S02]  /*12710*/  FFMA.FTZ R163, R162, c[0x0][0x2d0], -R163 ;  /* 0x0000b400a2a37a23 */ /* 0x000fe400000108a3 */
[----:B------:R-:W-:Y:S06]  /*12720*/  FFMA.FTZ R160, R149, c[0x0][0x2d0], -R160 ;  /* 0x0000b40095a07a23 */ /* 0x000fec00000108a0 */
[----:B------:R-:W4:Y:S01]  /*12730*/  MUFU.EX2 R150, R150 ;  /* 0x0000009600967308 */ /* 0x000f220000000800 */
[C---:B--2---:R-:W-:Y:S02]  /*12740*/  FMUL.FTZ R4, R3.reuse, R144 ;  /* 0x0000009003047220 */ /* 0x044fe40000410000 */
[C---:B------:R-:W-:Y:S02]  /*12750*/  FMUL.FTZ R5, R3.reuse, R145 ;  /* 0x0000009103057220 */ /* 0x040fe40000410000 */
[C---:B------:R-:W-:Y:S05]  /*12760*/  FMUL.FTZ R8, R3.reuse, R140 ;  /* 0x0000008c03087220 */ /* 0x040fea0000410000 */
[----:B------:R-:W2:Y:S01]  /*12770*/  MUFU.EX2 R240, R240 ;  /* 0x000000f000f07308 */ /* 0x000ea20000000800 */
[C---:B------:R-:W-:Y:S02]  /*12780*/  FMUL.FTZ R9, R3.reuse, R141 ;  /* 0x0000008d03097220 */ /* 0x040fe40000410000 */
[C---:B------:R-:W-:Y:S02]  /*12790*/  FMUL.FTZ R16, R3.reuse, R132 ;  /* 0x0000008403107220 */ /* 0x040fe40000410000 */
[C---:B---3--:R-:W-:Y:S02]  /*127a0*/  FMUL.FTZ R6, R2.reuse, R146 ;  /* 0x0000009202067220 */ /* 0x048fe40000410000 */
[C---:B------:R-:W-:Y:S02]  /*127b0*/  FMUL.FTZ R7, R2.reuse, R147 ;  /* 0x0000009302077220 */ /* 0x040fe40000410000 */
[----:B------:R-:W3:Y:S01]  /*127c0*/  LDSM.16.MT88.4 R144, [R205+0x8080] ;  /* 0x00808000cd90783b */ /* 0x000ee20000004200 */
[----:B------:R-:W-:Y:S01]  /*127d0*/  MUFU.EX2 R239, R239 ;  /* 0x000000ef00ef7308 */ /* 0x000fe20000000800 */
[C---:B------:R-:W-:Y:S02]  /*127e0*/  FMUL.FTZ R10, R2.reuse, R142 ;  /* 0x0000008e020a7220 */ /* 0x040fe40000410000 */
[----:B------:R-:W-:Y:S01]  /*127f0*/  FMUL.FTZ R11, R2, R143 ;  /* 0x0000008f020b7220 */ /* 0x000fe20000410000 */
[----:B----4-:R-:W-:Y:S01]  /*12800*/  F2FP.PACK_AB R152, R150, R151 ;  /* 0x000000979698723e */ /* 0x010fe200000000ff */
[C---:B------:R-:W-:Y:S02]  /*12810*/  FMUL.FTZ R17, R3.reuse, R133 ;  /* 0x0000008503117220 */ /* 0x040fe40000410000 */
[C---:B------:R-:W-:Y:S01]  /*12820*/  FMUL.FTZ R18, R2.reuse, R134 ;  /* 0x0000008602127220 */ /* 0x040fe20000410000 */
[----:B------:R-:W-:Y:S01]  /*12830*/  LDSM.16.MT88.4 R140, [R206+0x9080] ;  /* 0x00908000ce8c783b */ /* 0x000fe20000004200 */
[----:B------:R-:W-:Y:S01]  /*12840*/  FMUL.FTZ R19, R2, R135 ;  /* 0x0000008702137220 */ /* 0x000fe20000410000 */
[----:B------:R-:W4:Y:S01]  /*12850*/  MUFU.EX2 R238, R238 ;  /* 0x000000ee00ee7308 */ /* 0x000f220000000800 */
[C---:B------:R-:W-:Y:S02]  /*12860*/  FMUL.FTZ R28, R3.reuse, R28 ;  /* 0x0000001c031c7220 */ /* 0x040fe40000410000 */
[C---:B------:R-:W-:Y:S01]  /*12870*/  FMUL.FTZ R29, R3.reuse, R29 ;  /* 0x0000001d031d7220 */ /* 0x040fe20000410000 */
[----:B--2---:R-:W-:Y:S01]  /*12880*/  F2FP.PACK_AB R154, R240, R241 ;  /* 0x000000f1f09a723e */ /* 0x004fe200000000ff */
[C---:B------:R-:W-:Y:S01]  /*12890*/  FMUL.FTZ R30, R2.reuse, R30 ;  /* 0x0000001e021e7220 */ /* 0x040fe20000410000 */
[----:B------:R-:W-:Y:S01]  /*128a0*/  LDSM.16.MT88.4 R132, [R211+0x9080] ;  /* 0x00908000d384783b */ /* 0x000fe20000004200 */
        /* <DEDUP_REMOVED lines=8> */
[----:B------:R-:W2:Y:S01]  /*12930*/  MUFU.EX2 R236, R236 ;  /* 0x000000ec00ec7308 */ /* 0x000ea20000000800 */
[C---:B------:R-:W-:Y:S02]  /*12940*/  FMUL.FTZ R38, R2.reuse, R38 ;  /* 0x0000002602267220 */ /* 0x040fe40000410000 */
[----:B------:R-:W-:Y:S01]  /*12950*/  FMUL.FTZ R39, R2, R39 ;  /* 0x0000002702277220 */ /* 0x000fe20000410000 */
[----:B----4-:R-:W-:Y:S01]  /*12960*/  F2FP.PACK_AB R153, R238, R239 ;  /* 0x000000efee99723e */ /* 0x010fe200000000ff */
        /* <DEDUP_REMOVED lines=9> */
[----:B------:R4:W-:Y:S01]  /*12a00*/  MUFU.EX2 R149, R160 ;  /* 0x000000a000957308 */ /* 0x0009e20000000800 */
[C---:B------:R-:W-:Y:S02]  /*12a10*/  FMUL.FTZ R48, R3.reuse, R48 ;  /* 0x0000003003307220 */ /* 0x040fe40000410000 */
[C---:B------:R-:W-:Y:S01]  /*12a20*/  FMUL.FTZ R49, R3.reuse, R49 ;  /* 0x0000003103317220 */ /* 0x040fe20000410000 */
[----:B--2---:R-:W-:Y:S01]  /*12a30*/  F2FP.PACK_AB R155, R236, R237 ;  /* 0x000000edec9b723e */ /* 0x004fe200000000ff */
[C---:B------:R-:W-:Y:S02]  /*12a40*/  FMUL.FTZ R50, R2.reuse, R50 ;  /* 0x0000003202327220 */ /* 0x040fe40000410000 */
[C---:B------:R-:W-:Y:S02]  /*12a50*/  FMUL.FTZ R51, R2.reuse, R51 ;  /* 0x0000003302337220 */ /* 0x040fe40000410000 */
[C---:B------:R-:W-:Y:S01]  /*12a60*/  FMUL.FTZ R52, R3.reuse, R52 ;  /* 0x0000003403347220 */ /* 0x040fe20000410000 */
[----:B------:R-:W-:Y:S01]  /*12a70*/  MUFU.EX2 R242, R242 ;  /* 0x000000f200f27308 */ /* 0x000fe20000000800 */
[C---:B-1----:R-:W-:Y:S05]  /*12a80*/  HMMA.16816.F32 R4, R152.reuse, R12, R4 ;  /* 0x0000000c9804723c */ /* 0x042fea0000001804 */
[C---:B------:R-:W-:Y:S02]  /*12a90*/  FMUL.FTZ R53, R3.reuse, R53 ;  /* 0x0000003503357220 */ /* 0x040fe40000410000 */
[C---:B------:R-:W-:Y:S01]  /*12aa0*/  FMUL.FTZ R12, R3.reuse, R136 ;  /* 0x00000088030c7220 */ /* 0x040fe20000410000 */
[C---:B------:R-:W-:Y:S01]  /*12ab0*/  HMMA.16816.F32 R8, R152.reuse, R14, R8 ;  /* 0x0000000e9808723c */ /* 0x040fe20000001808 */
[----:B------:R-:W1:Y:S03]  /*12ac0*/  MUFU.EX2 R243, R243 ;  /* 0x000000f300f37308 */ /* 0x000e660000000800 */
[C---:B------:R-:W-:Y:S01]  /*12ad0*/  FMUL.FTZ R13, R3.reuse, R137 ;  /* 0x00000089030d7220 */ /* 0x040fe20000410000 */
[----:B----4-:R-:W-:Y:S01]  /*12ae0*/  LDSM.16.MT88.4 R160, [R205+0x8880] ;  /* 0x00888000cda0783b */ /* 0x010fe20000004200 */
[C---:B------:R-:W-:Y:S02]  /*12af0*/  FMUL.FTZ R20, R3.reuse, R20 ;  /* 0x0000001403147220 */ /* 0x040fe40000410000 */
[C---:B------:R-:W-:Y:S03]  /*12b00*/  FMUL.FTZ R14, R2.reuse, R138 ;  /* 0x0000008a020e7220 */ /* 0x040fe60000410000 */
[----:B------:R-:W-:Y:S01]  /*12b10*/  MUFU.EX2 R244, R244 ;  /* 0x000000f400f47308 */ /* 0x000fe20000000800 */
[C---:B------:R-:W-:Y:S02]  /*12b20*/  FMUL.FTZ R15, R2.reuse, R139 ;  /* 0x0000008b020f7220 */ /* 0x040fe40000410000 */
[----:B------:R-:W2:Y:S01]  /*12b30*/  LDSM.16.MT88.4 R136, [R204+0x8080] ;  /* 0x00808000cc88783b */ /* 0x000ea20000004200 */
[C---:B------:R-:W-:Y:S02]  /*12b40*/  FMUL.FTZ R54, R2.reuse, R54 ;  /* 0x0000003602367220 */ /* 0x040fe40000410000 */
[C---:B------:R-:W-:Y:S02]  /*12b50*/  FMUL.FTZ R55, R2.reuse, R55 ;  /* 0x0000003702377220 */ /* 0x040fe40000410000 */
[C---:B------:R-:W-:Y:S02]  /*12b60*/  HMMA.16816.F32 R12, R152.reuse, R156, R12 ;  /* 0x0000009c980c723c */ /* 0x040fe4000000180c */
[----:B------:R-:W4:Y:S01]  /*12b70*/  MUFU.EX2 R245, R245 ;  /* 0x000000f500f57308 */ /* 0x000f220000000800 */
[C---:B------:R-:W-:Y:S02]  /*12b80*/  FMUL.FTZ R56, R3.reuse, R56 ;  /* 0x0000003803387220 */ /* 0x040fe40000410000 */
[C---:B------:R-:W-:Y:S02]  /*12b90*/  FMUL.FTZ R57, R3.reuse, R57 ;  /* 0x0000003903397220 */ /* 0x040fe40000410000 */
[C---:B------:R-:W-:Y:S01]  /*12ba0*/  FMUL.FTZ R58, R2.reuse, R58 ;  /* 0x0000003a023a7220 */ /* 0x040fe20000410000 */
[C---:B------:R-:W-:Y:S01]  /*12bb0*/  HMMA.16816.F32 R16, R152.reuse, R158, R16 ;  /* 0x0000009e9810723c */ /* 0x040fe20000001810 */
[----:B------:R-:W-:Y:S03]  /*12bc0*/  LDSM.16.MT88.4 R156, [R206+0x8880] ;  /* 0x00888000ce9c783b */ /* 0x000fe60000004200 */
[C---:B------:R-:W-:Y:S01]  /*12bd0*/  FMUL.FTZ R21, R3.reuse, R21 ;  /* 0x0000001503157220 */ /* 0x040fe20000410000 */
[----:B------:R-:W5:Y:S01]  /*12be0*/  MUFU.EX2 R246, R246 ;  /* 0x000000f600f67308 */ /* 0x000f620000000800 */
[C---:B------:R-:W-:Y:S02]  /*12bf0*/  FMUL.FTZ R22, R2.reuse, R22 ;  /* 0x0000001602167220 */ /* 0x040fe40000410000 */
[C---:B------:R-:W-:Y:S04]  /*12c00*/  FMUL.FTZ R23, R2.reuse, R23 ;  /* 0x0000001702177220 */ /* 0x040fe80000410000 */
[C---:B------:R-:W-:Y:S02]  /*12c10*/  FMUL.FTZ R59, R2.reuse, R59 ;  /* 0x0000003b023b7220 */ /* 0x040fe40000410000 */
[C---:B------:R-:W-:Y:S01]  /*12c20*/  FMUL.FTZ R60, R3.reuse, R60 ;  /* 0x0000003c033c7220 */ /* 0x040fe20000410000 */
[C---:B---3--:R-:W-:Y:S01]  /*12c30*/  HMMA.16816.F32 R20, R152.reuse, R144, R20 ;  /* 0x000000909814723c */ /* 0x048fe20000001814 */
[----:B------:R-:W3:Y:S02]  /*12c40*/  MUFU.EX2 R248, R248 ;  /* 0x000000f800f87308 */ /* 0x000ee40000000800 */
        /* <DEDUP_REMOVED lines=10> */
[C---:B--2---:R-:W-:Y:S04]  /*12cf0*/  HMMA.16816.F32 R28, R152.reuse, R136, R28 ;  /* 0x00000088981c723c */ /* 0x044fe8000000181c */
        /* <DEDUP_REMOVED lines=21> */
[C---:B--2---:R-:W-:Y:S03]  /*12e50*/  HMMA.16816.F32 R52, R152.reuse, R136, R52 ;  /* 0x000000889834723c */ /* 0x044fe60000001834 */
[C---:B------:R-:W-:Y:S02]  /*12e60*/  FMUL.FTZ R79, R2.reuse, R79 ;  /* 0x0000004f024f7220 */ /* 0x040fe40000410000 */
[C---:B------:R-:W-:Y:S02]  /*12e70*/  FMUL.FTZ R80, R3.reuse, R80 ;  /* 0x0000005003507220 */ /* 0x040fe40000410000 */
[C---:B------:R-:W-:Y:S01]  /*12e80*/  FMUL.FTZ R81, R3.reuse, R81 ;  /* 0x0000005103517220 */ /* 0x040fe20000410000 */
[C---:B------:R-:W-:Y:S01]  /*12e90*/  HMMA.16816.F32 R56, R152.reuse, R138, R56 ;  /* 0x0000008a9838723c */ /* 0x040fe20000001838 */
[----:B------:R-:W2:Y:S03]  /*12ea0*/  LDSM.16.MT88.4 R136, [R206+0xa080] ;  /* 0x00a08000ce88783b */ /* 0x000ea60000004200 */
[C---:B------:R-:W-:Y:S02]  /*12eb0*/  FMUL.FTZ R82, R2.reuse, R82 ;  /* 0x0000005202527220 */ /* 0x040fe40000410000 */
[C---:B------:R-:W-:Y:S02]  /*12ec0*/  FMUL.FTZ R83, R2.reuse, R83 ;  /* 0x0000005302537220 */ /* 0x040fe40000410000 */
[C---:B-1----:R-:W-:Y:S04]  /*12ed0*/  HMMA.16816.F32 R60, R152.reuse, R132, R60 ;  /* 0x00000084983c723c */ /* 0x042fe8000000183c */
[C---:B------:R-:W-:Y:S02]  /*12ee0*/  FMUL.FTZ R84, R3.reuse, R84 ;  /* 0x0000005403547220 */ /* 0x040fe40000410000 */
[C---:B------:R-:W-:Y:S02]  /*12ef0*/  FMUL.FTZ R85, R3.reuse, R85 ;  /* 0x0000005503557220 */ /* 0x040fe40000410000 */
        /* <DEDUP_REMOVED lines=38> */
[C---:B------:R-:W-:Y:S02]  /*13160*/  FMUL.FTZ R109, R3.reuse, R109 ;  /* 0x0000006d036d7220 */ /* 0x040fe40000410000 */
[C---:B------:R-:W-:Y:S01]  /*13170*/  FMUL.FTZ R110, R2.reuse, R110 ;  /* 0x0000006e026e7220 */ /* 0x040fe20000410000 */
[C---:B------:R-:W-:Y:S01]  /*13180*/  HMMA.16816.F32 R104, R152.reuse, R138, R104 ;  /* 0x0000008a9868723c */ /* 0x040fe20000001868 */
[----:B------:R-:W2:Y:S02]  /*13190*/  LDSM.16.MT88.4 R136, [R204+0xb080] ;  /* 0x00b08000cc88783b */ /* 0x000ea40000004200 */
[C---:B------:R-:W-:Y:S02]  /*131a0*/  FMUL.FTZ R111, R2.reuse, R111 ;  /* 0x0000006f026f7220 */ /* 0x040fe40000410000 */
        /* <DEDUP_REMOVED lines=12> */
[C---:B------:R-:W-:Y:S02]  /*13270*/  FMUL.FTZ R121, R3.reuse, R121 ;  /* 0x0000007903797220 */ /* 0x040fe40000410000 */
[C---:B------:R-:W-:Y:S01]  /*13280*/  FMUL.FTZ R122, R2.reuse, R122 ;  /* 0x0000007a027a7220 */ /* 0x040fe20000410000 */
[C---:B---3--:R-:W-:Y:S03]  /*13290*/  HMMA.16816.F32 R116, R152.reuse, R140, R116 ;  /* 0x0000008c9874723c */ /* 0x048fe60000001874 */
[C---:B------:R-:W-:Y:S02]  /*132a0*/  FMUL.FTZ R123, R2.reuse, R123 ;  /* 0x0000007b027b7220 */ /* 0x040fe40000410000 */
[C---:B------:R-:W-:Y:S02]  /*132b0*/  FMUL.FTZ R124, R3.reuse, R124 ;  /* 0x0000007c037c7220 */ /* 0x040fe40000410000 */
[C---:B------:R-:W-:Y:S02]  /*132c0*/  FMUL.FTZ R125, R3.reuse, R125 ;  /* 0x0000007d037d7220 */ /* 0x040fe40000410000 */
[C---:B------:R-:W-:Y:S01]  /*132d0*/  FMUL.FTZ R126, R2.reuse, R126 ;  /* 0x0000007e027e7220 */ /* 0x040fe20000410000 */
[C---:B------:R-:W-:Y:S03]  /*132e0*/  HMMA.16816.F32 R120, R152.reuse, R142, R120 ;  /* 0x0000008e9878723c */ /* 0x040fe60000001878 */
[C---:B------:R-:W-:Y:S02]  /*132f0*/  FMUL.FTZ R127, R2.reuse, R127 ;  /* 0x0000007f027f7220 */ /* 0x040fe40000410000 */
[C---:B------:R-:W-:Y:S02]  /*13300*/  FMUL.FTZ R128, R3.reuse, R128 ;  /* 0x0000008003807220 */ /* 0x040fe40000410000 */
[C---:B------:R-:W-:Y:S02]  /*13310*/  FMUL.FTZ R129, R3.reuse, R129 ;  /* 0x0000008103817220 */ /* 0x040fe40000410000 */
[C---:B------:R-:W-:Y:S01]  /*13320*/  FMUL.FTZ R130, R2.reuse, R130 ;  /* 0x0000008202827220 */ /* 0x040fe20000410000 */
[C---:B--2---:R-:W-:Y:S03]  /*13330*/  HMMA.16816.F32 R124, R152.reuse, R136, R124 ;  /* 0x00000088987c723c */ /* 0x044fe6000000187c */
[C---:B------:R-:W-:Y:S02]  /*13340*/  FMUL.FTZ R131, R2.reuse, R131 ;  /* 0x0000008302837220 */ /* 0x040fe40000410000 */
[----:B------:R-:W-:Y:S02]  /*13350*/  FFMA.FTZ R151, R3, R220, R151 ;  /* 0x000000dc03977223 */ /* 0x000fe40000010097 */
[----:B------:R-:W-:Y:S01]  /*13360*/  FFMA.FTZ R239, R2, R221, R239 ;  /* 0x000000dd02ef7223 */ /* 0x000fe200000100ef */
[----:B------:R-:W-:Y:S01]  /*13370*/  MOV R2, R148 ;  /* 0x0000009400027202 */ /* 0x000fe20000000f00 */
[----:B------:R-:W-:Y:S01]  /*13380*/  FADD.FTZ R150, R150, R151 ;  /* 0x0000009796967221 */ /* 0x000fe20000010000 */
[----:B------:R-:W-:Y:S03]  /*13390*/  HMMA.16816.F32 R128, R152, R138, R128 ;  /* 0x0000008a9880723c */ /* 0x000fe60000001880 */
[----:B------:R-:W-:Y:S02]  /*133a0*/  FADD.FTZ R238, R238, R239 ;  /* 0x000000efeeee7221 */ /* 0x000fe40000010000 */
[----:B------:R-:W-:Y:S02]  /*133b0*/  FADD.FTZ R3, R241, R150 ;  /* 0x00000096f1037221 */ /* 0x000fe40000010000 */
[----:B------:R-:W-:Y:S02]  /*133c0*/  F2FP.PACK_AB R152, R243, R242 ;  /* 0x000000f2f398723e */ /* 0x000fe400000000ff */
[----:B----4-:R-:W-:Y:S03]  /*133d0*/  F2FP.PACK_AB R153, R245, R244 ;  /* 0x000000f4f599723e */ /* 0x010fe600000000ff */
[----:B-----5:R-:W-:Y:S01]  /*133e0*/  F2FP.PACK_AB R154, R247, R246 ;  /* 0x000000f6f79a723e */ /* 0x020fe200000000ff */
[----:B------:R-:W-:Y:S01]  /*133f0*/  FADD.FTZ R3, R240, R3 ;  /* 0x00000003f0037221 */ /* 0x000fe20000010000 */
[----:B------:R-:W-:Y:S03]  /*13400*/  F2FP.PACK_AB R155, R149, R248 ;  /* 0x000000f8959b723e */ /* 0x000fe600000000ff */
[----:B------:R-:W-:Y:S01]  /*13410*/  FADD.FTZ R242, R242, R3 ;  /* 0x00000003f2f27221 */ /* 0x000fe20000010000 */
[----:B------:R-:W-:Y:S03]  /*13420*/  MOV R3, R0 ;  /* 0x0000000000037202 */ /* 0x000fe60000000f00 */
[C---:B-1----:R-:W-:Y:S01]  /*13430*/  HMMA.16816.F32 R144, R152.reuse, R132, R4 ;  /* 0x000000849890723c */ /* 0x042fe20000001804 */
[----:B------:R-:W1:Y:S02]  /*13440*/  LDSM.16.MT88.4 R4, [R204+0x8880] ;  /* 0x00888000cc04783b */ /* 0x000e640000004200 */
[----:B------:R-:W-:Y:S04]  /*13450*/  FADD.FTZ R243, R243, R242 ;  /* 0x000000f2f3f37221 */ /* 0x000fe80000010000 */
[----:B------:R-:W-:Y:S01]  /*13460*/  FADD.FTZ R220, R246, R243 ;  /* 0x000000f3f6dc7221 */ /* 0x000fe20000010000 */
[C---:B------:R-:W-:Y:S01]  /*13470*/  HMMA.16816.F32 R140, R152.reuse, R134, R8 ;  /* 0x00000086988c723c */ /* 0x040fe20000001808 */
[----:B------:R-:W2:Y:S03]  /*13480*/  LDSM.16.MT88.4 R8, [R205+0x9880] ;  /* 0x00988000cd08783b */ /* 0x000ea60000004200 */
[----:B------:R-:W-:Y:S04]  /*13490*/  FADD.FTZ R220, R247, R220 ;  /* 0x000000dcf7dc7221 */ /* 0x000fe80000010000 */
        /* <DEDUP_REMOVED lines=10> */
[----:B------:R-:W-:Y:S04]  /*13540*/  FADD.FTZ R5, R236, R5 ;  /* 0x00000005ec057221 */ /* 0x000fe80000010000 */
        /* <DEDUP_REMOVED lines=29> */
.L_x_743:
[----:B------:R-:W-:-:S13]  /*13720*/  ISETP.LE.AND P0, PT, RZ, UR7, PT ;  /* 0x00000007ff007c0c */ /* 0x000fda000bf03270 */
[----:B------:R-:W-:Y:S05]  /*13730*/  @!P0 BRA `(.L_x_747) ;  /* 0x0000235000008947 */ /* 0x000fea0003800000 */
[----:B------:R-:W1:Y:S01]  /*13740*/  S2R R3, SR_TID.X ;  /* 0x0000000000037919 */ /* 0x000e620000002100 */
[----:B------:R-:W-:Y:S01]  /*13750*/  SHF.R.S32.HI R5, RZ, 0x1f, R224 ;  /* 0x0000001fff057819 */ /* 0x000fe200000114e0 */
[C---:B------:R-:W-:Y:S01]  /*13760*/  IMAD.SHL.U32 R228, R222.reuse, 0x2, RZ ;  /* 0x00000002dee47824 */ /* 0x040fe200078e00ff */
[----:B------:R-:W-:Y:S01]  /*13770*/  SHF.L.U64.HI R225, R222, 0x1, R225 ;  /* 0x00000001dee17819 */ /* 0x000fe200000102e1 */
[C---:B------:R-:W-:Y:S01]  /*13780*/  IMAD.SHL.U32 R229, R224.reuse, 0x2, RZ ;  /* 0x00000002e0e57824 */ /* 0x040fe200078e00ff */
[----:B------:R-:W-:Y:S01]  /*13790*/  SHF.L.U64.HI R222, R224, 0x1, R5 ;  /* 0x00000001e0de7819 */ /* 0x000fe20000010205 */
[----:B------:R-:W-:Y:S01]  /*137a0*/  IMAD.MOV.U32 R149, RZ, RZ, R148 ;  /* 0x000000ffff957224 */ /* 0x000fe200078e0094 */
[----:B-1----:R-:W-:-:S04]  /*137b0*/  SHF.R.S32.HI R2, RZ, 0x1f, R3 ;  /* 0x0000001fff027819 */ /* 0x002fc80000011403 */
[----:B------:R-:W-:-:S04]  /*137c0*/  LEA.HI R2, R2, R3, RZ, 0x3 ;  /* 0x0000000302027211 */ /* 0x000fc800078f18ff */
[----:B------:R-:W-:-:S05]  /*137d0*/  LOP3.LUT R2, R2, 0xfffffff8, RZ, 0xc0, !PT ;  /* 0xfffffff802027812 */ /* 0x000fca00078ec0ff */
[----:B------:R-:W-:Y:S02]  /*137e0*/  IMAD.IADD R2, R3, 0x1, -R2 ;  /* 0x0000000103027824 */ /* 0x000fe400078e0a02 */
[----:B------:R-:W-:Y:S01]  /*137f0*/  IMAD.MOV.U32 R3, RZ, RZ, R0 ;  /* 0x000000ffff037224 */ /* 0x000fe200078e0000 */
[----:B------:R-:W-:Y:S01]  /*13800*/  SHF.R.S32.HI R0, RZ, 0x1f, R223 ;  /* 0x0000001fff007819 */ /* 0x000fe200000114df */
[----:B------:R-:W-:-:S03]  /*13810*/  IMAD.SHL.U32 R226, R2, 0x8, RZ ;  /* 0x0000000802e27824 */ /* 0x000fc600078e00ff */
[C---:B------:R-:W-:Y:S01]  /*13820*/  SHF.L.U64.HI R224, R223.reuse, 0x1, R0 ;  /* 0x00000001dfe07819 */ /* 0x040fe20000010200 */
[----:B------:R-:W-:Y:S01]  /*13830*/  IMAD.SHL.U32 R223, R223, 0x2, RZ ;  /* 0x00000002dfdf7824 */ /* 0x000fe200078e00ff */
[----:B------:R-:W-:-:S04]  /*13840*/  SHF.R.S32.HI R227, RZ, 0x1f, R226 ;  /* 0x0000001fffe37819 */ /* 0x000fc800000114e2 */
[C---:B------:R-:W-:Y:S01]  /*13850*/  SHF.L.U64.HI R227, R226.reuse, 0x1, R227 ;  /* 0x00000001e2e37819 */ /* 0x040fe200000102e3 */
[----:B------:R-:W-:Y:S01]  /*13860*/  IMAD.SHL.U32 R226, R226, 0x2, RZ ;  /* 0x00000002e2e27824 */ /* 0x000fe200078e00ff */
[----:B------:R-:W-:Y:S05]  /*13870*/  BRA `(.L_x_748) ;  /* 0x000002c000007947 */ /* 0x000fea0003800000 */
.L_x_750:
[----:B------:R-:W-:Y:S01]  /*13880*/  IMAD.MOV.U32 R217, RZ, RZ, RZ ;  /* 0x000000ffffd97224 */ /* 0x000fe200078e00ff */
[----:B------:R-:W-:Y:S01]  /*13890*/  ULEA UR4, UR7, UR16, 0x5 ;  /* 0x0000001007047291 */ /* 0x000fe2000f8e283f */
[----:B------:R-:W-:Y:S05]  /*138a0*/  ISETP.NE.AND P6, PT, R215, 0x1, PT ;  /* 0x00000001d700780c */ /* 0x000fea0003fc5270 */
        /* <DEDUP_REMOVED lines=18> */
[----:B------:R-:W-:Y:S04]  /*139d0*/  IMAD.WIDE.U32 R10, R217, c[0x0][0x1f0], R10 ;  /* 0x00007c00d90a7a25 */ /* 0x000fe800078e000a */
        /* <DEDUP_REMOVED lines=8> */
[----:B-1----:R-:W-:Y:S05]  /*13a60*/  IADD3 R12, P0, R0, R226, RZ ;  /* 0x000000e2000c7210 */ /* 0x002fea0007f1e0ff */
[----:B--2---:R-:W-:Y:S01]  /*13a70*/  IMAD.X R13, R2, 0x1, R227, P0 ;  /* 0x00000001020d7824 */ /* 0x004fe200000e06e3 */
[----:B------:R-:W-:Y:S04]  /*13a80*/  IADD3 R10, P0, R0, R229, RZ ;  /* 0x000000e5000a7210 */ /* 0x000fe80007f1e0ff */
[----:B------:R-:W-:Y:S01]  /*13a90*/  @!PT LDS RZ, [RZ] ;  /* 0x00000000fffff984 */ /* 0x000fe20000000800 */
[----:B------:R1:W-:Y:S01]  /*13aa0*/  LDGSTS.E.BYPASS.LTC128B.128 [R219+0xc080], [R12.64], !P4 ;  /* 0x0c0800000cdb7fae */ /* 0x0003e2000e101d58 */
[----:B------:R-:W-:Y:S01]  /*13ab0*/  IMAD.X R11, R2, 0x1, R222, P0 ;  /* 0x00000001020b7824 */ /* 0x000fe200000e06de */
[----:B------:R-:W-:Y:S04]  /*13ac0*/  IADD3 R4, P0, R0, R223, RZ ;  /* 0x000000df00047210 */ /* 0x000fe80007f1e0ff */
[----:B------:R1:W-:Y:S01]  /*13ad0*/  LDGSTS.E.BYPASS.LTC128B.128 [R219+0xd080], [R10.64], !P5 ;  /* 0x0d0800000adb7fae */ /* 0x0003e2000e901d58 */
[----:B------:R-:W-:Y:S01]  /*13ae0*/  IMAD.X R5, R2, 0x1, R224, P0 ;  /* 0x0000000102057824 */ /* 0x000fe200000e06e0 */
[----:B------:R-:W-:Y:S04]  /*13af0*/  IADD3 R14, P0, R0, R228, RZ ;  /* 0x000000e4000e7210 */ /* 0x000fe80007f1e0ff */
[----:B------:R1:W-:Y:S01]  /*13b00*/  LDGSTS.E.BYPASS.LTC128B.128 [R219+0xe080], [R4.64], !P3 ;  /* 0x0e08000004db7fae */ /* 0x0003e2000d901d58 */
[----:B------:R-:W-:Y:S05]  /*13b10*/  IMAD.X R15, R2, 0x1, R225, P0 ;  /* 0x00000001020f7824 */ /* 0x000fea00000e06e1 */
[----:B------:R1:W-:Y:S01]  /*13b20*/  LDGSTS.E.BYPASS.LTC128B.128 [R219+0xf080], [R14.64], !P2 ;  /* 0x0f0800000edb7fae */ /* 0x0003e2000d101d58 */
[----:B------:R-:W-:-:S05]  /*13b30*/  BRA `(.L_x_749) ;  /* 0x00000b7000007947 */ /* 0x000fca0003800000 */
.L_x_748:
        /* <DEDUP_REMOVED lines=25> */
[----:B--2---:R-:W-:Y:S04]  /*13cd0*/  IADD3 R176, P0, R150, R226, RZ ;  /* 0x000000e296b07210 */ /* 0x004fe80007f1e0ff */
[----:B---3--:R-:W-:Y:S01]  /*13ce0*/  IADD3.X R177, R0, R227, RZ, P0, !PT ;  /* 0x000000e300b17210 */ /* 0x008fe200007fe4ff */
[C---:B------:R-:W-:Y:S01]  /*13cf0*/  HMMA.16816.F32 R8, R16.reuse, R10, RZ ;  /* 0x0000000a1008723c */ /* 0x040fe200000018ff */
[----:B------:R-:W-:Y:S03]  /*13d00*/  IADD3 R180, P0, R150, R229, RZ ;  /* 0x000000e596b47210 */ /* 0x000fe60007f1e0ff */
[----:B------:R-:W-:Y:S01]  /*13d10*/  @!PT LDS RZ, [RZ] ;  /* 0x00000000fffff984 */ /* 0x000fe20000000800 */
[----:B------:R-:W-:Y:S01]  /*13d20*/  @!PT LDS RZ, [RZ] ;  /* 0x00000000fffff984 */ /* 0x000fe20000000800 */
[----:B------:R-:W-:Y:S01]  /*13d30*/  @!PT LDS RZ, [RZ] ;  /* 0x00000000fffff984 */ /* 0x000fe20000000800 */
[----:B------:R1:W-:Y:S01]  /*13d40*/  LDGSTS.E.BYPASS.LTC128B.128 [R219+0x8080], [R176.64], !P4 ;  /* 0x08080000b0db7fae */ /* 0x0003e2000e101d58 */
[----:B------:R-:W-:Y:S02]  /*13d50*/  IADD3.X R181, R0, R222, RZ, P0, !PT ;  /* 0x000000de00b57210 */ /* 0x000fe400007fe4ff */
[----:B------:R-:W-:Y:S01]  /*13d60*/  IADD3 R184, P0, R150, R223, RZ ;  /* 0x000000df96b87210 */ /* 0x000fe20007f1e0ff */
[C---:B------:R-:W-:Y:S02]  /*13d70*/  HMMA.16816.F32 R12, R16.reuse, R152, RZ ;  /* 0x00000098100c723c */ /* 0x040fe400000018ff */
[----:B------:R2:W-:Y:S02]  /*13d80*/  LDGSTS.E.BYPASS.LTC128B.128 [R219+0x9080], [R180.64], !P5 ;  /* 0x09080000b4db7fae */ /* 0x0005e4000e901d58 */
[----:B------:R-:W-:Y:S02]  /*13d90*/  IADD3.X R185, R0, R224, RZ, P0, !PT ;  /* 0x000000e000b97210 */ /* 0x000fe400007fe4ff */
[----:B------:R-:W-:Y:S02]  /*13da0*/  IADD3 R150, P0, R150, R228, RZ ;  /* 0x000000e496967210 */ /* 0x000fe40007f1e0ff */
[----:B------:R-:W-:Y:S01]  /*13db0*/  HMMA.16816.F32 R16, R16, R154, RZ ;  /* 0x0000009a1010723c */ /* 0x000fe200000018ff */
[----:B------:R3:W-:Y:S03]  /*13dc0*/  LDGSTS.E.BYPASS.LTC128B.128 [R219+0xa080], [R184.64], !P3 ;  /* 0x0a080000b8db7fae */ /* 0x0007e6000d901d58 */
[----:B------:R-:W-:Y:S02]  /*13dd0*/  IADD3.X R151, R0, R225, RZ, P0, !PT ;  /* 0x000000e100977210 */ /* 0x000fe400007fe4ff */
[----:B------:R-:W-:Y:S02]  /*13de0*/  PLOP3.LUT P0, PT, PT, PT, UP0, 0x80, 0x0 ;  /* 0x000000000000781c */ /* 0x000fe40003f0f008 */
[C---:B----4-:R-:W-:Y:S01]  /*13df0*/  HMMA.16816.F32 R4, R156.reuse, R160, R4 ;  /* 0x000000a09c04723c */ /* 0x050fe20000001804 */
[----:B------:R4:W-:Y:S05]  /*13e00*/  LDGSTS.E.BYPASS.LTC128B.128 [R219+0xb080], [R150.64], !P2 ;  /* 0x0b08000096db7fae */ /* 0x0009ea000d101d58 */
[----:B------:R-:W-:Y:S02]  /*13e10*/  LDSM.16.M88.4 R168, [R209+0x10080] ;  /* 0x01008000d1a8783b */ /* 0x000fe40000000200 */
[C---:B------:R-:W-:Y:S03]  /*13e20*/  HMMA.16816.F32 R8, R156.reuse, R162, R8 ;  /* 0x000000a29c08723c */ /* 0x040fe60000001808 */
[----:B------:R-:W3:Y:S05]  /*13e30*/  LDSM.16.M88.4 R172, [R208+0xc080] ;  /* 0x00c08000d0ac783b */ /* 0x000eea0000000200 */
[C---:B-----5:R-:W-:Y:S01]  /*13e40*/  HMMA.16816.F32 R12, R156.reuse, R164, R12 ;  /* 0x000000a49c0c723c */ /* 0x060fe2000000180c */
[----:B------:R-:W5:Y:S05]  /*13e50*/  LDSM.16.M88.4 R152, [R208+0xc880] ;  /* 0x00c88000d098783b */ /* 0x000f6a0000000200 */
[----:B------:R-:W0:Y:S02]  /*13e60*/  LDGDEPBAR ;  /* 0x00000000000079af */ /* 0x000e240000000000 */
[----:B------:R-:W-:Y:S03]  /*13e70*/  HMMA.16816.F32 R16, R156, R166, R16 ;  /* 0x000000a69c10723c */ /* 0x000fe60000001810 */
[----:B-1----:R-:W-:Y:S05]  /*13e80*/  LDSM.16.M88.4 R176, [R207+0x10080] ;  /* 0x01008000cfb0783b */ /* 0x002fea0000000200 */
[----:B--2---:R-:W1:Y:S05]  /*13e90*/  LDSM.16.M88.4 R180, [R202] ;  /* 0x00000000cab4783b */ /* 0x004e6a0000000200 */
[----:B------:R-:W2:Y:S05]  /*13ea0*/  LDSM.16.M88.4 R156, [R202+0x800] ;  /* 0x00080000ca9c783b */ /* 0x000eaa0000000200 */
[----:B------:R-:W-:Y:S05]  /*13eb0*/  LDSM.16.M88.4 R160, [R214+0x14080] ;  /* 0x01408000d6a0783b */ /* 0x000fea0000000200 */
[----:B------:R-:W2:Y:S01]  /*13ec0*/  LDSM.16.M88.4 R164, [R213+0xd080] ;  /* 0x00d08000d5a4783b */ /* 0x000ea20000000200 */
[C---:B---3--:R-:W-:Y:S08]  /*13ed0*/  HMMA.16816.F32 R4, R168.reuse, R172, R4 ;  /* 0x000000aca804723c */ /* 0x048ff00000001804 */
[C---:B------:R-:W-:Y:S01]  /*13ee0*/  HMMA.16816.F32 R8, R168.reuse, R174, R8 ;  /* 0x000000aea808723c */ /* 0x040fe20000001808 */
[----:B------:R-:W-:Y:S07]  /*13ef0*/  LDSM.16.M88.4 R172, [R201] ;  /* 0x00000000c9ac783b */ /* 0x000fee0000000200 */
[C---:B-----5:R-:W-:Y:S08]  /*13f00*/  HMMA.16816.F32 R12, R168.reuse, R152, R12 ;  /* 0x00000098a80c723c */ /* 0x060ff0000000180c */
        /* <DEDUP_REMOVED lines=10> */
[C---:B------:R-:W-:Y:S08]  /*13fb0*/  HMMA.16816.F32 R4, R160.reuse, R164, R4 ;  /* 0x000000a4a004723c */ /* 0x040ff00000001804 */
[C---:B------:R-:W-:Y:S01]  /*13fc0*/  HMMA.16816.F32 R8, R160.reuse, R166, R8 ;  /* 0x000000a6a008723c */ /* 0x040fe20000001808 */
[----:B------:R-:W-:Y:S07]  /*13fd0*/  LDSM.16.M88.4 R164, [R202+0x1000] ;  /* 0x00100000caa4783b */ /* 0x000fee0000000200 */
[C---:B---3--:R-:W-:Y:S08]  /*13fe0*/  HMMA.16816.F32 R12, R160.reuse, R152, R12 ;  /* 0x00000098a00c723c */ /* 0x048ff0000000180c */
[----:B------:R-:W-:Y:S01]  /*13ff0*/  HMMA.16816.F32 R16, R160, R154, R16 ;  /* 0x0000009aa010723c */ /* 0x000fe20000001810 */
[----:B------:R-:W3:Y:S05]  /*14000*/  LDSM.16.M88.4 R152, [R208+0xd880] ;  /* 0x00d88000d098783b */ /* 0x000eea0000000200 */
        /* <DEDUP_REMOVED lines=15> */
[C---:B------:R-:W-:Y:S08]  /*14100*/  HMMA.16816.F32 R4, R160.reuse, R164, R4 ;  /* 0x000000a4a004723c */ /* 0x040ff00000001804 */
[C---:B------:R-:W-:Y:S01]  /*14110*/  HMMA.16816.F32 R8, R160.reuse, R166, R8 ;  /* 0x000000a6a008723c */ /* 0x040fe20000001808 */
[----:B------:R-:W-:Y:S07]  /*14120*/  LDSM.16.M88.4 R164, [R208+0xe080] ;  /* 0x00e08000d0a4783b */ /* 0x000fee0000000200 */
[C---:B-1----:R-:W-:Y:S08]  /*14130*/  HMMA.16816.F32 R12, R160.reuse, R156, R12 ;  /* 0x0000009ca00c723c */ /* 0x042ff0000000180c */
[----:B------:R-:W-:Y:S01]  /*14140*/  HMMA.16816.F32 R16, R160, R158, R16 ;  /* 0x0000009ea010723c */ /* 0x000fe20000001810 */
[----:B------:R-:W1:Y:S05]  /*14150*/  LDSM.16.M88.4 R156, [R198] ;  /* 0x00000000c69c783b */ /* 0x000e6a0000000200 */
[----:B------:R-:W1:Y:S02]  /*14160*/  LDSM.16.M88.4 R160, [R209+0x18080] ;  /* 0x01808000d1a0783b */ /* 0x000e640000000200 */
        /* <DEDUP_REMOVED lines=14> */
[C---:B------:R-:W-:Y:S08]  /*14250*/  HMMA.16816.F32 R4, R160.reuse, R164, R4 ;  /* 0x000000a4a004723c */ /* 0x040ff00000001804 */
[C---:B------:R-:W-:Y:S01]  /*14260*/  HMMA.16816.F32 R8, R160.reuse, R166, R8 ;  /* 0x000000a6a008723c */ /* 0x040fe20000001808 */
[----:B------:R-:W-:Y:S07]  /*14270*/  LDSM.16.M88.4 R164, [R197] ;  /* 0x00000000c5a4783b */ /* 0x000fee0000000200 */
[C---:B--2---:R-:W-:Y:S08]  /*14280*/  HMMA.16816.F32 R12, R160.reuse, R152, R12 ;  /* 0x00000098a00c723c */ /* 0x044ff0000000180c */
[----:B------:R-:W-:Y:S01]  /*14290*/  HMMA.16816.F32 R16, R160, R154, R16 ;  /* 0x0000009aa010723c */ /* 0x000fe20000001810 */
[----:B------:R-:W2:Y:S05]  /*142a0*/  LDSM.16.M88.4 R152, [R213+0xf880] ;  /* 0x00f88000d598783b */ /* 0x000eaa0000000200 */
[----:B------:R-:W2:Y:S02]  /*142b0*/  LDSM.16.M88.4 R160, [R210+0x1c080] ;  /* 0x01c08000d2a0783b */ /* 0x000ea40000000200 */
        /* <DEDUP_REMOVED lines=14> */
[C---:B------:R-:W-:Y:S08]  /*143a0*/  HMMA.16816.F32 R4, R160.reuse, R164, R4 ;  /* 0x000000a4a004723c */ /* 0x040ff00000001804 */
        /* <DEDUP_REMOVED lines=19> */
[----:B------:R-:W-:Y:S05]  /*144e0*/  FMUL.FTZ R10, R10, c[0x0][0x320] ;  /* 0x0000c8000a0a7a20 */ /* 0x000fea0000410000 */
[----:B------:R-:W1:Y:S01]  /*144f0*/  MUFU.TANH R158, R158 ;  /* 0x0000009e009e7308 */ /* 0x000e620000002400 */
[----:B------:R-:W-:Y:S03]  /*14500*/  HMMA.16816.F32 R16, R176, R154, R16 ;  /* 0x0000009ab010723c */ /* 0x000fe60000001810 */
[----:B------:R-:W-:Y:S02]  /*14510*/  FMUL.FTZ R152, R8, c[0x0][0x320] ;  /* 0x0000c80008987a20 */ /* 0x000fe40000410000 */
[----:B------:R-:W-:Y:S02]  /*14520*/  FMUL.FTZ R8, R9, c[0x0][0x320] ;  /* 0x0000c80009087a20 */ /* 0x000fe40000410000 */
[----:B------:R-:W-:Y:S02]  /*14530*/  FMUL.FTZ R9, R11, c[0x0][0x320] ;  /* 0x0000c8000b097a20 */ /* 0x000fe40000410000 */
[----:B------:R3:W1:Y:S06]  /*14540*/  MUFU.TANH R6, R0 ;  /* 0x0000000000067308 */ /* 0x00066c0000002400 */
        /* <DEDUP_REMOVED lines=19> */
[----:B----4-:R3:W4:Y:S10]  /*14680*/  MUFU.TANH R151, R18 ;  /* 0x0000001200977308 */ /* 0x0107340000002400 */
[----:B------:R3:W1:Y:S02]  /*14690*/  MUFU.TANH R150, R19 ;  /* 0x0000001300967308 */ /* 0x0006640000002400 */
[----:B-1234-:R-:W-:-:S05]  /*146a0*/  @P0 BRA `(.L_x_750) ;  /* 0xfffff1d000000947 */ /* 0x01efca000383ffff */
.L_x_749:
        /* <DEDUP_REMOVED lines=20> */
[----:B------:R-:W-:Y:S01]  /*147f0*/  ISETP.LT.AND P0, PT, RZ, UR7, PT ;  /* 0x00000007ff007c0c */ /* 0x000fe2000bf01270 */
[----:B------:R-:W1:Y:S01]  /*14800*/  SHFL.BFLY PT, R13, R10, 0x2, 0x1f ;  /* 0x0c401f000a0d7f89 */ /* 0x000e6200000e0000 */
[----:B------:R-:W-:Y:S07]  /*14810*/  UIADD3 UR7, UR7, -0x1, URZ ;  /* 0xffffffff07077890 */ /* 0x000fee000fffe03f */
        /* <DEDUP_REMOVED lines=8> */
[----:B------:R-:W2:Y:S08]  /*148a0*/  SHFL.BFLY PT, R148, R5, 0x1, 0x1f ;  /* 0x0c201f0005947f89 */ /* 0x000eb000000e0000 */
[----:B------:R-:W3:Y:S01]  /*148b0*/  LDSM.16.MT88.4 R12, [R211+0x8080] ;  /* 0x00808000d30c783b */ /* 0x000ee20000004200 */
        /* <DEDUP_REMOVED lines=11> */
[--C-:B------:R-:W-:Y:S02]  /*14970*/  FFMA.FTZ R231, R157, c[0x0][0x2d0], -R160.reuse ;  /* 0x0000b4009de77a23 */ /* 0x100fe400000108a0 */
[--C-:B------:R-:W-:Y:S01]  /*14980*/  FFMA.FTZ R230, R153, c[0x0][0x2d0], -R160.reuse ;  /* 0x0000b40099e67a23 */ /* 0x100fe200000108a0 */
[----:B------:R-:W-:Y:S01]  /*14990*/  LDSM.16.MT88.4 R156, [R205+0x8080] ;  /* 0x00808000cd9c783b */ /* 0x000fe20000004200 */
[--C-:B------:R-:W-:Y:S01]  /*149a0*/  FFMA.FTZ R233, R8, c[0x0][0x2d0], -R163.reuse ;  /* 0x0000b40008e97a23 */ /* 0x100fe200000108a3 */
[----:B------:R-:W-:Y:S01]  /*149b0*/  MUFU.EX2 R236, R236 ;  /* 0x000000ec00ec7308 */ /* 0x000fe20000000800 */
[--C-:B------:R-:W-:Y:S02]  /*149c0*/  FFMA.FTZ R232, R6, c[0x0][0x2d0], -R160.reuse ;  /* 0x0000b40006e87a23 */ /* 0x100fe400000108a0 */
[--C-:B------:R-:W-:Y:S02]  /*149d0*/  FFMA.FTZ R149, R9, c[0x0][0x2d0], -R160.reuse ;  /* 0x0000b40009957a23 */ /* 0x100fe400000108a0 */
[----:B------:R-:W-:Y:S01]  /*149e0*/  FMUL.FTZ R4, R2, c[0x0][0x2d0] ;  /* 0x0000b40002047a20 */ /* 0x000fe20000410000 */
[----:B------:R-:W2:Y:S01]  /*149f0*/  LDSM.16.MT88.4 R152, [R206+0x8080] ;  /* 0x00808000ce98783b */ /* 0x000ea20000004200 */
[--C-:B------:R-:W-:Y:S02]  /*14a00*/  FFMA.FTZ R237, R166, c[0x0][0x2d0], -R163.reuse ;  /* 0x0000b400a6ed7a23 */ /* 0x100fe400000108a3 */
[--C-:B------:R-:W-:Y:S01]  /*14a10*/  FFMA.FTZ R238, R164, c[0x0][0x2d0], -R163.reuse ;  /* 0x0000b400a4ee7a23 */ /* 0x100fe200000108a3 */
[----:B------:R4:W5:Y:S01]  /*14a20*/  MUFU.EX2 R2, R4 ;  /* 0x0000000400027308 */ /* 0x0009620000000800 */
[--C-:B------:R-:W-:Y:S02]  /*14a30*/  FFMA.FTZ R239, R167, c[0x0][0x2d0], -R160.reuse ;  /* 0x0000b400a7ef7a23 */ /* 0x100fe400000108a0 */
[--C-:B------:R-:W-:Y:S02]  /*14a40*/  FFMA.FTZ R240, R165, c[0x0][0x2d0], -R160.reuse ;  /* 0x0000b400a5f07a23 */ /* 0x100fe400000108a0 */
[C---:B-1----:R-:W-:Y:S01]  /*14a50*/  FMUL.FTZ R5, R3.reuse, R145 ;  /* 0x0000009103057220 */ /* 0x042fe20000410000 */
[----:B------:R-:W-:Y:S01]  /*14a60*/  LDSM.16.MT88.4 R164, [R211+0x9880] ;  /* 0x00988000d3a4783b */ /* 0x000fe20000004200 */
[C---:B------:R-:W-:Y:S02]  /*14a70*/  FMUL.FTZ R8, R3.reuse, R140 ;  /* 0x0000008c03087220 */ /* 0x040fe40000410000 */
[C---:B------:R-:W-:Y:S01]  /*14a80*/  FMUL.FTZ R9, R3.reuse, R141 ;  /* 0x0000008d03097220 */ /* 0x040fe20000410000 */
[----:B------:R-:W1:Y:S01]  /*14a90*/  MUFU.EX2 R235, R235 ;  /* 0x000000eb00eb7308 */ /* 0x000e620000000800 */
[C---:B------:R-:W-:Y:S02]  /*14aa0*/  FMUL.FTZ R16, R3.reuse, R132 ;  /* 0x0000008403107220 */ /* 0x040fe40000410000 */
[----:B------:R-:W-:Y:S02]  /*14ab0*/  FMUL.FTZ R17, R3, R133 ;  /* 0x0000008503117220 */ /* 0x000fe40000410000 */
[--C-:B------:R-:W-:Y:S02]  /*14ac0*/  FFMA.FTZ R241, R162, c[0x0][0x2d0], -R163.reuse ;  /* 0x0000b400a2f17a23 */ /* 0x100fe400000108a3 */
[----:B------:R-:W-:Y:S02]  /*14ad0*/  FFMA.FTZ R163, R161, c[0x0][0x2d0], -R163 ;  /* 0x0000b400a1a37a23 */ /* 0x000fe400000108a3 */
[C---:B------:R-:W-:Y:S01]  /*14ae0*/  FMUL.FTZ R20, R3.reuse, R20 ;  /* 0x0000001403147220 */ /* 0x040fe20000410000 */
[----:B------:R-:W-:Y:S01]  /*14af0*/  MUFU.EX2 R234, R234 ;  /* 0x000000ea00ea7308 */ /* 0x000fe20000000800 */
[C---:B------:R-:W-:Y:S02]  /*14b00*/  FMUL.FTZ R21, R3.reuse, R21 ;  /* 0x0000001503157220 */ /* 0x040fe40000410000 */
[C---:B------:R-:W-:Y:S02]  /*14b10*/  FMUL.FTZ R24, R3.reuse, R24 ;  /* 0x0000001803187220 */ /* 0x040fe40000410000 */
[----:B----4-:R-:W-:Y:S02]  /*14b20*/  FMUL.FTZ R4, R3, R144 ;  /* 0x0000009003047220 */ /* 0x010fe40000410000 */
[C---:B-----5:R-:W-:Y:S02]  /*14b30*/  FMUL.FTZ R6, R2.reuse, R146 ;  /* 0x0000009202067220 */ /* 0x060fe40000410000 */
[C---:B------:R-:W-:Y:S01]  /*14b40*/  FMUL.FTZ R7, R2.reuse, R147 ;  /* 0x0000009302077220 */ /* 0x040fe20000410000 */
[----:B------:R-:W4:Y:S01]  /*14b50*/  MUFU.EX2 R233, R233 ;  /* 0x000000e900e97308 */ /* 0x000f220000000800 */
        /* <DEDUP_REMOVED lines=11> */
[C---:B------:R-:W-:Y:S02]  /*14c10*/  FMUL.FTZ R26, R2.reuse, R26 ;  /* 0x0000001a021a7220 */ /* 0x040fe40000410000 */
[----:B------:R-:W1:Y:S01]  /*14c20*/  MUFU.EX2 R231, R231 ;  /* 0x000000e700e77308 */ /* 0x000e620000000800 */
        /* <DEDUP_REMOVED lines=12> */
[----:B------:R-:W4:Y:S01]  /*14cf0*/  MUFU.EX2 R149, R149 ;  /* 0x0000009500957308 */ /* 0x000f220000000800 */
[----:B------:R-:W-:Y:S02]  /*14d00*/  FMUL.FTZ R37, R3, R37 ;  /* 0x0000002503257220 */ /* 0x000fe40000410000 */
[C---:B------:R-:W-:Y:S01]  /*14d10*/  FMUL.FTZ R38, R2.reuse, R38 ;  /* 0x0000002602267220 */ /* 0x040fe20000410000 */
        /* <DEDUP_REMOVED lines=17> */
[----:B------:R-:W1:Y:S01]  /*14e30*/  MUFU.EX2 R238, R238 ;  /* 0x000000ee00ee7308 */ /* 0x000e620000000800 */
[C---:B---3--:R-:W-:Y:S05]  /*14e40*/  HMMA.16816.F32 R4, R144.reuse, R12, R4 ;  /* 0x0000000c9004723c */ /* 0x048fea0000001804 */
        /* <DEDUP_REMOVED lines=12> */
[C---:B--2---:R-:W-:Y:S02]  /*14f10*/  HMMA.16816.F32 R12, R144.reuse, R152, R12 ;  /* 0x00000098900c723c */ /* 0x044fe4000000180c */
[----:B------:R-:W2:Y:S01]  /*14f20*/  MUFU.EX2 R241, R241 ;  /* 0x000000f100f17308 */ /* 0x000ea20000000800 */
[C---:B------:R-:W-:Y:S02]  /*14f30*/  FMUL.FTZ R56, R3.reuse, R56 ;  /* 0x0000003803387220 */ /* 0x040fe40000410000 */
[C---:B------:R-:W-:Y:S02]  /*14f40*/  FMUL.FTZ R57, R3.reuse, R57 ;  /* 0x0000003903397220 */ /* 0x040fe40000410000 */
[C---:B------:R-:W-:Y:S01]  /*14f50*/  FMUL.FTZ R58, R2.reuse, R58 ;  /* 0x0000003a023a7220 */ /* 0x040fe20000410000 */
[C---:B------:R-:W-:Y:S04]  /*14f60*/  HMMA.16816.F32 R16, R144.reuse, R154, R16 ;  /* 0x0000009a9010723c */ /* 0x040fe80000001810 */
[----:B------:R-:W-:Y:S01]  /*14f70*/  FMUL.FTZ R59, R2, R59 ;  /* 0x0000003b023b7220 */ /* 0x000fe20000410000 */
[----:B-1----:R-:W-:Y:S01]  /*14f80*/  F2FP.PACK_AB R152, R238, R237 ;  /* 0x000000edee98723e */ /* 0x002fe200000000ff */
[C---:B------:R-:W-:Y:S02]  /*14f90*/  FMUL.FTZ R60, R3.reuse, R60 ;  /* 0x0000003c033c7220 */ /* 0x040fe40000410000 */
[C---:B------:R-:W-:Y:S04]  /*14fa0*/  HMMA.16816.F32 R20, R144.reuse, R156, R20 ;  /* 0x0000009c9014723c */ /* 0x040fe80000001814 */
[C---:B------:R-:W-:Y:S01]  /*14fb0*/  FMUL.FTZ R61, R3.reuse, R61 ;  /* 0x0000003d033d7220 */ /* 0x040fe20000410000 */
[----:B---3--:R-:W-:Y:S01]  /*14fc0*/  F2FP.PACK_AB R153, R240, R239 ;  /* 0x000000eff099723e */ /* 0x008fe200000000ff */
[C---:B------:R-:W-:Y:S02]  /*14fd0*/  FMUL.FTZ R62, R2.reuse, R62 ;  /* 0x0000003e023e7220 */ /* 0x040fe40000410000 */
[C---:B------:R-:W-:Y:S01]  /*14fe0*/  HMMA.16816.F32 R24, R144.reuse, R158, R24 ;  /* 0x0000009e9018723c */ /* 0x040fe20000001818 */
[----:B------:R-:W-:Y:S03]  /*14ff0*/  LDSM.16.MT88.4 R156, [R206+0x8880] ;  /* 0x00888000ce9c783b */ /* 0x000fe60000004200 */
[----:B------:R-:W-:Y:S01]  /*15000*/  FMUL.FTZ R63, R2, R63 ;  /* 0x0000003f023f7220 */ /* 0x000fe20000410000 */
[----:B--2---:R-:W-:Y:S01]  /*15010*/  F2FP.PACK_AB R154, R242, R241 ;  /* 0x000000f1f29a723e */ /* 0x004fe200000000ff */
        /* <DEDUP_REMOVED lines=79> */
[----:B------:R-:W-:Y:S03]  /*15510*/  FMUL.FTZ R113, R3, R113 ;  /* 0x0000007103717220 */ /* 0x000fe60000410000 */
[C---:B--2---:R-:W-:Y:S03]  /*15520*/  HMMA.16816.F32 R108, R144.reuse, R132, R108 ;  /* 0x00000084906c723c */ /* 0x044fe6000000186c */
[C---:B------:R-:W-:Y:S02]  /*15530*/  FMUL.FTZ R114, R2.reuse, R114 ;  /* 0x0000007202727220 */ /* 0x040fe40000410000 */
[----:B------:R-:W-:Y:S02]  /*15540*/  FMUL.FTZ R115, R2, R115 ;  /* 0x0000007302737220 */ /* 0x000fe40000410000 */
[--C-:B------:R-:W-:Y:S02]  /*15550*/  FFMA.FTZ R151, R151, c[0x0][0x2d0], -R160.reuse ;  /* 0x0000b40097977a23 */ /* 0x100fe400000108a0 */
[----:B------:R-:W-:Y:S03]  /*15560*/  FFMA.FTZ R160, R150, c[0x0][0x2d0], -R160 ;  /* 0x0000b40096a07a23 */ /* 0x000fe600000108a0 */
        /* <DEDUP_REMOVED lines=8> */
[C---:B------:R-:W-:Y:S02]  /*155f0*/  FMUL.FTZ R120, R3.reuse, R120 ;  /* 0x0000007803787220 */ /* 0x040fe40000410000 */
[C---:B------:R-:W-:Y:S01]  /*15600*/  FMUL.FTZ R121, R3.reuse, R121 ;  /* 0x0000007903797220 */ /* 0x040fe20000410000 */
[C---:B---3--:R-:W-:Y:S03]  /*15610*/  HMMA.16816.F32 R116, R144.reuse, R140, R116 ;  /* 0x0000008c9074723c */ /* 0x048fe60000001874 */
[C---:B------:R-:W-:Y:S02]  /*15620*/  FMUL.FTZ R122, R2.reuse, R122 ;  /* 0x0000007a027a7220 */ /* 0x040fe40000410000 */
[C---:B------:R-:W-:Y:S02]  /*15630*/  FMUL.FTZ R123, R2.reuse, R123 ;  /* 0x0000007b027b7220 */ /* 0x040fe40000410000 */
[C---:B------:R-:W-:Y:S02]  /*15640*/  FMUL.FTZ R124, R3.reuse, R124 ;  /* 0x0000007c037c7220 */ /* 0x040fe40000410000 */
[C---:B------:R-:W-:Y:S01]  /*15650*/  FMUL.FTZ R125, R3.reuse, R125 ;  /* 0x0000007d037d7220 */ /* 0x040fe20000410000 */
[----:B----4-:R-:W3:Y:S02]  /*15660*/  LDSM.16.MT88.4 R160, [R205+0x8880] ;  /* 0x00888000cda0783b */ /* 0x010ee40000004200 */
[C---:B------:R-:W-:Y:S03]  /*15670*/  HMMA.16816.F32 R120, R144.reuse, R142, R120 ;  /* 0x0000008e9078723c */ /* 0x040fe60000001878 */
[C---:B------:R-:W-:Y:S02]  /*15680*/  FMUL.FTZ R126, R2.reuse, R126 ;  /* 0x0000007e027e7220 */ /* 0x040fe40000410000 */
[----:B------:R-:W-:Y:S02]  /*15690*/  FMUL.FTZ R127, R2, R127 ;  /* 0x0000007f027f7220 */ /* 0x000fe40000410000 */
[C---:B------:R-:W-:Y:S01]  /*156a0*/  FMUL.FTZ R128, R3.reuse, R128 ;  /* 0x0000008003807220 */ /* 0x040fe20000410000 */
[----:B-----5:R-:W-:Y:S01]  /*156b0*/  F2FP.PACK_AB R155, R150, R151 ;  /* 0x00000097969b723e */ /* 0x020fe200000000ff */
        /* <DEDUP_REMOVED lines=13> */
[----:B------:R-:W-:Y:S03]  /*15790*/  FADD.FTZ R2, R233, R2 ;  /* 0x00000002e9027221 */ /* 0x000fe60000010000 */
[C---:B------:R-:W-:Y:S01]  /*157a0*/  HMMA.16816.F32 R140, R152.reuse, R134, R8 ;  /* 0x00000086988c723c */ /* 0x040fe20000001808 */
[----:B------:R-:W2:Y:S03]  /*157b0*/  LDSM.16.MT88.4 R8, [R205+0x9880] ;  /* 0x00988000cd08783b */ /* 0x000ea60000004200 */
[----:B------:R-:W-:Y:S04]  /*157c0*/  FADD.FTZ R237, R237, R2 ;  /* 0x00000002eded7221 */ /* 0x000fe80000010000 */
[C---:B------:R-:W-:Y:S01]  /*157d0*/  HMMA.16816.F32 R136, R152.reuse, R156, R12 ;  /* 0x0000009c9888723c */ /* 0x040fe2000000180c */
[----:B------:R-:W4:Y:S03]  /*157e0*/  LDSM.16.MT88.4 R12, [R205+0xa880] ;  /* 0x00a88000cd0c783b */ /* 0x000f260000004200 */
[----:B------:R-:W-:Y:S04]  /*157f0*/  FADD.FTZ R238, R238, R237 ;  /* 0x000000edeeee7221 */ /* 0x000fe80000010000 */
[C---:B------:R-:W-:Y:S01]  /*15800*/  HMMA.16816.F32 R132, R152.reuse, R158, R16 ;  /* 0x0000009e9884723c */ /* 0x040fe20000001810 */
[----:B------:R-:W5:Y:S03]  /*15810*/  LDSM.16.MT88.4 R16, [R205+0xb880] ;  /* 0x00b88000cd10783b */ /* 0x000f660000004200 */
[----:B------:R-:W-:Y:S04]  /*15820*/  FADD.FTZ R241, R241, R238 ;  /* 0x000000eef1f17221 */ /* 0x000fe80000010000 */
[C---:B---3--:R-:W-:Y:S01]  /*15830*/  HMMA.16816.F32 R20, R152.reuse, R160, R20 ;  /* 0x000000a09814723c */ /* 0x048fe20000001814 */
[----:B------:R-:W3:Y:S03]  /*15840*/  LDSM.16.MT88.4 R156, [R204+0xb880] ;  /* 0x00b88000cc9c783b */ /* 0x000ee60000004200 */
[----:B------:R-:W-:Y:S04]  /*15850*/  FADD.FTZ R220, R242, R241 ;  /* 0x000000f1f2dc7221 */ /* 0x000fe80000010000 */
[C---:B------:R-:W-:Y:S08]  /*15860*/  HMMA.16816.F32 R24, R152.reuse, R162, R24 ;  /* 0x000000a29818723c */ /* 0x040ff00000001818 */
[C---:B-1----:R-:W-:Y:S07]  /*15870*/  HMMA.16816.F32 R28, R152.reuse, R4, R28 ;  /* 0x00000004981c723c */ /* 0x042fee000000181c */
[----:B------:R-:W-:Y:S01]  /*15880*/  FADD.FTZ R4, R230, R231 ;  /* 0x000000e7e6047221 */ /* 0x000fe20000010000 */
[C---:B------:R-:W-:Y:S04]  /*15890*/  HMMA.16816.F32 R32, R152.reuse, R6, R32 ;  /* 0x000000069820723c */ /* 0x040fe80000001820 */
[----:B------:R-:W-:Y:S01]  /*158a0*/  FADD.FTZ R4, R149, R4 ;  /* 0x0000000495047221 */ /* 0x000fe20000010000 */
[----:B------:R-:W-:Y:S03]  /*158b0*/  MOV R149, R148 ;  /* 0x0000009400957202 */ /* 0x000fe60000000f00 */
        /* <DEDUP_REMOVED lines=29> */
.L_x_747:
        /* <DEDUP_REMOVED lines=155> */
.L_x_671:
        /* <DEDUP_REMOVED lines=39> */
[----:B---3--:R-:W-:Y:S02]  /*166b0*/  LOP3.LUT R13, R10, 0x1, RZ, 0xc0, !PT ;  /* 0x000000010a0d7812 */ /* 0x008fe400078ec0ff */
        /* <DEDUP_REMOVED lines=157> */
.L_x_752:
        /* <DEDUP_REMOVED lines=157> */
.L_x_754:
[----:B--234-:R-:W-:Y:S05]  /*17a60*/  BSYNC B0 ;  /* 0x0000000000007941 */ /* 0x01cfea0003800000 */
.L_x_753:
        /* <DEDUP_REMOVED lines=30> */
.L_x_756:
[----:B------:R-:W-:Y:S05]  /*17c50*/  BSYNC B0 ;  /* 0x0000000000007941 */ /* 0x000fea0003800000 */
.L_x_755:
        /* <DEDUP_REMOVED lines=30> */
.L_x_758:
[----:B------:R-:W-:Y:S05]  /*17e40*/  BSYNC B0 ;  /* 0x0000000000007941 */ /* 0x000fea0003800000 */
.L_x_757:
        /* <DEDUP_REMOVED lines=31> */
.L_x_751:
        /* <DEDUP_REMOVED lines=31> */
.L_x_759:
        /* <DEDUP_REMOVED lines=43> */
.L_x_761:
[----:B------:R-:W-:Y:S05]  /*184e0*/  BSYNC B0 ;  /* 0x0000000000007941 */ /* 0x000fea0003800000 */
.L_x_760:
        /* <DEDUP_REMOVED lines=54> */
[----:B---3--:R1:W3:Y:S10]  /*18850*/  SHFL.IDX PT, R13, R10, RZ, 0x181f ;  /* 0x00181fff0a0d7589 */ /* 0x0082f400000e0000 */
        /* <DEDUP_REMOVED lines=22> */
.L_x_763:
[----:B------:R-:W-:Y:S05]  /*189c0*/  BSYNC B0 ;  /* 0x0000000000007941 */ /* 0x000fea0003800000 */
.L_x_762:
        /* <DEDUP_REMOVED lines=27> */
.L_x_765:
[----:B------:R-:W-:Y:S05]  /*18b80*/  BSYNC B0 ;  /* 0x0000000000007941 */ /* 0x000fea0003800000 */
.L_x_764:
        /* <DEDUP_REMOVED lines=27> */
.L_x_767:
[----:B------:R-:W-:Y:S05]  /*18d40*/  BSYNC B0 ;  /* 0x0000000000007941 */ /* 0x000fea0003800000 */
.L_x_766:
        /* <DEDUP_REMOVED lines=28> */
.L_x_768:
        /* <DEDUP_REMOVED lines=15> */
.L_x_1778:


//--------------------- .text._ZN7cutlass13device_kernelIN5flash19enable_sm80_to_sm89INS1_16FlashAttnFwdSm80INS1_25CollectiveMainloopFwdSm80ILi8ELi1ELb0EN4cute5tupleIJNS5_1CILi128EEENS7_ILi96EEENS7_ILi256EEEEEELi256ENS_6half_tEfNS_4arch4Sm80ELb0ELb0ELb1ELb0ELb1ELb0ELb1ELb0EEENS1_21CollectiveEpilogueFwdINS6_IJS8_SA_S9_EEENS6_IJNS7_ILi1EEESI_SI_EEESC_SE_Li256ELb0ELb1ELb0ELb0EEENS1_19SingleTileSchedulerILb0ELb0ELb1ELi128EEEEEEEEEvNT_6ParamsE --------------------------
	.section	.text._ZN7cutlass13device_kernelIN5flash19enable_sm80_to_sm89INS1_16FlashAttnFwdSm80INS1_25CollectiveMainloopFwdSm80ILi8ELi1ELb0EN4cute5tupleIJNS5_1CILi128EEENS7_ILi96EEENS7_ILi256EEEEEELi256ENS_6half_tEfNS_4arch4Sm80ELb0ELb0ELb1ELb0ELb1ELb0ELb1ELb0EEENS1_21CollectiveEpilogueFwdINS6_IJS8_SA_S9_EEENS6_IJNS7_ILi1EEESI_SI_EEESC_SE_Li256ELb0ELb1ELb0ELb0EEENS1_19SingleTileSchedulerILb0ELb0ELb1ELi128EEEEEEEEEvNT_6ParamsE,"ax",@progbits
	.sectioninfo	@"SHI_REGISTERS=255"
	.align	128
.text._ZN7cutlass13device_kernelIN5flash19enable_sm80_to_sm89INS1_16FlashAttnFwdSm80INS1_25CollectiveMainloopFwdSm80ILi8ELi1ELb0EN4cute5tupleIJNS5_1CILi128EEENS7_ILi96EEENS7_ILi256EEEEEELi256ENS_6half_tEfNS_4arch4Sm80ELb0ELb0ELb1ELb0ELb1ELb0ELb1ELb0EEENS1_21CollectiveEpilogueFwdINS6_IJS8_SA_S9_EEENS6_IJNS7_ILi1EEESI_SI_EEESC_SE_Li256ELb0ELb1ELb0ELb0EEENS1_19SingleTileSchedulerILb0ELb0ELb1ELi128EEEEEEEEEvNT_6ParamsE:
        .type           _ZN7cutlass13device_kernelIN5flash19enable_sm80_to_sm89INS1_16FlashAttnFwdSm80INS1_25CollectiveMainloopFwdSm80ILi8ELi1ELb0EN4cute5tupleIJNS5_1CILi128EEENS7_ILi96EEENS7_ILi256EEEEEELi256ENS_6half_tEfNS_4arch4Sm80ELb0ELb0ELb1ELb0ELb1ELb0ELb1ELb0EEENS1_21CollectiveEpilogueFwdINS6_IJS8_SA_S9_EEENS6_IJNS7_ILi1EEESI_SI_EEESC_SE_Li256ELb0ELb1ELb0ELb0EEENS1_19SingleTileSchedulerILb0ELb0ELb1ELi128EEEEEEEEEvNT_6ParamsE,@function
        .size           _ZN7cutlass13device_kernelIN5flash19enable_sm80_to_sm89INS1_16FlashAttnFwdSm80INS1_25CollectiveMainloopFwdSm80ILi8ELi1ELb0EN4cute5tupleIJNS5_1CILi128EEENS7_ILi96EEENS7_ILi256EEEEEELi256ENS_6half_tEfNS_4arch4Sm80ELb0ELb0ELb1ELb0ELb1ELb0ELb1ELb0EEENS1_21CollectiveEpilogueFwdINS6_IJS8_SA_S9_EEENS6_IJNS7_ILi1EEESI_SI_EEESC_SE_Li256ELb0ELb1ELb0ELb0EEENS1_19SingleTileSchedulerILb0ELb0ELb1ELi128EEEEEEEEEvNT_6ParamsE,(.L_x_1779 - _ZN7cutlass13device_kernelIN5flash19enable_sm80_to_sm89INS1_16FlashAttnFwdSm80INS1_25CollectiveMainloopFwdSm80ILi8ELi1ELb0EN4cute5tupleIJNS5_1CILi128EEENS7_ILi96EEENS7_ILi256EEEEEELi256ENS_6half_tEfNS_4arch4Sm80ELb0ELb0ELb1ELb0ELb1ELb0ELb1ELb0EEENS1_21CollectiveEpilogueFwdINS6_IJS8_SA_S9_EEENS6_IJNS7_ILi1EEESI_SI_EEESC_SE_Li256ELb0ELb1ELb0ELb0EEENS1_19SingleTileSchedulerILb0ELb0ELb1ELi128EEEEEEEEEvNT_6ParamsE)
        .other          _ZN7cutlass13device_kernelIN5flash19enable_sm80_to_sm89INS1_16FlashAttnFwdSm80INS1_25CollectiveMainloopFwdSm80ILi8ELi1ELb0EN4cute5tupleIJNS5_1CILi128EEENS7_ILi96EEENS7_ILi256EEEEEELi256ENS_6half_tEfNS_4arch4Sm80ELb0ELb0ELb1ELb0ELb1ELb0ELb1ELb0EEENS1_21CollectiveEpilogueFwdINS6_IJS8_SA_S9_EEENS6_IJNS7_ILi1EEESI_SI_EEESC_SE_Li256ELb0ELb1ELb0ELb0EEENS1_19SingleTileSchedulerILb0ELb0ELb1ELi128EEEEEEEEEvNT_6ParamsE,@"STO_CUDA_ENTRY STV_DEFAULT"
_ZN7cutlass13device_kernelIN5flash19enable_sm80_to_sm89INS1_16FlashAttnFwdSm80INS1_25CollectiveMainloopFwdSm80ILi8ELi1ELb0EN4cute5tupleIJNS5_1CILi128EEENS7_ILi96EEENS7_ILi256EEEEEELi256ENS_6half_tEfNS_4arch4Sm80ELb0ELb0ELb1ELb0ELb1ELb0ELb1ELb0EEENS1_21CollectiveEpilogueFwdINS6_IJS8_SA_S9_EEENS6_IJNS7_ILi1EEESI_SI_EEESC_SE_Li256ELb0ELb1ELb0ELb0EEENS1_19SingleTileSchedulerILb0ELb0ELb1ELi128EEEEEEEEEvNT_6ParamsE:
        /* <DEDUP_REMOVED lines=15> */
[----:B------:R-:W-:Y:S02]  /*00f0*/  ULDC.64 UR4, c[0x0][0x340] ;  /* 0x0000d00000047ab9 */ /* 0x000fe40000000a00 */
[----:B------:R-:W-:Y:S02]  /*0100*/  UISETP.NE.U32.AND UP1, UPT, URZ, UR4, UPT ;  /* 0x000000043f00728c */ /* 0x000fe4000bf25070 */
[----:B------:R1:W2:Y:S01]  /*0110*/  @P2 LDG.E R4, [R4.64] ;  /* 0x0000000c04042981 */ /* 0x0002a2000c1e1900 */
[----:B------:R-:W-:Y:S02]  /*0120*/  ULDC.64 UR6, c[0x0][0x340] ;  /* 0x0000d00000067ab9 */ /* 0x000fe40000000a00 */
[----:B------:R-:W-:-:S06]  /*0130*/  UISETP.NE.AND.EX UP1, UPT, URZ, UR5, UPT, UP1 ;  /* 0x000000053f00728c */ /* 0x000fcc000bf25310 */
[----:B------:R-:W-:-:S05]  /*0140*/  PLOP3.LUT P6, PT, PT, PT, UP1, 0x80, 0x0 ;  /* 0x000000000000781c */ /* 0x000fca0003fcf018 */
[----:B------:R-:W-:Y:S02]  /*0150*/  @UP1 UMOV UR4, 0x4 ;  /* 0x0000000400041882 */ /* 0x000fe40000000000 */
[----:B------:R-:W-:-:S06]  /*0160*/  @UP1 UIMAD.WIDE UR4, UR14, UR4, UR6 ;  /* 0x000000040e0412a5 */ /* 0x000fcc000f8e0206 */
[----:B------:R-:W-:Y:S02]  /*0170*/  IMAD.U32 R3, RZ, RZ, UR5 ;  /* 0x00000005ff037e24 */ /* 0x000fe4000f8e00ff */
[----:B------:R-:W-:Y:S01]  /*0180*/  IMAD.U32 R2, RZ, RZ, UR4 ;  /* 0x00000004ff027e24 */ /* 0x000fe2000f8e00ff */
[----:B------:R-:W3:Y:S01]  /*0190*/  S2UR UR7, SR_CTAID.Y ;  /* 0x00000000000779c3 */ /* 0x000ee20000002600 */
[----:B------:R-:W4:Y:S01]  /*01a0*/  S2R R13, SR_CTAID.X ;  /* 0x00000000000d7919 */ /* 0x000f220000002500 */
[----:B------:R-:W-:Y:S01]  /*01b0*/  IMAD.MOV.U32 R11, RZ, RZ, c[0x0][0x2c4] ;  /* 0x0000b100ff0b7624 */ /* 0x000fe200078e00ff */
[----:B------:R-:W-:Y:S02]  /*01c0*/  ULDC.64 UR4, c[0x0][0x1b8] ;  /* 0x00006e0000047ab9 */ /* 0x000fe40000000a00 */
[----:B------:R5:W2:Y:S01]  /*01d0*/  @P6 LDG.E R3, [R2.64] ;  /* 0x0000000c02036981 */ /* 0x000aa2000c1e1900 */
[----:B------:R-:W-:Y:S01]  /*01e0*/  USHF.R.S32.HI UR9, URZ, 0x1f, UR14 ;  /* 0x0000001f3f097899 */ /* 0x000fe2000801140e */
[C---:B------:R-:W-:Y:S01]  /*01f0*/  ISETP.NE.AND P0, PT, R11.reuse, 0x1, PT ;  /* 0x000000010b00780c */ /* 0x040fe20003f05270 */
[----:B------:R-:W-:Y:S01]  /*0200*/  IMAD R11, R11, c[0x0][0x168], RZ ;  /* 0x00005a000b0b7a24 */ /* 0x000fe200078e02ff */
[----:B---3--:R-:W-:-:S02]  /*0210*/  USHF.R.S32.HI UR6, URZ, 0x1f, UR7 ;  /* 0x0000001f3f067899 */ /* 0x008fc40008011407 */
[----:B------:R-:W-:Y:S02]  /*0220*/  UIMAD.WIDE.U32 UR10, UR7, UR4, URZ ;  /* 0x00000004070a72a5 */ /* 0x000fe4000f8e003f */
[----:B------:R-:W-:Y:S01]  /*0230*/  UIMAD UR8, UR6, UR4, URZ ;  /* 0x00000004060872a4 */ /* 0x000fe2000f8e023f */
[----:B-----5:R-:W3:Y:S03]  /*0240*/  S2R R2, SR_TID.X ;  /* 0x0000000000027919 */ /* 0x020ee60000002100 */
[----:B------:R-:W-:-:S03]  /*0250*/  UIMAD UR8, UR7, UR5, UR8 ;  /* 0x00000005070872a4 */ /* 0x000fc6000f8e0208 */
[----:B------:R-:W-:Y:S02]  /*0260*/  ULDC.64 UR4, c[0x0][0x1c0] ;  /* 0x0000700000047ab9 */ /* 0x000fe40000000a00 */
[----:B------:R-:W-:Y:S02]  /*0270*/  UIADD3 UR11, UR11, UR8, URZ ;  /* 0x000000080b0b7290 */ /* 0x000fe4000fffe03f */
[----:B------:R-:W-:Y:S02]  /*0280*/  UIMAD UR9, UR9, UR4, URZ ;  /* 0x00000004090972a4 */ /* 0x000fe4000f8e023f */
[----:B------:R-:W-:Y:S02]  /*0290*/  UIMAD.WIDE.U32 UR10, UR14, UR4, UR10 ;  /* 0x000000040e0a72a5 */ /* 0x000fe4000f8e000a */
[----:B------:R-:W-:Y:S02]  /*02a0*/  UIMAD UR5, UR14, UR5, UR9 ;  /* 0x000000050e0572a4 */ /* 0x000fe4000f8e0209 */
[----:B------:R-:W-:-:S02]  /*02b0*/  ULDC UR4, c[0x0][0x2ac] ;  /* 0x0000ab0000047ab9 */ /* 0x000fc40000000800 */
[----:B------:R-:W-:Y:S01]  /*02c0*/  UIADD3 UR5, UR11, UR5, URZ ;  /* 0x000000050b057290 */ /* 0x000fe2000fffe03f */
[----:B------:R-:W-:Y:S01]  /*02d0*/  IMAD.U32 R15, RZ, RZ, UR11 ;  /* 0x0000000bff0f7e24 */ /* 0x000fe2000f8e00ff */
[----:B------:R-:W-:Y:S01]  /*02e0*/  UMOV UR8, 0x60 ;  /* 0x0000006000087882 */ /* 0x000fe20000000000 */
[----:B------:R-:W-:Y:S01]  /*02f0*/  IMAD.U32 R14, RZ, RZ, UR10 ;  /* 0x0000000aff0e7e24 */ /* 0x000fe2000f8e00ff */
[----:B------:R-:W-:Y:S02]  /*0300*/  UMOV UR11, URZ ;  /* 0x0000003f000b7c82 */ /* 0x000fe40008000000 */
[----:B------:R-:W-:Y:S01]  /*0310*/  IMAD.U32 R15, RZ, RZ, UR5 ;  /* 0x00000005ff0f7e24 */ /* 0x000fe2000f8e00ff */
[----:B---3--:R-:W-:Y:S01]  /*0320*/  SHF.R.S32.HI R17, RZ, 0x1f, R2 ;  /* 0x0000001fff117819 */ /* 0x008fe20000011402 */
[----:B------:R-:W-:Y:S02]  /*0330*/  ULDC UR10, c[0x0][0x1d0] ;  /* 0x00007400000a7ab9 */ /* 0x000fe40000000800 */
[----:B------:R-:W-:Y:S01]  /*0340*/  UIMAD UR10, UR4, UR10, URZ ;  /* 0x0000000a040a72a4 */ /* 0x000fe2000f8e023f */
[----:B------:R-:W-:-:S02]  /*0350*/  LEA.HI R7, R17, R2, RZ, 0x3 ;  /* 0x0000000211077211 */ /* 0x000fc400078f18ff */
[----:B------:R-:W-:Y:S02]  /*0360*/  ULDC UR4, c[0x0][0x2b8] ;  /* 0x0000ae0000047ab9 */ /* 0x000fe40000000800 */
[----:B------:R-:W-:Y:S01]  /*0370*/  LOP3.LUT R0, R7, 0xfffffff8, RZ, 0xc0, !PT ;  /* 0xfffffff807007812 */ /* 0x000fe200078ec0ff */
[----:B------:R-:W-:Y:S01]  /*0380*/  UIADD3 UR16, UR10, 0x5f, URZ ;  /* 0x0000005f0a107890 */ /* 0x000fe2000fffe03f */
[----:B------:R-:W-:Y:S01]  /*0390*/  SHF.R.S32.HI R7, RZ, 0x3, R7 ;  /* 0x00000003ff077819 */ /* 0x000fe20000011407 */
[----:B------:R-:W-:Y:S02]  /*03a0*/  UISETP.NE.AND UP0, UPT, UR4, 0x1, UPT ;  /* 0x000000010400788c */ /* 0x000fe4000bf05270 */
[----:B------:R-:W-:Y:S01]  /*03b0*/  IMAD.IADD R0, R2, 0x1, -R0 ;  /* 0x0000000102007824 */ /* 0x000fe200078e0a00 */
[----:B------:R-:W-:Y:S01]  /*03c0*/  UIMAD.WIDE UR16, UR16, 0x2aaaaaab, URZ ;  /* 0x2aaaaaab101078a5 */ /* 0x000fe2000f8e023f */
[--C-:B----4-:R-:W-:Y:S02]  /*03d0*/  IMAD R16, R13, 0x80, R7.reuse ;  /* 0x000000800d107824 */ /* 0x110fe400078e0207 */
[----:B------:R-:W-:-:S02]  /*03e0*/  IMAD R116, R0, 0x20, R7 ;  /* 0x0000002000747824 */ /* 0x000fc400078e0207 */
[----:B------:R-:W-:Y:S02]  /*03f0*/  IMAD.SHL.U32 R213, R0, 0x8, RZ ;  /* 0x0000000800d57824 */ /* 0x000fe400078e00ff */
[----:B------:R-:W-:Y:S01]  /*0400*/  IMAD R9, R13, 0x80, R116 ;  /* 0x000000800d097824 */ /* 0x000fe200078e0274 */
[----:B------:R-:W-:Y:S01]  /*0410*/  STL [R1+0xc], R116 ;  /* 0x00000c7401007387 */ /* 0x000fe20000100800 */
[----:B------:R-:W-:Y:S01]  /*0420*/  UMOV UR5, UR17 ;  /* 0x0000001100057c82 */ /* 0x000fe20008000000 */
[----:B------:R-:W-:Y:S01]  /*0430*/  IADD3 R29, R213, 0x40, RZ ;  /* 0x00000040d51d7810 */ /* 0x000fe20007ffe0ff */
[----:B-1----:R-:W-:Y:S01]  /*0440*/  @P0 IMAD.HI.U32 R5, R9, c[0x0][0x2c8], RZ ;  /* 0x0000b20009050a27 */ /* 0x002fe200078e00ff */
[----:B------:R1:W-:Y:S01]  /*0450*/  STL [R1+0x8], R9 ;  /* 0x0000080901007387 */ /* 0x0003e20000100800 */
[C---:B------:R-:W-:Y:S01]  /*0460*/  IADD3 R28, R213.reuse, 0x80, RZ ;  /* 0x00000080d51c7810 */ /* 0x040fe20007ffe0ff */
[----:B------:R-:W-:Y:S01]  /*0470*/  USHF.R.U32.HI UR9, URZ, 0x1f, UR5 ;  /* 0x0000001f3f097899 */ /* 0x000fe20008011605 */
[----:B------:R-:W-:Y:S01]  /*0480*/  IMAD.MOV.U32 R6, RZ, RZ, R9 ;  /* 0x000000ffff067224 */ /* 0x000fe200078e0009 */
[----:B------:R-:W-:Y:S01]  /*0490*/  @P0 SHF.R.U32.HI R6, RZ, c[0x0][0x2cc], R5 ;  /* 0x0000b300ff060a19 */ /* 0x000fe20000011605 */
[----:B------:R-:W-:Y:S01]  /*04a0*/  IMAD.MOV.U32 R251, RZ, RZ, RZ ;  /* 0x000000fffffb7224 */ /* 0x000fe200078e00ff */
[----:B------:R-:W-:Y:S01]  /*04b0*/  IADD3 R215, R213, 0xc0, RZ ;  /* 0x000000c0d5d77810 */ /* 0x000fe20007ffe0ff */
[----:B------:R-:W-:Y:S01]  /*04c0*/  ULEA.HI.SX32 UR9, UR5, UR9, 0x1c ;  /* 0x0000000905097291 */ /* 0x000fe2000f8fe23f */
[--C-:B------:R-:W-:Y:S01]  /*04d0*/  SHF.R.S32.HI R5, RZ, 0x1f, R6.reuse ;  /* 0x0000001fff057819 */ /* 0x100fe20000011406 */
[----:B------:R-:W-:Y:S01]  /*04e0*/  IMAD.MOV R8, RZ, RZ, -R6 ;  /* 0x000000ffff087224 */ /* 0x000fe200078e0a06 */
[----:B------:R-:W-:Y:S01]  /*04f0*/  ISETP.GE.AND P5, PT, R29, c[0x0][0x198], PT ;  /* 0x000066001d007a0c */ /* 0x000fe20003fa6270 */
[----:B------:R-:W-:Y:S01]  /*0500*/  IMAD.WIDE.U32 R14, R6, c[0x0][0x1b0], R14 ;  /* 0x00006c00060e7a25 */ /* 0x000fe200078e000e */
[----:B------:R-:W-:Y:S01]  /*0510*/  ISETP.GE.AND P4, PT, R28, c[0x0][0x198], PT ;  /* 0x000066001c007a0c */ /* 0x000fe20003f86270 */
[----:B------:R-:W-:Y:S01]  /*0520*/  UIMAD UR8, UR9, UR8, -0x60 ;  /* 0xffffffa0090874a4 */ /* 0x000fe2000f8e0208 */
[----:B------:R-:W-:Y:S01]  /*0530*/  ISETP.GE.AND P3, PT, R215, c[0x0][0x198], PT ;  /* 0x00006600d7007a0c */ /* 0x000fe20003f66270 */
[----:B------:R-:W-:Y:S01]  /*0540*/  IMAD R5, R5, c[0x0][0x1b0], RZ ;  /* 0x00006c0005057a24 */ /* 0x000fe200078e02ff */
[----:B------:R-:W-:Y:S01]  /*0550*/  ULDC.64 UR4, c[0x0][0x2b0] ;  /* 0x0000ac0000047ab9 */ /* 0x000fe20000000a00 */
[----:B------:R-:W-:Y:S01]  /*0560*/  IMAD R8, R8, c[0x0][0x2c4], R9 ;  /* 0x0000b10008087a24 */ /* 0x000fe200078e0209 */
[----:B------:R-:W-:Y:S01]  /*0570*/  STL [R1+0x14], R213 ;  /* 0x000014d501007387 */ /* 0x000fe20000100800 */
[----:B------:R-:W-:-:S03]  /*0580*/  IMAD R5, R6, c[0x0][0x1b4], R5 ;  /* 0x00006d0006057a24 */ /* 0x000fc600078e0205 */
[----:B------:R-:W-:Y:S01]  /*0590*/  SHF.R.S32.HI R6, RZ, 0x1f, R8 ;  /* 0x0000001fff067819 */ /* 0x000fe20000011408 */
[----:B------:R-:W-:Y:S01]  /*05a0*/  IMAD.IADD R15, R15, 0x1, R5 ;  /* 0x000000010f0f7824 */ /* 0x000fe200078e0205 */
[----:B------:R-:W-:Y:S01]  /*05b0*/  STL [R1], R16 ;  /* 0x0000001001007387 */ /* 0x000fe20000100800 */
[----:B------:R-:W-:Y:S02]  /*05c0*/  IMAD.SHL.U32 R5, R7, 0x40, RZ ;  /* 0x0000004007057824 */ /* 0x000fe400078e00ff */
[----:B------:R-:W-:-:S03]  /*05d0*/  IMAD R6, R6, c[0x0][0x1a8], RZ ;  /* 0x00006a0006067a24 */ /* 0x000fc600078e02ff */
[----:B------:R-:W-:Y:S01]  /*05e0*/  LOP3.LUT R5, R5, 0x1c0, RZ, 0xc0, !PT ;  /* 0x000001c005057812 */ /* 0x000fe200078ec0ff */
[C---:B------:R-:W-:Y:S02]  /*05f0*/  IMAD R6, R8.reuse, c[0x0][0x1ac], R6 ;  /* 0x00006b0008067a24 */ /* 0x040fe400078e0206 */
[----:B-1----:R-:W-:Y:S01]  /*0600*/  IMAD.WIDE.U32 R8, R8, c[0x0][0x1a8], R14 ;  /* 0x00006a0008087a25 */ /* 0x002fe200078e000e */
[----:B------:R-:W-:Y:S02]  /*0610*/  SHF.R.U32.HI R12, RZ, 0x3, R5 ;  /* 0x00000003ff0c7819 */ /* 0x000fe40000011605 */
[----:B------:R-:W-:Y:S01]  /*0620*/  LOP3.LUT R5, R5, 0x38, R213, 0xf8, !PT ;  /* 0x0000003805057812 */ /* 0x000fe200078ef8d5 */
[----:B------:R-:W-:Y:S01]  /*0630*/  IMAD.IADD R9, R9, 0x1, R6 ;  /* 0x0000000109097824 */ /* 0x000fe200078e0206 */
[----:B------:R-:W-:Y:S02]  /*0640*/  LEA R10, P0, R8, c[0x0][0x160], 0x1 ;  /* 0x00005800080a7a11 */ /* 0x000fe400078008ff */
[----:B------:R-:W-:-:S02]  /*0650*/  LOP3.LUT R5, R5, R12, RZ, 0x3c, !PT ;  /* 0x0000000c05057212 */ /* 0x000fc400078e3cff */
[----:B------:R-:W-:Y:S01]  /*0660*/  LEA.HI.X R9, R8, c[0x0][0x164], R9, 0x1, P0 ;  /* 0x0000590008097a11 */ /* 0x000fe200000f0c09 */
[----:B------:R-:W-:Y:S01]  /*0670*/  SHFL.IDX PT, R12, R10, RZ, 0x181f ;  /* 0x00181fff0a0c7589 */ /* 0x000fe200000e0000 */
[-C--:B------:R-:W-:Y:S02]  /*0680*/  ISETP.GE.AND P0, PT, R16, R11.reuse, PT ;  /* 0x0000000b1000720c */ /* 0x080fe40003f06270 */
[----:B------:R-:W-:Y:S01]  /*0690*/  LEA.HI R6, R17, R2, RZ, 0x6 ;  /* 0x0000000211067211 */ /* 0x000fe200078f30ff */
[----:B------:R-:W1:Y:S04]  /*06a0*/  SHFL.IDX PT, R13, R9, RZ, 0x181f ;  /* 0x00181fff090d7589 */ /* 0x000e6800000e0000 */
[----:B------:R-:W-:Y:S01]  /*06b0*/  IMAD.SHL.U32 R8, R6, 0x8, RZ ;  /* 0x0000000806087824 */ /* 0x000fe200078e00ff */
[----:B------:R-:W-:Y:S01]  /*06c0*/  IADD3 R6, R16, 0x20, RZ ;  /* 0x0000002010067810 */ /* 0x000fe20007ffe0ff */
[----:B------:R-:W-:Y:S03]  /*06d0*/  SHFL.IDX PT, R22, R10, 0x1, 0x181f ;  /* 0x00381f000a167f89 */ /* 0x000fe600000e0000 */
[----:B------:R-:W-:Y:S01]  /*06e0*/  ISETP.GE.AND P1, PT, R6, R11, PT ;  /* 0x0000000b0600720c */ /* 0x000fe20003f26270 */
[----:B------:R-:W3:Y:S01]  /*06f0*/  SHFL.IDX PT, R23, R9, 0x1, 0x181f ;  /* 0x00381f0009177f89 */ /* 0x000ee200000e0000 */
[----:B------:R-:W-:-:S02]  /*0700*/  LOP3.LUT R214, R5, 0xfffffe00, R8, 0xf8, !PT ;  /* 0xfffffe0005d67812 */ /* 0x000fc400078ef808 */
[----:B------:R-:W-:Y:S02]  /*0710*/  @!P0 SHF.R.S32.HI R6, RZ, 0x1f, R29 ;  /* 0x0000001fff068819 */ /* 0x000fe4000001141d */
[----:B------:R-:W-:Y:S01]  /*0720*/  @!P0 SHF.R.S32.HI R5, RZ, 0x1f, R28 ;  /* 0x0000001fff058819 */ /* 0x000fe2000001141c */
[----:B------:R-:W-:Y:S01]  /*0730*/  @!P0 IMAD.SHL.U32 R8, R214, 0x2, RZ ;  /* 0x00000002d6088824 */ /* 0x000fe200078e00ff */
[----:B------:R-:W-:Y:S01]  /*0740*/  @!P0 LEA.HI R6, R6, R29, RZ, 0x3 ;  /* 0x0000001d06068211 */ /* 0x000fe200078f18ff */
[----:B------:R-:W-:Y:S01]  /*0750*/  STL [R1+0x4], R214 ;  /* 0x000004d601007387 */ /* 0x000fe20000100800 */
[----:B------:R-:W-:Y:S02]  /*0760*/  @!P0 LEA.HI R5, R5, R28, RZ, 0x3 ;  /* 0x0000001c05058211 */ /* 0x000fe400078f18ff */
[----:B------:R-:W-:Y:S01]  /*0770*/  @!P0 LOP3.LUT R6, R6, 0xfffffff8, RZ, 0xc0, !PT ;  /* 0xfffffff806068812 */ /* 0x000fe200078ec0ff */
[----:B------:R-:W-:Y:S01]  /*0780*/  STL [R1+0x10], R215 ;  /* 0x000010d701007387 */ /* 0x000fe20000100800 */
[----:B------:R-:W-:Y:S01]  /*0790*/  @!P0 LOP3.LUT R5, R5, 0xfffffff8, RZ, 0xc0, !PT ;  /* 0xfffffff805058812 */ /* 0x000fe200078ec0ff */
[----:B-1----:R-:W-:-:S02]  /*07a0*/  @!P0 IMAD.WIDE R14, R213, 0x2, R12 ;  /* 0x00000002d50e8825 */ /* 0x002fc400078e020c */
[----:B------:R-:W4:Y:S02]  /*07b0*/  LDL.LU R212, [R1+0x18] ;  /* 0x0000180001d47983 */ /* 0x000f240000300800 */
[----:B------:R-:W-:-:S04]  /*07c0*/  @!P0 IMAD.WIDE R18, R6, 0x2, R12 ;  /* 0x0000000206128825 */ /* 0x000fc800078e020c */
[----:B------:R-:W-:Y:S01]  /*07d0*/  @!P0 IMAD.WIDE R20, R5, 0x2, R12 ;  /* 0x0000000205148825 */ /* 0x000fe200078e020c */
[----:B--2---:R1:W2:Y:S01]  /*07e0*/  @P2 R2UR UR11, R4 ;  /* 0x00000000040b23c2 */ /* 0x0042a200000e0000 */
[----:B------:R-:W-:-:S13]  /*07f0*/  ISETP.GE.AND P2, PT, R213, c[0x0][0x198], PT ;  /* 0x00006600d5007a0c */ /* 0x000fda0003f46270 */
[----:B------:R5:W-:Y:S04]  /*0800*/  @!P0 LDGSTS.E.BYPASS.LTC128B.128 [R8+0x18100], [R14.64], !P2 ;  /* 0x181000000e088fae */ /* 0x000be8000d101d4c */
[----:B------:R2:W-:Y:S04]  /*0810*/  @!P0 LDGSTS.E.BYPASS.LTC128B.128 [R8+0x1c100], [R18.64], !P5 ;  /* 0x1c10000012088fae */ /* 0x0005e8000e901d4c */
[----:B------:R3:W-:Y:S01]  /*0820*/  @!P0 LDGSTS.E.BYPASS.LTC128B.128 [R8+0x20100], [R20.64], !P4 ;  /* 0x2010000014088fae */ /* 0x0007e2000e101d4c */
[----:B-1----:R-:W-:-:S04]  /*0830*/  @!P0 SHF.R.S32.HI R4, RZ, 0x1f, R215 ;  /* 0x0000001fff048819 */ /* 0x002fc800000114d7 */
[----:B------:R-:W-:Y:S01]  /*0840*/  @!P0 LEA.HI R4, R4, R215, RZ, 0x3 ;  /* 0x000000d704048211 */ /* 0x000fe200078f18ff */
[----:B------:R1:W1:Y:S03]  /*0850*/  @P6 R2UR UR15, R3 ;  /* 0x00000000030f63c2 */ /* 0x00026600000e0000 */
[----:B------:R-:W-:Y:S02]  /*0860*/  @!P0 LOP3.LUT R4, R4, 0xfffffff8, RZ, 0xc0, !PT ;  /* 0xfffffff804048812 */ /* 0x000fe400078ec0ff */
[----:B------:R-:W-:-:S03]  /*0870*/  PLOP3.LUT P6, PT, PT, PT, UP0, 0x80, 0x0 ;  /* 0x000000000000781c */ /* 0x000fc60003fcf008 */
[----:B------:R-:W-:Y:S01]  /*0880*/  @!P0 IMAD.WIDE R12, R4, 0x2, R12 ;  /* 0x00000002040c8825 */ /* 0x000fe200078e020c */
[----:B------:R-:W-:-:S04]  /*0890*/  IADD3 R4, R16, 0x40, RZ ;  /* 0x0000004010047810 */ /* 0x000fc80007ffe0ff */
[----:B------:R1:W-:Y:S01]  /*08a0*/  @!P0 LDGSTS.E.BYPASS.LTC128B.128 [R8+0x24100], [R12.64], !P3 ;  /* 0x241000000c088fae */ /* 0x0003e2000d901d4c */
[----:B------:R-:W-:Y:S02]  /*08b0*/  ISETP.GE.AND P0, PT, R4, R11, PT ;  /* 0x0000000b0400720c */ /* 0x000fe40003f06270 */
[----:B------:R-:W-:Y:S02]  /*08c0*/  @!P1 SHF.R.S32.HI R4, RZ, 0x1f, R29 ;  /* 0x0000001fff049819 */ /* 0x000fe4000001141d */
[----:B--2---:R-:W-:Y:S02]  /*08d0*/  @!P1 SHF.R.S32.HI R18, RZ, 0x1f, R28 ;  /* 0x0000001fff129819 */ /* 0x004fe4000001141c */
[----:B------:R-:W-:Y:S01]  /*08e0*/  @!P1 LEA.HI R4, R4, R29, RZ, 0x3 ;  /* 0x0000001d04049211 */ /* 0x000fe200078f18ff */
[----:B---3--:R-:W-:Y:S01]  /*08f0*/  @!P1 IMAD.WIDE R20, R213, 0x2, R22 ;  /* 0x00000002d5149825 */ /* 0x008fe200078e0216 */
[----:B-----5:R-:W-:Y:S02]  /*0900*/  @!P1 SHF.R.S32.HI R14, RZ, 0x1f, R215 ;  /* 0x0000001fff0e9819 */ /* 0x020fe400000114d7 */
[----:B------:R-:W-:-:S02]  /*0910*/  @!P1 LOP3.LUT R4, R4, 0xfffffff8, RZ, 0xc0, !PT ;  /* 0xfffffff804049812 */ /* 0x000fc400078ec0ff */
[----:B------:R-:W-:Y:S01]  /*0920*/  @!P1 LEA.HI R18, R18, R28, RZ, 0x3 ;  /* 0x0000001c12129211 */ /* 0x000fe200078f18ff */
[----:B------:R-:W-:Y:S01]  /*0930*/  @!P0 IMAD.SHL.U32 R6, R214, 0x2, RZ ;  /* 0x00000002d6068824 */ /* 0x000fe200078e00ff */
[----:B-1----:R-:W-:Y:S01]  /*0940*/  @!P0 SHF.R.S32.HI R3, RZ, 0x1f, R215 ;  /* 0x0000001fff038819 */ /* 0x002fe200000114d7 */
[----:B------:R-:W-:Y:S01]  /*0950*/  @!P1 IMAD.WIDE R4, R4, 0x2, R22 ;  /* 0x0000000204049825 */ /* 0x000fe200078e0216 */
[-C--:B------:R-:W-:Y:S02]  /*0960*/  @!P1 LEA.HI R14, R14, R215.reuse, RZ, 0x3 ;  /* 0x000000d70e0e9211 */ /* 0x080fe400078f18ff */
[----:B------:R-:W-:Y:S02]  /*0970*/  @!P0 LEA.HI R3, R3, R215, RZ, 0x3 ;  /* 0x000000d703038211 */ /* 0x000fe400078f18ff */
[----:B------:R-:W-:Y:S02]  /*0980*/  @!P1 LOP3.LUT R18, R18, 0xfffffff8, RZ, 0xc0, !PT ;  /* 0xfffffff812129812 */ /* 0x000fe400078ec0ff */
[----:B------:R-:W-:-:S02]  /*0990*/  @!P1 LOP3.LUT R14, R14, 0xfffffff8, RZ, 0xc0, !PT ;  /* 0xfffffff80e0e9812 */ /* 0x000fc400078ec0ff */
[----:B------:R-:W-:Y:S01]  /*09a0*/  @!P0 LOP3.LUT R3, R3, 0xfffffff8, RZ, 0xc0, !PT ;  /* 0xfffffff803038812 */ /* 0x000fe200078ec0ff */
[--C-:B------:R-:W-:Y:S01]  /*09b0*/  @!P1 IMAD.WIDE R18, R18, 0x2, R22.reuse ;  /* 0x0000000212129825 */ /* 0x100fe200078e0216 */
[----:B------:R-:W-:Y:S03]  /*09c0*/  SHFL.IDX PT, R12, R10, 0x2, 0x181f ;  /* 0x00581f000a0c7f89 */ /* 0x000fe600000e0000 */
[----:B------:R-:W-:Y:S01]  /*09d0*/  @!P1 IMAD.SHL.U32 R8, R214, 0x2, RZ ;  /* 0x00000002d6089824 */ /* 0x000fe200078e00ff */
[----:B------:R-:W1:Y:S01]  /*09e0*/  SHFL.IDX PT, R13, R9, 0x2, 0x181f ;  /* 0x00581f00090d7f89 */ /* 0x000e6200000e0000 */
[----:B------:R-:W-:-:S03]  /*09f0*/  @!P1 IMAD.WIDE R14, R14, 0x2, R22 ;  /* 0x000000020e0e9825 */ /* 0x000fc600078e0216 */
[----:B------:R2:W-:Y:S04]  /*0a00*/  @!P1 LDGSTS.E.BYPASS.LTC128B.128 [R8+0x19100], [R20.64], !P2 ;  /* 0x1910000014089fae */ /* 0x0005e8000d101d4c */
[----:B------:R3:W-:Y:S04]  /*0a10*/  @!P1 LDGSTS.E.BYPASS.LTC128B.128 [R8+0x1d100], [R4.64], !P5 ;  /* 0x1d10000004089fae */ /* 0x0007e8000e901d4c */
[----:B------:R2:W-:Y:S04]  /*0a20*/  @!P1 LDGSTS.E.BYPASS.LTC128B.128 [R8+0x21100], [R18.64], !P4 ;  /* 0x2110000012089fae */ /* 0x0005e8000e101d4c */
[----:B------:R2:W-:Y:S01]  /*0a30*/  @!P1 LDGSTS.E.BYPASS.LTC128B.128 [R8+0x25100], [R14.64], !P3 ;  /* 0x251000000e089fae */ /* 0x0005e2000d901d4c */
[----:B-1----:R-:W-:Y:S01]  /*0a40*/  @!P0 IMAD.WIDE R22, R3, 0x2, R12 ;  /* 0x0000000203168825 */ /* 0x002fe200078e020c */
[----:B---3--:R-:W-:-:S02]  /*0a50*/  @!P0 SHF.R.S32.HI R5, RZ, 0x1f, R29 ;  /* 0x0000001fff058819 */ /* 0x008fc4000001141d */
[----:B------:R-:W-:Y:S02]  /*0a60*/  @!P0 SHF.R.S32.HI R4, RZ, 0x1f, R28 ;  /* 0x0000001fff048819 */ /* 0x000fe4000001141c */
[----:B------:R-:W-:Y:S02]  /*0a70*/  @!P0 LEA.HI R5, R5, R29, RZ, 0x3 ;  /* 0x0000001d05058211 */ /* 0x000fe400078f18ff */
[----:B------:R-:W-:Y:S02]  /*0a80*/  @!P0 LEA.HI R4, R4, R28, RZ, 0x3 ;  /* 0x0000001c04048211 */ /* 0x000fe400078f18ff */
[----:B------:R-:W-:Y:S02]  /*0a90*/  @!P0 LOP3.LUT R5, R5, 0xfffffff8, RZ, 0xc0, !PT ;  /* 0xfffffff805058812 */ /* 0x000fe400078ec0ff */
[----:B------:R-:W-:Y:S02]  /*0aa0*/  @!P0 LOP3.LUT R4, R4, 0xfffffff8, RZ, 0xc0, !PT ;  /* 0xfffffff804048812 */ /* 0x000fe400078ec0ff */
[----:B--2---:R-:W-:Y:S01]  /*0ab0*/  IADD3 R8, R16, 0x60, RZ ;  /* 0x0000006010087810 */ /* 0x004fe20007ffe0ff */
[--C-:B------:R-:W-:Y:S01]  /*0ac0*/  @!P0 IMAD.WIDE R20, R5, 0x2, R12.reuse ;  /* 0x0000000205148825 */ /* 0x100fe200078e020c */
[----:B------:R-:W-:Y:S01]  /*0ad0*/  PLOP3.LUT P1, PT, PT, PT, UP0, 0x80, 0x0 ;  /* 0x000000000000781c */ /* 0x000fe20003f2f008 */
[----:B------:R-:W-:Y:S01]  /*0ae0*/  SHFL.IDX PT, R10, R10, 0x3, 0x181f ;  /* 0x00781f000a0a7f89 */ /* 0x000fe200000e0000 */
[----:B------:R-:W-:Y:S01]  /*0af0*/  IADD3 R3, R116, UR8, RZ ;  /* 0x0000000874037c10 */ /* 0x000fe2000fffe0ff */
[----:B------:R-:W-:-:S04]  /*0b00*/  @!P0 IMAD.WIDE R4, R4, 0x2, R12 ;  /* 0x0000000204048825 */ /* 0x000fc800078e020c */
[----:B------:R-:W-:-:S05]  /*0b10*/  @!P0 IMAD.WIDE R12, R213, 0x2, R12 ;  /* 0x00000002d50c8825 */ /* 0x000fca00078e020c */
[----:B------:R1:W-:Y:S04]  /*0b20*/  @!P0 LDGSTS.E.BYPASS.LTC128B.128 [R6+0x1a100], [R12.64], !P2 ;  /* 0x1a1000000c068fae */ /* 0x0003e8000d101d4c */
[----:B------:R1:W-:Y:S04]  /*0b30*/  @!P0 LDGSTS.E.BYPASS.LTC128B.128 [R6+0x1e100], [R20.64], !P5 ;  /* 0x1e10000014068fae */ /* 0x0003e8000e901d4c */
[----:B------:R2:W-:Y:S04]  /*0b40*/  @!P0 LDGSTS.E.BYPASS.LTC128B.128 [R6+0x22100], [R4.64], !P4 ;  /* 0x2210000004068fae */ /* 0x0005e8000e101d4c */
[----:B------:R1:W-:Y:S01]  /*0b50*/  @!P0 LDGSTS.E.BYPASS.LTC128B.128 [R6+0x26100], [R22.64], !P3 ;  /* 0x2610000016068fae */ /* 0x0003e2000d901d4c */
[----:B------:R-:W-:-:S03]  /*0b60*/  ISETP.GE.AND P0, PT, R8, R11, PT ;  /* 0x0000000b0800720c */ /* 0x000fc60003f06270 */
[----:B------:R-:W3:Y:S01]  /*0b70*/  SHFL.IDX PT, R11, R9, 0x3, 0x181f ;  /* 0x00781f00090b7f89 */ /* 0x000ee200000e0000 */
[----:B------:R-:W-:-:S09]  /*0b80*/  IADD3 R252, R3, UR11, RZ ;  /* 0x0000000b03fc7c10 */ /* 0x000fd2000fffe0ff */
[----:B------:R-:W-:Y:S01]  /*0b90*/  @!P0 SHF.R.S32.HI R8, RZ, 0x1f, R29 ;  /* 0x0000001fff088819 */ /* 0x000fe2000001141d */
[----:B--2---:R-:W-:-:S04]  /*0ba0*/  @P1 IMAD.HI.U32 R5, R252, c[0x0][0x2bc], RZ ;  /* 0x0000af00fc051a27 */ /* 0x004fc800078e00ff */
[----:B------:R-:W-:Y:S01]  /*0bb0*/  IMAD.MOV.U32 R4, RZ, RZ, R252 ;  /* 0x000000ffff047224 */ /* 0x000fe200078e00fc */
[----:B------:R-:W-:Y:S02]  /*0bc0*/  @P6 SHF.R.U32.HI R4, RZ, c[0x0][0x2c0], R5 ;  /* 0x0000b000ff046a19 */ /* 0x000fe40000011605 */
[----:B-1----:R-:W-:Y:S02]  /*0bd0*/  @!P0 SHF.R.S32.HI R6, RZ, 0x1f, R28 ;  /* 0x0000001fff068819 */ /* 0x002fe4000001141c */
[----:B------:R-:W-:Y:S02]  /*0be0*/  @!P0 SHF.R.S32.HI R5, RZ, 0x1f, R215 ;  /* 0x0000001fff058819 */ /* 0x000fe400000114d7 */
[----:B------:R-:W-:Y:S02]  /*0bf0*/  @!P0 LEA.HI R8, R8, R29, RZ, 0x3 ;  /* 0x0000001d08088211 */ /* 0x000fe400078f18ff */
[----:B------:R-:W-:Y:S02]  /*0c00*/  @!P0 LEA.HI R6, R6, R28, RZ, 0x3 ;  /* 0x0000001c06068211 */ /* 0x000fe400078f18ff */
[----:B------:R-:W-:-:S02]  /*0c10*/  @!P0 LEA.HI R5, R5, R215, RZ, 0x3 ;  /* 0x000000d705058211 */ /* 0x000fc400078f18ff */
[----:B------:R-:W-:Y:S02]  /*0c20*/  @!P0 LOP3.LUT R8, R8, 0xfffffff8, RZ, 0xc0, !PT ;  /* 0xfffffff808088812 */ /* 0x000fe400078ec0ff */
[----:B------:R-:W-:Y:S02]  /*0c30*/  @!P0 LOP3.LUT R6, R6, 0xfffffff8, RZ, 0xc0, !PT ;  /* 0xfffffff806068812 */ /* 0x000fe400078ec0ff */
[----:B------:R-:W-:Y:S01]  /*0c40*/  @!P0 LOP3.LUT R5, R5, 0xfffffff8, RZ, 0xc0, !PT ;  /* 0xfffffff805058812 */ /* 0x000fe200078ec0ff */
[----:B---3--:R-:W-:Y:S01]  /*0c50*/  @!P0 IMAD.WIDE R18, R213, 0x2, R10 ;  /* 0x00000002d5128825 */ /* 0x008fe200078e020a */
[----:B------:R-:W-:-:S03]  /*0c60*/  ISETP.GE.AND P1, PT, R3, UR10, PT ;  /* 0x0000000a03007c0c */ /* 0x000fc6000bf26270 */
[----:B------:R-:W-:Y:S02]  /*0c70*/  @!P0 IMAD.SHL.U32 R3, R214, 0x2, RZ ;  /* 0x00000002d6038824 */ /* 0x000fe400078e00ff */
[--C-:B------:R-:W-:Y:S01]  /*0c80*/  @!P0 IMAD.WIDE R20, R8, 0x2, R10.reuse ;  /* 0x0000000208148825 */ /* 0x100fe200078e020a */
[----:B------:R-:W-:Y:S02]  /*0c90*/  @!UP1 UMOV UR15, UR14 ;  /* 0x0000000e000f9c82 */ /* 0x000fe40008000000 */
[----:B------:R1:W-:Y:S01]  /*0ca0*/  @!P0 LDGSTS.E.BYPASS.LTC128B.128 [R3+0x1b100], [R18.64], !P2 ;  /* 0x1b10000012038fae */ /* 0x0003e2000d101d4c */
[--C-:B------:R-:W-:Y:S01]  /*0cb0*/  @!P0 IMAD.WIDE R22, R6, 0x2, R10.reuse ;  /* 0x0000000206168825 */ /* 0x100fe200078e020a */
[----:B------:R-:W-:Y:S01]  /*0cc0*/  USHF.R.S32.HI UR14, URZ, 0x1f, UR15 ;  /* 0x0000001f3f0e7899 */ /* 0x000fe2000801140f */
[----:B------:R-:W-:Y:S01]  /*0cd0*/  ISETP.GT.OR P1, PT, R116, 0x5f, P1 ;  /* 0x0000005f7400780c */ /* 0x000fe20000f24670 */
[----:B------:R1:W-:Y:S01]  /*0ce0*/  @!P0 LDGSTS.E.BYPASS.LTC128B.128 [R3+0x1f100], [R20.64], !P5 ;  /* 0x1f10000014038fae */ /* 0x0003e2000e901d4c */
[----:B------:R-:W-:-:S03]  /*0cf0*/  @!P0 IMAD.WIDE R10, R5, 0x2, R10 ;  /* 0x00000002050a8825 */ /* 0x000fc600078e020a */
[----:B------:R1:W-:Y:S01]  /*0d00*/  @!P0 LDGSTS.E.BYPASS.LTC128B.128 [R3+0x23100], [R22.64], !P4 ;  /* 0x2310000016038fae */ /* 0x0003e2000e101d4c */
[----:B------:R-:W-:-:S03]  /*0d10*/  UIMAD UR14, UR14, UR4, URZ ;  /* 0x000000040e0e72a4 */ /* 0x000fc6000f8e023f */
[----:B------:R1:W-:Y:S04]  /*0d20*/  @!P0 LDGSTS.E.BYPASS.LTC128B.128 [R3+0x27100], [R10.64], !P3 ;  /* 0x271000000a038fae */ /* 0x0003e8000d901d4c */
[----:B------:R-:W0:Y:S01]  /*0d30*/  LDGDEPBAR ;  /* 0x00000000000079af */ /* 0x000e220000000000 */
[----:B------:R-:W-:Y:S02]  /*0d40*/  UIMAD.WIDE.U32 UR16, UR15, UR4, URZ ;  /* 0x000000040f1072a5 */ /* 0x000fe4000f8e003f */
[----:B------:R-:W-:-:S03]  /*0d50*/  UIMAD UR14, UR15, UR5, UR14 ;  /* 0x000000050f0e72a4 */ /* 0x000fc6000f8e020e */
[----:B------:R-:W-:Y:S02]  /*0d60*/  ULDC.64 UR4, c[0x0][0x1e8] ;  /* 0x00007a0000047ab9 */ /* 0x000fe40000000a00 */
[----:B------:R-:W-:Y:S01]  /*0d70*/  UIADD3 UR14, UR17, UR14, URZ ;  /* 0x0000000e110e7290 */ /* 0x000fe2000fffe03f */
[----:B------:R-:W-:-:S05]  /*0d80*/  @!P1 IADD3 R12, P6, R4, UR16, RZ ;  /* 0x00000010040c9c10 */ /* 0x000fca000ffde0ff */
[----:B------:R-:W-:Y:S02]  /*0d90*/  @!P1 LEA.HI.X.SX32 R9, R4, UR14, 0x1, P6 ;  /* 0x0000000e04099c11 */ /* 0x000fe4000b0f0eff */
[----:B------:R-:W-:-:S04]  /*0da0*/  @!P1 LEA R14, P6, R12, c[0x0][0x2a0], 0x2 ;  /* 0x0000a8000c0e9a11 */ /* 0x000fc800078c10ff */
[----:B------:R-:W-:Y:S01]  /*0db0*/  @!P1 LEA.HI.X R15, R12, c[0x0][0x2a4], R9, 0x2, P6 ;  /* 0x0000a9000c0f9a11 */ /* 0x000fe200030f1409 */
[----:B------:R-:W-:Y:S06]  /*0dc0*/  BAR.SYNC.DEFER_BLOCKING 0x0 ;  /* 0x0000000000007b1d */ /* 0x000fec0000010000 */
[----:B------:R-:W2:Y:S01]  /*0dd0*/  @!P1 LDG.E R251, [R14.64] ;  /* 0x0000000c0efb9981 */ /* 0x000ea2000c1e1900 */
[----:B-1----:R-:W-:-:S04]  /*0de0*/  IMAD.MOV R3, RZ, RZ, -R4 ;  /* 0x000000ffff037224 */ /* 0x002fc800078e0a04 */
[----:B------:R-:W-:-:S05]  /*0df0*/  IMAD R252, R3, c[0x0][0x2b8], R252 ;  /* 0x0000ae0003fc7a24 */ /* 0x000fca00078e02fc */
[----:B------:R-:W-:Y:S01]  /*0e00*/  SHF.R.S32.HI R9, RZ, 0x1f, R252 ;  /* 0x0000001fff097819 */ /* 0x000fe200000114fc */
[----:B------:R-:W-:-:S04]  /*0e10*/  IMAD.WIDE.U32 R4, R252, c[0x0][0x1e0], RZ ;  /* 0x00007800fc047a25 */ /* 0x000fc800078e00ff */
[----:B------:R-:W-:-:S04]  /*0e20*/  IMAD R3, R9, c[0x0][0x1e0], RZ ;  /* 0x0000780009037a24 */ /* 0x000fc800078e02ff */
[----:B------:R-:W-:Y:S01]  /*0e30*/  IMAD R3, R252, c[0x0][0x1e4], R3 ;  /* 0x00007900fc037a24 */ /* 0x000fe200078e0203 */
[----:B------:R-:W-:-:S03]  /*0e40*/  UIMAD UR15, UR6, UR4, URZ ;  /* 0x00000004060f72a4 */ /* 0x000fc6000f8e023f */
[----:B------:R-:W-:Y:S01]  /*0e50*/  IMAD.IADD R5, R5, 0x1, R3 ;  /* 0x0000000105057824 */ /* 0x000fe200078e0203 */
[----:B------:R-:W-:Y:S02]  /*0e60*/  UIMAD.WIDE.U32 UR20, UR7, UR4, URZ ;  /* 0x00000004071472a5 */ /* 0x000fe4000f8e003f */
[----:B------:R-:W-:Y:S02]  /*0e70*/  UIMAD UR15, UR7, UR5, UR15 ;  /* 0x00000005070f72a4 */ /* 0x000fe4000f8e020f */
[----:B------:R-:W-:Y:S02]  /*0e80*/  UIADD3 UR18, UR9, -0x1, URZ ;  /* 0xffffffff09127890 */ /* 0x000fe4000fffe03f */
[----:B------:R-:W-:Y:S02]  /*0e90*/  UIADD3 UR15, UR21, UR15, URZ ;  /* 0x0000000f150f7290 */ /* 0x000fe4000fffe03f */
[----:B------:R-:W-:Y:S01]  /*0ea0*/  UIMAD UR18, UR18, -0x60, UR10 ;  /* 0xffffffa0121278a4 */ /* 0x000fe2000f8e020a */
[----:B------:R-:W-:Y:S01]  /*0eb0*/  LEA.HI R3, R17, R2, RZ, 0x4 ;  /* 0x0000000211037211 */ /* 0x000fe200078f20ff */
[----:B------:R-:W-:-:S02]  /*0ec0*/  IMAD R18, R252, c[0x0][0x1e0], RZ ;  /* 0x00007800fc127a24 */ /* 0x000fc400078e02ff */
[----:B------:R-:W-:Y:S01]  /*0ed0*/  IMAD.SHL.U32 R249, R0, 0x40, RZ ;  /* 0x0000004000f97824 */ /* 0x000fe200078e00ff */
[----:B------:R-:W-:Y:S02]  /*0ee0*/  SHF.R.S32.HI R12, RZ, 0x4, R3 ;  /* 0x00000004ff0c7819 */ /* 0x000fe40000011403 */
[----:B----4-:R-:W-:Y:S01]  /*0ef0*/  LOP3.LUT R212, R212, 0xfffffffe, RZ, 0xc0, !PT ;  /* 0xfffffffed4d47812 */ /* 0x010fe200078ec0ff */
[----:B------:R-:W-:Y:S01]  /*0f00*/  UISETP.GE.AND UP1, UPT, UR10, 0x1, UPT ;  /* 0x000000010a00788c */ /* 0x000fe2000bf26270 */
[C---:B------:R-:W-:Y:S01]  /*0f10*/  LOP3.LUT R11, R3.reuse, 0xfffffff0, RZ, 0xc0, !PT ;  /* 0xfffffff0030b7812 */ /* 0x040fe200078ec0ff */
[----:B------:R-:W-:Y:S01]  /*0f20*/  ULDC.64 UR4, c[0x0][0x210] ;  /* 0x0000840000047ab9 */ /* 0x000fe20000000a00 */
[----:B------:R-:W-:-:S04]  /*0f30*/  LEA.HI R3, R3, R12, RZ, 0x1 ;  /* 0x0000000c03037211 */ /* 0x000fc800078f08ff */
[----:B------:R-:W-:Y:S02]  /*0f40*/  LOP3.LUT R3, R3, 0xfffffffe, RZ, 0xc0, !PT ;  /* 0xfffffffe03037812 */ /* 0x000fe400078ec0ff */
[----:B------:R-:W-:-:S03]  /*0f50*/  LOP3.LUT R249, R249, 0x1c0, RZ, 0xc0, !PT ;  /* 0x000001c0f9f97812 */ /* 0x000fc600078ec0ff */
[----:B------:R-:W-:Y:S01]  /*0f60*/  IMAD.IADD R3, R12, 0x1, -R3 ;  /* 0x000000010c037824 */ /* 0x000fe200078e0a03 */
[----:B------:R-:W-:Y:S01]  /*0f70*/  ISETP.GE.AND P6, PT, R213, c[0x0][0x1d4], PT ;  /* 0x00007500d5007a0c */ /* 0x000fe20003fc6270 */
[----:B------:R-:W-:Y:S01]  /*0f80*/  IMAD.IADD R11, R2, 0x1, -R11 ;  /* 0x00000001020b7824 */ /* 0x000fe200078e0a0b */
[----:B------:R-:W-:Y:S02]  /*0f90*/  ISETP.GE.AND P5, PT, R29, c[0x0][0x1d4], PT ;  /* 0x000075001d007a0c */ /* 0x000fe40003fa6270 */
[----:B------:R-:W-:Y:S02]  /*0fa0*/  ISETP.GE.AND P4, PT, R28, c[0x0][0x1d4], PT ;  /* 0x000075001c007a0c */ /* 0x000fe40003f86270 */
[----:B------:R-:W-:-:S13]  /*0fb0*/  ISETP.GE.AND P3, PT, R215, c[0x0][0x1d4], PT ;  /* 0x00007500d7007a0c */ /* 0x000fda0003f66270 */
[----:B------:R-:W-:-:S05]  /*0fc0*/  @P3 LOP3.LUT R212, R212, 0x1, RZ, 0xfc, !PT ;  /* 0x00000001d4d43812 */ /* 0x000fca00078efcff */
[----:B------:R-:W-:Y:S01]  /*0fd0*/  STL [R1+0x18], R212 ;  /* 0x000018d401007387 */ /* 0x000fe20000100800 */
[----:B------:R-:W-:Y:S02]  /*0fe0*/  UIMAD UR6, UR6, UR4, URZ ;  /* 0x00000004060672a4 */ /* 0x000fe4000f8e023f */
[----:B------:R-:W-:Y:S02]  /*0ff0*/  UIMAD.WIDE.U32 UR22, UR7, UR4, URZ ;  /* 0x00000004071672a5 */ /* 0x000fe4000f8e003f */
[----:B------:R-:W-:-:S04]  /*1000*/  UIMAD UR5, UR7, UR5, UR6 ;  /* 0x00000005070572a4 */ /* 0x000fc8000f8e0206 */
[----:B------:R-:W-:Y:S01]  /*1010*/  UIADD3 UR5, UR23, UR5, URZ ;  /* 0x0000000517057290 */ /* 0x000fe2000fffe03f */
[----:B--2---:R-:W-:Y:S01]  /*1020*/  SHF.R.S32.HI R8, RZ, 0x1f, R251 ;  /* 0x0000001fff087819 */ /* 0x004fe200000114fb */
[----:B------:R-:W-:-:S04]  /*1030*/  IMAD.WIDE.U32 R4, R251, c[0x0][0x1f0], R4 ;  /* 0x00007c00fb047a25 */ /* 0x000fc800078e0004 */
[----:B------:R-:W-:Y:S01]  /*1040*/  IMAD R6, R8, c[0x0][0x1f0], RZ ;  /* 0x00007c0008067a24 */ /* 0x000fe200078e02ff */
[----:B------:R-:W-:-:S03]  /*1050*/  IADD3 R10, P1, R4, UR20, RZ ;  /* 0x00000014040a7c10 */ /* 0x000fc6000ff3e0ff */
[----:B------:R-:W-:Y:S01]  /*1060*/  IMAD R4, R251, c[0x0][0x1f4], R6 ;  /* 0x00007d00fb047a24 */ /* 0x000fe200078e0206 */
[----:B------:R-:W-:Y:S01]  /*1070*/  LEA R20, P0, R10, c[0x0][0x1c8], 0x1 ;  /* 0x000072000a147a11 */ /* 0x000fe200078008ff */
[----:B------:R-:W-:-:S03]  /*1080*/  IMAD.SHL.U32 R6, R7, 0x8, RZ ;  /* 0x0000000807067824 */ /* 0x000fc600078e00ff */
[----:B------:R-:W-:Y:S02]  /*1090*/  IADD3.X R4, R5, UR15, R4, P1, !PT ;  /* 0x0000000f05047c10 */ /* 0x000fe40008ffe404 */
[----:B------:R-:W-:Y:S02]  /*10a0*/  IADD3 R7, -R7, UR18, RZ ;  /* 0x0000001207077c10 */ /* 0x000fe4000fffe1ff */
[----:B------:R-:W-:Y:S01]  /*10b0*/  LEA.HI.X R10, R10, c[0x0][0x1cc], R4, 0x1, P0 ;  /* 0x000073000a0a7a11 */ /* 0x000fe200000f0c04 */
[----:B------:R-:W-:Y:S01]  /*10c0*/  SHFL.IDX PT, R26, R20, RZ, 0x181f ;  /* 0x00181fff141a7589 */ /* 0x000fe200000e0000 */
[----:B------:R-:W-:-:S03]  /*10d0*/  ISETP.GE.AND P2, PT, R7, 0x1, PT ;  /* 0x000000010700780c */ /* 0x000fc60003f46270 */
[----:B------:R-:W1:Y:S01]  /*10e0*/  SHFL.IDX PT, R27, R10, RZ, 0x181f ;  /* 0x00181fff0a1b7589 */ /* 0x000e6200000e0000 */
[----:B------:R-:W-:Y:S01]  /*10f0*/  IMAD R18, R251, c[0x0][0x1f0], R18 ;  /* 0x00007c00fb127a24 */ /* 0x000fe200078e0212 */
[----:B------:R-:W-:-:S04]  /*1100*/  LOP3.LUT R6, R249, 0x8, R6, 0xf8, !PT ;  /* 0x00000008f9067812 */ /* 0x000fc800078ef806 */
[----:B------:R-:W-:-:S04]  /*1110*/  IADD3 R18, R18, UR20, RZ ;  /* 0x0000001412127c10 */ /* 0x000fc8000fffe0ff */
[----:B------:R-:W-:Y:S02]  /*1120*/  @P2 SHF.R.S32.HI R22, RZ, 0x1f, R29 ;  /* 0x0000001fff162819 */ /* 0x000fe4000001141d */
[----:B------:R-:W-:Y:S02]  /*1130*/  @P2 SHF.R.S32.HI R14, RZ, 0x1f, R28 ;  /* 0x0000001fff0e2819 */ /* 0x000fe4000001141c */
[----:B------:R-:W-:Y:S02]  /*1140*/  @P2 SHF.R.S32.HI R12, RZ, 0x1f, R215 ;  /* 0x0000001fff0c2819 */ /* 0x000fe400000114d7 */
[----:B------:R-:W-:Y:S02]  /*1150*/  @P2 LEA.HI R22, R22, R29, RZ, 0x3 ;  /* 0x0000001d16162211 */ /* 0x000fe400078f18ff */
[----:B------:R-:W-:Y:S02]  /*1160*/  @P2 LEA.HI R14, R14, R28, RZ, 0x3 ;  /* 0x0000001c0e0e2211 */ /* 0x000fe400078f18ff */
[----:B------:R-:W-:-:S02]  /*1170*/  @P2 LEA.HI R12, R12, R215, RZ, 0x3 ;  /* 0x000000d70c0c2211 */ /* 0x000fc400078f18ff */
[----:B------:R-:W-:Y:S02]  /*1180*/  SHF.R.U32.HI R249, RZ, 0x3, R249 ;  /* 0x00000003fff97819 */ /* 0x000fe400000116f9 */
[----:B------:R-:W-:Y:S01]  /*1190*/  ISETP.GE.AND P1, PT, R7, 0x21, PT ;  /* 0x000000210700780c */ /* 0x000fe20003f26270 */
[----:B------:R-:W-:Y:S01]  /*11a0*/  SHFL.IDX PT, R20, R20, 0x1, 0x181f ;  /* 0x00381f0014147f89 */ /* 0x000fe200000e0000 */
[----:B------:R-:W-:Y:S02]  /*11b0*/  @P2 LOP3.LUT R22, R22, 0xfffffff8, RZ, 0xc0, !PT ;  /* 0xfffffff816162812 */ /* 0x000fe400078ec0ff */
[----:B------:R-:W-:Y:S01]  /*11c0*/  LEA R18, R18, c[0x0][0x1c8], 0x1 ;  /* 0x0000720012127a11 */ /* 0x000fe200078e08ff */
[----:B------:R-:W2:Y:S01]  /*11d0*/  SHFL.IDX PT, R21, R10, 0x1, 0x181f ;  /* 0x00381f000a157f89 */ /* 0x000ea200000e0000 */
[----:B------:R-:W-:Y:S02]  /*11e0*/  @P2 LOP3.LUT R14, R14, 0xfffffff8, RZ, 0xc0, !PT ;  /* 0xfffffff80e0e2812 */ /* 0x000fe400078ec0ff */
[----:B------:R-:W-:Y:S01]  /*11f0*/  @P2 LOP3.LUT R12, R12, 0xfffffff8, RZ, 0xc0, !PT ;  /* 0xfffffff80c0c2812 */ /* 0x000fe200078ec0ff */
[----:B-1----:R-:W-:Y:S01]  /*1200*/  @P2 IMAD.WIDE R24, R213, 0x2, R26 ;  /* 0x00000002d5182825 */ /* 0x002fe200078e021a */
[----:B------:R-:W-:-:S02]  /*1210*/  SHF.R.S32.HI R5, RZ, 0x1f, R11 ;  /* 0x0000001fff057819 */ /* 0x000fc4000001140b */
[----:B------:R-:W-:Y:S01]  /*1220*/  LOP3.LUT R249, R6, R249, RZ, 0x3c, !PT ;  /* 0x000000f906f97212 */ /* 0x000fe200078e3cff */
[----:B------:R-:W-:Y:S01]  /*1230*/  @P2 IMAD.SHL.U32 R6, R214, 0x2, RZ ;  /* 0x00000002d6062824 */ /* 0x000fe200078e00ff */
[----:B------:R-:W-:Y:S01]  /*1240*/  ISETP.GE.AND P0, PT, R7, 0x41, PT ;  /* 0x000000410700780c */ /* 0x000fe20003f06270 */
[--C-:B------:R-:W-:Y:S01]  /*1250*/  @P2 IMAD.WIDE R22, R22, 0x2, R26.reuse ;  /* 0x0000000216162825 */ /* 0x100fe200078e021a */
[----:B------:R-:W-:Y:S01]  /*1260*/  SHFL.IDX PT, R18, R18, 0x2, 0x181f ;  /* 0x00581f0012127f89 */ /* 0x000fe200000e0000 */
[----:B------:R-:W-:Y:S02]  /*1270*/  LEA.HI R5, R5, R11, RZ, 0x3 ;  /* 0x0000000b05057211 */ /* 0x000fe400078f18ff */
[--C-:B------:R-:W-:Y:S01]  /*1280*/  @P2 IMAD.WIDE R14, R14, 0x2, R26.reuse ;  /* 0x000000020e0e2825 */ /* 0x100fe200078e021a */
[----:B------:R1:W3:Y:S03]  /*1290*/  SHFL.IDX PT, R19, R10, 0x2, 0x181f ;  /* 0x00581f000a137f89 */ /* 0x0002e600000e0000 */
[----:B------:R-:W-:Y:S01]  /*12a0*/  @P2 IMAD.WIDE R12, R12, 0x2, R26 ;  /* 0x000000020c0c2825 */ /* 0x000fe200078e021a */
[----:B------:R4:W-:Y:S01]  /*12b0*/  @P2 LDGSTS.E.BYPASS.LTC128B.128 [R6+0xc100], [R24.64], !P6 ;  /* 0x0c10000018062fae */ /* 0x0009e2000f101d4c */
[----:B------:R-:W-:-:S03]  /*12c0*/  LOP3.LUT R4, R5, 0xfffffff8, RZ, 0xc0, !PT ;  /* 0xfffffff805047812 */ /* 0x000fc600078ec0ff */
[----:B------:R2:W-:Y:S04]  /*12d0*/  @P2 LDGSTS.E.BYPASS.LTC128B.128 [R6+0xf100], [R22.64], !P5 ;  /* 0x0f10000016062fae */ /* 0x0005e8000e901d4c */
[----:B------:R5:W-:Y:S04]  /*12e0*/  @P2 LDGSTS.E.BYPASS.LTC128B.128 [R6+0x12100], [R14.64], !P4 ;  /* 0x121000000e062fae */ /* 0x000be8000e101d4c */
[----:B------:R2:W-:Y:S01]  /*12f0*/  @P2 LDGSTS.E.BYPASS.LTC128B.128 [R6+0x15100], [R12.64], !P3 ;  /* 0x151000000c062fae */ /* 0x0005e2000d901d4c */
[----:B------:R-:W-:Y:S01]  /*1300*/  IMAD.IADD R4, R11, 0x1, -R4 ;  /* 0x000000010b047824 */ /* 0x000fe200078e0a04 */
[----:B------:R-:W-:-:S02]  /*1310*/  @P0 SHF.R.S32.HI R11, RZ, 0x1f, R28 ;  /* 0x0000001fff0b0819 */ /* 0x000fc4000001141c */
[----:B-1----:R-:W-:Y:S02]  /*1320*/  @P0 SHF.R.S32.HI R10, RZ, 0x1f, R215 ;  /* 0x0000001fff0a0819 */ /* 0x002fe400000114d7 */
[----:B------:R-:W-:Y:S02]  /*1330*/  @P0 LEA.HI R11, R11, R28, RZ, 0x3 ;  /* 0x0000001c0b0b0211 */ /* 0x000fe400078f18ff */
[----:B------:R-:W-:Y:S02]  /*1340*/  @P0 LEA.HI R10, R10, R215, RZ, 0x3 ;  /* 0x000000d70a0a0211 */ /* 0x000fe400078f18ff */
[----:B-----5:R-:W-:Y:S02]  /*1350*/  @P1 SHF.R.S32.HI R15, RZ, 0x1f, R29 ;  /* 0x0000001fff0f1819 */ /* 0x020fe4000001141d */
[----:B------:R-:W-:Y:S02]  /*1360*/  @P1 SHF.R.S32.HI R14, RZ, 0x1f, R28 ;  /* 0x0000001fff0e1819 */ /* 0x000fe4000001141c */
[----:B--2---:R-:W-:-:S02]  /*1370*/  @P1 SHF.R.S32.HI R13, RZ, 0x1f, R215 ;  /* 0x0000001fff0d1819 */ /* 0x004fc400000114d7 */
[----:B------:R-:W-:Y:S02]  /*1380*/  @P1 LEA.HI R15, R15, R29, RZ, 0x3 ;  /* 0x0000001d0f0f1211 */ /* 0x000fe400078f18ff */
[----:B------:R-:W-:Y:S02]  /*1390*/  @P0 SHF.R.S32.HI R12, RZ, 0x1f, R29 ;  /* 0x0000001fff0c0819 */ /* 0x000fe4000001141d */
[----:B------:R-:W-:Y:S02]  /*13a0*/  @P1 LEA.HI R14, R14, R28, RZ, 0x3 ;  /* 0x0000001c0e0e1211 */ /* 0x000fe400078f18ff */
[----:B------:R-:W-:Y:S02]  /*13b0*/  @P1 LEA.HI R13, R13, R215, RZ, 0x3 ;  /* 0x000000d70d0d1211 */ /* 0x000fe400078f18ff */
[----:B------:R-:W-:Y:S02]  /*13c0*/  @P1 LOP3.LUT R15, R15, 0xfffffff8, RZ, 0xc0, !PT ;  /* 0xfffffff80f0f1812 */ /* 0x000fe400078ec0ff */
[----:B------:R-:W-:-:S02]  /*13d0*/  @P0 LEA.HI R12, R12, R29, RZ, 0x3 ;  /* 0x0000001d0c0c0211 */ /* 0x000fc400078f18ff */
[----:B------:R-:W-:Y:S02]  /*13e0*/  @P1 LOP3.LUT R14, R14, 0xfffffff8, RZ, 0xc0, !PT ;  /* 0xfffffff80e0e1812 */ /* 0x000fe400078ec0ff */
[----:B------:R-:W-:Y:S01]  /*13f0*/  @P1 LOP3.LUT R13, R13, 0xfffffff8, RZ, 0xc0, !PT ;  /* 0xfffffff80d0d1812 */ /* 0x000fe200078ec0ff */
[--C-:B------:R-:W-:Y:S01]  /*1400*/  @P1 IMAD.WIDE R22, R15, 0x2, R20.reuse ;  /* 0x000000020f161825 */ /* 0x100fe200078e0214 */
[----:B------:R-:W-:Y:S02]  /*1410*/  @P0 LOP3.LUT R12, R12, 0xfffffff8, RZ, 0xc0, !PT ;  /* 0xfffffff80c0c0812 */ /* 0x000fe400078ec0ff */
[----:B------:R-:W-:Y:S01]  /*1420*/  @P0 LOP3.LUT R11, R11, 0xfffffff8, RZ, 0xc0, !PT ;  /* 0xfffffff80b0b0812 */ /* 0x000fe200078ec0ff */
[----:B------:R-:W-:Y:S01]  /*1430*/  @P1 IMAD.WIDE R14, R14, 0x2, R20 ;  /* 0x000000020e0e1825 */ /* 0x000fe200078e0214 */
[----:B------:R-:W-:-:S03]  /*1440*/  @P0 LOP3.LUT R10, R10, 0xfffffff8, RZ, 0xc0, !PT ;  /* 0xfffffff80a0a0812 */ /* 0x000fc600078ec0ff */
[----:B----4-:R-:W-:-:S04]  /*1450*/  @P1 IMAD.WIDE R24, R13, 0x2, R20 ;  /* 0x000000020d181825 */ /* 0x010fc800078e0214 */
[----:B------:R-:W-:Y:S02]  /*1460*/  @P1 IMAD.SHL.U32 R16, R214, 0x2, RZ ;  /* 0x00000002d6101824 */ /* 0x000fe400078e00ff */
[----:B------:R-:W-:-:S04]  /*1470*/  @P1 IMAD.WIDE R20, R213, 0x2, R20 ;  /* 0x00000002d5141825 */ /* 0x000fc800078e0214 */
[--C-:B---3--:R-:W-:Y:S01]  /*1480*/  @P0 IMAD.WIDE R12, R12, 0x2, R18.reuse ;  /* 0x000000020c0c0825 */ /* 0x108fe200078e0212 */
[----:B------:R1:W-:Y:S03]  /*1490*/  @P1 LDGSTS.E.BYPASS.LTC128B.128 [R16+0xd100], [R20.64], !P6 ;  /* 0x0d10000014101fae */ /* 0x0003e6000f101d4c */
[--C-:B------:R-:W-:Y:S01]  /*14a0*/  @P0 IMAD.WIDE R30, R11, 0x2, R18.reuse ;  /* 0x000000020b1e0825 */ /* 0x100fe200078e0212 */
[----:B------:R1:W-:Y:S03]  /*14b0*/  @P1 LDGSTS.E.BYPASS.LTC128B.128 [R16+0x10100], [R22.64], !P5 ;  /* 0x1010000016101fae */ /* 0x0003e6000e901d4c */
[--C-:B------:R-:W-:Y:S01]  /*14c0*/  @P0 IMAD.WIDE R26, R10, 0x2, R18.reuse ;  /* 0x000000020a1a0825 */ /* 0x100fe200078e0212 */
[----:B------:R2:W-:Y:S03]  /*14d0*/  @P1 LDGSTS.E.BYPASS.LTC128B.128 [R16+0x13100], [R14.64], !P4 ;  /* 0x131000000e101fae */ /* 0x0005e6000e101d4c */
[----:B------:R-:W-:Y:S01]  /*14e0*/  @P0 IMAD.SHL.U32 R6, R214, 0x2, RZ ;  /* 0x00000002d6060824 */ /* 0x000fe200078e00ff */
[----:B------:R3:W-:Y:S01]  /*14f0*/  @P1 LDGSTS.E.BYPASS.LTC128B.128 [R16+0x16100], [R24.64], !P3 ;  /* 0x1610000018101fae */ /* 0x0007e2000d901d4c */
[----:B------:R-:W-:-:S05]  /*1500*/  @P0 IMAD.WIDE R18, R213, 0x2, R18 ;  /* 0x00000002d5120825 */ /* 0x000fca00078e0212 */
[----:B------:R4:W-:Y:S04]  /*1510*/  @P0 LDGSTS.E.BYPASS.LTC128B.128 [R6+0xe100], [R18.64], !P6 ;  /* 0x0e10000012060fae */ /* 0x0009e8000f101d4c */
[----:B------:R5:W-:Y:S04]  /*1520*/  @P0 LDGSTS.E.BYPASS.LTC128B.128 [R6+0x11100], [R12.64], !P5 ;  /* 0x111000000c060fae */ /* 0x000be8000e901d4c */
[----:B------:R4:W-:Y:S04]  /*1530*/  @P0 LDGSTS.E.BYPASS.LTC128B.128 [R6+0x14100], [R30.64], !P4 ;  /* 0x141000001e060fae */ /* 0x0009e8000e101d4c */
[----:B------:R4:W-:Y:S04]  /*1540*/  @P0 LDGSTS.E.BYPASS.LTC128B.128 [R6+0x17100], [R26.64], !P3 ;  /* 0x171000001a060fae */ /* 0x0009e8000d901d4c */
[----:B------:R-:W0:Y:S01]  /*1550*/  LDGDEPBAR ;  /* 0x00000000000079af */ /* 0x000e220000000000 */
[C---:B------:R-:W-:Y:S01]  /*1560*/  R2P PR, R4.reuse, 0x6 ;  /* 0x0000000604007804 */ /* 0x040fe20000000000 */
[----:B------:R-:W-:-:S02]  /*1570*/  IMAD.SHL.U32 R4, R4, 0x40, RZ ;  /* 0x0000004004047824 */ /* 0x000fc400078e00ff */
[C---:B------:R-:W-:Y:S02]  /*1580*/  IMAD R249, R3.reuse, 0x200, R249 ;  /* 0x0000020003f97824 */ /* 0x040fe400078e02f9 */
[----:B------:R-:W-:Y:S01]  /*1590*/  IMAD.SHL.U32 R3, R3, 0x8, RZ ;  /* 0x0000000803037824 */ /* 0x000fe200078e00ff */
[----:B------:R-:W-:Y:S01]  /*15a0*/  LEA.HI R11, R17, R2, RZ, 0x5 ;  /* 0x00000002110b7211 */ /* 0x000fe200078f28ff */
[----:B------:R-:W-:Y:S02]  /*15b0*/  IMAD.MOV.U32 R10, RZ, RZ, 0x20 ;  /* 0x00000020ff0a7424 */ /* 0x000fe400078e00ff */
[----:B-----5:R-:W-:Y:S01]  /*15c0*/  IMAD.MOV.U32 R13, RZ, RZ, 0x10 ;  /* 0x00000010ff0d7424 */ /* 0x020fe200078e00ff */
[----:B------:R-:W-:Y:S01]  /*15d0*/  SHF.R.S32.HI R12, RZ, 0x5, R11 ;  /* 0x00000005ff0c7819 */ /* 0x000fe2000001140b */
[----:B----4-:R-:W-:Y:S01]  /*15e0*/  IMAD.SHL.U32 R6, R5, 0x40, RZ ;  /* 0x0000004005067824 */ /* 0x010fe200078e00ff */
[----:B------:R-:W-:Y:S01]  /*15f0*/  LOP3.LUT R5, R4, 0x1c0, RZ, 0xc0, !PT ;  /* 0x000001c004057812 */ /* 0x000fe200078ec0ff */
[----:B------:R-:W-:-:S04]  /*1600*/  DEPBAR.LE SB0, 0x1 ;  /* 0x000080400000791a */ /* 0x000fc80000000000 */
[----:B------:R-:W-:Y:S01]  /*1610*/  SEL R4, R13, 0xfffffff0, !P1 ;  /* 0xfffffff00d047807 */ /* 0x000fe20004800000 */
[----:B------:R-:W-:-:S04]  /*1620*/  DEPBAR.LE SB0, 0x0 ;  /* 0x000080000000791a */ /* 0x000fc80000000000 */
[----:B------:R-:W-:Y:S02]  /*1630*/  LOP3.LUT R13, R5, 0x8, R3, 0xf8, !PT ;  /* 0x00000008050d7812 */ /* 0x000fe400078ef803 */
[----:B------:R-:W-:Y:S02]  /*1640*/  LOP3.LUT R6, R6, 0xfffffe00, RZ, 0xc0, !PT ;  /* 0xfffffe0006067812 */ /* 0x000fe400078ec0ff */
[----:B------:R-:W-:Y:S02]  /*1650*/  SHF.R.U32.HI R5, RZ, 0x3, R5 ;  /* 0x00000003ff057819 */ /* 0x000fe40000011605 */
[----:B------:R-:W-:Y:S01]  /*1660*/  SEL R3, R10, 0xffffffe0, !P2 ;  /* 0xffffffe00a037807 */ /* 0x000fe20005000000 */
[----:B------:R-:W-:Y:S01]  /*1670*/  BAR.SYNC.DEFER_BLOCKING 0x0 ;  /* 0x0000000000007b1d */ /* 0x000fe20000010000 */
[----:B------:R-:W-:Y:S01]  /*1680*/  R2P PR, R0, 0x6 ;  /* 0x0000000600007804 */ /* 0x000fe20000000000 */
[----:B------:R-:W-:Y:S01]  /*1690*/  IMAD R0, R12, 0x400, R6 ;  /* 0x000004000c007824 */ /* 0x000fe200078e0206 */
[----:B------:R-:W-:Y:S01]  /*16a0*/  LOP3.LUT R5, R13, R5, RZ, 0x3c, !PT ;  /* 0x000000050d057212 */ /* 0x000fe200078e3cff */
[----:B------:R-:W-:Y:S01]  /*16b0*/  IMAD.SHL.U32 R249, R249, 0x2, RZ ;  /* 0x00000002f9f97824 */ /* 0x000fe200078e00ff */
[----:B------:R-:W-:-:S03]  /*16c0*/  PLOP3.LUT P0, PT, PT, PT, UP1, 0x80, 0x0 ;  /* 0x000000000000781c */ /* 0x000fc60003f0f018 */
[----:B------:R-:W-:Y:S01]  /*16d0*/  IMAD.IADD R0, R5, 0x1, R0 ;  /* 0x0000000105007824 */ /* 0x000fe200078e0200 */
[C---:B------:R-:W-:Y:S02]  /*16e0*/  IADD3 R12, R249.reuse, 0xc100, RZ ;  /* 0x0000c100f90c7810 */ /* 0x040fe40007ffe0ff */
[----:B------:R-:W-:Y:S02]  /*16f0*/  IADD3 R247, R249, 0xc120, RZ ;  /* 0x0000c120f9f77810 */ /* 0x000fe40007ffe0ff */
[----:B------:R-:W-:Y:S02]  /*1700*/  LEA R250, R0, 0x18100, 0x1 ;  /* 0x0001810000fa7811 */ /* 0x000fe400078e08ff */
[----:B------:R-:W-:Y:S01]  /*1710*/  @P1 IADD3 R247, R12, -0x20, RZ ;  /* 0xffffffe00cf71810 */ /* 0x000fe20007ffe0ff */
[----:B------:R-:W-:Y:S02]  /*1720*/  IMAD.SHL.U32 R12, R0, 0x2, RZ ;  /* 0x00000002000c7824 */ /* 0x000fe400078e00ff */
[----:B------:R-:W-:Y:S01]  /*1730*/  IMAD R248, R4, 0x2, R250 ;  /* 0x0000000204f87824 */ /* 0x000fe200078e02fa */
[----:B------:R-:W-:-:S02]  /*1740*/  LOP3.LUT R11, R11, 0xffffffe0, RZ, 0xc0, !PT ;  /* 0xffffffe00b0b7812 */ /* 0x000fc400078ec0ff */
[----:B------:R-:W-:Y:S01]  /*1750*/  ISETP.GE.AND P1, PT, R215, c[0x0][0x1d4], PT ;  /* 0x00007500d7007a0c */ /* 0x000fe20003f26270 */
[----:B--2---:R-:W2:Y:S01]  /*1760*/  LDSM.16.M88.4 R12, [R12+0x18100] ;  /* 0x018100000c0c783b */ /* 0x004ea20000000200 */
[----:B------:R-:W-:-:S03]  /*1770*/  LOP3.LUT R5, R5, R6, RZ, 0xfc, !PT ;  /* 0x0000000605057212 */ /* 0x000fc600078efcff */
[----:B------:R1:W4:Y:S01]  /*1780*/  LDSM.16.M88.4 R80, [R249+0xc100] ;  /* 0x00c10000f950783b */ /* 0x0003220000000200 */
[----:B------:R-:W-:-:S03]  /*1790*/  IMAD.IADD R2, R2, 0x1, -R11 ;  /* 0x0000000102027824 */ /* 0x000fc600078e0a0b */
[----:B------:R1:W1:Y:S01]  /*17a0*/  LDSM.16.M88.4 R72, [R249+0xc900] ;  /* 0x00c90000f948783b */ /* 0x0002620000000200 */
[----:B------:R-:W-:-:S03]  /*17b0*/  ISETP.GT.AND P3, PT, R116, 0x5f, PT ;  /* 0x0000005f7400780c */ /* 0x000fc60003f64270 */
[----:B------:R1:W1:Y:S01]  /*17c0*/  LDSM.16.M88.4 R64, [R249+0xd100] ;  /* 0x00d10000f940783b */ /* 0x0002620000000200 */
[----:B------:R-:W-:-:S03]  /*17d0*/  SEL R6, RZ, 0x10, P1 ;  /* 0x00000010ff067807 */ /* 0x000fc60000800000 */
[----:B------:R1:W1:Y:S01]  /*17e0*/  LDSM.16.M88.4 R56, [R249+0xd900] ;  /* 0x00d90000f938783b */ /* 0x0002620000000200 */
[----:B------:R-:W-:-:S03]  /*17f0*/  SEL R0, R10, 0xffffffe0, !P2 ;  /* 0xffffffe00a007807 */ /* 0x000fc60005000000 */
[----:B------:R1:W1:Y:S01]  /*1800*/  LDSM.16.M88.4 R48, [R249+0xe100] ;  /* 0x00e10000f930783b */ /* 0x0002620000000200 */
[----:B------:R-:W-:-:S03]  /*1810*/  IADD3 R239, R247, 0x800, RZ ;  /* 0x00000800f7ef7810 */ /* 0x000fc60007ffe0ff */
[----:B------:R1:W1:Y:S01]  /*1820*/  LDSM.16.M88.4 R96, [R249+0xe900] ;  /* 0x00e90000f960783b */ /* 0x0002620000000200 */
[----:B------:R-:W-:-:S03]  /*1830*/  IADD3 R238, R247, 0x1000, RZ ;  /* 0x00001000f7ee7810 */ /* 0x000fc60007ffe0ff */
[----:B------:R1:W1:Y:S01]  /*1840*/  LDSM.16.M88.4 R84, [R248] ;  /* 0x00000000f854783b */ /* 0x0002620000000200 */
[----:B------:R-:W-:-:S03]  /*1850*/  IADD3 R237, R247, 0x1800, RZ ;  /* 0x00001800f7ed7810 */ /* 0x000fc60007ffe0ff */
[----:B------:R1:W1:Y:S01]  /*1860*/  LDSM.16.M88.4 R40, [R247] ;  /* 0x00000000f728783b */ /* 0x0002620000000200 */
[----:B------:R-:W-:-:S03]  /*1870*/  IADD3 R236, R247, 0x2000, RZ ;  /* 0x00002000f7ec7810 */ /* 0x000fc60007ffe0ff */
[----:B------:R1:W1:Y:S01]  /*1880*/  LDSM.16.M88.4 R36, [R247+0x800] ;  /* 0x00080000f724783b */ /* 0x0002620000000200 */
[----:B------:R-:W-:-:S03]  /*1890*/  IADD3 R235, R247, 0x2800, RZ ;  /* 0x00002800f7eb7810 */ /* 0x000fc60007ffe0ff */
[----:B------:R1:W1:Y:S04]  /*18a0*/  LDSM.16.M88.4 R32, [R247+0x1000] ;  /* 0x00100000f720783b */ /* 0x0002680000000200 */
[----:B---3--:R3:W1:Y:S04]  /*18b0*/  LDSM.16.M88.4 R24, [R247+0x1800] ;  /* 0x00180000f718783b */ /* 0x0086680000000200 */
[----:B------:R3:W1:Y:S04]  /*18c0*/  LDSM.16.M88.4 R92, [R247+0x2000] ;  /* 0x00200000f75c783b */ /* 0x0006680000000200 */
[----:B------:R3:W1:Y:S01]  /*18d0*/  LDSM.16.M88.4 R88, [R247+0x2800] ;  /* 0x00280000f758783b */ /* 0x0006620000000200 */
[----:B------:R-:W-:Y:S05]  /*18e0*/  @!P0 BRA `(.L_x_769) ;  /* 0x0000059000008947 */ /* 0x000fea0003800000 */
[----:B--2-4-:R-:W-:Y:S01]  /*18f0*/  IMAD R9, R9, c[0x0][0x208], RZ ;  /* 0x0000820009097a24 */ /* 0x014fe200078e02ff */
[----:B-1----:R-:W-:Y:S01]  /*1900*/  P2R R20, PR, RZ, 0x8 ;  /* 0x00000008ff147803 */ /* 0x002fe20000000000 */
[----:B------:R-:W-:Y:S01]  /*1910*/  IMAD.WIDE.U32 R10, R252, c[0x0][0x208], RZ ;  /* 0x00008200fc0a7a25 */ /* 0x000fe200078e00ff */
[----:B------:R-:W-:-:S02]  /*1920*/  ISETP.GE.AND P3, PT, R213, c[0x0][0x1d4], PT ;  /* 0x00007500d5007a0c */ /* 0x000fc40003f66270 */
[----:B------:R-:W-:Y:S01]  /*1930*/  SHF.R.S32.HI R44, RZ, 0x1f, R29 ;  /* 0x0000001fff2c7819 */ /* 0x000fe2000001141d */
[----:B------:R-:W-:Y:S01]  /*1940*/  IMAD R9, R252, c[0x0][0x20c], R9 ;  /* 0x00008300fc097a24 */ /* 0x000fe200078e0209 */
[----:B------:R-:W-:Y:S01]  /*1950*/  SHF.R.S32.HI R30, RZ, 0x1f, R28 ;  /* 0x0000001fff1e7819 */ /* 0x000fe2000001141c */
[----:B------:R-:W-:Y:S01]  /*1960*/  IMAD R8, R8, c[0x0][0x218], RZ ;  /* 0x0000860008087a24 */ /* 0x000fe200078e02ff */
[----:B------:R-:W-:Y:S01]  /*1970*/  LEA.HI R44, R44, R29, RZ, 0x3 ;  /* 0x0000001d2c2c7211 */ /* 0x000fe200078f18ff */
[----:B------:R-:W-:Y:S01]  /*1980*/  IMAD.IADD R11, R11, 0x1, R9 ;  /* 0x000000010b0b7824 */ /* 0x000fe200078e0209 */
[----:B------:R-:W-:Y:S01]  /*1990*/  LEA.HI R30, R30, R28, RZ, 0x3 ;  /* 0x0000001c1e1e7211 */ /* 0x000fe200078f18ff */
[C---:B------:R-:W-:Y:S01]  /*19a0*/  IMAD R8, R251.reuse, c[0x0][0x21c], R8 ;  /* 0x00008700fb087a24 */ /* 0x040fe200078e0208 */
[----:B------:R-:W-:Y:S01]  /*19b0*/  LOP3.LUT R44, R44, 0xfffffff8, RZ, 0xc0, !PT ;  /* 0xfffffff82c2c7812 */ /* 0x000fe200078ec0ff */
[----:B------:R-:W-:Y:S01]  /*19c0*/  IMAD.WIDE.U32 R10, R251, c[0x0][0x218], R10 ;  /* 0x00008600fb0a7a25 */ /* 0x000fe200078e000a */
[----:B------:R-:W-:-:S02]  /*19d0*/  LOP3.LUT R30, R30, 0xfffffff8, RZ, 0xc0, !PT ;  /* 0xfffffff81e1e7812 */ /* 0x000fc400078ec0ff */
[----:B------:R-:W-:Y:S01]  /*19e0*/  ISETP.GE.AND P2, PT, R29, c[0x0][0x1d4], PT ;  /* 0x000075001d007a0c */ /* 0x000fe20003f46270 */
[----:B------:R-:W-:Y:S01]  /*19f0*/  IMAD.WIDE R46, R213, 0x2, RZ ;  /* 0x00000002d52e7825 */ /* 0x000fe200078e02ff */
[----:B------:R-:W-:Y:S02]  /*1a00*/  IADD3 R10, P0, R10, UR22, RZ ;  /* 0x000000160a0a7c10 */ /* 0x000fe4000ff1e0ff */
[----:B------:R-:W-:Y:S01]  /*1a10*/  ISETP.GE.AND P1, PT, R28, c[0x0][0x1d4], PT ;  /* 0x000075001c007a0c */ /* 0x000fe20003f26270 */
[----:B------:R-:W-:Y:S01]  /*1a20*/  IMAD.SHL.U32 R9, R214, 0x2, RZ ;  /* 0x00000002d6097824 */ /* 0x000fe200078e00ff */
[----:B------:R-:W-:Y:S01]  /*1a30*/  IADD3.X R8, R11, UR5, R8, P0, !PT ;  /* 0x000000050b087c10 */ /* 0x000fe200087fe408 */
[----:B------:R-:W-:Y:S01]  /*1a40*/  IMAD.WIDE R44, R44, 0x2, RZ ;  /* 0x000000022c2c7825 */ /* 0x000fe200078e02ff */
[----:B------:R-:W-:Y:S02]  /*1a50*/  LEA R11, P0, R10, c[0x0][0x1f8], 0x1 ;  /* 0x00007e000a0b7a11 */ /* 0x000fe400078008ff */
[----:B------:R-:W-:Y:S01]  /*1a60*/  P2R R21, PR, RZ, 0x20 ;  /* 0x00000020ff157803 */ /* 0x000fe20000000000 */
[----:B------:R-:W-:Y:S01]  /*1a70*/  IMAD.WIDE R30, R30, 0x2, RZ ;  /* 0x000000021e1e7825 */ /* 0x000fe200078e02ff */
[----:B------:R-:W-:Y:S01]  /*1a80*/  LEA.HI.X R10, R10, c[0x0][0x1fc], R8, 0x1, P0 ;  /* 0x00007f000a0a7a11 */ /* 0x000fe200000f0c08 */
[----:B------:R-:W1:Y:S01]  /*1a90*/  SHFL.IDX PT, R18, R11, RZ, 0x181f ;  /* 0x00181fff0b127589 */ /* 0x000e6200000e0000 */
[----:B------:R-:W-:-:S03]  /*1aa0*/  SHF.R.S32.HI R8, RZ, 0x1f, R215 ;  /* 0x0000001fff087819 */ /* 0x000fc600000114d7 */
[----:B------:R-:W2:Y:S01]  /*1ab0*/  SHFL.IDX PT, R19, R10, RZ, 0x181f ;  /* 0x00181fff0a137589 */ /* 0x000ea200000e0000 */
[----:B------:R-:W-:-:S03]  /*1ac0*/  LEA.HI R8, R8, R215, RZ, 0x3 ;  /* 0x000000d708087211 */ /* 0x000fc600078f18ff */
[----:B------:R-:W4:Y:S01]  /*1ad0*/  SHFL.IDX PT, R16, R11, 0x1, 0x181f ;  /* 0x00381f000b107f89 */ /* 0x000f2200000e0000 */
[----:B------:R-:W-:-:S03]  /*1ae0*/  LOP3.LUT R8, R8, 0xfffffff8, RZ, 0xc0, !PT ;  /* 0xfffffff808087812 */ /* 0x000fc600078ec0ff */
[----:B------:R-:W5:Y:S02]  /*1af0*/  SHFL.IDX PT, R17, R10, 0x1, 0x181f ;  /* 0x00381f000a117f89 */ /* 0x000f6400000e0000 */
[----:B------:R-:W-:Y:S01]  /*1b00*/  IMAD.WIDE R54, R8, 0x2, RZ ;  /* 0x0000000208367825 */ /* 0x000fe200078e02ff */
[----:B------:R-:W-:Y:S01]  /*1b10*/  P2R R8, PR, RZ, 0x10 ;  /* 0x00000010ff087803 */ /* 0x000fe20000000000 */
[----:B------:R-:W3:Y:S01]  /*1b20*/  SHFL.IDX PT, R11, R11, 0x2, 0x181f ;  /* 0x00581f000b0b7f89 */ /* 0x000ee200000e0000 */
[----:B------:R-:W-:-:S03]  /*1b30*/  ISETP.LT.OR P4, PT, R7, 0x21, P2 ;  /* 0x000000210700780c */ /* 0x000fc60001781670 */
[----:B------:R-:W3:Y:S01]  /*1b40*/  SHFL.IDX PT, R10, R10, 0x2, 0x181f ;  /* 0x00581f000a0a7f89 */ /* 0x000ee200000e0000 */
[----:B-1----:R-:W-:-:S05]  /*1b50*/  IADD3 R22, P0, R18, R46, RZ ;  /* 0x0000002e12167210 */ /* 0x002fca0007f1e0ff */
[----:B--2---:R-:W-:Y:S01]  /*1b60*/  IMAD.X R23, R19, 0x1, R47, P0 ;  /* 0x0000000113177824 */ /* 0x004fe200000e062f */
[----:B------:R-:W-:-:S13]  /*1b70*/  ISETP.LT.OR P0, PT, R7, 0x1, P3 ;  /* 0x000000010700780c */ /* 0x000fda0001f01670 */
[----:B------:R1:W-:Y:S02]  /*1b80*/  LDGSTS.E.BYPASS.LTC128B.128 [R9+0x100], [R22.64], !P0 ;  /* 0x0010000016097fae */ /* 0x0003e4000c101d4c */
[----:B-1----:R-:W-:-:S05]  /*1b90*/  IADD3 R22, P0, R18, R44, RZ ;  /* 0x0000002c12167210 */ /* 0x002fca0007f1e0ff */
[----:B------:R-:W-:Y:S01]  /*1ba0*/  IMAD.X R23, R19, 0x1, R45, P0 ;  /* 0x0000000113177824 */ /* 0x000fe200000e062d */
[----:B------:R-:W-:-:S05]  /*1bb0*/  IADD3 R52, P0, R18, R30, RZ ;  /* 0x0000001e12347210 */ /* 0x000fca0007f1e0ff */
[----:B------:R-:W-:Y:S01]  /*1bc0*/  IMAD.X R53, R19, 0x1, R31, P0 ;  /* 0x0000000113357824 */ /* 0x000fe200000e061f */
[----:B------:R-:W-:-:S05]  /*1bd0*/  IADD3 R18, P0, R18, R54, RZ ;  /* 0x0000003612127210 */ /* 0x000fca0007f1e0ff */
[----:B------:R-:W-:Y:S01]  /*1be0*/  IMAD.X R19, R19, 0x1, R55, P0 ;  /* 0x0000000113137824 */ /* 0x000fe200000e0637 */
[----:B----4-:R-:W-:-:S05]  /*1bf0*/  IADD3 R68, P0, R46, R16, RZ ;  /* 0x000000102e447210 */ /* 0x010fca0007f1e0ff */
[----:B-----5:R-:W-:Y:S01]  /*1c00*/  IMAD.X R69, R47, 0x1, R17, P0 ;  /* 0x000000012f457824 */ /* 0x020fe200000e0611 */
[----:B------:R-:W-:-:S05]  /*1c10*/  IADD3 R62, P0, R44, R16, RZ ;  /* 0x000000102c3e7210 */ /* 0x000fca0007f1e0ff */
[----:B------:R-:W-:Y:S01]  /*1c20*/  IMAD.X R63, R45, 0x1, R17, P0 ;  /* 0x000000012d3f7824 */ /* 0x000fe200000e0611 */
[----:B------:R-:W-:-:S05]  /*1c30*/  IADD3 R60, P0, R30, R16, RZ ;  /* 0x000000101e3c7210 */ /* 0x000fca0007f1e0ff */
[----:B------:R-:W-:Y:S01]  /*1c40*/  IMAD.X R61, R31, 0x1, R17, P0 ;  /* 0x000000011f3d7824 */ /* 0x000fe200000e0611 */
[----:B------:R-:W-:-:S05]  /*1c50*/  IADD3 R16, P0, R54, R16, RZ ;  /* 0x0000001036107210 */ /* 0x000fca0007f1e0ff */
[----:B------:R-:W-:Y:S01]  /*1c60*/  IMAD.X R17, R55, 0x1, R17, P0 ;  /* 0x0000000137117824 */ /* 0x000fe200000e0611 */
[----:B---3--:R-:W-:-:S05]  /*1c70*/  IADD3 R46, P0, R46, R11, RZ ;  /* 0x0000000b2e2e7210 */ /* 0x008fca0007f1e0ff */
[----:B------:R-:W-:Y:S01]  /*1c80*/  IMAD.X R47, R47, 0x1, R10, P0 ;  /* 0x000000012f2f7824 */ /* 0x000fe200000e060a */
[----:B------:R-:W-:-:S05]  /*1c90*/  IADD3 R44, P0, R44, R11, RZ ;  /* 0x0000000b2c2c7210 */ /* 0x000fca0007f1e0ff */
[----:B------:R-:W-:Y:S01]  /*1ca0*/  IMAD.X R45, R45, 0x1, R10, P0 ;  /* 0x000000012d2d7824 */ /* 0x000fe200000e060a */
[----:B------:R-:W-:-:S05]  /*1cb0*/  IADD3 R30, P0, R30, R11, RZ ;  /* 0x0000000b1e1e7210 */ /* 0x000fca0007f1e0ff */
[----:B------:R-:W-:Y:S01]  /*1cc0*/  IMAD.X R31, R31, 0x1, R10, P0 ;  /* 0x000000011f1f7824 */ /* 0x000fe200000e060a */
[----:B------:R-:W-:-:S05]  /*1cd0*/  IADD3 R54, P0, R54, R11, RZ ;  /* 0x0000000b36367210 */ /* 0x000fca0007f1e0ff */
[----:B------:R-:W-:Y:S01]  /*1ce0*/  IMAD.X R55, R55, 0x1, R10, P0 ;  /* 0x0000000137377824 */ /* 0x000fe200000e060a */
[C---:B------:R-:W-:Y:S02]  /*1cf0*/  ISETP.LT.OR P0, PT, R7.reuse, 0x1, P2 ;  /* 0x000000010700780c */ /* 0x040fe40001701670 */
[----:B------:R-:W-:-:S11]  /*1d00*/  ISETP.LT.OR P2, PT, R7, 0x41, P2 ;  /* 0x000000410700780c */ /* 0x000fd60001741670 */
[----:B------:R1:W-:Y:S01]  /*1d10*/  LDGSTS.E.BYPASS.LTC128B.128 [R9+0x3100], [R22.64], !P0 ;  /* 0x0310000016097fae */ /* 0x0003e2000c101d4c */
[----:B------:R-:W-:-:S13]  /*1d20*/  ISETP.LT.OR P0, PT, R7, 0x1, P1 ;  /* 0x000000010700780c */ /* 0x000fda0000f01670 */
[----:B------:R1:W-:Y:S01]  /*1d30*/  LDGSTS.E.BYPASS.LTC128B.128 [R9+0x6100], [R52.64], !P0 ;  /* 0x0610000034097fae */ /* 0x0003e2000c101d4c */
[----:B------:R-:W-:-:S04]  /*1d40*/  ISETP.GE.AND P0, PT, R215, c[0x0][0x1d4], PT ;  /* 0x00007500d7007a0c */ /* 0x000fc80003f06270 */
[----:B------:R-:W-:-:S13]  /*1d50*/  ISETP.LT.OR P5, PT, R7, 0x1, P0 ;  /* 0x000000010700780c */ /* 0x000fda00007a1670 */
[----:B------:R1:W-:Y:S01]  /*1d60*/  LDGSTS.E.BYPASS.LTC128B.128 [R9+0x9100], [R18.64], !P5 ;  /* 0x0910000012097fae */ /* 0x0003e2000e901d4c */
[C---:B------:R-:W-:Y:S02]  /*1d70*/  ISETP.LT.OR P5, PT, R7.reuse, 0x21, P3 ;  /* 0x000000210700780c */ /* 0x040fe40001fa1670 */
[----:B------:R-:W-:-:S11]  /*1d80*/  ISETP.LT.OR P3, PT, R7, 0x41, P3 ;  /* 0x000000410700780c */ /* 0x000fd60001f61670 */
[----:B------:R1:W-:Y:S01]  /*1d90*/  LDGSTS.E.BYPASS.LTC128B.128 [R9+0x1100], [R68.64], !P5 ;  /* 0x0110000044097fae */ /* 0x0003e2000e901d4c */
[----:B------:R-:W-:-:S03]  /*1da0*/  ISETP.NE.AND P5, PT, R21, RZ, PT ;  /* 0x000000ff1500720c */ /* 0x000fc60003fa5270 */
[----:B------:R1:W-:Y:S01]  /*1db0*/  LDGSTS.E.BYPASS.LTC128B.128 [R9+0x4100], [R62.64], !P4 ;  /* 0x041000003e097fae */ /* 0x0003e2000e101d4c */
[C---:B------:R-:W-:Y:S02]  /*1dc0*/  ISETP.LT.OR P4, PT, R7.reuse, 0x21, P1 ;  /* 0x000000210700780c */ /* 0x040fe40000f81670 */
[----:B------:R-:W-:-:S11]  /*1dd0*/  ISETP.LT.OR P1, PT, R7, 0x41, P1 ;  /* 0x000000410700780c */ /* 0x000fd60000f21670 */
[----:B------:R1:W-:Y:S01]  /*1de0*/  LDGSTS.E.BYPASS.LTC128B.128 [R9+0x7100], [R60.64], !P4 ;  /* 0x071000003c097fae */ /* 0x0003e2000e101d4c */
[C---:B------:R-:W-:Y:S02]  /*1df0*/  ISETP.LT.OR P4, PT, R7.reuse, 0x21, P0 ;  /* 0x000000210700780c */ /* 0x040fe40000781670 */
[----:B------:R-:W-:-:S11]  /*1e00*/  ISETP.LT.OR P0, PT, R7, 0x41, P0 ;  /* 0x000000410700780c */ /* 0x000fd60000701670 */
[----:B------:R1:W-:Y:S01]  /*1e10*/  LDGSTS.E.BYPASS.LTC128B.128 [R9+0xa100], [R16.64], !P4 ;  /* 0x0a10000010097fae */ /* 0x0003e2000e101d4c */
[----:B------:R-:W-:-:S03]  /*1e20*/  ISETP.NE.AND P4, PT, R8, RZ, PT ;  /* 0x000000ff0800720c */ /* 0x000fc60003f85270 */
[----:B------:R1:W-:Y:S01]  /*1e30*/  LDGSTS.E.BYPASS.LTC128B.128 [R9+0x2100], [R46.64], !P3 ;  /* 0x021000002e097fae */ /* 0x0003e2000d901d4c */
[----:B------:R-:W-:-:S03]  /*1e40*/  ISETP.NE.AND P3, PT, R20, RZ, PT ;  /* 0x000000ff1400720c */ /* 0x000fc60003f65270 */
[----:B------:R1:W-:Y:S04]  /*1e50*/  LDGSTS.E.BYPASS.LTC128B.128 [R9+0x5100], [R44.64], !P2 ;  /* 0x051000002c097fae */ /* 0x0003e8000d101d4c */
[----:B------:R1:W-:Y:S04]  /*1e60*/  LDGSTS.E.BYPASS.LTC128B.128 [R9+0x8100], [R30.64], !P1 ;  /* 0x081000001e097fae */ /* 0x0003e8000c901d4c */
[----:B------:R1:W-:Y:S02]  /*1e70*/  LDGSTS.E.BYPASS.LTC128B.128 [R9+0xb100], [R54.64], !P0 ;  /* 0x0b10000036097fae */ /* 0x0003e4000c101d4c */
.L_x_769:
[C---:B-12-4-:R-:W-:Y:S01]  /*1e80*/  HMMA.16816.F32 R8, R12.reuse, R80, RZ ;  /* 0x000000500c08723c */ /* 0x056fe200000018ff */
[C---:B------:R-:W-:Y:S01]  /*1e90*/  LEA R246, R3.reuse, R250, 0x1 ;  /* 0x000000fa03f67211 */ /* 0x040fe200078e08ff */
[----:B------:R-:W0:Y:S01]  /*1ea0*/  LDGDEPBAR ;  /* 0x00000000000079af */ /* 0x000e220000000000 */
[C---:B------:R-:W-:Y:S01]  /*1eb0*/  LEA R243, R0.reuse, R249, 0x1 ;  /* 0x000000f900f37211 */ /* 0x040fe200078e08ff */
[----:B------:R-:W-:Y:S01]  /*1ec0*/  UISETP.GE.AND UP1, UPT, UR10, 0x61, UPT ;  /* 0x000000610a00788c */ /* 0x000fe2000bf26270 */
[----:B------:R-:W-:Y:S01]  /*1ed0*/  LEA R245, R3, R248, 0x1 ;  /* 0x000000f803f57211 */ /* 0x000fe200078e08ff */
[----:B------:R-:W-:Y:S01]  /*1ee0*/  LDSM.16.M88.4 R20, [R246] ;  /* 0x00000000f614783b */ /* 0x000fe20000000200 */
[----:B------:R-:W-:Y:S01]  /*1ef0*/  LEA R234, R0, R247, 0x1 ;  /* 0x000000f700ea7211 */ /* 0x000fe200078e08ff */
[----:B------:R-:W-:Y:S01]  /*1f00*/  HMMA.16816.F32 R76, R12, R72, RZ ;  /* 0x000000480c4c723c */ /* 0x000fe200000018ff */
[----:B------:R-:W-:Y:S01]  /*1f10*/  IADD3 R233, R247, 0x3000, RZ ;  /* 0x00003000f7e97810 */ /* 0x000fe20007ffe0ff */
[----:B------:R-:W-:Y:S01]  /*1f20*/  LDSM.16.M88.4 R44, [R243+0xc100] ;  /* 0x00c10000f32c783b */ /* 0x000fe20000000200 */
[----:B------:R-:W-:-:S02]  /*1f30*/  PLOP3.LUT P0, PT, PT, PT, UP1, 0x40, 0x0 ;  /* 0x000000000000781c */ /* 0x000fc40003f0e818 */
[C---:B------:R-:W-:Y:S01]  /*1f40*/  IADD3 R232, R247.reuse, 0x3800, RZ ;  /* 0x00003800f7e87810 */ /* 0x040fe20007ffe0ff */
[----:B------:R-:W-:Y:S01]  /*1f50*/  LDSM.16.M88.4 R112, [R243+0xe900] ;  /* 0x00e90000f370783b */ /* 0x000fe20000000200 */
[C---:B------:R-:W-:Y:S01]  /*1f60*/  IADD3 R231, R247.reuse, 0x4000, RZ ;  /* 0x00004000f7e77810 */ /* 0x040fe20007ffe0ff */
[C---:B------:R-:W-:Y:S01]  /*1f70*/  HMMA.16816.F32 R80, R12.reuse, R82, RZ ;  /* 0x000000520c50723c */ /* 0x040fe200000018ff */
[C---:B------:R-:W-:Y:S01]  /*1f80*/  IADD3 R230, R247.reuse, 0x4800, RZ ;  /* 0x00004800f7e67810 */ /* 0x040fe20007ffe0ff */
[----:B------:R-:W-:Y:S01]  /*1f90*/  LDSM.16.M88.4 R108, [R245] ;  /* 0x00000000f56c783b */ /* 0x000fe20000000200 */
[C---:B------:R-:W-:Y:S02]  /*1fa0*/  IADD3 R229, R247.reuse, 0x5000, RZ ;  /* 0x00005000f7e57810 */ /* 0x040fe40007ffe0ff */
[C---:B------:R-:W-:Y:S01]  /*1fb0*/  IADD3 R228, R247.reuse, 0x5800, RZ ;  /* 0x00005800f7e47810 */ /* 0x040fe20007ffe0ff */
[----:B------:R-:W-:Y:S01]  /*1fc0*/  LDSM.16.M88.4 R100, [R234+0x800] ;  /* 0x00080000ea64783b */ /* 0x000fe20000000200 */
[C---:B------:R-:W-:Y:S01]  /*1fd0*/  IADD3 R227, R247.reuse, 0x6000, RZ ;  /* 0x00006000f7e37810 */ /* 0x040fe20007ffe0ff */
[----:B------:R-:W-:Y:S01]  /*1fe0*/  HMMA.16816.F32 R72, R12, R74, RZ ;  /* 0x0000004a0c48723c */ /* 0x000fe200000018ff */
[C---:B------:R-:W-:Y:S01]  /*1ff0*/  IADD3 R226, R247.reuse, 0x6800, RZ ;  /* 0x00006800f7e27810 */ /* 0x040fe20007ffe0ff */
[----:B------:R-:W-:Y:S01]  /*2000*/  LDSM.16.M88.4 R104, [R234] ;  /* 0x00000000ea68783b */ /* 0x000fe20000000200 */
[----:B------:R-:W-:-:S02]  /*2010*/  IADD3 R225, R247, 0x7000, RZ ;  /* 0x00007000f7e17810 */ /* 0x000fc40007ffe0ff */
[C---:B------:R-:W-:Y:S02]  /*2020*/  IADD3 R224, R247.reuse, 0x7800, RZ ;  /* 0x00007800f7e07810 */ /* 0x040fe40007ffe0ff */
[C---:B------:R-:W-:Y:S01]  /*2030*/  IADD3 R223, R247.reuse, 0x8000, RZ ;  /* 0x00008000f7df7810 */ /* 0x040fe20007ffe0ff */
[C---:B------:R-:W-:Y:S01]  /*2040*/  HMMA.16816.F32 R68, R12.reuse, R64, RZ ;  /* 0x000000400c44723c */ /* 0x040fe200000018ff */
[C---:B------:R-:W-:Y:S02]  /*2050*/  IADD3 R222, R247.reuse, 0x8800, RZ ;  /* 0x00008800f7de7810 */ /* 0x040fe40007ffe0ff */
[C---:B------:R-:W-:Y:S02]  /*2060*/  IADD3 R221, R247.reuse, 0x9000, RZ ;  /* 0x00009000f7dd7810 */ /* 0x040fe40007ffe0ff */
[C---:B------:R-:W-:Y:S02]  /*2070*/  IADD3 R220, R247.reuse, 0x9800, RZ ;  /* 0x00009800f7dc7810 */ /* 0x040fe40007ffe0ff */
[C---:B------:R-:W-:Y:S01]  /*2080*/  IADD3 R219, R247.reuse, 0xa000, RZ ;  /* 0x0000a000f7db7810 */ /* 0x040fe20007ffe0ff */
[----:B------:R-:W-:Y:S01]  /*2090*/  HMMA.16816.F32 R64, R12, R66, RZ ;  /* 0x000000420c40723c */ /* 0x000fe200000018ff */
[----:B------:R-:W-:-:S02]  /*20a0*/  IADD3 R218, R247, 0xa800, RZ ;  /* 0x0000a800f7da7810 */ /* 0x000fc40007ffe0ff */
[C---:B------:R-:W-:Y:S02]  /*20b0*/  IADD3 R217, R247.reuse, 0xb000, RZ ;  /* 0x0000b000f7d97810 */ /* 0x040fe40007ffe0ff */
[----:B------:R-:W-:-:S03]  /*20c0*/  IADD3 R216, R247, 0xb800, RZ ;  /* 0x0000b800f7d87810 */ /* 0x000fc60007ffe0ff */
        /* <DEDUP_REMOVED lines=10> */
[----:B------:R-:W4:Y:S07]  /*2170*/  LDSM.16.M88.4 R32, [R243+0xd900] ;  /* 0x00d90000f320783b */ /* 0x000f2e0000000200 */
[C---:B------:R-:W-:Y:S08]  /*2180*/  HMMA.16816.F32 R52, R12.reuse, R48, RZ ;  /* 0x000000300c34723c */ /* 0x040ff000000018ff */
[C---:B------:R-:W-:Y:S08]  /*2190*/  HMMA.16816.F32 R48, R12.reuse, R50, RZ ;  /* 0x000000320c30723c */ /* 0x040ff000000018ff */
[C---:B------:R-:W-:Y:S08]  /*21a0*/  HMMA.16816.F32 R16, R12.reuse, R96, RZ ;  /* 0x000000600c10723c */ /* 0x040ff000000018ff */
[----:B------:R-:W-:Y:S01]  /*21b0*/  HMMA.16816.F32 R12, R12, R98, RZ ;  /* 0x000000620c0c723c */ /* 0x000fe200000018ff */
[----:B------:R-:W-:Y:S07]  /*21c0*/  LDSM.16.M88.4 R96, [R234+0x1000] ;  /* 0x00100000ea60783b */ /* 0x000fee0000000200 */
[C---:B------:R-:W-:Y:S08]  /*21d0*/  HMMA.16816.F32 R60, R84.reuse, R24, R60 ;  /* 0x00000018543c723c */ /* 0x040ff0000000183c */
[C---:B------:R-:W-:Y:S01]  /*21e0*/  HMMA.16816.F32 R56, R84.reuse, R26, R56 ;  /* 0x0000001a5438723c */ /* 0x040fe20000001838 */
[----:B------:R-:W5:Y:S07]  /*21f0*/  LDSM.16.M88.4 R24, [R243+0xe100] ;  /* 0x00e10000f318783b */ /* 0x000f6e0000000200 */
[C---:B------:R-:W-:Y:S08]  /*2200*/  HMMA.16816.F32 R52, R84.reuse, R92, R52 ;  /* 0x0000005c5434723c */ /* 0x040ff00000001834 */
[C---:B------:R-:W-:Y:S01]  /*2210*/  HMMA.16816.F32 R48, R84.reuse, R94, R48 ;  /* 0x0000005e5430723c */ /* 0x040fe20000001830 */
[----:B------:R-:W-:Y:S07]  /*2220*/  LDSM.16.M88.4 R92, [R234+0x1800] ;  /* 0x00180000ea5c783b */ /* 0x000fee0000000200 */
[C---:B------:R-:W-:Y:S08]  /*2230*/  HMMA.16816.F32 R16, R84.reuse, R88, R16 ;  /* 0x000000585410723c */ /* 0x040ff00000001810 */
[----:B------:R-:W-:Y:S01]  /*2240*/  HMMA.16816.F32 R12, R84, R90, R12 ;  /* 0x0000005a540c723c */ /* 0x000fe2000000180c */
[----:B------:R-:W3:Y:S04]  /*2250*/  LDSM.16.M88.4 R88, [R234+0x2000] ;  /* 0x00200000ea58783b */ /* 0x000ee80000000200 */
[----:B------:R-:W-:Y:S03]  /*2260*/  LDSM.16.M88.4 R84, [R234+0x2800] ;  /* 0x00280000ea54783b */ /* 0x000fe60000000200 */
[C---:B-1----:R-:W-:Y:S08]  /*2270*/  HMMA.16816.F32 R76, R20.reuse, R40, R76 ;  /* 0x00000028144c723c */ /* 0x042ff0000000184c */
[C---:B------:R-:W-:Y:S01]  /*2280*/  HMMA.16816.F32 R72, R20.reuse, R42, R72 ;  /* 0x0000002a1448723c */ /* 0x040fe20000001848 */
[----:B------:R-:W-:Y:S07]  /*2290*/  LDSM.16.M88.4 R40, [R249+0xf100] ;  /* 0x00f10000f928783b */ /* 0x000fee0000000200 */
[C---:B--2---:R-:W-:Y:S08]  /*22a0*/  HMMA.16816.F32 R68, R20.reuse, R36, R68 ;  /* 0x000000241444723c */ /* 0x044ff00000001844 */
[C---:B------:R-:W-:Y:S01]  /*22b0*/  HMMA.16816.F32 R64, R20.reuse, R38, R64 ;  /* 0x000000261440723c */ /* 0x040fe20000001840 */
[----:B------:R-:W-:Y:S07]  /*22c0*/  LDSM.16.M88.4 R36, [R249+0xf900] ;  /* 0x00f90000f924783b */ /* 0x000fee0000000200 */
[C---:B------:R-:W-:Y:S08]  /*22d0*/  HMMA.16816.F32 R8, R20.reuse, R44, R8 ;  /* 0x0000002c1408723c */ /* 0x040ff00000001808 */
[C---:B------:R-:W-:Y:S01]  /*22e0*/  HMMA.16816.F32 R80, R20.reuse, R46, R80 ;  /* 0x0000002e1450723c */ /* 0x040fe20000001850 */
[----:B------:R-:W1:Y:S07]  /*22f0*/  LDSM.16.M88.4 R44, [R250+0x4000] ;  /* 0x00400000fa2c783b */ /* 0x000e6e0000000200 */
[C---:B----4-:R-:W-:Y:S08]  /*2300*/  HMMA.16816.F32 R60, R20.reuse, R32, R60 ;  /* 0x00000020143c723c */ /* 0x050ff0000000183c */
[C---:B------:R-:W-:Y:S01]  /*2310*/  HMMA.16816.F32 R56, R20.reuse, R34, R56 ;  /* 0x000000221438723c */ /* 0x040fe20000001838 */
[----:B------:R-:W2:Y:S07]  /*2320*/  LDSM.16.M88.4 R32, [R249+0x10100] ;  /* 0x01010000f920783b */ /* 0x000eae0000000200 */
[C---:B-----5:R-:W-:Y:S08]  /*2330*/  HMMA.16816.F32 R52, R20.reuse, R24, R52 ;  /* 0x000000181434723c */ /* 0x060ff00000001834 */
[C---:B------:R-:W-:Y:S01]  /*2340*/  HMMA.16816.F32 R48, R20.reuse, R26, R48 ;  /* 0x0000001a1430723c */ /* 0x040fe20000001830 */
[----:B------:R-:W4:Y:S07]  /*2350*/  LDSM.16.M88.4 R24, [R249+0x10900] ;  /* 0x01090000f918783b */ /* 0x000f2e0000000200 */
[C---:B------:R-:W-:Y:S08]  /*2360*/  HMMA.16816.F32 R16, R20.reuse, R112, R16 ;  /* 0x000000701410723c */ /* 0x040ff00000001810 */
[----:B------:R-:W-:Y:S01]  /*2370*/  HMMA.16816.F32 R12, R20, R114, R12 ;  /* 0x00000072140c723c */ /* 0x000fe2000000180c */
[----:B------:R-:W5:Y:S07]  /*2380*/  LDSM.16.M88.4 R20, [R249+0x11100] ;  /* 0x01110000f914783b */ /* 0x000f6e0000000200 */
[C---:B------:R-:W-:Y:S08]  /*2390*/  HMMA.16816.F32 R76, R108.reuse, R100, R76 ;  /* 0x000000646c4c723c */ /* 0x040ff0000000184c */
[C---:B------:R-:W-:Y:S01]  /*23a0*/  HMMA.16816.F32 R72, R108.reuse, R102, R72 ;  /* 0x000000666c48723c */ /* 0x040fe20000001848 */
[----:B------:R-:W-:Y:S07]  /*23b0*/  LDSM.16.M88.4 R100, [R243+0x10100] ;  /* 0x01010000f364783b */ /* 0x000fee0000000200 */
[C---:B------:R-:W-:Y:S08]  /*23c0*/  HMMA.16816.F32 R68, R108.reuse, R96, R68 ;  /* 0x000000606c44723c */ /* 0x040ff00000001844 */
[C---:B------:R-:W-:Y:S01]  /*23d0*/  HMMA.16816.F32 R64, R108.reuse, R98, R64 ;  /* 0x000000626c40723c */ /* 0x040fe20000001840 */
[----:B------:R-:W-:Y:S07]  /*23e0*/  LDSM.16.M88.4 R96, [R243+0x10900] ;  /* 0x01090000f360783b */ /* 0x000fee0000000200 */
[C---:B---3--:R-:W-:Y:S08]  /*23f0*/  HMMA.16816.F32 R52, R108.reuse, R88, R52 ;  /* 0x000000586c34723c */ /* 0x048ff00000001834 */
        /* <DEDUP_REMOVED lines=10> */
[----:B------:R-:W-:Y:S07]  /*24a0*/  LDSM.16.M88.4 R36, [R248+0x4000] ;  /* 0x00400000f824783b */ /* 0x000fee0000000200 */
[C---:B--2---:R-:W-:Y:S08]  /*24b0*/  HMMA.16816.F32 R68, R44.reuse, R32, R68 ;  /* 0x000000202c44723c */ /* 0x044ff00000001844 */
[----:B------:R-:W-:Y:S01]  /*24c0*/  HMMA.16816.F32 R64, R44, R34, R64 ;  /* 0x000000222c40723c */ /* 0x000fe20000001840 */
[----:B------:R-:W1:Y:S07]  /*24d0*/  LDSM.16.M88.4 R32, [R247+0x3000] ;  /* 0x00300000f720783b */ /* 0x000e6e0000000200 */
[C---:B------:R-:W-:Y:S08]  /*24e0*/  HMMA.16816.F32 R16, R108.reuse, R84, R16 ;  /* 0x000000546c10723c */ /* 0x040ff00000001810 */
[----:B------:R-:W-:Y:S01]  /*24f0*/  HMMA.16816.F32 R12, R108, R86, R12 ;  /* 0x000000566c0c723c */ /* 0x000fe2000000180c */
[----:B------:R-:W-:Y:S04]  /*2500*/  LDSM.16.M88.4 R84, [R247+0x5800] ;  /* 0x00580000f754783b */ /* 0x000fe80000000200 */
[----:B------:R-:W-:Y:S03]  /*2510*/  LDSM.16.M88.4 R108, [R243+0x11900] ;  /* 0x01190000f36c783b */ /* 0x000fe60000000200 */
[C---:B------:R-:W-:Y:S08]  /*2520*/  HMMA.16816.F32 R8, R44.reuse, R40, R8 ;  /* 0x000000282c08723c */ /* 0x040ff00000001808 */
[C---:B------:R-:W-:Y:S01]  /*2530*/  HMMA.16816.F32 R80, R44.reuse, R42, R80 ;  /* 0x0000002a2c50723c */ /* 0x040fe20000001850 */
[----:B------:R-:W-:Y:S07]  /*2540*/  LDSM.16.M88.4 R40, [R247+0x4000] ;  /* 0x00400000f728783b */ /* 0x000fee0000000200 */
[C---:B----4-:R-:W-:Y:S08]  /*2550*/  HMMA.16816.F32 R60, R44.reuse, R24, R60 ;  /* 0x000000182c3c723c */ /* 0x050ff0000000183c */
[C---:B------:R-:W-:Y:S01]  /*2560*/  HMMA.16816.F32 R56, R44.reuse, R26, R56 ;  /* 0x0000001a2c38723c */ /* 0x040fe20000001838 */
[----:B------:R-:W2:Y:S07]  /*2570*/  LDSM.16.M88.4 R24, [R247+0x3800] ;  /* 0x00380000f718783b */ /* 0x000eae0000000200 */
[C---:B-----5:R-:W-:Y:S08]  /*2580*/  HMMA.16816.F32 R52, R44.reuse, R20, R52 ;  /* 0x000000142c34723c */ /* 0x060ff00000001834 */
[C---:B------:R-:W-:Y:S01]  /*2590*/  HMMA.16816.F32 R48, R44.reuse, R22, R48 ;  /* 0x000000162c30723c */ /* 0x040fe20000001830 */
[----:B------:R-:W4:Y:S07]  /*25a0*/  LDSM.16.M88.4 R20, [R247+0x4800] ;  /* 0x00480000f714783b */ /* 0x000f2e0000000200 */
[C---:B---3--:R-:W-:Y:S08]  /*25b0*/  HMMA.16816.F32 R16, R44.reuse, R88, R16 ;  /* 0x000000582c10723c */ /* 0x048ff00000001810 */
[----:B------:R-:W-:Y:S01]  /*25c0*/  HMMA.16816.F32 R88, R44, R90, R12 ;  /* 0x0000005a2c58723c */ /* 0x000fe2000000180c */
[----:B------:R-:W-:Y:S04]  /*25d0*/  LDSM.16.M88.4 R44, [R246+0x4000] ;  /* 0x00400000f62c783b */ /* 0x000fe80000000200 */
[----:B------:R-:W3:Y:S03]  /*25e0*/  LDSM.16.M88.4 R12, [R243+0xf100] ;  /* 0x00f10000f30c783b */ /* 0x000ee60000000200 */
[C---:B-1----:R-:W-:Y:S08]  /*25f0*/  HMMA.16816.F32 R8, R36.reuse, R32, R8 ;  /* 0x000000202408723c */ /* 0x042ff00000001808 */
[C---:B------:R-:W-:Y:S01]  /*2600*/  HMMA.16816.F32 R80, R36.reuse, R34, R80 ;  /* 0x000000222450723c */ /* 0x040fe20000001850 */
[----:B------:R-:W1:Y:S07]  /*2610*/  LDSM.16.M88.4 R32, [R243+0x11100] ;  /* 0x01110000f320783b */ /* 0x000e6e0000000200 */
[C---:B--2---:R-:W-:Y:S08]  /*2620*/  HMMA.16816.F32 R76, R36.reuse, R24, R76 ;  /* 0x00000018244c723c */ /* 0x044ff0000000184c */
[C---:B------:R-:W-:Y:S01]  /*2630*/  HMMA.16816.F32 R72, R36.reuse, R26, R72 ;  /* 0x0000001a2448723c */ /* 0x040fe20000001848 */
[----:B------:R-:W-:Y:S07]  /*2640*/  LDSM.16.M88.4 R24, [R245+0x4000] ;  /* 0x00400000f518783b */ /* 0x000fee0000000200 */
[C---:B----4-:R-:W-:Y:S08]  /*2650*/  HMMA.16816.F32 R60, R36.reuse, R20, R60 ;  /* 0x00000014243c723c */ /* 0x050ff0000000183c */
[C---:B------:R-:W-:Y:S01]  /*2660*/  HMMA.16816.F32 R56, R36.reuse, R22, R56 ;  /* 0x000000162438723c */ /* 0x040fe20000001838 */
[----:B------:R-:W2:Y:S07]  /*2670*/  LDSM.16.M88.4 R20, [R234+0x3000] ;  /* 0x00300000ea14783b */ /* 0x000eae0000000200 */
[C---:B------:R-:W-:Y:S08]  /*2680*/  HMMA.16816.F32 R52, R36.reuse, R92, R52 ;  /* 0x0000005c2434723c */ /* 0x040ff00000001834 */
[C---:B------:R-:W-:Y:S01]  /*2690*/  HMMA.16816.F32 R48, R36.reuse, R94, R48 ;  /* 0x0000005e2430723c */ /* 0x040fe20000001830 */
[----:B------:R-:W-:Y:S07]  /*26a0*/  LDSM.16.M88.4 R92, [R249+0x13100] ;  /* 0x01310000f95c783b */ /* 0x000fee0000000200 */
[C---:B------:R-:W-:Y:S08]  /*26b0*/  HMMA.16816.F32 R68, R36.reuse, R40, R68 ;  /* 0x000000282444723c */ /* 0x040ff00000001844 */
[C---:B------:R-:W-:Y:S01]  /*26c0*/  HMMA.16816.F32 R64, R36.reuse, R42, R64 ;  /* 0x0000002a2440723c */ /* 0x040fe20000001840 */
[----:B------:R-:W-:Y:S07]  /*26d0*/  LDSM.16.M88.4 R40, [R234+0x5000] ;  /* 0x00500000ea28783b */ /* 0x000fee0000000200 */
[C---:B------:R-:W-:Y:S08]  /*26e0*/  HMMA.16816.F32 R16, R36.reuse, R84, R16 ;  /* 0x000000542410723c */ /* 0x040ff00000001810 */
[----:B------:R-:W-:Y:S01]  /*26f0*/  HMMA.16816.F32 R88, R36, R86, R88 ;  /* 0x000000562458723c */ /* 0x000fe20000001858 */
[----:B------:R-:W4:Y:S04]  /*2700*/  LDSM.16.M88.4 R36, [R234+0x3800] ;  /* 0x00380000ea24783b */ /* 0x000f280000000200 */
[----:B------:R-:W-:Y:S03]  /*2710*/  LDSM.16.M88.4 R84, [R234+0x5800] ;  /* 0x00580000ea54783b */ /* 0x000fe60000000200 */
[C---:B---3--:R-:W-:Y:S08]  /*2720*/  HMMA.16816.F32 R8, R44.reuse, R12, R8 ;  /* 0x0000000c2c08723c */ /* 0x048ff00000001808 */
[C---:B------:R-:W-:Y:S01]  /*2730*/  HMMA.16816.F32 R80, R44.reuse, R14, R80 ;  /* 0x0000000e2c50723c */ /* 0x040fe20000001850 */
[----:B------:R-:W-:Y:S07]  /*2740*/  LDSM.16.M88.4 R12, [R234+0x4800] ;  /* 0x00480000ea0c783b */ /* 0x000fee0000000200 */
[C---:B-1----:R-:W-:Y:S08]  /*2750*/  HMMA.16816.F32 R52, R44.reuse, R32, R52 ;  /* 0x000000202c34723c */ /* 0x042ff00000001834 */
[C---:B------:R-:W-:Y:S01]  /*2760*/  HMMA.16816.F32 R48, R44.reuse, R34, R48 ;  /* 0x000000222c30723c */ /* 0x040fe20000001830 */
[----:B------:R-:W1:Y:S07]  /*2770*/  LDSM.16.M88.4 R32, [R234+0x4000] ;  /* 0x00400000ea20783b */ /* 0x000e6e0000000200 */
[C---:B------:R-:W-:Y:S08]  /*2780*/  HMMA.16816.F32 R76, R44.reuse, R104, R76 ;  /* 0x000000682c4c723c */ /* 0x040ff0000000184c */
[C---:B------:R-:W-:Y:S01]  /*2790*/  HMMA.16816.F32 R72, R44.reuse, R106, R72 ;  /* 0x0000006a2c48723c */ /* 0x040fe20000001848 */
[----:B------:R-:W-:Y:S07]  /*27a0*/  LDSM.16.M88.4 R104, [R249+0x14100] ;  /* 0x01410000f968783b */ /* 0x000fee0000000200 */
        /* <DEDUP_REMOVED lines=8> */
[----:B------:R-:W-:Y:S07]  /*2830*/  LDSM.16.M88.4 R44, [R250+0x8000] ;  /* 0x00800000fa2c783b */ /* 0x000fee0000000200 */
[C---:B--2---:R-:W-:Y:S08]  /*2840*/  HMMA.16816.F32 R8, R24.reuse, R20, R8 ;  /* 0x000000141808723c */ /* 0x044ff00000001808 */
[C---:B------:R-:W-:Y:S01]  /*2850*/  HMMA.16816.F32 R80, R24.reuse, R22, R80 ;  /* 0x000000161850723c */ /* 0x040fe20000001850 */
[----:B------:R-:W2:Y:S07]  /*2860*/  LDSM.16.M88.4 R20, [R249+0x12100] ;  /* 0x01210000f914783b */ /* 0x000eae0000000200 */
[C---:B----4-:R-:W-:Y:S08]  /*2870*/  HMMA.16816.F32 R76, R24.reuse, R36, R76 ;  /* 0x00000024184c723c */ /* 0x050ff0000000184c */
[C---:B------:R-:W-:Y:S01]  /*2880*/  HMMA.16816.F32 R72, R24.reuse, R38, R72 ;  /* 0x000000261848723c */ /* 0x040fe20000001848 */
[----:B------:R-:W3:Y:S07]  /*2890*/  LDSM.16.M88.4 R36, [R249+0x13900] ;  /* 0x01390000f924783b */ /* 0x000eee0000000200 */
[C---:B-1----:R-:W-:Y:S08]  /*28a0*/  HMMA.16816.F32 R68, R24.reuse, R32, R68 ;  /* 0x000000201844723c */ /* 0x042ff00000001844 */
[C---:B------:R-:W-:Y:S01]  /*28b0*/  HMMA.16816.F32 R64, R24.reuse, R34, R64 ;  /* 0x000000221840723c */ /* 0x040fe20000001840 */
[----:B------:R-:W-:Y:S07]  /*28c0*/  LDSM.16.M88.4 R32, [R248+0x8000] ;  /* 0x00800000f820783b */ /* 0x000fee0000000200 */
[C---:B------:R-:W-:Y:S08]  /*28d0*/  HMMA.16816.F32 R60, R24.reuse, R12, R60 ;  /* 0x0000000c183c723c */ /* 0x040ff0000000183c */
[C---:B------:R-:W-:Y:S01]  /*28e0*/  HMMA.16816.F32 R56, R24.reuse, R14, R56 ;  /* 0x0000000e1838723c */ /* 0x040fe20000001838 */
[----:B------:R-:W1:Y:S07]  /*28f0*/  LDSM.16.M88.4 R12, [R247+0x6000] ;  /* 0x00600000f70c783b */ /* 0x000e6e0000000200 */
[C---:B------:R-:W-:Y:S01]  /*2900*/  HMMA.16816.F32 R108, R24.reuse, R40, R52 ;  /* 0x00000028186c723c */ /* 0x040fe20000001834 */
[----:B------:R-:W4:Y:S07]  /*2910*/  LDSM.16.M88.4 R52, [R247+0x6800] ;  /* 0x00680000f734783b */ /* 0x000f2e0000000200 */
[C---:B------:R-:W-:Y:S01]  /*2920*/  HMMA.16816.F32 R48, R24.reuse, R42, R48 ;  /* 0x0000002a1830723c */ /* 0x040fe20000001830 */
[----:B------:R-:W-:Y:S07]  /*2930*/  LDSM.16.M88.4 R40, [R247+0x7000] ;  /* 0x00700000f728783b */ /* 0x000fee0000000200 */
[C---:B------:R-:W-:Y:S08]  /*2940*/  HMMA.16816.F32 R16, R24.reuse, R84, R16 ;  /* 0x000000541810723c */ /* 0x040ff00000001810 */
[----:B------:R-:W-:Y:S01]  /*2950*/  HMMA.16816.F32 R88, R24, R86, R88 ;  /* 0x000000561858723c */ /* 0x000fe20000001858 */
[----:B------:R-:W5:Y:S04]  /*2960*/  LDSM.16.M88.4 R24, [R247+0x7800] ;  /* 0x00780000f718783b */ /* 0x000f680000000200 */
[----:B------:R-:W-:Y:S03]  /*2970*/  LDSM.16.M88.4 R84, [R246+0x8000] ;  /* 0x00800000f654783b */ /* 0x000fe60000000200 */
[C---:B--2---:R-:W-:Y:S08]  /*2980*/  HMMA.16816.F32 R8, R44.reuse, R20, R8 ;  /* 0x000000142c08723c */ /* 0x044ff00000001808 */
[C---:B------:R-:W-:Y:S01]  /*2990*/  HMMA.16816.F32 R80, R44.reuse, R22, R80 ;  /* 0x000000162c50723c */ /* 0x040fe20000001850 */
[----:B------:R-:W2:Y:S07]  /*29a0*/  LDSM.16.M88.4 R20, [R247+0x8000] ;  /* 0x00800000f714783b */ /* 0x000eae0000000200 */
[C---:B------:R-:W-:Y:S08]  /*29b0*/  HMMA.16816.F32 R76, R44.reuse, R96, R76 ;  /* 0x000000602c4c723c */ /* 0x040ff0000000184c */
[C---:B------:R-:W-:Y:S01]  /*29c0*/  HMMA.16816.F32 R72, R44.reuse, R98, R72 ;  /* 0x000000622c48723c */ /* 0x040fe20000001848 */
[----:B------:R-:W1:Y:S07]  /*29d0*/  LDSM.16.M88.4 R96, [R247+0x8800] ;  /* 0x00880000f760783b */ /* 0x000e6e0000000200 */
[C---:B------:R-:W-:Y:S08]  /*29e0*/  HMMA.16816.F32 R68, R44.reuse, R92, R68 ;  /* 0x0000005c2c44723c */ /* 0x040ff00000001844 */
[C---:B------:R-:W-:Y:S08]  /*29f0*/  HMMA.16816.F32 R64, R44.reuse, R94, R64 ;  /* 0x0000005e2c40723c */ /* 0x040ff00000001840 */
[C---:B---3--:R-:W-:Y:S01]  /*2a00*/  HMMA.16816.F32 R92, R44.reuse, R36, R60 ;  /* 0x000000242c5c723c */ /* 0x048fe2000000183c */
[----:B------:R-:W3:Y:S07]  /*2a10*/  LDSM.16.M88.4 R60, [R243+0x12100] ;  /* 0x01210000f33c783b */ /* 0x000eee0000000200 */
[C---:B------:R-:W-:Y:S01]  /*2a20*/  HMMA.16816.F32 R56, R44.reuse, R38, R56 ;  /* 0x000000262c38723c */ /* 0x040fe20000001838 */
[----:B------:R-:W2:Y:S07]  /*2a30*/  LDSM.16.M88.4 R36, [R243+0x13900] ;  /* 0x01390000f324783b */ /* 0x000eae0000000200 */
[C---:B------:R-:W-:Y:S08]  /*2a40*/  HMMA.16816.F32 R108, R44.reuse, R104, R108 ;  /* 0x000000682c6c723c */ /* 0x040ff0000000186c */
[C---:B------:R-:W-:Y:S08]  /*2a50*/  HMMA.16816.F32 R48, R44.reuse, R106, R48 ;  /* 0x0000006a2c30723c */ /* 0x040ff00000001830 */
[C---:B------:R-:W-:Y:S08]  /*2a60*/  HMMA.16816.F32 R16, R44.reuse, R100, R16 ;  /* 0x000000642c10723c */ /* 0x040ff00000001810 */
[----:B------:R-:W-:Y:S01]  /*2a70*/  HMMA.16816.F32 R88, R44, R102, R88 ;  /* 0x000000662c58723c */ /* 0x000fe20000001858 */
[----:B------:R-:W2:Y:S04]  /*2a80*/  LDSM.16.M88.4 R100, [R243+0x12900] ;  /* 0x01290000f364783b */ /* 0x000ea80000000200 */
[----:B------:R-:W-:Y:S03]  /*2a90*/  LDSM.16.M88.4 R44, [R243+0x13100] ;  /* 0x01310000f32c783b */ /* 0x000fe60000000200 */
[C---:B-1----:R-:W-:Y:S08]  /*2aa0*/  HMMA.16816.F32 R8, R32.reuse, R12, R8 ;  /* 0x0000000c2008723c */ /* 0x042ff00000001808 */
[C---:B------:R-:W-:Y:S01]  /*2ab0*/  HMMA.16816.F32 R80, R32.reuse, R14, R80 ;  /* 0x0000000e2050723c */ /* 0x040fe20000001850 */
[----:B------:R-:W1:Y:S07]  /*2ac0*/  LDSM.16.M88.4 R12, [R243+0x14100] ;  /* 0x01410000f30c783b */ /* 0x000e6e0000000200 */
[C---:B----4-:R-:W-:Y:S08]  /*2ad0*/  HMMA.16816.F32 R76, R32.reuse, R52, R76 ;  /* 0x00000034204c723c */ /* 0x050ff0000000184c */
[C---:B------:R-:W-:Y:S01]  /*2ae0*/  HMMA.16816.F32 R72, R32.reuse, R54, R72 ;  /* 0x000000362048723c */ /* 0x040fe20000001848 */
[----:B------:R-:W4:Y:S07]  /*2af0*/  LDSM.16.M88.4 R52, [R243+0x14900] ;  /* 0x01490000f334783b */ /* 0x000f2e0000000200 */
[C---:B-----5:R-:W-:Y:S08]  /*2b00*/  HMMA.16816.F32 R92, R32.reuse, R24, R92 ;  /* 0x00000018205c723c */ /* 0x060ff0000000185c */
[C---:B------:R-:W-:Y:S01]  /*2b10*/  HMMA.16816.F32 R56, R32.reuse, R26, R56 ;  /* 0x0000001a2038723c */ /* 0x040fe20000001838 */
[----:B------:R-:W-:Y:S07]  /*2b20*/  LDSM.16.M88.4 R24, [R245+0x8000] ;  /* 0x00800000f518783b */ /* 0x000fee0000000200 */
[C---:B--2---:R-:W-:Y:S08]  /*2b30*/  HMMA.16816.F32 R108, R32.reuse, R20, R108 ;  /* 0x00000014206c723c */ /* 0x044ff0000000186c */
[C---:B------:R-:W-:Y:S01]  /*2b40*/  HMMA.16816.F32 R48, R32.reuse, R22, R48 ;  /* 0x000000162030723c */ /* 0x040fe20000001830 */
[----:B------:R-:W2:Y:S07]  /*2b50*/  LDSM.16.M88.4 R20, [R234+0x6000] ;  /* 0x00600000ea14783b */ /* 0x000eae0000000200 */
[C---:B------:R-:W-:Y:S08]  /*2b60*/  HMMA.16816.F32 R16, R32.reuse, R96, R16 ;  /* 0x000000602010723c */ /* 0x040ff00000001810 */
[C---:B------:R-:W-:Y:S08]  /*2b70*/  HMMA.16816.F32 R68, R32.reuse, R40, R68 ;  /* 0x000000282044723c */ /* 0x040ff00000001844 */
[C---:B------:R-:W-:Y:S01]  /*2b80*/  HMMA.16816.F32 R64, R32.reuse, R42, R64 ;  /* 0x0000002a2040723c */ /* 0x040fe20000001840 */
[----:B------:R-:W-:Y:S07]  /*2b90*/  LDSM.16.M88.4 R40, [R234+0x7000] ;  /* 0x00700000ea28783b */ /* 0x000fee0000000200 */
[----:B------:R-:W-:Y:S01]  /*2ba0*/  HMMA.16816.F32 R88, R32, R98, R88 ;  /* 0x000000622058723c */ /* 0x000fe20000001858 */
[----:B------:R-:W5:Y:S04]  /*2bb0*/  LDSM.16.M88.4 R32, [R234+0x6800] ;  /* 0x00680000ea20783b */ /* 0x000f680000000200 */
[----:B------:R-:W-:Y:S03]  /*2bc0*/  LDSM.16.M88.4 R96, [R234+0x8800] ;  /* 0x00880000ea60783b */ /* 0x000fe60000000200 */
[C---:B---3--:R-:W-:Y:S08]  /*2bd0*/  HMMA.16816.F32 R8, R84.reuse, R60, R8 ;  /* 0x0000003c5408723c */ /* 0x048ff00000001808 */
[C---:B------:R-:W-:Y:S01]  /*2be0*/  HMMA.16816.F32 R80, R84.reuse, R62, R80 ;  /* 0x0000003e5450723c */ /* 0x040fe20000001850 */
[----:B------:R-:W-:Y:S07]  /*2bf0*/  LDSM.16.M88.4 R60, [R243+0x15100] ;  /* 0x01510000f33c783b */ /* 0x000fee0000000200 */
[C---:B------:R-:W-:Y:S08]  /*2c00*/  HMMA.16816.F32 R92, R84.reuse, R36, R92 ;  /* 0x00000024545c723c */ /* 0x040ff0000000185c */
[C---:B------:R-:W-:Y:S08]  /*2c10*/  HMMA.16816.F32 R56, R84.reuse, R38, R56 ;  /* 0x000000265438723c */ /* 0x040ff00000001838 */
[C---:B------:R-:W-:Y:S08]  /*2c20*/  HMMA.16816.F32 R76, R84.reuse, R100, R76 ;  /* 0x00000064544c723c */ /* 0x040ff0000000184c */
[C---:B------:R-:W-:Y:S01]  /*2c30*/  HMMA.16816.F32 R72, R84.reuse, R102, R72 ;  /* 0x000000665448723c */ /* 0x040fe20000001848 */
[----:B------:R-:W-:Y:S07]  /*2c40*/  LDSM.16.M88.4 R100, [R245+0xc000] ;  /* 0x00c00000f564783b */ /* 0x000fee0000000200 */
[C---:B-1----:R-:W-:Y:S08]  /*2c50*/  HMMA.16816.F32 R108, R84.reuse, R12, R108 ;  /* 0x0000000c546c723c */ /* 0x042ff0000000186c */
[C---:B------:R-:W-:Y:S01]  /*2c60*/  HMMA.16816.F32 R48, R84.reuse, R14, R48 ;  /* 0x0000000e5430723c */ /* 0x040fe20000001830 */
[----:B------:R-:W-:Y:S07]  /*2c70*/  LDSM.16.M88.4 R12, [R249+0x15100] ;  /* 0x01510000f90c783b */ /* 0x000fee0000000200 */
[C---:B----4-:R-:W-:Y:S01]  /*2c80*/  HMMA.16816.F32 R36, R84.reuse, R52, R16 ;  /* 0x000000345424723c */ /* 0x050fe20000001810 */
[----:B------:R-:W1:Y:S07]  /*2c90*/  LDSM.16.M88.4 R16, [R250+0xc000] ;  /* 0x00c00000fa10783b */ /* 0x000e6e0000000200 */
[C---:B------:R-:W-:Y:S08]  /*2ca0*/  HMMA.16816.F32 R68, R84.reuse, R44, R68 ;  /* 0x0000002c5444723c */ /* 0x040ff00000001844 */
[C---:B------:R-:W-:Y:S08]  /*2cb0*/  HMMA.16816.F32 R64, R84.reuse, R46, R64 ;  /* 0x0000002e5440723c */ /* 0x040ff00000001840 */
[----:B------:R-:W-:Y:S01]  /*2cc0*/  HMMA.16816.F32 R88, R84, R54, R88 ;  /* 0x000000365458723c */ /* 0x000fe20000001858 */
[----:B------:R-:W3:Y:S07]  /*2cd0*/  LDSM.16.M88.4 R52, [R249+0x15900] ;  /* 0x01590000f934783b */ /* 0x000eee0000000200 */
[C---:B--2---:R-:W-:Y:S01]  /*2ce0*/  HMMA.16816.F32 R44, R24.reuse, R20, R8 ;  /* 0x00000014182c723c */ /* 0x044fe20000001808 */
[----:B------:R-:W-:Y:S07]  /*2cf0*/  LDSM.16.M88.4 R8, [R247+0x9000] ;  /* 0x00900000f708783b */ /* 0x000fee0000000200 */
[C---:B------:R-:W-:Y:S01]  /*2d00*/  HMMA.16816.F32 R80, R24.reuse, R22, R80 ;  /* 0x000000161850723c */ /* 0x040fe20000001850 */
[----:B------:R-:W2:Y:S07]  /*2d10*/  LDSM.16.M88.4 R20, [R248+0xc000] ;  /* 0x00c00000f814783b */ /* 0x000eae0000000200 */
[C---:B-----5:R-:W-:Y:S08]  /*2d20*/  HMMA.16816.F32 R76, R24.reuse, R32, R76 ;  /* 0x00000020184c723c */ /* 0x060ff0000000184c */
[----:B------:R-:W-:Y:S01]  /*2d30*/  HMMA.16816.F32 R72, R24, R34, R72 ;  /* 0x000000221848723c */ /* 0x000fe20000001848 */
[----:B------:R-:W4:Y:S07]  /*2d40*/  LDSM.16.M88.4 R32, [R234+0x7800] ;  /* 0x00780000ea20783b */ /* 0x000f2e0000000200 */
[C---:B-1----:R-:W-:Y:S08]  /*2d50*/  HMMA.16816.F32 R44, R16.reuse, R12, R44 ;  /* 0x0000000c102c723c */ /* 0x042ff0000000182c */
[----:B------:R-:W-:Y:S01]  /*2d60*/  HMMA.16816.F32 R80, R16, R14, R80 ;  /* 0x0000000e1050723c */ /* 0x000fe20000001850 */
[----:B------:R-:W1:Y:S07]  /*2d70*/  LDSM.16.M88.4 R12, [R247+0x9800] ;  /* 0x00980000f70c783b */ /* 0x000e6e0000000200 */
[C---:B------:R-:W-:Y:S01]  /*2d80*/  HMMA.16816.F32 R84, R24.reuse, R40, R68 ;  /* 0x000000281854723c */ /* 0x040fe20000001844 */
[----:B------:R-:W-:Y:S07]  /*2d90*/  LDSM.16.M88.4 R68, [R246+0xc000] ;  /* 0x00c00000f644783b */ /* 0x000fee0000000200 */
[----:B------:R-:W-:Y:S01]  /*2da0*/  HMMA.16816.F32 R64, R24, R42, R64 ;  /* 0x0000002a1840723c */ /* 0x000fe20000001840 */
[----:B------:R-:W5:Y:S07]  /*2db0*/  LDSM.16.M88.4 R40, [R234+0x8000] ;  /* 0x00800000ea28783b */ /* 0x000f6e0000000200 */
[C---:B---3--:R-:W-:Y:S08]  /*2dc0*/  HMMA.16816.F32 R76, R16.reuse, R52, R76 ;  /* 0x00000034104c723c */ /* 0x048ff0000000184c */
[----:B------:R-:W-:Y:S01]  /*2dd0*/  HMMA.16816.F32 R72, R16, R54, R72 ;  /* 0x000000361048723c */ /* 0x000fe20000001848 */
[----:B------:R-:W-:Y:S07]  /*2de0*/  LDSM.16.M88.4 R52, [R249+0x16900] ;  /* 0x01690000f934783b */ /* 0x000fee0000000200 */
[----:B--2---:R-:W-:Y:S08]  /*2df0*/  HMMA.16816.F32 R44, R20, R8, R44 ;  /* 0x00000008142c723c */ /* 0x004ff0000000182c */
[C---:B----4-:R-:W-:Y:S01]  /*2e00*/  HMMA.16816.F32 R104, R24.reuse, R32, R92 ;  /* 0x000000201868723c */ /* 0x050fe2000000185c */
[----:B------:R-:W-:Y:S07]  /*2e10*/  LDSM.16.M88.4 R92, [R234+0x9000] ;  /* 0x00900000ea5c783b */ /* 0x000fee0000000200 */
[----:B------:R-:W-:Y:S01]  /*2e20*/  HMMA.16816.F32 R56, R24, R34, R56 ;  /* 0x000000221838723c */ /* 0x000fe20000001838 */
[----:B------:R-:W-:Y:S07]  /*2e30*/  LDSM.16.M88.4 R32, [R243+0x15900] ;  /* 0x01590000f320783b */ /* 0x000fee0000000200 */
[C---:B------:R-:W-:Y:S01]  /*2e40*/  HMMA.16816.F32 R80, R20.reuse, R10, R80 ;  /* 0x0000000a1450723c */ /* 0x040fe20000001850 */
[----:B------:R-:W2:Y:S07]  /*2e50*/  LDSM.16.M88.4 R8, [R249+0x16100] ;  /* 0x01610000f908783b */ /* 0x000eae0000000200 */
[C---:B-1----:R-:W-:Y:S08]  /*2e60*/  HMMA.16816.F32 R76, R20.reuse, R12, R76 ;  /* 0x0000000c144c723c */ /* 0x042ff0000000184c */
[----:B------:R-:W-:Y:S01]  /*2e70*/  HMMA.16816.F32 R72, R20, R14, R72 ;  /* 0x0000000e1448723c */ /* 0x000fe20000001848 */
[----:B------:R-:W-:Y:S07]  /*2e80*/  LDSM.16.M88.4 R12, [R243+0x16100] ;  /* 0x01610000f30c783b */ /* 0x000fee0000000200 */
[C---:B-----5:R-:W-:Y:S08]  /*2e90*/  HMMA.16816.F32 R108, R24.reuse, R40, R108 ;  /* 0x00000028186c723c */ /* 0x060ff0000000186c */
[C---:B------:R-:W-:Y:S01]  /*2ea0*/  HMMA.16816.F32 R48, R24.reuse, R42, R48 ;  /* 0x0000002a1830723c */ /* 0x040fe20000001830 */
[----:B------:R-:W1:Y:S07]  /*2eb0*/  LDSM.16.M88.4 R40, [R247+0xa000] ;  /* 0x00a00000f728783b */ /* 0x000e6e0000000200 */
[C---:B------:R-:W-:Y:S08]  /*2ec0*/  HMMA.16816.F32 R36, R24.reuse, R96, R36 ;  /* 0x000000601824723c */ /* 0x040ff00000001824 */
[----:B------:R-:W-:Y:S01]  /*2ed0*/  HMMA.16816.F32 R88, R24, R98, R88 ;  /* 0x000000621858723c */ /* 0x000fe20000001858 */
[----:B------:R-:W3:Y:S07]  /*2ee0*/  LDSM.16.M88.4 R24, [R234+0x9800] ;  /* 0x00980000ea18783b */ /* 0x000eee0000000200 */
[----:B--2---:R-:W-:Y:S08]  /*2ef0*/  HMMA.16816.F32 R84, R16, R8, R84 ;  /* 0x000000081054723c */ /* 0x004ff00000001854 */
[----:B------:R-:W-:Y:S08]  /*2f00*/  HMMA.16816.F32 R76, R68, R32, R76 ;  /* 0x00000020444c723c */ /* 0x000ff0000000184c */
[----:B------:R-:W-:Y:S01]  /*2f10*/  HMMA.16816.F32 R64, R16, R10, R64 ;  /* 0x0000000a1040723c */ /* 0x000fe20000001840 */
[----:B------:R-:W2:Y:S07]  /*2f20*/  LDSM.16.M88.4 R8, [R247+0xa800] ;  /* 0x00a80000f708783b */ /* 0x000eae0000000200 */
[----:B------:R-:W-:Y:S01]  /*2f30*/  HMMA.16816.F32 R72, R68, R34, R72 ;  /* 0x000000224448723c */ /* 0x000fe20000001848 */
[----:B------:R-:W-:Y:S07]  /*2f40*/  LDSM.16.M88.4 R32, [R234+0xa000] ;  /* 0x00a00000ea20783b */ /* 0x000fee0000000200 */
[C---:B------:R-:W-:Y:S08]  /*2f50*/  HMMA.16816.F32 R104, R16.reuse, R52, R104 ;  /* 0x000000341068723c */ /* 0x040ff00000001868 */
[----:B------:R-:W-:Y:S08]  /*2f60*/  HMMA.16816.F32 R56, R16, R54, R56 ;  /* 0x000000361038723c */ /* 0x000ff00000001838 */
[----:B-1----:R-:W-:Y:S08]  /*2f70*/  HMMA.16816.F32 R84, R20, R40, R84 ;  /* 0x000000281454723c */ /* 0x002ff00000001854 */
[----:B---3--:R-:W-:Y:S08]  /*2f80*/  HMMA.16816.F32 R76, R100, R24, R76 ;  /* 0x00000018644c723c */ /* 0x008ff0000000184c */
[----:B------:R-:W-:Y:S01]  /*2f90*/  HMMA.16816.F32 R64, R20, R42, R64 ;  /* 0x0000002a1440723c */ /* 0x000fe20000001840 */
[----:B------:R-:W1:Y:S07]  /*2fa0*/  LDSM.16.M88.4 R40, [R249+0x17100] ;  /* 0x01710000f928783b */ /* 0x000e6e0000000200 */
[----:B------:R-:W-:Y:S01]  /*2fb0*/  HMMA.16816.F32 R72, R100, R26, R72 ;  /* 0x0000001a6448723c */ /* 0x000fe20000001848 */
[----:B------:R-:W3:Y:S07]  /*2fc0*/  LDSM.16.M88.4 R24, [R243+0x16900] ;  /* 0x01690000f318783b */ /* 0x000eee0000000200 */
[----:B--2---:R-:W-:Y:S01]  /*2fd0*/  HMMA.16816.F32 R104, R20, R8, R104 ;  /* 0x000000081468723c */ /* 0x004fe20000001868 */
[----:B------:R-:W-:-:S02]  /*2fe0*/  FMUL.FTZ R54, R77, c[0x0][0x320] ;  /* 0x0000c8004d367a20 */ /* 0x000fc40000410000 */
[----:B------:R-:W-:-:S04]  /*2ff0*/  FMUL.FTZ R55, R78, c[0x0][0x320] ;  /* 0x0000c8004e377a20 */ /* 0x000fc80000410000 */
[----:B------:R-:W2:Y:S01]  /*3000*/  MUFU.TANH R54, R54 ;  /* 0x0000003600367308 */ /* 0x000ea20000002400 */
[----:B------:R-:W-:Y:S01]  /*3010*/  HMMA.16816.F32 R56, R20, R10, R56 ;  /* 0x0000000a1438723c */ /* 0x000fe20000001838 */
[----:B------:R-:W4:Y:S06]  /*3020*/  LDSM.16.M88.4 R8, [R249+0x17900] ;  /* 0x01790000f908783b */ /* 0x000f2c0000000200 */
[----:B------:R-:W1:Y:S01]  /*3030*/  MUFU.TANH R55, R55 ;  /* 0x0000003700377308 */ /* 0x000e620000002400 */
[----:B------:R-:W-:Y:S01]  /*3040*/  HMMA.16816.F32 R84, R68, R12, R84 ;  /* 0x0000000c4454723c */ /* 0x000fe20000001854 */
[----:B------:R-:W-:-:S02]  /*3050*/  FMUL.FTZ R72, R72, c[0x0][0x320] ;  /* 0x0000c80048487a20 */ /* 0x000fc40000410000 */
[----:B------:R-:W-:Y:S02]  /*3060*/  FMUL.FTZ R73, R73, c[0x0][0x320] ;  /* 0x0000c80049497a20 */ /* 0x000fe40000410000 */
[----:B------:R-:W-:Y:S02]  /*3070*/  FMUL.FTZ R74, R74, c[0x0][0x320] ;  /* 0x0000c8004a4a7a20 */ /* 0x000fe40000410000 */
[----:B------:R-:W-:Y:S01]  /*3080*/  FMUL.FTZ R75, R75, c[0x0][0x320] ;  /* 0x0000c8004b4b7a20 */ /* 0x000fe20000410000 */
[C---:B------:R-:W-:Y:S01]  /*3090*/  HMMA.16816.F32 R64, R68.reuse, R14, R64 ;  /* 0x0000000e4440723c */ /* 0x040fe20000001840 */
[----:B------:R-:W5:Y:S01]  /*30a0*/  LDSM.16.M88.4 R12, [R247+0xb000] ;  /* 0x00b00000f70c783b */ /* 0x000f620000000200 */
[----:B------:R-:W2:Y:S06]  /*30b0*/  MUFU.TANH R72, R72 ;  /* 0x0000004800487308 */ /* 0x000eac0000002400 */
[----:B------:R-:W-:Y:S02]  /*30c0*/  HMMA.16816.F32 R44, R68, R60, R44 ;  /* 0x0000003c442c723c */ /* 0x000fe4000000182c */
[----:B------:R-:W2:Y:S06]  /*30d0*/  MUFU.TANH R73, R73 ;  /* 0x0000004900497308 */ /* 0x000eac0000002400 */
[----:B-1----:R-:W-:Y:S02]  /*30e0*/  HMMA.16816.F32 R108, R16, R40, R108 ;  /* 0x00000028106c723c */ /* 0x002fe4000000186c */
[----:B------:R-:W1:Y:S06]  /*30f0*/  MUFU.TANH R74, R74 ;  /* 0x0000004a004a7308 */ /* 0x000e6c0000002400 */
[----:B---3--:R-:W-:Y:S02]  /*3100*/  HMMA.16816.F32 R104, R68, R24, R104 ;  /* 0x000000184468723c */ /* 0x008fe40000001868 */
[----:B------:R-:W3:Y:S06]  /*3110*/  MUFU.TANH R75, R75 ;  /* 0x0000004b004b7308 */ /* 0x000eec0000002400 */
[----:B------:R-:W-:Y:S01]  /*3120*/  HMMA.16816.F32 R48, R16, R42, R48 ;  /* 0x0000002a1030723c */ /* 0x000fe20000001830 */
[----:B------:R-:W-:Y:S07]  /*3130*/  LDSM.16.M88.4 R40, [R234+0xb000] ;  /* 0x00b00000ea28783b */ /* 0x000fee0000000200 */
[----:B------:R-:W-:Y:S01]  /*3140*/  HMMA.16816.F32 R56, R68, R26, R56 ;  /* 0x0000001a4438723c */ /* 0x000fe20000001838 */
[----:B------:R-:W1:Y:S07]  /*3150*/  LDSM.16.M88.4 R24, [R247+0xb800] ;  /* 0x00b80000f718783b */ /* 0x000e6e0000000200 */
[C---:B----4-:R-:W-:Y:S08]  /*3160*/  HMMA.16816.F32 R36, R16.reuse, R8, R36 ;  /* 0x000000081024723c */ /* 0x050ff00000001824 */
[----:B------:R-:W-:Y:S01]  /*3170*/  HMMA.16816.F32 R88, R16, R10, R88 ;  /* 0x0000000a1058723c */ /* 0x000fe20000001858 */
[----:B------:R-:W-:Y:S07]  /*3180*/  LDSM.16.M88.4 R8, [R234+0xb800] ;  /* 0x00b80000ea08783b */ /* 0x000fee0000000200 */
[C---:B------:R-:W-:Y:S08]  /*3190*/  HMMA.16816.F32 R44, R100.reuse, R92, R44 ;  /* 0x0000005c642c723c */ /* 0x040ff0000000182c */
[C---:B------:R-:W-:Y:S08]  /*31a0*/  HMMA.16816.F32 R84, R100.reuse, R32, R84 ;  /* 0x000000206454723c */ /* 0x040ff00000001854 */
[----:B------:R-:W-:Y:S01]  /*31b0*/  HMMA.16816.F32 R64, R100, R34, R64 ;  /* 0x000000226440723c */ /* 0x000fe20000001840 */
[----:B------:R-:W4:Y:S07]  /*31c0*/  LDSM.16.M88.4 R32, [R243+0x17100] ;  /* 0x01710000f320783b */ /* 0x000f2e0000000200 */
[----:B-----5:R-:W-:Y:S01]  /*31d0*/  HMMA.16816.F32 R108, R20, R12, R108 ;  /* 0x0000000c146c723c */ /* 0x020fe2000000186c */
[----:B------:R-:W-:-:S02]  /*31e0*/  FMUL.FTZ R0, R44, c[0x0][0x320] ;  /* 0x0000c8002c007a20 */ /* 0x000fc40000410000 */
[----:B------:R-:W-:Y:S02]  /*31f0*/  FMUL.FTZ R7, R45, c[0x0][0x320] ;  /* 0x0000c8002d077a20 */ /* 0x000fe40000410000 */
[----:B------:R-:W-:Y:S02]  /*3200*/  FMUL.FTZ R30, R46, c[0x0][0x320] ;  /* 0x0000c8002e1e7a20 */ /* 0x000fe40000410000 */
[----:B------:R-:W-:Y:S01]  /*3210*/  FMUL.FTZ R31, R47, c[0x0][0x320] ;  /* 0x0000c8002f1f7a20 */ /* 0x000fe20000410000 */
[----:B------:R-:W-:Y:S01]  /*3220*/  HMMA.16816.F32 R48, R20, R14, R48 ;  /* 0x0000000e1430723c */ /* 0x000fe20000001830 */
[----:B------:R-:W5:Y:S01]  /*3230*/  LDSM.16.M88.4 R12, [R243+0x17900] ;  /* 0x01790000f30c783b */ /* 0x000f620000000200 */
[----:B------:R-:W-:Y:S01]  /*3240*/  FMUL.FTZ R77, R85, c[0x0][0x320] ;  /* 0x0000c800554d7a20 */ /* 0x000fe20000410000 */
[----:B------:R-:W2:Y:S01]  /*3250*/  MUFU.TANH R0, R0 ;  /* 0x0000000000007308 */ /* 0x000ea20000002400 */
[----:B------:R-:W-:Y:S01]  /*3260*/  FMUL.FTZ R78, R86, c[0x0][0x320] ;  /* 0x0000c800564e7a20 */ /* 0x000fe20000410000 */
[----:B------:R-:W2:Y:S01]  /*3270*/  LDSM.16.M88.4 R44, [R234+0xa800] ;  /* 0x00a80000ea2c783b */ /* 0x000ea20000000200 */
[----:B------:R-:W-:-:S04]  /*3280*/  DEPBAR.LE SB0, 0x0 ;  /* 0x000080000000791a */ /* 0x000fc80000000000 */
[C---:B-1----:R-:W-:Y:S01]  /*3290*/  HMMA.16816.F32 R36, R20.reuse, R24, R36 ;  /* 0x000000181424723c */ /* 0x042fe20000001824 */
[----:B------:R-:W-:Y:S01]  /*32a0*/  FMUL.FTZ R67, R67, c[0x0][0x320] ;  /* 0x0000c80043437a20 */ /* 0x000fe20000410000 */
[----:B------:R-:W1:Y:S06]  /*32b0*/  MUFU.TANH R7, R7 ;  /* 0x0000000700077308 */ /* 0x000e6c0000002400 */
[----:B------:R-:W-:Y:S02]  /*32c0*/  HMMA.16816.F32 R88, R20, R26, R88 ;  /* 0x0000001a1458723c */ /* 0x000fe40000001858 */
[----:B------:R-:W1:Y:S06]  /*32d0*/  MUFU.TANH R30, R30 ;  /* 0x0000001e001e7308 */ /* 0x000e6c0000002400 */
[C---:B------:R-:W-:Y:S02]  /*32e0*/  HMMA.16816.F32 R80, R68.reuse, R62, R80 ;  /* 0x0000003e4450723c */ /* 0x040fe40000001850 */
[----:B------:R-:W1:Y:S05]  /*32f0*/  MUFU.TANH R31, R31 ;  /* 0x0000001f001f7308 */ /* 0x000e6a0000002400 */
[----:B------:R-:W-:Y:S01]  /*3300*/  FMUL.FTZ R62, R76, c[0x0][0x320] ;  /* 0x0000c8004c3e7a20 */ /* 0x000fe20000410000 */
[----:B----4-:R-:W-:Y:S01]  /*3310*/  HMMA.16816.F32 R108, R68, R32, R108 ;  /* 0x00000020446c723c */ /* 0x010fe2000000186c */
[----:B------:R-:W-:Y:S01]  /*3320*/  FMUL.FTZ R63, R79, c[0x0][0x320] ;  /* 0x0000c8004f3f7a20 */ /* 0x000fe20000410000 */
[----:B------:R-:W4:Y:S01]  /*3330*/  MUFU.TANH R77, R77 ;  /* 0x0000004d004d7308 */ /* 0x000f220000002400 */
[----:B------:R-:W-:-:S02]  /*3340*/  FMUL.FTZ R76, R84, c[0x0][0x320] ;  /* 0x0000c800544c7a20 */ /* 0x000fc40000410000 */
[----:B------:R-:W-:-:S03]  /*3350*/  FMUL.FTZ R79, R87, c[0x0][0x320] ;  /* 0x0000c800574f7a20 */ /* 0x000fc60000410000 */
[C---:B------:R-:W-:Y:S02]  /*3360*/  HMMA.16816.F32 R48, R68.reuse, R34, R48 ;  /* 0x000000224430723c */ /* 0x040fe40000001830 */
[----:B------:R-:W1:Y:S06]  /*3370*/  MUFU.TANH R62, R62 ;  /* 0x0000003e003e7308 */ /* 0x000e6c0000002400 */
[C---:B-----5:R-:W-:Y:S02]  /*3380*/  HMMA.16816.F32 R36, R68.reuse, R12, R36 ;  /* 0x0000000c4424723c */ /* 0x060fe40000001824 */
[----:B------:R-:W1:Y:S06]  /*3390*/  MUFU.TANH R63, R63 ;  /* 0x0000003f003f7308 */ /* 0x000e6c0000002400 */
[----:B------:R-:W-:Y:S02]  /*33a0*/  HMMA.16816.F32 R88, R68, R14, R88 ;  /* 0x0000000e4458723c */ /* 0x000fe40000001858 */
[----:B------:R-:W1:Y:S06]  /*33b0*/  MUFU.TANH R76, R76 ;  /* 0x0000004c004c7308 */ /* 0x000e6c0000002400 */
[C---:B------:R-:W-:Y:S02]  /*33c0*/  HMMA.16816.F32 R80, R100.reuse, R94, R80 ;  /* 0x0000005e6450723c */ /* 0x040fe40000001850 */
[----:B------:R-:W1:Y:S06]  /*33d0*/  MUFU.TANH R78, R78 ;  /* 0x0000004e004e7308 */ /* 0x000e6c0000002400 */
[C---:B--2---:R-:W-:Y:S02]  /*33e0*/  HMMA.16816.F32 R104, R100.reuse, R44, R104 ;  /* 0x0000002c6468723c */ /* 0x044fe40000001868 */
[----:B------:R-:W2:Y:S05]  /*33f0*/  MUFU.TANH R79, R79 ;  /* 0x0000004f004f7308 */ /* 0x000eaa0000002400 */
[----:B------:R-:W-:Y:S01]  /*3400*/  FMUL.FTZ R44, R64, c[0x0][0x320] ;  /* 0x0000c800402c7a20 */ /* 0x000fe20000410000 */
[----:B------:R-:W-:Y:S01]  /*3410*/  HMMA.16816.F32 R56, R100, R46, R56 ;  /* 0x0000002e6438723c */ /* 0x000fe20000001838 */
[----:B------:R-:W-:Y:S01]  /*3420*/  FMUL.FTZ R45, R65, c[0x0][0x320] ;  /* 0x0000c800412d7a20 */ /* 0x000fe20000410000 */
[----:B------:R1:W1:Y:S01]  /*3430*/  MUFU.TANH R211, R67 ;  /* 0x0000004300d37308 */ /* 0x0002620000002400 */
[----:B------:R-:W-:-:S05]  /*3440*/  FMUL.FTZ R64, R66, c[0x0][0x320] ;  /* 0x0000c80042407a20 */ /* 0x000fca0000410000 */
[C---:B------:R-:W-:Y:S01]  /*3450*/  HMMA.16816.F32 R108, R100.reuse, R40, R108 ;  /* 0x00000028646c723c */ /* 0x040fe2000000186c */
[----:B------:R-:W-:Y:S01]  /*3460*/  FMUL.FTZ R60, R80, c[0x0][0x320] ;  /* 0x0000c800503c7a20 */ /* 0x000fe20000410000 */
[----:B------:R-:W1:Y:S01]  /*3470*/  MUFU.TANH R44, R44 ;  /* 0x0000002c002c7308 */ /* 0x000e620000002400 */
[----:B------:R-:W-:Y:S02]  /*3480*/  FMUL.FTZ R52, R81, c[0x0][0x320] ;  /* 0x0000c80051347a20 */ /* 0x000fe40000410000 */
[----:B------:R-:W-:Y:S02]  /*3490*/  FMUL.FTZ R53, R82, c[0x0][0x320] ;  /* 0x0000c80052357a20 */ /* 0x000fe40000410000 */
[----:B------:R-:W-:Y:S01]  /*34a0*/  FMUL.FTZ R61, R83, c[0x0][0x320] ;  /* 0x0000c800533d7a20 */ /* 0x000fe20000410000 */
[----:B------:R-:W-:Y:S01]  /*34b0*/  HMMA.16816.F32 R48, R100, R42, R48 ;  /* 0x0000002a6430723c */ /* 0x000fe20000001830 */
[----:B------:R-:W-:Y:S01]  /*34c0*/  FMUL.FTZ R104, R104, c[0x0][0x320] ;  /* 0x0000c80068687a20 */ /* 0x000fe20000410000 */
[----:B------:R-:W1:Y:S01]  /*34d0*/  MUFU.TANH R60, R60 ;  /* 0x0000003c003c7308 */ /* 0x000e620000002400 */
[----:B------:R-:W-:-:S02]  /*34e0*/  FMUL.FTZ R105, R105, c[0x0][0x320] ;  /* 0x0000c80069697a20 */ /* 0x000fc40000410000 */
[----:B------:R-:W-:Y:S02]  /*34f0*/  FMUL.FTZ R106, R106, c[0x0][0x320] ;  /* 0x0000c8006a6a7a20 */ /* 0x000fe40000410000 */
[----:B------:R-:W-:Y:S01]  /*3500*/  FMUL.FTZ R107, R107, c[0x0][0x320] ;  /* 0x0000c8006b6b7a20 */ /* 0x000fe20000410000 */
        /* <DEDUP_REMOVED lines=11> */
[----:B------:R-:W-:Y:S02]  /*35c0*/  FMUL.FTZ R111, R111, c[0x0][0x320] ;  /* 0x0000c8006f6f7a20 */ /* 0x000fe40000410000 */
[----:B------:R-:W-:Y:S01]  /*35d0*/  FMUL.FTZ R48, R48, c[0x0][0x320] ;  /* 0x0000c80030307a20 */ /* 0x000fe20000410000 */
[----:B------:R-:W1:Y:S01]  /*35e0*/  MUFU.TANH R61, R61 ;  /* 0x0000003d003d7308 */ /* 0x000e620000002400 */
[----:B------:R-:W-:Y:S02]  /*35f0*/  FMUL.FTZ R49, R49, c[0x0][0x320] ;  /* 0x0000c80031317a20 */ /* 0x000fe40000410000 */
[----:B------:R-:W-:Y:S02]  /*3600*/  FMUL.FTZ R50, R50, c[0x0][0x320] ;  /* 0x0000c80032327a20 */ /* 0x000fe40000410000 */
[----:B------:R-:W-:-:S02]  /*3610*/  FMUL.FTZ R51, R51, c[0x0][0x320] ;  /* 0x0000c80033337a20 */ /* 0x000fc40000410000 */
[----:B------:R-:W-:Y:S01]  /*3620*/  FMUL.FTZ R36, R36, c[0x0][0x320] ;  /* 0x0000c80024247a20 */ /* 0x000fe20000410000 */
[----:B------:R-:W1:Y:S01]  /*3630*/  MUFU.TANH R45, R45 ;  /* 0x0000002d002d7308 */ /* 0x000e620000002400 */
[----:B------:R-:W-:Y:S02]  /*3640*/  FMUL.FTZ R37, R37, c[0x0][0x320] ;  /* 0x0000c80025257a20 */ /* 0x000fe40000410000 */
[----:B------:R-:W-:Y:S02]  /*3650*/  FMUL.FTZ R38, R38, c[0x0][0x320] ;  /* 0x0000c80026267a20 */ /* 0x000fe40000410000 */
[----:B------:R-:W-:Y:S02]  /*3660*/  FMUL.FTZ R39, R39, c[0x0][0x320] ;  /* 0x0000c80027277a20 */ /* 0x000fe40000410000 */
[----:B------:R-:W-:Y:S01]  /*3670*/  FMUL.FTZ R88, R88, c[0x0][0x320] ;  /* 0x0000c80058587a20 */ /* 0x000fe20000410000 */
[----:B------:R-:W1:Y:S01]  /*3680*/  MUFU.TANH R64, R64 ;  /* 0x0000004000407308 */ /* 0x000e620000002400 */
[----:B------:R-:W-:-:S02]  /*3690*/  FMUL.FTZ R89, R89, c[0x0][0x320] ;  /* 0x0000c80059597a20 */ /* 0x000fc40000410000 */
[----:B------:R-:W-:Y:S02]  /*36a0*/  FMUL.FTZ R90, R90, c[0x0][0x320] ;  /* 0x0000c8005a5a7a20 */ /* 0x000fe40000410000 */
[----:B------:R-:W-:-:S03]  /*36b0*/  FMUL.FTZ R91, R91, c[0x0][0x320] ;  /* 0x0000c8005b5b7a20 */ /* 0x000fc60000410000 */
        /* <DEDUP_REMOVED lines=26> */
[----:B--234-:R-:W-:Y:S01]  /*3860*/  IMAD.U32 R8, RZ, RZ, UR8 ;  /* 0x00000008ff087e24 */ /* 0x01cfe2000f8e00ff */
[----:B------:R-:W-:Y:S01]  /*3870*/  PLOP3.LUT P1, PT, PT, PT, UP0, 0x80, 0x0 ;  /* 0x000000000000781c */ /* 0x000fe20003f2f008 */
[----:B------:R-:W-:Y:S01]  /*3880*/  IMAD.MOV.U32 R251, RZ, RZ, RZ ;  /* 0x000000fffffb7224 */ /* 0x000fe200078e00ff */
[----:B------:R-:W-:-:S02]  /*3890*/  PLOP3.LUT P0, PT, PT, PT, UP0, 0x80, 0x0 ;  /* 0x000000000000781c */ /* 0x000fc40003f0f008 */
        /* <DEDUP_REMOVED lines=11> */
[----:B------:R-:W-:Y:S01]  /*3950*/  SHF.R.S32.HI R22, RZ, 0x1f, R29 ;  /* 0x0000001fff167819 */ /* 0x000fe2000001141d */
[----:B------:R-:W-:Y:S01]  /*3960*/  IMAD.WIDE R24, R213, 0x2, RZ ;  /* 0x00000002d5187825 */ /* 0x000fe200078e02ff */
[----:B------:R-:W-:Y:S02]  /*3970*/  SEL R19, RZ, 0x10, P6 ;  /* 0x00000010ff137807 */ /* 0x000fe40003000000 */
[----:B------:R-:W-:Y:S01]  /*3980*/  LEA.HI R22, R22, R29, RZ, 0x3 ;  /* 0x0000001d16167211 */ /* 0x000fe200078f18ff */
[----:B------:R-:W-:Y:S01]  /*3990*/  IMAD R252, R8, c[0x0][0x2b8], R252 ;  /* 0x0000ae0008fc7a24 */ /* 0x000fe200078e02fc */
[----:B------:R-:W-:Y:S02]  /*39a0*/  SHF.R.S32.HI R9, RZ, 0x1f, R28 ;  /* 0x0000001fff097819 */ /* 0x000fe4000001141c */
[----:B------:R-:W-:-:S02]  /*39b0*/  IADD3 R26, -R19, 0x10, RZ ;  /* 0x00000010131a7810 */ /* 0x000fc40007ffe1ff */
[----:B------:R-:W-:Y:S02]  /*39c0*/  SHF.R.S32.HI R8, RZ, 0x1f, R252 ;  /* 0x0000001fff087819 */ /* 0x000fe400000114fc */
[----:B------:R-:W-:Y:S02]  /*39d0*/  SEL R18, RZ, 0x10, P5 ;  /* 0x00000010ff127807 */ /* 0x000fe40002800000 */
[----:B------:R-:W-:Y:S01]  /*39e0*/  LOP3.LUT R22, R22, 0xfffffff8, RZ, 0xc0, !PT ;  /* 0xfffffff816167812 */ /* 0x000fe200078ec0ff */
[----:B------:R-:W-:Y:S01]  /*39f0*/  IMAD R8, R8, c[0x0][0x1e0], RZ ;  /* 0x0000780008087a24 */ /* 0x000fe200078e02ff */
[----:B------:R-:W-:Y:S02]  /*3a00*/  LEA.HI R9, R9, R28, RZ, 0x3 ;  /* 0x0000001c09097211 */ /* 0x000fe400078f18ff */
[----:B------:R-:W-:Y:S01]  /*3a10*/  LOP3.LUT R26, R26, 0xf, RZ, 0xc0, !PT ;  /* 0x0000000f1a1a7812 */ /* 0x000fe200078ec0ff */
[----:B------:R-:W-:Y:S01]  /*3a20*/  IMAD R8, R252, c[0x0][0x1e4], R8 ;  /* 0x00007900fc087a24 */ /* 0x000fe200078e0208 */
[----:B------:R-:W-:Y:S01]  /*3a30*/  IADD3 R14, -R18, 0x10, RZ ;  /* 0x00000010120e7810 */ /* 0x000fe20007ffe1ff */
[----:B------:R-:W-:Y:S01]  /*3a40*/  IMAD.WIDE R22, R22, 0x2, RZ ;  /* 0x0000000216167825 */ /* 0x000fe200078e02ff */
[----:B------:R-:W-:-:S02]  /*3a50*/  SEL R17, RZ, 0x10, P4 ;  /* 0x00000010ff117807 */ /* 0x000fc40002000000 */
[----:B------:R-:W-:Y:S01]  /*3a60*/  LOP3.LUT R9, R9, 0xfffffff8, RZ, 0xc0, !PT ;  /* 0xfffffff809097812 */ /* 0x000fe200078ec0ff */
[----:B--2---:R-:W-:Y:S01]  /*3a70*/  IMAD.WIDE.U32 R10, R252, c[0x0][0x1e0], RZ ;  /* 0x00007800fc0a7a25 */ /* 0x004fe200078e00ff */
[----:B------:R-:W-:Y:S02]  /*3a80*/  LOP3.LUT R14, R14, 0xf, RZ, 0xc0, !PT ;  /* 0x0000000f0e0e7812 */ /* 0x000fe400078ec0ff */
[----:B------:R-:W-:Y:S01]  /*3a90*/  IADD3 R13, -R17, 0x10, RZ ;  /* 0x00000010110d7810 */ /* 0x000fe20007ffe1ff */
[----:B------:R-:W-:Y:S01]  /*3aa0*/  IMAD.IADD R11, R11, 0x1, R8 ;  /* 0x000000010b0b7824 */ /* 0x000fe200078e0208 */
[----:B------:R-:W-:Y:S01]  /*3ab0*/  IADD3 R12, -R6, 0x10, RZ ;  /* 0x00000010060c7810 */ /* 0x000fe20007ffe1ff */
[----:B------:R-:W-:Y:S01]  /*3ac0*/  IMAD.WIDE R32, R9, 0x2, RZ ;  /* 0x0000000209207825 */ /* 0x000fe200078e02ff */
[----:B------:R-:W-:Y:S02]  /*3ad0*/  LOP3.LUT R13, R13, 0xf, RZ, 0xc0, !PT ;  /* 0x0000000f0d0d7812 */ /* 0x000fe400078ec0ff */
[----:B------:R-:W-:-:S02]  /*3ae0*/  LOP3.LUT R12, R12, 0xf, RZ, 0xc0, !PT ;  /* 0x0000000f0c0c7812 */ /* 0x000fc400078ec0ff */
[----:B---3--:R-:W-:Y:S01]  /*3af0*/  SHF.R.S32.HI R8, RZ, 0x1f, R251 ;  /* 0x0000001fff087819 */ /* 0x008fe200000114fb */
[----:B------:R-:W-:-:S04]  /*3b00*/  IMAD.WIDE.U32 R10, R251, c[0x0][0x1f0], R10 ;  /* 0x00007c00fb0a7a25 */ /* 0x000fc800078e000a */
[----:B------:R-:W-:Y:S01]  /*3b10*/  IMAD R8, R8, c[0x0][0x1f0], RZ ;  /* 0x00007c0008087a24 */ /* 0x000fe200078e02ff */
[----:B------:R-:W-:-:S03]  /*3b20*/  IADD3 R10, P0, R10, UR20, RZ ;  /* 0x000000140a0a7c10 */ /* 0x000fc6000ff1e0ff */
[----:B------:R-:W-:-:S05]  /*3b30*/  IMAD R8, R251, c[0x0][0x1f4], R8 ;  /* 0x00007d00fb087a24 */ /* 0x000fca00078e0208 */
[----:B------:R-:W-:Y:S02]  /*3b40*/  IADD3.X R8, R11, UR15, R8, P0, !PT ;  /* 0x0000000f0b087c10 */ /* 0x000fe400087fe408 */
[----:B------:R-:W-:-:S04]  /*3b50*/  LEA R11, P0, R10, c[0x0][0x1c8], 0x1 ;  /* 0x000072000a0b7a11 */ /* 0x000fc800078008ff */
[----:B------:R-:W-:Y:S01]  /*3b60*/  LEA.HI.X R10, R10, c[0x0][0x1cc], R8, 0x1, P0 ;  /* 0x000073000a0a7a11 */ /* 0x000fe200000f0c08 */
[----:B------:R-:W2:Y:S01]  /*3b70*/  SHFL.IDX PT, R15, R11, 0x2, 0x181f ;  /* 0x00581f000b0f7f89 */ /* 0x000ea200000e0000 */
[----:B------:R-:W-:-:S03]  /*3b80*/  SHF.R.S32.HI R8, RZ, 0x1f, R215 ;  /* 0x0000001fff087819 */ /* 0x000fc600000114d7 */
[----:B------:R-:W3:Y:S01]  /*3b90*/  SHFL.IDX PT, R16, R10, 0x2, 0x181f ;  /* 0x00581f000a107f89 */ /* 0x000ee200000e0000 */
[----:B------:R-:W-:-:S03]  /*3ba0*/  LEA.HI R8, R8, R215, RZ, 0x3 ;  /* 0x000000d708087211 */ /* 0x000fc600078f18ff */
[----:B------:R-:W4:Y:S01]  /*3bb0*/  SHFL.IDX PT, R20, R11, RZ, 0x181f ;  /* 0x00181fff0b147589 */ /* 0x000f2200000e0000 */
[----:B------:R-:W-:-:S03]  /*3bc0*/  LOP3.LUT R8, R8, 0xfffffff8, RZ, 0xc0, !PT ;  /* 0xfffffff808087812 */ /* 0x000fc600078ec0ff */
[----:B------:R-:W-:Y:S02]  /*3bd0*/  SHFL.IDX PT, R21, R10, RZ, 0x181f ;  /* 0x00181fff0a157589 */ /* 0x000fe400000e0000 */
[----:B------:R-:W-:Y:S02]  /*3be0*/  IMAD.WIDE R8, R8, 0x2, RZ ;  /* 0x0000000208087825 */ /* 0x000fe400078e02ff */
[----:B------:R-:W5:Y:S04]  /*3bf0*/  SHFL.IDX PT, R11, R11, 0x1, 0x181f ;  /* 0x00381f000b0b7f89 */ /* 0x000f6800000e0000 */
[----:B------:R-:W1:Y:S01]  /*3c00*/  SHFL.IDX PT, R10, R10, 0x1, 0x181f ;  /* 0x00381f000a0a7f89 */ /* 0x000e6200000e0000 */
[----:B--2---:R-:W-:-:S04]  /*3c10*/  IADD3 R26, P1, P0, R26, R15, R24 ;  /* 0x0000000f1a1a7210 */ /* 0x004fc8000783e018 */
[----:B---3--:R-:W-:Y:S02]  /*3c20*/  IADD3.X R27, RZ, R16, R25, P1, P0 ;  /* 0x00000010ff1b7210 */ /* 0x008fe40000fe0419 */
[----:B------:R-:W-:-:S04]  /*3c30*/  IADD3 R34, P1, P0, R14, R15, R22 ;  /* 0x0000000f0e227210 */ /* 0x000fc8000783e016 */
[----:B------:R-:W-:Y:S02]  /*3c40*/  IADD3.X R35, RZ, R16, R23, P1, P0 ;  /* 0x00000010ff237210 */ /* 0x000fe40000fe0417 */
[----:B-1----:R-:W-:-:S04]  /*3c50*/  IADD3 R36, P1, P0, R13, R15, R32 ;  /* 0x0000000f0d247210 */ /* 0x002fc8000783e020 */
[----:B------:R-:W-:Y:S02]  /*3c60*/  IADD3.X R37, RZ, R16, R33, P1, P0 ;  /* 0x00000010ff257210 */ /* 0x000fe40000fe0421 */
[----:B------:R-:W-:-:S04]  /*3c70*/  IADD3 R12, P1, P0, R12, R15, R8 ;  /* 0x0000000f0c0c7210 */ /* 0x000fc8000783e008 */
[----:B------:R-:W-:Y:S02]  /*3c80*/  IADD3.X R13, RZ, R16, R9, P1, P0 ;  /* 0x00000010ff0d7210 */ /* 0x000fe40000fe0409 */
[-C--:B----4-:R-:W-:Y:S02]  /*3c90*/  IADD3 R40, P0, R24, R20.reuse, RZ ;  /* 0x0000001418287210 */ /* 0x090fe40007f1e0ff */
[CC--:B------:R-:W-:Y:S02]  /*3ca0*/  IADD3 R38, P1, R22.reuse, R20.reuse, RZ ;  /* 0x0000001416267210 */ /* 0x0c0fe40007f3e0ff */
[-C--:B-----5:R-:W-:Y:S01]  /*3cb0*/  IADD3 R22, P2, R22, R11.reuse, RZ ;  /* 0x0000000b16167210 */ /* 0x0a0fe20007f5e0ff */
[--C-:B------:R-:W-:Y:S01]  /*3cc0*/  IMAD.X R41, R25, 0x1, R21.reuse, P0 ;  /* 0x0000000119297824 */ /* 0x100fe200000e0615 */
[-C--:B------:R-:W-:Y:S01]  /*3cd0*/  IADD3 R14, P0, R32, R20.reuse, RZ ;  /* 0x00000014200e7210 */ /* 0x080fe20007f1e0ff */
[C-C-:B------:R-:W-:Y:S01]  /*3ce0*/  IMAD.X R39, R23.reuse, 0x1, R21.reuse, P1 ;  /* 0x0000000117277824 */ /* 0x140fe200008e0615 */
[----:B------:R-:W-:Y:S01]  /*3cf0*/  IADD3 R20, P1, R8, R20, RZ ;  /* 0x0000001408147210 */ /* 0x000fe20007f3e0ff */
[----:B------:R-:W-:Y:S01]  /*3d00*/  IMAD.X R23, R23, 0x1, R10, P2 ;  /* 0x0000000117177824 */ /* 0x000fe200010e060a */
[----:B------:R-:W-:Y:S01]  /*3d10*/  ISETP.GE.AND P2, PT, R215, c[0x0][0x1d4], PT ;  /* 0x00007500d7007a0c */ /* 0x000fe20003f46270 */
[--C-:B------:R-:W-:Y:S01]  /*3d20*/  IMAD.X R15, R33, 0x1, R21.reuse, P0 ;  /* 0x00000001210f7824 */ /* 0x100fe200000e0615 */
[-C--:B------:R-:W-:Y:S01]  /*3d30*/  IADD3 R24, P0, R24, R11.reuse, RZ ;  /* 0x0000000b18187210 */ /* 0x080fe20007f1e0ff */
[----:B------:R-:W-:Y:S01]  /*3d40*/  IMAD.X R21, R9, 0x1, R21, P1 ;  /* 0x0000000109157824 */ /* 0x000fe200008e0615 */
[----:B------:R-:W-:-:S03]  /*3d50*/  IADD3 R32, P1, R32, R11, RZ ;  /* 0x0000000b20207210 */ /* 0x000fc60007f3e0ff */
[--C-:B------:R-:W-:Y:S01]  /*3d60*/  IMAD.X R25, R25, 0x1, R10.reuse, P0 ;  /* 0x0000000119197824 */ /* 0x100fe200000e060a */
[----:B------:R-:W-:Y:S01]  /*3d70*/  IADD3 R42, P0, R8, R11, RZ ;  /* 0x0000000b082a7210 */ /* 0x000fe20007f1e0ff */
[--C-:B------:R-:W-:Y:S01]  /*3d80*/  IMAD.X R33, R33, 0x1, R10.reuse, P1 ;  /* 0x0000000121217824 */ /* 0x100fe200008e060a */
[----:B------:R-:W-:Y:S01]  /*3d90*/  ISETP.NE.U32.AND P1, PT, R19, RZ, PT ;  /* 0x000000ff1300720c */ /* 0x000fe20003f25070 */
[----:B------:R-:W-:Y:S02]  /*3da0*/  IMAD.SHL.U32 R8, R214, 0x2, RZ ;  /* 0x00000002d6087824 */ /* 0x000fe400078e00ff */
[----:B------:R-:W-:Y:S01]  /*3db0*/  IMAD.X R43, R9, 0x1, R10, P0 ;  /* 0x00000001092b7824 */ /* 0x000fe200000e060a */
[----:B------:R-:W-:Y:S02]  /*3dc0*/  ISETP.NE.U32.AND P0, PT, R18, RZ, PT ;  /* 0x000000ff1200720c */ /* 0x000fe40003f05070 */
[----:B------:R1:W-:Y:S04]  /*3dd0*/  LDGSTS.E.BYPASS.LTC128B.128 [R8+0xc100], [R40.64], !P6 ;  /* 0x0c10000028087fae */ /* 0x0003e8000f101d4c */
[----:B------:R1:W-:Y:S04]  /*3de0*/  LDGSTS.E.BYPASS.LTC128B.128 [R8+0xf100], [R38.64], !P5 ;  /* 0x0f10000026087fae */ /* 0x0003e8000e901d4c */
[----:B------:R1:W-:Y:S04]  /*3df0*/  LDGSTS.E.BYPASS.LTC128B.128 [R8+0x12100], [R14.64], !P4 ;  /* 0x121000000e087fae */ /* 0x0003e8000e101d4c */
[----:B------:R1:W-:Y:S04]  /*3e00*/  LDGSTS.E.BYPASS.LTC128B.128 [R8+0x15100], [R20.64], !P2 ;  /* 0x1510000014087fae */ /* 0x0003e8000d101d4c */
[----:B------:R1:W-:Y:S04]  /*3e10*/  LDGSTS.E.BYPASS.LTC128B.128 [R8+0xd100], [R24.64], !P6 ;  /* 0x0d10000018087fae */ /* 0x0003e8000f101d4c */
[----:B------:R1:W-:Y:S04]  /*3e20*/  LDGSTS.E.BYPASS.LTC128B.128 [R8+0x10100], [R22.64], !P5 ;  /* 0x1010000016087fae */ /* 0x0003e8000e901d4c */
[----:B------:R1:W-:Y:S04]  /*3e30*/  LDGSTS.E.BYPASS.LTC128B.128 [R8+0x13100], [R32.64], !P4 ;  /* 0x1310000020087fae */ /* 0x0003e8000e101d4c */
[----:B------:R1:W-:Y:S04]  /*3e40*/  LDGSTS.E.BYPASS.LTC128B.128 [R8+0x16100], [R42.64], !P2 ;  /* 0x161000002a087fae */ /* 0x0003e8000d101d4c */
[----:B------:R1:W-:Y:S01]  /*3e50*/  LDGSTS.E.BYPASS.LTC128B.128.ZFILL [R8+0xe100], [R26.64], P1 ;  /* 0x0e1000001a087fae */ /* 0x0003e20008941d4c */
[----:B------:R-:W-:-:S03]  /*3e60*/  ISETP.NE.U32.AND P1, PT, R17, RZ, PT ;  /* 0x000000ff1100720c */ /* 0x000fc60003f25070 */
[----:B------:R1:W-:Y:S01]  /*3e70*/  LDGSTS.E.BYPASS.LTC128B.128.ZFILL [R8+0x11100], [R34.64], P0 ;  /* 0x1110000022087fae */ /* 0x0003e20008141d4c */
[----:B------:R-:W-:-:S09]  /*3e80*/  ISETP.NE.U32.AND P0, PT, R6, RZ, PT ;  /* 0x000000ff0600720c */ /* 0x000fd20003f05070 */
[----:B------:R1:W-:Y:S04]  /*3e90*/  LDGSTS.E.BYPASS.LTC128B.128.ZFILL [R8+0x14100], [R36.64], P1 ;  /* 0x1410000024087fae */ /* 0x0003e80008941d4c */
[----:B------:R1:W-:Y:S02]  /*3ea0*/  LDGSTS.E.BYPASS.LTC128B.128.ZFILL [R8+0x17100], [R12.64], P0 ;  /* 0x171000000c087fae */ /* 0x0003e40008141d4c */
.L_x_770:
[----:B--234-:R-:W-:Y:S01]  /*3eb0*/  SHF.R.S32.HI R6, RZ, 0x1f, R2 ;  /* 0x0000001fff067819 */ /* 0x01cfe20000011402 */
[----:B------:R-:W-:Y:S01]  /*3ec0*/  IMAD.SHL.U32 R244, R5, 0x2, RZ ;  /* 0x0000000205f47824 */ /* 0x000fe200078e00ff */
[----:B------:R-:W0:Y:S02]  /*3ed0*/  LDGDEPBAR ;  /* 0x00000000000079af */ /* 0x000e240000000000 */
[----:B-1----:R-:W-:Y:S01]  /*3ee0*/  LEA.HI R8, R6, R2, RZ, 0x2 ;  /* 0x0000000206087211 */ /* 0x002fe200078f10ff */
[----:B------:R-:W-:Y:S01]  /*3ef0*/  IMAD.U32 R6, RZ, RZ, UR18 ;  /* 0x00000012ff067e24 */ /* 0x000fe2000f8e00ff */
[----:B------:R-:W-:Y:S01]  /*3f00*/  LDSM.16.MT88.4 R140, [R244+0x3100] ;  /* 0x00310000f48c783b */ /* 0x000fe20000004200 */
[----:B------:R-:W-:-:S02]  /*3f10*/  IMAD R241, R3, 0x2, R244 ;  /* 0x0000000203f17824 */ /* 0x000fc400078e02f4 */
[----:B------:R-:W-:Y:S01]  /*3f20*/  IMAD R242, R4, 0x2, R244 ;  /* 0x0000000204f27824 */ /* 0x000fe200078e02f4 */
[----:B------:R1:W-:Y:S03]  /*3f30*/  STL [R1+0x1c], R8 ;  /* 0x00001c0801007387 */ /* 0x0003e60000100800 */
[----:B------:R-:W-:Y:S01]  /*3f40*/  IMAD R240, R3, 0x2, R242 ;  /* 0x0000000203f07824 */ /* 0x000fe200078e02f2 */
[----:B------:R-:W-:Y:S04]  /*3f50*/  LDSM.16.MT88.4 R156, [R241+0x100] ;  /* 0x00010000f19c783b */ /* 0x000fe80000004200 */
[----:B------:R-:W-:Y:S04]  /*3f60*/  LDSM.16.MT88.4 R164, [R242+0x100] ;  /* 0x00010000f2a4783b */ /* 0x000fe80000004200 */
[----:B------:R-:W-:Y:S04]  /*3f70*/  LDSM.16.MT88.4 R12, [R241+0x900] ;  /* 0x00090000f10c783b */ /* 0x000fe80000004200 */
[----:B------:R-:W-:Y:S04]  /*3f80*/  LDSM.16.MT88.4 R148, [R240+0x100] ;  /* 0x00010000f094783b */ /* 0x000fe80000004200 */
[----:B------:R-:W-:Y:S04]  /*3f90*/  LDSM.16.MT88.4 R132, [R242+0x3100] ;  /* 0x00310000f284783b */ /* 0x000fe80000004200 */
[----:B------:R-:W-:Y:S01]  /*3fa0*/  LDSM.16.MT88.4 R172, [R244+0x100] ;  /* 0x00010000f4ac783b */ /* 0x000fe20000004200 */
[----:B-1----:R-:W-:-:S03]  /*3fb0*/  LOP3.LUT R8, R8, 0x7ffffffc, RZ, 0xc0, !PT ;  /* 0x7ffffffc08087812 */ /* 0x002fc600078ec0ff */
[----:B------:R-:W-:Y:S02]  /*3fc0*/  LDSM.16.MT88.4 R24, [R242+0x3900] ;  /* 0x00390000f218783b */ /* 0x000fe40000004200 */
[----:B------:R-:W-:Y:S02]  /*3fd0*/  IMAD.IADD R2, R2, 0x1, -R8 ;  /* 0x0000000102027824 */ /* 0x000fe400078e0a08 */
[----:B------:R-:W-:Y:S02]  /*3fe0*/  LDSM.16.MT88.4 R112, [R242+0x9100] ;  /* 0x00910000f270783b */ /* 0x000fe40000004200 */
[----:B------:R-:W-:Y:S02]  /*3ff0*/  IMAD R2, R2, -0x2, R6 ;  /* 0xfffffffe02027824 */ /* 0x000fe400078e0206 */
[----:B------:R-:W-:Y:S03]  /*4000*/  LDSM.16.MT88.4 R80, [R242+0x6100] ;  /* 0x00610000f250783b */ /* 0x000fe60000004200 */
[C---:B------:R-:W-:Y:S01]  /*4010*/  ISETP.GT.AND P0, PT, R2.reuse, RZ, PT ;  /* 0x000000ff0200720c */ /* 0x040fe20003f04270 */
[----:B------:R-:W-:Y:S01]  /*4020*/  LDSM.16.MT88.4 R16, [R244+0x900] ;  /* 0x00090000f410783b */ /* 0x000fe20000004200 */
[----:B------:R-:W-:-:S02]  /*4030*/  ISETP.GT.AND P1, PT, R2, 0x1, PT ;  /* 0x000000010200780c */ /* 0x000fc40003f24270 */
[----:B------:R-:W-:Y:S01]  /*4040*/  FSEL R8, R30, -INF , P0 ;  /* 0xff8000001e087808 */ /* 0x000fe20000000000 */
[----:B------:R-:W-:Y:S01]  /*4050*/  LDSM.16.MT88.4 R56, [R241+0x3100] ;  /* 0x00310000f138783b */ /* 0x000fe20000004200 */
[----:B------:R-:W-:Y:S02]  /*4060*/  FSEL R0, R0, -INF , P0 ;  /* 0xff80000000007808 */ /* 0x000fe40000000000 */
[C---:B------:R-:W-:Y:S01]  /*4070*/  ISETP.GT.AND P0, PT, R2.reuse, 0x8, PT ;  /* 0x000000080200780c */ /* 0x040fe20003f04270 */
[----:B------:R-:W-:Y:S01]  /*4080*/  LDSM.16.MT88.4 R88, [R241+0x6100] ;  /* 0x00610000f158783b */ /* 0x000fe20000004200 */
[----:B------:R-:W-:Y:S02]  /*4090*/  FSEL R7, R7, -INF , P1 ;  /* 0xff80000007077808 */ /* 0x000fe40000800000 */
[----:B------:R-:W-:Y:S01]  /*40a0*/  FSEL R6, R31, -INF , P1 ;  /* 0xff8000001f067808 */ /* 0x000fe20000800000 */
[----:B------:R-:W-:Y:S01]  /*40b0*/  LDSM.16.MT88.4 R96, [R240+0x6100] ;  /* 0x00610000f060783b */ /* 0x000fe20000004200 */
[----:B------:R-:W-:-:S02]  /*40c0*/  ISETP.GT.AND P1, PT, R2, 0x9, PT ;  /* 0x000000090200780c */ /* 0x000fc40003f24270 */
[----:B------:R-:W-:Y:S01]  /*40d0*/  FSEL R60, R60, -INF , P0 ;  /* 0xff8000003c3c7808 */ /* 0x000fe20000000000 */
[----:B------:R-:W-:Y:S01]  /*40e0*/  LDSM.16.MT88.4 R104, [R244+0x9100] ;  /* 0x00910000f468783b */ /* 0x000fe20000004200 */
[----:B------:R-:W-:Y:S02]  /*40f0*/  FMNMX.FTZ R9, R0, R7, !PT ;  /* 0x0000000700097209 */ /* 0x000fe40007810000 */
[----:B------:R-:W-:Y:S01]  /*4100*/  FSEL R53, R53, -INF , P0 ;  /* 0xff80000035357808 */ /* 0x000fe20000000000 */
[----:B------:R-:W-:Y:S01]  /*4110*/  LDSM.16.MT88.4 R120, [R241+0x9100] ;  /* 0x00910000f178783b */ /* 0x000fe20000004200 */
[----:B------:R-:W-:Y:S02]  /*4120*/  ISETP.GT.AND P0, PT, R2, 0x10, PT ;  /* 0x000000100200780c */ /* 0x000fe40003f04270 */
[----:B------:R-:W-:Y:S01]  /*4130*/  FSEL R52, R52, -INF , P1 ;  /* 0xff80000034347808 */ /* 0x000fe20000800000 */
[----:B------:R-:W-:Y:S01]  /*4140*/  LDSM.16.MT88.4 R20, [R241+0x3900] ;  /* 0x00390000f114783b */ /* 0x000fe20000004200 */
[----:B------:R-:W-:-:S02]  /*4150*/  FMNMX.FTZ R9, R60, R9, !PT ;  /* 0x000000093c097209 */ /* 0x000fc40007810000 */
[----:B------:R-:W-:Y:S01]  /*4160*/  FSEL R61, R61, -INF , P1 ;  /* 0xff8000003d3d7808 */ /* 0x000fe20000800000 */
[----:B------:R-:W-:Y:S01]  /*4170*/  LDSM.16.MT88.4 R188, [R241+0x6900] ;  /* 0x00690000f1bc783b */ /* 0x000fe20000004200 */
[----:B------:R-:W-:Y:S02]  /*4180*/  ISETP.GT.AND P1, PT, R2, 0x11, PT ;  /* 0x000000110200780c */ /* 0x000fe40003f24270 */
[----:B------:R-:W-:Y:S02]  /*4190*/  FSEL R62, R62, -INF , P0 ;  /* 0xff8000003e3e7808 */ /* 0x000fe40000000000 */
[----:B------:R-:W-:Y:S02]  /*41a0*/  FMNMX.FTZ R9, R52, R9, !PT ;  /* 0x0000000934097209 */ /* 0x000fe40007810000 */
[----:B------:R-:W-:Y:S02]  /*41b0*/  FSEL R55, R55, -INF , P0 ;  /* 0xff80000037377808 */ /* 0x000fe40000000000 */
[----:B------:R-:W-:-:S02]  /*41c0*/  ISETP.GT.AND P0, PT, R2, 0x18, PT ;  /* 0x000000180200780c */ /* 0x000fc40003f04270 */
[----:B------:R-:W-:Y:S02]  /*41d0*/  FSEL R54, R54, -INF , P1 ;  /* 0xff80000036367808 */ /* 0x000fe40000800000 */
[----:B------:R-:W-:Y:S02]  /*41e0*/  FMNMX.FTZ R9, R62, R9, !PT ;  /* 0x000000093e097209 */ /* 0x000fe40007810000 */
[----:B------:R-:W-:Y:S02]  /*41f0*/  FSEL R63, R63, -INF , P1 ;  /* 0xff8000003f3f7808 */ /* 0x000fe40000800000 */
[----:B------:R-:W-:Y:S02]  /*4200*/  ISETP.GT.AND P1, PT, R2, 0x19, PT ;  /* 0x000000190200780c */ /* 0x000fe40003f24270 */
[----:B------:R-:W-:Y:S02]  /*4210*/  FSEL R72, R72, -INF , P0 ;  /* 0xff80000048487808 */ /* 0x000fe40000000000 */
[----:B------:R-:W-:-:S02]  /*4220*/  FMNMX.FTZ R9, R54, R9, !PT ;  /* 0x0000000936097209 */ /* 0x000fc40007810000 */
[----:B------:R-:W-:Y:S02]  /*4230*/  FSEL R74, R74, -INF , P0 ;  /* 0xff8000004a4a7808 */ /* 0x000fe40000000000 */
        /* <DEDUP_REMOVED lines=11> */
[----:B------:R-:W-:Y:S02]  /*42f0*/  FMNMX.FTZ R10, R8, R6, !PT ;  /* 0x00000006080a7209 */ /* 0x000fe40007810000 */
[----:B------:R-:W-:Y:S02]  /*4300*/  FSEL R32, R79, -INF , P1 ;  /* 0xff8000004f207808 */ /* 0x000fe40000800000 */
[----:B------:R-:W-:Y:S01]  /*4310*/  ISETP.GT.AND P1, PT, R2, 0x29, PT ;  /* 0x000000290200780c */ /* 0x000fe20003f24270 */
[----:B------:R-:W-:Y:S01]  /*4320*/  LDSM.16.MT88.4 R76, [R244+0x3900] ;  /* 0x00390000f44c783b */ /* 0x000fe20000004200 */
[----:B------:R-:W-:Y:S02]  /*4330*/  FSEL R33, R44, -INF , P0 ;  /* 0xff8000002c217808 */ /* 0x000fe40000000000 */
[----:B------:R-:W-:Y:S02]  /*4340*/  FMNMX.FTZ R9, R34, R9, !PT ;  /* 0x0000000922097209 */ /* 0x000fe40007810000 */
[----:B------:R-:W-:-:S02]  /*4350*/  FMNMX.FTZ R10, R53, R10, !PT ;  /* 0x0000000a350a7209 */ /* 0x000fc40007810000 */
[----:B------:R-:W-:Y:S02]  /*4360*/  FSEL R31, R64, -INF , P0 ;  /* 0xff800000401f7808 */ /* 0x000fe40000000000 */
[----:B------:R-:W-:Y:S01]  /*4370*/  ISETP.GT.AND P0, PT, R2, 0x30, PT ;  /* 0x000000300200780c */ /* 0x000fe20003f04270 */
[----:B------:R-:W-:Y:S01]  /*4380*/  LDSM.16.MT88.4 R64, [R240+0x3100] ;  /* 0x00310000f040783b */ /* 0x000fe20000004200 */
[----:B------:R-:W-:Y:S02]  /*4390*/  FSEL R30, R45, -INF , P1 ;  /* 0xff8000002d1e7808 */ /* 0x000fe40000800000 */
[----:B------:R-:W-:Y:S02]  /*43a0*/  FMNMX.FTZ R9, R33, R9, !PT ;  /* 0x0000000921097209 */ /* 0x000fe40007810000 */
[----:B------:R-:W-:Y:S02]  /*43b0*/  FMNMX.FTZ R10, R61, R10, !PT ;  /* 0x0000000a3d0a7209 */ /* 0x000fe40007810000 */
[----:B------:R-:W-:-:S02]  /*43c0*/  FSEL R211, R211, -INF , P1 ;  /* 0xff800000d3d37808 */ /* 0x000fc40000800000 */
[----:B------:R-:W-:Y:S02]  /*43d0*/  ISETP.GT.AND P1, PT, R2, 0x31, PT ;  /* 0x000000310200780c */ /* 0x000fe40003f24270 */
[----:B------:R-:W-:Y:S02]  /*43e0*/  FSEL R195, R195, -INF , P0 ;  /* 0xff800000c3c37808 */ /* 0x000fe40000000000 */
[----:B------:R-:W-:Y:S02]  /*43f0*/  FMNMX.FTZ R9, R30, R9, !PT ;  /* 0x000000091e097209 */ /* 0x000fe40007810000 */
[----:B------:R-:W-:Y:S02]  /*4400*/  FMNMX.FTZ R10, R55, R10, !PT ;  /* 0x0000000a370a7209 */ /* 0x000fe40007810000 */
[----:B------:R-:W-:Y:S02]  /*4410*/  FSEL R207, R207, -INF , P0 ;  /* 0xff800000cfcf7808 */ /* 0x000fe40000000000 */
[----:B------:R-:W-:-:S02]  /*4420*/  ISETP.GT.AND P0, PT, R2, 0x38, PT ;  /* 0x000000380200780c */ /* 0x000fc40003f04270 */
[----:B------:R-:W-:Y:S02]  /*4430*/  FSEL R210, R210, -INF , P1 ;  /* 0xff800000d2d27808 */ /* 0x000fe40000800000 */
[----:B------:R-:W-:Y:S02]  /*4440*/  FMNMX.FTZ R9, R195, R9, !PT ;  /* 0x00000009c3097209 */ /* 0x000fe40007810000 */
[----:B------:R-:W-:Y:S02]  /*4450*/  FMNMX.FTZ R10, R63, R10, !PT ;  /* 0x0000000a3f0a7209 */ /* 0x000fe40007810000 */
[----:B------:R-:W-:Y:S02]  /*4460*/  FSEL R196, R196, -INF , P1 ;  /* 0xff800000c4c47808 */ /* 0x000fe40000800000 */
[----:B------:R-:W-:Y:S02]  /*4470*/  ISETP.GT.AND P1, PT, R2, 0x39, PT ;  /* 0x000000390200780c */ /* 0x000fe40003f24270 */
[----:B------:R-:W-:-:S02]  /*4480*/  FSEL R209, R209, -INF , P0 ;  /* 0xff800000d1d17808 */ /* 0x000fc40000000000 */
[----:B------:R-:W-:Y:S02]  /*4490*/  FMNMX.FTZ R9, R210, R9, !PT ;  /* 0x00000009d2097209 */ /* 0x000fe40007810000 */
[----:B------:R-:W-:Y:S02]  /*44a0*/  FMNMX.FTZ R10, R74, R10, !PT ;  /* 0x0000000a4a0a7209 */ /* 0x000fe40007810000 */
[----:B------:R-:W-:Y:S02]  /*44b0*/  FSEL R198, R198, -INF , P0 ;  /* 0xff800000c6c67808 */ /* 0x000fe40000000000 */
[----:B------:R-:W-:Y:S02]  /*44c0*/  ISETP.GT.AND P0, PT, R2, 0x40, PT ;  /* 0x000000400200780c */ /* 0x000fe40003f04270 */
[----:B------:R-:W-:Y:S02]  /*44d0*/  FSEL R208, R208, -INF , P1 ;  /* 0xff800000d0d07808 */ /* 0x000fe40000800000 */
[----:B------:R-:W-:-:S02]  /*44e0*/  FMNMX.FTZ R9, R209, R9, !PT ;  /* 0x00000009d1097209 */ /* 0x000fc40007810000 */
[----:B------:R-:W-:Y:S02]  /*44f0*/  FMNMX.FTZ R10, R75, R10, !PT ;  /* 0x0000000a4b0a7209 */ /* 0x000fe40007810000 */
[----:B------:R-:W-:Y:S02]  /*4500*/  FSEL R197, R197, -INF , P1 ;  /* 0xff800000c5c57808 */ /* 0x000fe40000800000 */
[----:B------:R-:W-:Y:S02]  /*4510*/  ISETP.GT.AND P1, PT, R2, 0x41, PT ;  /* 0x000000410200780c */ /* 0x000fe40003f24270 */
[----:B------:R-:W-:Y:S02]  /*4520*/  FSEL R206, R206, -INF , P0 ;  /* 0xff800000cece7808 */ /* 0x000fe40000000000 */
[----:B------:R-:W-:Y:S02]  /*4530*/  FMNMX.FTZ R9, R208, R9, !PT ;  /* 0x00000009d0097209 */ /* 0x000fe40007810000 */
[----:B------:R-:W-:-:S02]  /*4540*/  FMNMX.FTZ R10, R36, R10, !PT ;  /* 0x0000000a240a7209 */ /* 0x000fc40007810000 */
[----:B------:R-:W-:Y:S02]  /*4550*/  FSEL R203, R203, -INF , P0 ;  /* 0xff800000cbcb7808 */ /* 0x000fe40000000000 */
[----:B------:R-:W-:Y:S02]  /*4560*/  ISETP.GT.AND P0, PT, R2, 0x48, PT ;  /* 0x000000480200780c */ /* 0x000fe40003f04270 */
        /* <DEDUP_REMOVED lines=23> */
[----:B------:R-:W-:Y:S02]  /*46e0*/  FMNMX.FTZ R9, R192, R9, !PT ;  /* 0x00000009c0097209 */ /* 0x000fe40007810000 */
[----:B------:R-:W-:Y:S02]  /*46f0*/  FMNMX.FTZ R10, R198, R10, !PT ;  /* 0x0000000ac60a7209 */ /* 0x000fe40007810000 */
[----:B------:R-:W-:Y:S02]  /*4700*/  FSEL R194, R194, -INF , P0 ;  /* 0xff800000c2c27808 */ /* 0x000fe40000000000 */
[----:B------:R-:W-:Y:S02]  /*4710*/  ISETP.GT.AND P0, PT, R2, 0x59, PT ;  /* 0x000000590200780c */ /* 0x000fe40003f04270 */
[----:B------:R-:W-:-:S02]  /*4720*/  FMNMX.FTZ R2, R187, R9, !PT ;  /* 0x00000009bb027209 */ /* 0x000fc40007810000 */
[----:B------:R-:W-:Y:S02]  /*4730*/  FMNMX.FTZ R9, R197, R10, !PT ;  /* 0x0000000ac5097209 */ /* 0x000fe40007810000 */
[----:B------:R-:W-:Y:S02]  /*4740*/  FSEL R186, R186, -INF , P0 ;  /* 0xff800000baba7808 */ /* 0x000fe40000000000 */
[----:B------:R-:W-:Y:S02]  /*4750*/  FMNMX.FTZ R9, R203, R9, !PT ;  /* 0x00000009cb097209 */ /* 0x000fe40007810000 */
[----:B------:R-:W-:Y:S02]  /*4760*/  FMNMX.FTZ R2, R186, R2, !PT ;  /* 0x00000002ba027209 */ /* 0x000fe40007810000 */
[----:B------:R-:W-:Y:S02]  /*4770*/  FMNMX.FTZ R9, R201, R9, !PT ;  /* 0x00000009c9097209 */ /* 0x000fe40007810000 */
[----:B------:R-:W-:Y:S01]  /*4780*/  FSEL R184, R184, -INF , P2 ;  /* 0xff800000b8b87808 */ /* 0x000fe20001000000 */
[----:B------:R-:W1:Y:S01]  /*4790*/  SHFL.BFLY PT, R11, R2, 0x2, 0x1f ;  /* 0x0c401f00020b7f89 */ /* 0x000e6200000e0000 */
[----:B------:R-:W-:-:S02]  /*47a0*/  FMNMX.FTZ R9, R200, R9, !PT ;  /* 0x00000009c8097209 */ /* 0x000fc40007810000 */
[----:B------:R-:W-:Y:S02]  /*47b0*/  FSEL R183, R183, -INF , P1 ;  /* 0xff800000b7b77808 */ /* 0x000fe40000800000 */
[----:B------:R-:W-:Y:S02]  /*47c0*/  FMNMX.FTZ R9, R199, R9, !PT ;  /* 0x00000009c7097209 */ /* 0x000fe40007810000 */
[----:B------:R-:W-:Y:S02]  /*47d0*/  FSEL R182, R182, -INF , P0 ;  /* 0xff800000b6b67808 */ /* 0x000fe40000000000 */
[----:B------:R-:W-:-:S04]  /*47e0*/  FMNMX.FTZ R9, R194, R9, !PT ;  /* 0x00000009c2097209 */ /* 0x000fc80007810000 */
[----:B------:R-:W-:-:S04]  /*47f0*/  FMNMX.FTZ R9, R184, R9, !PT ;  /* 0x00000009b8097209 */ /* 0x000fc80007810000 */
[----:B------:R-:W-:-:S04]  /*4800*/  FMNMX.FTZ R9, R183, R9, !PT ;  /* 0x00000009b7097209 */ /* 0x000fc80007810000 */
[----:B------:R-:W-:Y:S02]  /*4810*/  FMNMX.FTZ R9, R182, R9, !PT ;  /* 0x00000009b6097209 */ /* 0x000fe40007810000 */
        /* <DEDUP_REMOVED lines=20> */
[----:B------:R-:W1:Y:S01]  /*4960*/  MUFU.EX2 R49, R49 ;  /* 0x0000003100317308 */ /* 0x000e620000000800 */
[--C-:B------:R-:W-:Y:S02]  /*4970*/  FFMA.FTZ R35, R73, c[0x0][0x2d0], -R185.reuse ;  /* 0x0000b40049237a23 */ /* 0x100fe400000108b9 */
[--C-:B------:R-:W-:Y:S01]  /*4980*/  FFMA.FTZ R38, R38, c[0x0][0x2d0], -R185.reuse ;  /* 0x0000b40026267a23 */ /* 0x100fe200000108b9 */
[----:B------:R-:W-:Y:S01]  /*4990*/  FSEL R181, R181, RZ, P0 ;  /* 0x000000ffb5b57208 */ /* 0x000fe20000000000 */
[--C-:B------:R-:W-:Y:S01]  /*49a0*/  FFMA.FTZ R34, R34, c[0x0][0x2d0], -R185.reuse ;  /* 0x0000b40022227a23 */ /* 0x100fe200000108b9 */
[----:B------:R-:W-:Y:S01]  /*49b0*/  PLOP3.LUT P0, PT, PT, PT, UP1, 0x40, 0x0 ;  /* 0x000000000000781c */ /* 0x000fe20003f0e818 */
[----:B------:R-:W-:Y:S01]  /*49c0*/  FFMA.FTZ R33, R33, c[0x0][0x2d0], -R185 ;  /* 0x0000b40021217a23 */ /* 0x000fe200000108b9 */
[----:B------:R-:W-:Y:S01]  /*49d0*/  MUFU.EX2 R46, R46 ;  /* 0x0000002e002e7308 */ /* 0x000fe20000000800 */
[----:B------:R-:W-:-:S02]  /*49e0*/  FFMA.FTZ R180, R8, c[0x0][0x2d0], -R181 ;  /* 0x0000b40008b47a23 */ /* 0x000fc400000108b5 */
[--C-:B------:R-:W-:Y:S01]  /*49f0*/  FFMA.FTZ R51, R6, c[0x0][0x2d0], -R181.reuse ;  /* 0x0000b40006337a23 */ /* 0x100fe200000108b5 */
[----:B------:R-:W-:Y:S01]  /*4a00*/  LDSM.16.MT88.4 R8, [R242+0x900] ;  /* 0x00090000f208783b */ /* 0x000fe20000004200 */
[--C-:B------:R-:W-:Y:S02]  /*4a10*/  FFMA.FTZ R48, R53, c[0x0][0x2d0], -R181.reuse ;  /* 0x0000b40035307a23 */ /* 0x100fe400000108b5 */
[--C-:B------:R-:W-:Y:S01]  /*4a20*/  FFMA.FTZ R47, R61, c[0x0][0x2d0], -R181.reuse ;  /* 0x0000b4003d2f7a23 */ /* 0x100fe200000108b5 */
[----:B------:R-:W2:Y:S01]  /*4a30*/  MUFU.EX2 R45, R45 ;  /* 0x0000002d002d7308 */ /* 0x000ea20000000800 */
[----:B-1----:R-:W-:Y:S01]  /*4a40*/  F2FP.PACK_AB R128, R49, R50 ;  /* 0x000000323180723e */ /* 0x002fe200000000ff */
[--C-:B------:R-:W-:Y:S02]  /*4a50*/  FFMA.FTZ R44, R55, c[0x0][0x2d0], -R181.reuse ;  /* 0x0000b400372c7a23 */ /* 0x100fe400000108b5 */
[--C-:B------:R-:W-:Y:S02]  /*4a60*/  FFMA.FTZ R41, R63, c[0x0][0x2d0], -R181.reuse ;  /* 0x0000b4003f297a23 */ /* 0x100fe400000108b5 */
[----:B------:R-:W-:-:S02]  /*4a70*/  FFMA.FTZ R40, R74, c[0x0][0x2d0], -R181 ;  /* 0x0000b4004a287a23 */ /* 0x000fc400000108b5 */
[----:B------:R-:W-:Y:S01]  /*4a80*/  MUFU.EX2 R180, R180 ;  /* 0x000000b400b47308 */ /* 0x000fe20000000800 */
[----:B------:R-:W-:Y:S02]  /*4a90*/  FFMA.FTZ R37, R75, c[0x0][0x2d0], -R181 ;  /* 0x0000b4004b257a23 */ /* 0x000fe400000108b5 */
[----:B------:R-:W1:Y:S01]  /*4aa0*/  LDSM.16.MT88.4 R72, [R244+0x6100] ;  /* 0x00610000f448783b */ /* 0x000e620000004200 */
[----:B------:R-:W-:Y:S02]  /*4ab0*/  FFMA.FTZ R30, R30, c[0x0][0x2d0], -R185 ;  /* 0x0000b4001e1e7a23 */ /* 0x000fe400000108b9 */
[--C-:B------:R-:W-:Y:S02]  /*4ac0*/  FFMA.FTZ R36, R36, c[0x0][0x2d0], -R181.reuse ;  /* 0x0000b40024247a23 */ /* 0x100fe400000108b5 */
[----:B------:R-:W3:Y:S01]  /*4ad0*/  MUFU.EX2 R51, R51 ;  /* 0x0000003300337308 */ /* 0x000ee20000000800 */
[----:B--2---:R-:W-:Y:S01]  /*4ae0*/  F2FP.PACK_AB R130, R45, R46 ;  /* 0x0000002e2d82723e */ /* 0x004fe200000000ff */
[----:B------:R-:W-:-:S02]  /*4af0*/  FFMA.FTZ R32, R32, c[0x0][0x2d0], -R181 ;  /* 0x0000b40020207a23 */ /* 0x000fc400000108b5 */
[--C-:B------:R-:W-:Y:S02]  /*4b00*/  FFMA.FTZ R31, R31, c[0x0][0x2d0], -R181.reuse ;  /* 0x0000b4001f1f7a23 */ /* 0x100fe400000108b5 */
[----:B------:R-:W-:Y:S02]  /*4b10*/  FFMA.FTZ R3, R211, c[0x0][0x2d0], -R181 ;  /* 0x0000b400d3037a23 */ /* 0x000fe400000108b5 */
[----:B------:R-:W-:Y:S01]  /*4b20*/  MUFU.EX2 R48, R48 ;  /* 0x0000003000307308 */ /* 0x000fe20000000800 */
[----:B------:R-:W-:Y:S02]  /*4b30*/  FFMA.FTZ R195, R195, c[0x0][0x2d0], -R185 ;  /* 0x0000b400c3c37a23 */ /* 0x000fe400000108b9 */
[--C-:B------:R-:W-:Y:S02]  /*4b40*/  FFMA.FTZ R196, R196, c[0x0][0x2d0], -R181.reuse ;  /* 0x0000b400c4c47a23 */ /* 0x100fe400000108b5 */
[--C-:B------:R-:W-:Y:S02]  /*4b50*/  FFMA.FTZ R198, R198, c[0x0][0x2d0], -R181.reuse ;  /* 0x0000b400c6c67a23 */ /* 0x100fe400000108b5 */
[----:B------:R-:W-:Y:S01]  /*4b60*/  FFMA.FTZ R197, R197, c[0x0][0x2d0], -R181 ;  /* 0x0000b400c5c57a23 */ /* 0x000fe200000108b5 */
[----:B------:R-:W2:Y:S01]  /*4b70*/  MUFU.EX2 R47, R47 ;  /* 0x0000002f002f7308 */ /* 0x000ea20000000800 */
[----:B---3--:R-:W-:Y:S01]  /*4b80*/  F2FP.PACK_AB R129, R51, R180 ;  /* 0x000000b43381723e */ /* 0x008fe200000000ff */
[----:B------:R-:W-:-:S02]  /*4b90*/  FFMA.FTZ R206, R206, c[0x0][0x2d0], -R185 ;  /* 0x0000b400cece7a23 */ /* 0x000fc400000108b9 */
[--C-:B------:R-:W-:Y:S02]  /*4ba0*/  FFMA.FTZ R205, R205, c[0x0][0x2d0], -R185.reuse ;  /* 0x0000b400cdcd7a23 */ /* 0x100fe400000108b9 */
[--C-:B------:R-:W-:Y:S02]  /*4bb0*/  FFMA.FTZ R204, R204, c[0x0][0x2d0], -R185.reuse ;  /* 0x0000b400cccc7a23 */ /* 0x100fe400000108b9 */
[----:B------:R-:W-:Y:S01]  /*4bc0*/  MUFU.EX2 R43, R43 ;  /* 0x0000002b002b7308 */ /* 0x000fe20000000800 */
[----:B------:R-:W-:Y:S02]  /*4bd0*/  FFMA.FTZ R202, R202, c[0x0][0x2d0], -R185 ;  /* 0x0000b400caca7a23 */ /* 0x000fe400000108b9 */
[--C-:B------:R-:W-:Y:S02]  /*4be0*/  FFMA.FTZ R203, R203, c[0x0][0x2d0], -R181.reuse ;  /* 0x0000b400cbcb7a23 */ /* 0x100fe400000108b5 */
[--C-:B------:R-:W-:Y:S02]  /*4bf0*/  FFMA.FTZ R201, R201, c[0x0][0x2d0], -R181.reuse ;  /* 0x0000b400c9c97a23 */ /* 0x100fe400000108b5 */
[--C-:B------:R-:W-:Y:S01]  /*4c00*/  FFMA.FTZ R200, R200, c[0x0][0x2d0], -R181.reuse ;  /* 0x0000b400c8c87a23 */ /* 0x100fe200000108b5 */
[----:B--2---:R-:W-:Y:S01]  /*4c10*/  F2FP.PACK_AB R131, R47, R48 ;  /* 0x000000302f83723e */ /* 0x004fe200000000ff */
[----:B------:R-:W2:Y:S01]  /*4c20*/  MUFU.EX2 R39, R39 ;  /* 0x0000002700277308 */ /* 0x000ea20000000800 */
[----:B------:R-:W-:-:S02]  /*4c30*/  FFMA.FTZ R199, R199, c[0x0][0x2d0], -R181 ;  /* 0x0000b400c7c77a23 */ /* 0x000fc400000108b5 */
[--C-:B------:R-:W-:Y:S02]  /*4c40*/  FFMA.FTZ R193, R193, c[0x0][0x2d0], -R185.reuse ;  /* 0x0000b400c1c17a23 */ /* 0x100fe400000108b9 */
[--C-:B------:R-:W-:Y:S01]  /*4c50*/  FFMA.FTZ R192, R192, c[0x0][0x2d0], -R185.reuse ;  /* 0x0000b400c0c07a23 */ /* 0x100fe200000108b9 */
[C---:B------:R-:W-:Y:S01]  /*4c60*/  HMMA.16816.F32 R160, R128.reuse, R156, RZ ;  /* 0x0000009c80a0723c */ /* 0x040fe200000018ff */
[----:B------:R-:W-:Y:S01]  /*4c70*/  FFMA.FTZ R187, R187, c[0x0][0x2d0], -R185 ;  /* 0x0000b400bbbb7a23 */ /* 0x000fe200000108b9 */
[----:B------:R-:W-:Y:S01]  /*4c80*/  MUFU.EX2 R42, R42 ;  /* 0x0000002a002a7308 */ /* 0x000fe20000000800 */
[--C-:B------:R-:W-:Y:S02]  /*4c90*/  FFMA.FTZ R184, R184, c[0x0][0x2d0], -R181.reuse ;  /* 0x0000b400b8b87a23 */ /* 0x100fe400000108b5 */
[----:B------:R-:W-:Y:S02]  /*4ca0*/  FFMA.FTZ R183, R183, c[0x0][0x2d0], -R181 ;  /* 0x0000b400b7b77a23 */ /* 0x000fe400000108b5 */
[----:B------:R-:W-:Y:S01]  /*4cb0*/  FADD.FTZ R49, R50, R49 ;  /* 0x0000003132317221 */ /* 0x000fe20000010000 */
[----:B------:R-:W-:Y:S01]  /*4cc0*/  HMMA.16816.F32 R156, R128, R158, RZ ;  /* 0x0000009e809c723c */ /* 0x000fe200000018ff */
[----:B------:R-:W-:Y:S01]  /*4cd0*/  FADD.FTZ R51, R180, R51 ;  /* 0x00000033b4337221 */ /* 0x000fe20000010000 */
[----:B------:R-:W3:Y:S01]  /*4ce0*/  MUFU.EX2 R35, R35 ;  /* 0x0000002300237308 */ /* 0x000ee20000000800 */
[----:B--2---:R-:W-:Y:S01]  /*4cf0*/  F2FP.PACK_AB R4, R39, R43 ;  /* 0x0000002b2704723e */ /* 0x004fe200000000ff */
[----:B------:R-:W-:-:S02]  /*4d00*/  FADD.FTZ R49, R46, R49 ;  /* 0x000000312e317221 */ /* 0x000fc40000010000 */
[----:B------:R-:W-:Y:S02]  /*4d10*/  FADD.FTZ R51, R48, R51 ;  /* 0x0000003330337221 */ /* 0x000fe40000010000 */
[----:B------:R-:W-:Y:S01]  /*4d20*/  HMMA.16816.F32 R168, R128, R164, RZ ;  /* 0x000000a480a8723c */ /* 0x000fe200000018ff */
[----:B------:R-:W-:Y:S01]  /*4d30*/  FADD.FTZ R45, R45, R49 ;  /* 0x000000312d2d7221 */ /* 0x000fe20000010000 */
[----:B------:R-:W2:Y:S01]  /*4d40*/  MUFU.EX2 R44, R44 ;  /* 0x0000002c002c7308 */ /* 0x000ea20000000800 */
[----:B------:R-:W-:Y:S02]  /*4d50*/  FADD.FTZ R47, R47, R51 ;  /* 0x000000332f2f7221 */ /* 0x000fe40000010000 */
[----:B------:R-:W-:-:S03]  /*4d60*/  FADD.FTZ R45, R43, R45 ;  /* 0x0000002d2b2d7221 */ /* 0x000fc60000010000 */
[----:B------:R-:W-:Y:S01]  /*4d70*/  HMMA.16816.F32 R164, R128, R166, RZ ;  /* 0x000000a680a4723c */ /* 0x000fe200000018ff */
[----:B------:R-:W-:Y:S01]  /*4d80*/  FADD.FTZ R45, R39, R45 ;  /* 0x0000002d272d7221 */ /* 0x000fe20000010000 */
[----:B------:R-:W4:Y:S01]  /*4d90*/  MUFU.EX2 R41, R41 ;  /* 0x0000002900297308 */ /* 0x000f220000000800 */
[----:B---3--:R-:W-:Y:S02]  /*4da0*/  F2FP.PACK_AB R6, R35, R42 ;  /* 0x0000002a2306723e */ /* 0x008fe400000000ff */
[----:B------:R-:W-:-:S03]  /*4db0*/  FADD.FTZ R42, R42, R45 ;  /* 0x0000002d2a2a7221 */ /* 0x000fc60000010000 */
[----:B-1----:R-:W-:Y:S01]  /*4dc0*/  HMMA.16816.F32 R68, R128, R72, RZ ;  /* 0x000000488044723c */ /* 0x002fe200000018ff */
[----:B------:R-:W-:Y:S01]  /*4dd0*/  FADD.FTZ R42, R35, R42 ;  /* 0x0000002a232a7221 */ /* 0x000fe20000010000 */
[----:B------:R-:W-:Y:S01]  /*4de0*/  MUFU.EX2 R40, R40 ;  /* 0x0000002800287308 */ /* 0x000fe20000000800 */
[----:B--2---:R-:W-:-:S05]  /*4df0*/  FADD.FTZ R47, R44, R47 ;  /* 0x0000002f2c2f7221 */ /* 0x004fca0000010000 */
[----:B------:R-:W-:Y:S02]  /*4e00*/  HMMA.16816.F32 R72, R128, R74, RZ ;  /* 0x0000004a8048723c */ /* 0x000fe400000018ff */
[----:B------:R-:W1:Y:S01]  /*4e10*/  MUFU.EX2 R37, R37 ;  /* 0x0000002500257308 */ /* 0x000e620000000800 */
[C---:B----4-:R-:W-:Y:S01]  /*4e20*/  F2FP.PACK_AB R5, R41.reuse, R44 ;  /* 0x0000002c2905723e */ /* 0x050fe200000000ff */
[----:B------:R-:W-:-:S04]  /*4e30*/  FADD.FTZ R47, R41, R47 ;  /* 0x0000002f292f7221 */ /* 0x000fc80000010000 */
[C---:B------:R-:W-:Y:S02]  /*4e40*/  HMMA.16816.F32 R152, R128.reuse, R148, RZ ;  /* 0x000000948098723c */ /* 0x040fe400000018ff */
[----:B------:R-:W-:Y:S06]  /*4e50*/  MUFU.EX2 R38, R38 ;  /* 0x0000002600267308 */ /* 0x000fec0000000800 */
[----:B------:R-:W-:Y:S01]  /*4e60*/  HMMA.16816.F32 R148, R128, R150, RZ ;  /* 0x000000968094723c */ /* 0x000fe200000018ff */
[----:B-1----:R-:W-:Y:S01]  /*4e70*/  F2FP.PACK_AB R7, R37, R40 ;  /* 0x000000282507723e */ /* 0x002fe200000000ff */
[----:B------:R-:W1:Y:S01]  /*4e80*/  MUFU.EX2 R34, R34 ;  /* 0x0000002200227308 */ /* 0x000e620000000800 */
[----:B------:R-:W-:-:S05]  /*4e90*/  FADD.FTZ R40, R40, R47 ;  /* 0x0000002f28287221 */ /* 0x000fca0000010000 */
[----:B------:R-:W-:Y:S01]  /*4ea0*/  HMMA.16816.F32 R136, R128, R132, RZ ;  /* 0x000000848088723c */ /* 0x000fe200000018ff */
[----:B------:R-:W-:Y:S01]  /*4eb0*/  FADD.FTZ R40, R37, R40 ;  /* 0x0000002825287221 */ /* 0x000fe20000010000 */
[----:B------:R-:W-:Y:S06]  /*4ec0*/  MUFU.EX2 R33, R33 ;  /* 0x0000002100217308 */ /* 0x000fec0000000800 */
[C---:B------:R-:W-:Y:S02]  /*4ed0*/  HMMA.16816.F32 R160, R4.reuse, R12, R160 ;  /* 0x0000000c04a0723c */ /* 0x040fe400000018a0 */
[----:B------:R-:W2:Y:S06]  /*4ee0*/  MUFU.EX2 R30, R30 ;  /* 0x0000001e001e7308 */ /* 0x000eac0000000800 */
[C---:B------:R-:W-:Y:S01]  /*4ef0*/  HMMA.16816.F32 R156, R4.reuse, R14, R156 ;  /* 0x0000000e049c723c */ /* 0x040fe2000000189c */
[----:B------:R-:W3:Y:S01]  /*4f00*/  LDSM.16.MT88.4 R12, [R244+0x6900] ;  /* 0x00690000f40c783b */ /* 0x000ee20000004200 */
[----:B------:R-:W-:Y:S06]  /*4f10*/  MUFU.EX2 R36, R36 ;  /* 0x0000002400247308 */ /* 0x000fec0000000800 */
[C---:B------:R-:W-:Y:S02]  /*4f20*/  HMMA.16816.F32 R168, R4.reuse, R8, R168 ;  /* 0x0000000804a8723c */ /* 0x040fe400000018a8 */
[----:B------:R-:W4:Y:S06]  /*4f30*/  MUFU.EX2 R32, R32 ;  /* 0x0000002000207308 */ /* 0x000f2c0000000800 */
[----:B------:R-:W-:Y:S01]  /*4f40*/  HMMA.16816.F32 R164, R4, R10, R164 ;  /* 0x0000000a04a4723c */ /* 0x000fe200000018a4 */
[----:B------:R-:W5:Y:S01]  /*4f50*/  LDSM.16.MT88.4 R8, [R240+0x900] ;  /* 0x00090000f008783b */ /* 0x000f620000004200 */
[----:B------:R-:W-:Y:S06]  /*4f60*/  MUFU.EX2 R31, R31 ;  /* 0x0000001f001f7308 */ /* 0x000fec0000000800 */
[C---:B------:R-:W-:Y:S02]  /*4f70*/  HMMA.16816.F32 R132, R128.reuse, R134, RZ ;  /* 0x000000868084723c */ /* 0x040fe400000018ff */
[----:B------:R-:W1:Y:S06]  /*4f80*/  MUFU.EX2 R3, R3 ;  /* 0x0000000300037308 */ /* 0x000e6c0000000800 */
[C---:B------:R-:W-:Y:S02]  /*4f90*/  HMMA.16816.F32 R144, R128.reuse, R140, RZ ;  /* 0x0000008c8090723c */ /* 0x040fe400000018ff */
[----:B------:R-:W-:Y:S06]  /*4fa0*/  MUFU.EX2 R195, R195 ;  /* 0x000000c300c37308 */ /* 0x000fec0000000800 */
[----:B------:R-:W-:Y:S02]  /*4fb0*/  HMMA.16816.F32 R140, R128, R142, RZ ;  /* 0x0000008e808c723c */ /* 0x000fe400000018ff */
[----:B------:R-:W-:Y:S06]  /*4fc0*/  MUFU.EX2 R196, R196 ;  /* 0x000000c400c47308 */ /* 0x000fec0000000800 */
[C---:B---3--:R-:W-:Y:S02]  /*4fd0*/  HMMA.16816.F32 R68, R4.reuse, R12, R68 ;  /* 0x0000000c0444723c */ /* 0x048fe40000001844 */
[----:B------:R-:W-:Y:S06]  /*4fe0*/  MUFU.EX2 R198, R198 ;  /* 0x000000c600c67308 */ /* 0x000fec0000000800 */
[----:B------:R-:W-:Y:S01]  /*4ff0*/  HMMA.16816.F32 R72, R4, R14, R72 ;  /* 0x0000000e0448723c */ /* 0x000fe20000001848 */
[----:B------:R-:W3:Y:S01]  /*5000*/  LDSM.16.MT88.4 R12, [R242+0x9900] ;  /* 0x00990000f20c783b */ /* 0x000ee20000004200 */
[----:B------:R-:W-:Y:S06]  /*5010*/  MUFU.EX2 R197, R197 ;  /* 0x000000c500c57308 */ /* 0x000fec0000000800 */
[----:B------:R-:W-:Y:S02]  /*5020*/  HMMA.16816.F32 R176, R128, R172, RZ ;  /* 0x000000ac80b0723c */ /* 0x000fe400000018ff */
[----:B------:R-:W-:Y:S06]  /*5030*/  MUFU.EX2 R206, R206 ;  /* 0x000000ce00ce7308 */ /* 0x000fec0000000800 */
[C---:B-----5:R-:W-:Y:S02]  /*5040*/  HMMA.16816.F32 R152, R4.reuse, R8, R152 ;  /* 0x000000080498723c */ /* 0x060fe40000001898 */
[----:B------:R-:W-:Y:S06]  /*5050*/  MUFU.EX2 R205, R205 ;  /* 0x000000cd00cd7308 */ /* 0x000fec0000000800 */
[----:B------:R-:W-:Y:S01]  /*5060*/  HMMA.16816.F32 R148, R4, R10, R148 ;  /* 0x0000000a0494723c */ /* 0x000fe20000001894 */
[----:B------:R-:W5:Y:S01]  /*5070*/  LDSM.16.MT88.4 R8, [R242+0x6900] ;  /* 0x00690000f208783b */ /* 0x000f620000004200 */
[----:B------:R-:W-:Y:S06]  /*5080*/  MUFU.EX2 R204, R204 ;  /* 0x000000cc00cc7308 */ /* 0x000fec0000000800 */
[----:B------:R-:W-:Y:S02]  /*5090*/  HMMA.16816.F32 R172, R128, R174, RZ ;  /* 0x000000ae80ac723c */ /* 0x000fe400000018ff */
[----:B------:R-:W-:Y:S06]  /*50a0*/  MUFU.EX2 R202, R202 ;  /* 0x000000ca00ca7308 */ /* 0x000fec0000000800 */
[C---:B------:R-:W-:Y:S02]  /*50b0*/  HMMA.16816.F32 R136, R4.reuse, R24, R136 ;  /* 0x000000180488723c */ /* 0x040fe40000001888 */
[----:B------:R-:W-:Y:S06]  /*50c0*/  MUFU.EX2 R203, R203 ;  /* 0x000000cb00cb7308 */ /* 0x000fec0000000800 */
[----:B------:R-:W-:Y:S01]  /*50d0*/  HMMA.16816.F32 R132, R4, R26, R132 ;  /* 0x0000001a0484723c */ /* 0x000fe20000001884 */
[----:B------:R-:W1:Y:S01]  /*50e0*/  LDSM.16.MT88.4 R24, [R240+0x9100] ;  /* 0x00910000f018783b */ /* 0x000e620000004200 */
[----:B------:R-:W-:Y:S06]  /*50f0*/  MUFU.EX2 R201, R201 ;  /* 0x000000c900c97308 */ /* 0x000fec0000000800 */
[C---:B------:R-:W-:Y:S02]  /*5100*/  HMMA.16816.F32 R108, R128.reuse, R112, RZ ;  /* 0x00000070806c723c */ /* 0x040fe400000018ff */
[----:B------:R-:W-:Y:S06]  /*5110*/  MUFU.EX2 R200, R200 ;  /* 0x000000c800c87308 */ /* 0x000fec0000000800 */
[----:B------:R-:W-:Y:S02]  /*5120*/  HMMA.16816.F32 R112, R128, R114, RZ ;  /* 0x000000728070723c */ /* 0x000fe400000018ff */
[----:B------:R-:W-:Y:S06]  /*5130*/  MUFU.EX2 R199, R199 ;  /* 0x000000c700c77308 */ /* 0x000fec0000000800 */
[C---:B------:R-:W-:Y:S02]  /*5140*/  HMMA.16816.F32 R144, R4.reuse, R76, R144 ;  /* 0x0000004c0490723c */ /* 0x040fe40000001890 */
[----:B------:R-:W-:Y:S06]  /*5150*/  MUFU.EX2 R193, R193 ;  /* 0x000000c100c17308 */ /* 0x000fec0000000800 */
[----:B------:R-:W-:Y:S02]  /*5160*/  HMMA.16816.F32 R140, R4, R78, R140 ;  /* 0x0000004e048c723c */ /* 0x000fe4000000188c */
[----:B------:R-:W-:Y:S06]  /*5170*/  MUFU.EX2 R192, R192 ;  /* 0x000000c000c07308 */ /* 0x000fec0000000800 */
[C---:B------:R-:W-:Y:S02]  /*5180*/  HMMA.16816.F32 R76, R128.reuse, R80, RZ ;  /* 0x00000050804c723c */ /* 0x040fe400000018ff */
[----:B------:R-:W-:Y:S06]  /*5190*/  MUFU.EX2 R187, R187 ;  /* 0x000000bb00bb7308 */ /* 0x000fec0000000800 */
[----:B------:R-:W-:Y:S02]  /*51a0*/  HMMA.16816.F32 R80, R128, R82, RZ ;  /* 0x000000528050723c */ /* 0x000fe400000018ff */
[----:B------:R-:W-:Y:S06]  /*51b0*/  MUFU.EX2 R184, R184 ;  /* 0x000000b800b87308 */ /* 0x000fec0000000800 */
[C---:B------:R-:W-:Y:S02]  /*51c0*/  HMMA.16816.F32 R176, R4.reuse, R16, R176 ;  /* 0x0000001004b0723c */ /* 0x040fe400000018b0 */
[----:B------:R-:W-:Y:S06]  /*51d0*/  MUFU.EX2 R183, R183 ;  /* 0x000000b700b77308 */ /* 0x000fec0000000800 */
[C---:B------:R-:W-:Y:S01]  /*51e0*/  HMMA.16816.F32 R172, R4.reuse, R18, R172 ;  /* 0x0000001204ac723c */ /* 0x040fe200000018ac */
[----:B------:R-:W1:Y:S07]  /*51f0*/  LDSM.16.MT88.4 R16, [R240+0x3900] ;  /* 0x00390000f010783b */ /* 0x000e6e0000004200 */
[C---:B---3--:R-:W-:Y:S08]  /*5200*/  HMMA.16816.F32 R108, R4.reuse, R12, R108 ;  /* 0x0000000c046c723c */ /* 0x048ff0000000186c */
[----:B------:R-:W-:Y:S01]  /*5210*/  HMMA.16816.F32 R112, R4, R14, R112 ;  /* 0x0000000e0470723c */ /* 0x000fe20000001870 */
[----:B------:R-:W3:Y:S07]  /*5220*/  LDSM.16.MT88.4 R12, [R240+0x9900] ;  /* 0x00990000f00c783b */ /* 0x000eee0000004200 */
[C---:B------:R-:W-:Y:S08]  /*5230*/  HMMA.16816.F32 R52, R128.reuse, R56, RZ ;  /* 0x000000388034723c */ /* 0x040ff000000018ff */
[----:B------:R-:W-:Y:S08]  /*5240*/  HMMA.16816.F32 R60, R128, R64, RZ ;  /* 0x00000040803c723c */ /* 0x000ff000000018ff */
[C---:B-----5:R-:W-:Y:S08]  /*5250*/  HMMA.16816.F32 R76, R4.reuse, R8, R76 ;  /* 0x00000008044c723c */ /* 0x060ff0000000184c */
[----:B------:R-:W-:Y:S01]  /*5260*/  HMMA.16816.F32 R80, R4, R10, R80 ;  /* 0x0000000a0450723c */ /* 0x000fe20000001850 */
[----:B------:R-:W5:Y:S07]  /*5270*/  LDSM.16.MT88.4 R8, [R241+0x9900] ;  /* 0x00990000f108783b */ /* 0x000f6e0000004200 */
        /* <DEDUP_REMOVED lines=10> */
[C---:B-1----:R-:W-:Y:S08]  /*5320*/  HMMA.16816.F32 R124, R128.reuse, R24, RZ ;  /* 0x00000018807c723c */ /* 0x042ff000000018ff */
[----:B------:R-:W-:Y:S01]  /*5330*/  HMMA.16816.F32 R128, R128, R26, RZ ;  /* 0x0000001a8080723c */ /* 0x000fe200000018ff */
[----:B------:R-:W-:Y:S07]  /*5340*/  LDSM.16.MT88.4 R24, [R241+0x1100] ;  /* 0x00110000f118783b */ /* 0x000fee0000004200 */
[C---:B------:R-:W-:Y:S08]  /*5350*/  HMMA.16816.F32 R52, R4.reuse, R20, R52 ;  /* 0x000000140434723c */ /* 0x040ff00000001834 */
[C---:B------:R-:W-:Y:S01]  /*5360*/  HMMA.16816.F32 R56, R4.reuse, R22, R56 ;  /* 0x000000160438723c */ /* 0x040fe20000001838 */
[----:B------:R-:W1:Y:S07]  /*5370*/  LDSM.16.MT88.4 R20, [R240+0x6900] ;  /* 0x00690000f014783b */ /* 0x000e6e0000004200 */
[C---:B------:R-:W-:Y:S08]  /*5380*/  HMMA.16816.F32 R60, R4.reuse, R16, R60 ;  /* 0x00000010043c723c */ /* 0x040ff0000000183c */
[C---:B------:R-:W-:Y:S01]  /*5390*/  HMMA.16816.F32 R64, R4.reuse, R18, R64 ;  /* 0x000000120440723c */ /* 0x040fe20000001840 */
[----:B------:R-:W1:Y:S07]  /*53a0*/  LDSM.16.MT88.4 R16, [R244+0x9900] ;  /* 0x00990000f410783b */ /* 0x000e6e0000004200 */
[C---:B---3--:R-:W-:Y:S08]  /*53b0*/  HMMA.16816.F32 R124, R4.reuse, R12, R124 ;  /* 0x0000000c047c723c */ /* 0x048ff0000000187c */
[C---:B------:R-:W-:Y:S01]  /*53c0*/  HMMA.16816.F32 R128, R4.reuse, R14, R128 ;  /* 0x0000000e0480723c */ /* 0x040fe20000001880 */
[----:B------:R-:W3:Y:S07]  /*53d0*/  LDSM.16.MT88.4 R12, [R244+0x1100] ;  /* 0x00110000f40c783b */ /* 0x000eee0000004200 */
[C---:B-----5:R-:W-:Y:S08]  /*53e0*/  HMMA.16816.F32 R116, R4.reuse, R8, R116 ;  /* 0x000000080474723c */ /* 0x060ff00000001874 */
[C---:B------:R-:W-:Y:S01]  /*53f0*/  HMMA.16816.F32 R120, R4.reuse, R10, R120 ;  /* 0x0000000a0478723c */ /* 0x040fe20000001878 */
[----:B------:R-:W5:Y:S07]  /*5400*/  LDSM.16.MT88.4 R8, [R242+0x1100] ;  /* 0x00110000f208783b */ /* 0x000f6e0000004200 */
[C---:B------:R-:W-:Y:S07]  /*5410*/  HMMA.16816.F32 R84, R4.reuse, R188, R84 ;  /* 0x000000bc0454723c */ /* 0x040fee0000001854 */
[--C-:B------:R-:W-:Y:S01]  /*5420*/  FFMA.FTZ R189, R209, c[0x0][0x2d0], -R185.reuse ;  /* 0x0000b400d1bd7a23 */ /* 0x100fe200000108b9 */
[----:B------:R-:W-:Y:S01]  /*5430*/  HMMA.16816.F32 R88, R4, R190, R88 ;  /* 0x000000be0458723c */ /* 0x000fe20000001858 */
[----:B------:R-:W-:-:S04]  /*5440*/  FFMA.FTZ R188, R208, c[0x0][0x2d0], -R185 ;  /* 0x0000b400d0bc7a23 */ /* 0x000fc800000108b9 */
[----:B------:R-:W-:Y:S02]  /*5450*/  MUFU.EX2 R189, R189 ;  /* 0x000000bd00bd7308 */ /* 0x000fe40000000800 */
[----:B------:R-:W-:Y:S01]  /*5460*/  FFMA.FTZ R190, R210, c[0x0][0x2d0], -R185 ;  /* 0x0000b400d2be7a23 */ /* 0x000fe200000108b9 */
[C---:B-1----:R-:W-:Y:S01]  /*5470*/  HMMA.16816.F32 R92, R4.reuse, R20, R92 ;  /* 0x00000014045c723c */ /* 0x042fe2000000185c */
[----:B------:R-:W-:Y:S02]  /*5480*/  FFMA.FTZ R191, R207, c[0x0][0x2d0], -R181 ;  /* 0x0000b400cfbf7a23 */ /* 0x000fe400000108b5 */
[----:B------:R-:W-:Y:S02]  /*5490*/  FFMA.FTZ R185, R186, c[0x0][0x2d0], -R185 ;  /* 0x0000b400bab97a23 */ /* 0x000fe400000108b9 */
[----:B------:R-:W1:Y:S01]  /*54a0*/  MUFU.EX2 R190, R190 ;  /* 0x000000be00be7308 */ /* 0x000e620000000800 */
[--C-:B------:R-:W-:Y:S02]  /*54b0*/  FFMA.FTZ R186, R194, c[0x0][0x2d0], -R181.reuse ;  /* 0x0000b400c2ba7a23 */ /* 0x100fe400000108b5 */
[----:B------:R-:W-:Y:S01]  /*54c0*/  HMMA.16816.F32 R96, R4, R22, R96 ;  /* 0x000000160460723c */ /* 0x000fe20000001860 */
[----:B------:R-:W-:Y:S01]  /*54d0*/  LDSM.16.MT88.4 R20, [R241+0x4100] ;  /* 0x00410000f114783b */ /* 0x000fe20000004200 */
[----:B------:R-:W-:-:S03]  /*54e0*/  FFMA.FTZ R181, R182, c[0x0][0x2d0], -R181 ;  /* 0x0000b400b6b57a23 */ /* 0x000fc600000108b5 */
[----:B------:R-:W1:Y:S03]  /*54f0*/  MUFU.EX2 R188, R188 ;  /* 0x000000bc00bc7308 */ /* 0x000e660000000800 */
[C---:B------:R-:W-:Y:S05]  /*5500*/  HMMA.16816.F32 R100, R4.reuse, R16, R100 ;  /* 0x000000100464723c */ /* 0x040fea0000001864 */
[----:B------:R-:W1:Y:S03]  /*5510*/  MUFU.EX2 R191, R191 ;  /* 0x000000bf00bf7308 */ /* 0x000e660000000800 */
[----:B------:R-:W-:Y:S01]  /*5520*/  HMMA.16816.F32 R104, R4, R18, R104 ;  /* 0x000000120468723c */ /* 0x000fe20000001868 */
[----:B------:R-:W1:Y:S04]  /*5530*/  LDSM.16.MT88.4 R16, [R240+0x1100] ;  /* 0x00110000f010783b */ /* 0x000e680000004200 */
[----:B------:R-:W-:Y:S02]  /*5540*/  MUFU.EX2 R185, R185 ;  /* 0x000000b900b97308 */ /* 0x000fe40000000800 */
[----:B------:R-:W-:Y:S01]  /*5550*/  F2FP.PACK_AB R4, R34, R38 ;  /* 0x000000262204723e */ /* 0x000fe200000000ff */
[----:B------:R-:W-:Y:S01]  /*5560*/  FADD.FTZ R38, R38, R42 ;  /* 0x0000002a26267221 */ /* 0x000fe20000010000 */
[----:B--2---:R-:W-:-:S02]  /*5570*/  F2FP.PACK_AB R6, R30, R33 ;  /* 0x000000211e06723e */ /* 0x004fc400000000ff */
[----:B----4-:R-:W-:Y:S01]  /*5580*/  F2FP.PACK_AB R5, R32, R36 ;  /* 0x000000242005723e */ /* 0x010fe200000000ff */
[----:B------:R-:W-:Y:S01]  /*5590*/  FADD.FTZ R38, R34, R38 ;  /* 0x0000002622267221 */ /* 0x000fe20000010000 */
[----:B------:R-:W-:Y:S01]  /*55a0*/  F2FP.PACK_AB R7, R3, R31 ;  /* 0x0000001f0307723e */ /* 0x000fe200000000ff */
[----:B------:R-:W2:Y:S01]  /*55b0*/  MUFU.EX2 R186, R186 ;  /* 0x000000ba00ba7308 */ /* 0x000ea20000000800 */
[----:B------:R-:W-:Y:S02]  /*55c0*/  FADD.FTZ R36, R36, R40 ;  /* 0x0000002824247221 */ /* 0x000fe40000010000 */
[----:B------:R-:W-:Y:S02]  /*55d0*/  FADD.FTZ R33, R33, R38 ;  /* 0x0000002621217221 */ /* 0x000fe40000010000 */
[----:B------:R-:W-:Y:S01]  /*55e0*/  FADD.FTZ R36, R32, R36 ;  /* 0x0000002420247221 */ /* 0x000fe20000010000 */
[----:B---3--:R-:W-:Y:S01]  /*55f0*/  HMMA.16816.F32 R176, R4, R12, R176 ;  /* 0x0000000c04b0723c */ /* 0x008fe200000018b0 */
[----:B------:R-:W-:Y:S01]  /*5600*/  FADD.FTZ R33, R30, R33 ;  /* 0x000000211e217221 */ /* 0x000fe20000010000 */
[----:B------:R-:W3:Y:S01]  /*5610*/  MUFU.EX2 R181, R181 ;  /* 0x000000b500b57308 */ /* 0x000ee20000000800 */
[----:B------:R-:W-:-:S04]  /*5620*/  FADD.FTZ R31, R31, R36 ;  /* 0x000000241f1f7221 */ /* 0x000fc80000010000 */
[----:B------:R-:W-:Y:S01]  /*5630*/  FADD.FTZ R31, R3, R31 ;  /* 0x0000001f031f7221 */ /* 0x000fe20000010000 */
[C---:B------:R-:W-:Y:S01]  /*5640*/  HMMA.16816.F32 R172, R4.reuse, R14, R172 ;  /* 0x0000000e04ac723c */ /* 0x040fe200000018ac */
[----:B------:R-:W4:Y:S07]  /*5650*/  LDSM.16.MT88.4 R12, [R244+0x4100] ;  /* 0x00410000f40c783b */ /* 0x000f2e0000004200 */
[C---:B-----5:R-:W-:Y:S08]  /*5660*/  HMMA.16816.F32 R168, R4.reuse, R8, R168 ;  /* 0x0000000804a8723c */ /* 0x060ff000000018a8 */
[C---:B------:R-:W-:Y:S01]  /*5670*/  HMMA.16816.F32 R164, R4.reuse, R10, R164 ;  /* 0x0000000a04a4723c */ /* 0x040fe200000018a4 */
[----:B------:R-:W5:Y:S07]  /*5680*/  LDSM.16.MT88.4 R8, [R242+0x4100] ;  /* 0x00410000f208783b */ /* 0x000f6e0000004200 */
[C---:B-1----:R-:W-:Y:S08]  /*5690*/  HMMA.16816.F32 R152, R4.reuse, R16, R152 ;  /* 0x000000100498723c */ /* 0x042ff00000001898 */
[C---:B------:R-:W-:Y:S01]  /*56a0*/  HMMA.16816.F32 R148, R4.reuse, R18, R148 ;  /* 0x000000120494723c */ /* 0x040fe20000001894 */
[----:B------:R-:W-:Y:S07]  /*56b0*/  LDSM.16.MT88.4 R16, [R240+0x4100] ;  /* 0x00410000f010783b */ /* 0x000fee0000004200 */
[C---:B------:R-:W-:Y:S08]  /*56c0*/  HMMA.16816.F32 R160, R4.reuse, R24, R160 ;  /* 0x0000001804a0723c */ /* 0x040ff000000018a0 */
[C---:B----4-:R-:W-:Y:S08]  /*56d0*/  HMMA.16816.F32 R144, R4.reuse, R12, R144 ;  /* 0x0000000c0490723c */ /* 0x050ff00000001890 */
[C---:B------:R-:W-:Y:S01]  /*56e0*/  HMMA.16816.F32 R140, R4.reuse, R14, R140 ;  /* 0x0000000e048c723c */ /* 0x040fe2000000188c */
[----:B------:R-:W1:Y:S07]  /*56f0*/  LDSM.16.MT88.4 R12, [R244+0x7100] ;  /* 0x00710000f40c783b */ /* 0x000e6e0000004200 */
[C---:B-----5:R-:W-:Y:S08]  /*5700*/  HMMA.16816.F32 R136, R4.reuse, R8, R136 ;  /* 0x000000080488723c */ /* 0x060ff00000001888 */
[C---:B------:R-:W-:Y:S01]  /*5710*/  HMMA.16816.F32 R132, R4.reuse, R10, R132 ;  /* 0x0000000a0484723c */ /* 0x040fe20000001884 */
[----:B------:R-:W4:Y:S07]  /*5720*/  LDSM.16.MT88.4 R8, [R242+0x7100] ;  /* 0x00710000f208783b */ /* 0x000f2e0000004200 */
[C---:B------:R-:W-:Y:S01]  /*5730*/  HMMA.16816.F32 R156, R4.reuse, R26, R156 ;  /* 0x0000001a049c723c */ /* 0x040fe2000000189c */
[----:B------:R-:W5:Y:S07]  /*5740*/  LDSM.16.MT88.4 R24, [R241+0x7100] ;  /* 0x00710000f118783b */ /* 0x000f6e0000004200 */
[C---:B------:R-:W-:Y:S08]  /*5750*/  HMMA.16816.F32 R52, R4.reuse, R20, R52 ;  /* 0x000000140434723c */ /* 0x040ff00000001834 */
[C---:B------:R-:W-:Y:S01]  /*5760*/  HMMA.16816.F32 R56, R4.reuse, R22, R56 ;  /* 0x000000160438723c */ /* 0x040fe20000001838 */
[----:B------:R-:W-:Y:S07]  /*5770*/  LDSM.16.MT88.4 R20, [R240+0x7100] ;  /* 0x00710000f014783b */ /* 0x000fee0000004200 */
[C---:B-1----:R-:W-:Y:S08]  /*5780*/  HMMA.16816.F32 R68, R4.reuse, R12, R68 ;  /* 0x0000000c0444723c */ /* 0x042ff00000001844 */
[C---:B------:R-:W-:Y:S01]  /*5790*/  HMMA.16816.F32 R72, R4.reuse, R14, R72 ;  /* 0x0000000e0448723c */ /* 0x040fe20000001848 */
[----:B------:R-:W1:Y:S07]  /*57a0*/  LDSM.16.MT88.4 R12, [R242+0xa100] ;  /* 0x00a10000f20c783b */ /* 0x000e6e0000004200 */
[C---:B----4-:R-:W-:Y:S08]  /*57b0*/  HMMA.16816.F32 R76, R4.reuse, R8, R76 ;  /* 0x00000008044c723c */ /* 0x050ff0000000184c */
[C---:B------:R-:W-:Y:S01]  /*57c0*/  HMMA.16816.F32 R80, R4.reuse, R10, R80 ;  /* 0x0000000a0450723c */ /* 0x040fe20000001850 */
[----:B------:R-:W4:Y:S07]  /*57d0*/  LDSM.16.MT88.4 R8, [R241+0xa100] ;  /* 0x00a10000f108783b */ /* 0x000f2e0000004200 */
[C---:B------:R-:W-:Y:S08]  /*57e0*/  HMMA.16816.F32 R60, R4.reuse, R16, R60 ;  /* 0x00000010043c723c */ /* 0x040ff0000000183c */
[C---:B------:R-:W-:Y:S01]  /*57f0*/  HMMA.16816.F32 R64, R4.reuse, R18, R64 ;  /* 0x000000120440723c */ /* 0x040fe20000001840 */
[----:B------:R-:W2:Y:S07]  /*5800*/  LDSM.16.MT88.4 R16, [R244+0xa100] ;  /* 0x00a10000f410783b */ /* 0x000eae0000004200 */
[C---:B-----5:R-:W-:Y:S08]  /*5810*/  HMMA.16816.F32 R84, R4.reuse, R24, R84 ;  /* 0x000000180454723c */ /* 0x060ff00000001854 */
[C---:B-1----:R-:W-:Y:S08]  /*5820*/  HMMA.16816.F32 R108, R4.reuse, R12, R108 ;  /* 0x0000000c046c723c */ /* 0x042ff0000000186c */
[C---:B------:R-:W-:Y:S01]  /*5830*/  HMMA.16816.F32 R112, R4.reuse, R14, R112 ;  /* 0x0000000e0470723c */ /* 0x040fe20000001870 */
[----:B------:R-:W1:Y:S07]  /*5840*/  LDSM.16.MT88.4 R12, [R240+0xa100] ;  /* 0x00a10000f00c783b */ /* 0x000e6e0000004200 */
[C---:B----4-:R-:W-:Y:S08]  /*5850*/  HMMA.16816.F32 R116, R4.reuse, R8, R116 ;  /* 0x000000080474723c */ /* 0x050ff00000001874 */
[C---:B------:R-:W-:Y:S01]  /*5860*/  HMMA.16816.F32 R120, R4.reuse, R10, R120 ;  /* 0x0000000a0478723c */ /* 0x040fe20000001878 */
[----:B------:R-:W4:Y:S07]  /*5870*/  LDSM.16.MT88.4 R8, [R241+0x1900] ;  /* 0x00190000f108783b */ /* 0x000f2e0000004200 */
[C---:B------:R-:W-:Y:S01]  /*5880*/  HMMA.16816.F32 R88, R4.reuse, R26, R88 ;  /* 0x0000001a0458723c */ /* 0x040fe20000001858 */
[----:B------:R-:W-:Y:S07]  /*5890*/  LDSM.16.MT88.4 R24, [R240+0x4900] ;  /* 0x00490000f018783b */ /* 0x000fee0000004200 */
[C---:B------:R-:W-:Y:S08]  /*58a0*/  HMMA.16816.F32 R92, R4.reuse, R20, R92 ;  /* 0x00000014045c723c */ /* 0x040ff0000000185c */
[C---:B------:R-:W-:Y:S01]  /*58b0*/  HMMA.16816.F32 R96, R4.reuse, R22, R96 ;  /* 0x000000160460723c */ /* 0x040fe20000001860 */
[----:B------:R-:W-:Y:S07]  /*58c0*/  LDSM.16.MT88.4 R20, [R240+0x1900] ;  /* 0x00190000f014783b */ /* 0x000fee0000004200 */
[C---:B--2---:R-:W-:Y:S08]  /*58d0*/  HMMA.16816.F32 R100, R4.reuse, R16, R100 ;  /* 0x000000100464723c */ /* 0x044ff00000001864 */
[C---:B------:R-:W-:Y:S01]  /*58e0*/  HMMA.16816.F32 R104, R4.reuse, R18, R104 ;  /* 0x000000120468723c */ /* 0x040fe20000001868 */
[----:B------:R-:W2:Y:S07]  /*58f0*/  LDSM.16.MT88.4 R16, [R244+0x1900] ;  /* 0x00190000f410783b */ /* 0x000eae0000004200 */
[C---:B-1----:R-:W-:Y:S08]  /*5900*/  HMMA.16816.F32 R124, R4.reuse, R12, R124 ;  /* 0x0000000c047c723c */ /* 0x042ff0000000187c */
[----:B------:R-:W-:Y:S01]  /*5910*/  HMMA.16816.F32 R128, R4, R14, R128 ;  /* 0x0000000e0480723c */ /* 0x000fe20000001880 */
[----:B------:R-:W1:Y:S06]  /*5920*/  LDSM.16.MT88.4 R12, [R242+0x1900] ;  /* 0x00190000f20c783b */ /* 0x000e6c0000004200 */
[----:B------:R-:W-:Y:S01]  /*5930*/  F2FP.PACK_AB R4, R190, R195 ;  /* 0x000000c3be04723e */ /* 0x000fe200000000ff */
[----:B------:R-:W-:Y:S01]  /*5940*/  FADD.FTZ R195, R195, R33 ;  /* 0x00000021c3c37221 */ /* 0x000fe20000010000 */
[----:B------:R-:W-:-:S02]  /*5950*/  F2FP.PACK_AB R6, R188, R189 ;  /* 0x000000bdbc06723e */ /* 0x000fc400000000ff */
[----:B------:R-:W-:Y:S01]  /*5960*/  F2FP.PACK_AB R5, R196, R191 ;  /* 0x000000bfc405723e */ /* 0x000fe200000000ff */
[----:B------:R-:W-:Y:S01]  /*5970*/  FADD.FTZ R195, R190, R195 ;  /* 0x000000c3bec37221 */ /* 0x000fe20000010000 */
[----:B------:R-:W-:Y:S01]  /*5980*/  F2FP.PACK_AB R7, R197, R198 ;  /* 0x000000c6c507723e */ /* 0x000fe200000000ff */
[----:B------:R-:W-:Y:S02]  /*5990*/  FADD.FTZ R191, R191, R31 ;  /* 0x0000001fbfbf7221 */ /* 0x000fe40000010000 */
[----:B------:R-:W-:Y:S02]  /*59a0*/  FADD.FTZ R189, R189, R195 ;  /* 0x000000c3bdbd7221 */ /* 0x000fe40000010000 */
[----:B------:R-:W-:Y:S02]  /*59b0*/  FADD.FTZ R191, R196, R191 ;  /* 0x000000bfc4bf7221 */ /* 0x000fe40000010000 */
[----:B----4-:R-:W-:Y:S01]  /*59c0*/  HMMA.16816.F32 R160, R4, R8, R160 ;  /* 0x0000000804a0723c */ /* 0x010fe200000018a0 */
[----:B------:R-:W-:-:S02]  /*59d0*/  FADD.FTZ R189, R188, R189 ;  /* 0x000000bdbcbd7221 */ /* 0x000fc40000010000 */
[----:B------:R-:W-:-:S04]  /*59e0*/  FADD.FTZ R198, R198, R191 ;  /* 0x000000bfc6c67221 */ /* 0x000fc80000010000 */
[----:B------:R-:W-:Y:S01]  /*59f0*/  FADD.FTZ R198, R197, R198 ;  /* 0x000000c6c5c67221 */ /* 0x000fe20000010000 */
[C---:B------:R-:W-:Y:S01]  /*5a00*/  HMMA.16816.F32 R156, R4.reuse, R10, R156 ;  /* 0x0000000a049c723c */ /* 0x040fe2000000189c */
[----:B------:R-:W4:Y:S07]  /*5a10*/  LDSM.16.MT88.4 R8, [R241+0x4900] ;  /* 0x00490000f108783b */ /* 0x000f2e0000004200 */
[C---:B--2---:R-:W-:Y:S08]  /*5a20*/  HMMA.16816.F32 R176, R4.reuse, R16, R176 ;  /* 0x0000001004b0723c */ /* 0x044ff000000018b0 */
[C---:B------:R-:W-:Y:S01]  /*5a30*/  HMMA.16816.F32 R172, R4.reuse, R18, R172 ;  /* 0x0000001204ac723c */ /* 0x040fe200000018ac */
[----:B------:R-:W2:Y:S07]  /*5a40*/  LDSM.16.MT88.4 R16, [R244+0x4900] ;  /* 0x00490000f410783b */ /* 0x000eae0000004200 */
[C---:B-1----:R-:W-:Y:S08]  /*5a50*/  HMMA.16816.F32 R168, R4.reuse, R12, R168 ;  /* 0x0000000c04a8723c */ /* 0x042ff000000018a8 */
[C---:B------:R-:W-:Y:S01]  /*5a60*/  HMMA.16816.F32 R164, R4.reuse, R14, R164 ;  /* 0x0000000e04a4723c */ /* 0x040fe200000018a4 */
[----:B------:R-:W1:Y:S07]  /*5a70*/  LDSM.16.MT88.4 R12, [R242+0x4900] ;  /* 0x00490000f20c783b */ /* 0x000e6e0000004200 */
[C---:B------:R-:W-:Y:S08]  /*5a80*/  HMMA.16816.F32 R152, R4.reuse, R20, R152 ;  /* 0x000000140498723c */ /* 0x040ff00000001898 */
[C---:B----4-:R-:W-:Y:S08]  /*5a90*/  HMMA.16816.F32 R52, R4.reuse, R8, R52 ;  /* 0x000000080434723c */ /* 0x050ff00000001834 */
[C---:B------:R-:W-:Y:S01]  /*5aa0*/  HMMA.16816.F32 R56, R4.reuse, R10, R56 ;  /* 0x0000000a0438723c */ /* 0x040fe20000001838 */
[----:B------:R-:W4:Y:S07]  /*5ab0*/  LDSM.16.MT88.4 R8, [R240+0x7900] ;  /* 0x00790000f008783b */ /* 0x000f2e0000004200 */
[C---:B------:R-:W-:Y:S01]  /*5ac0*/  HMMA.16816.F32 R148, R4.reuse, R22, R148 ;  /* 0x000000160494723c */ /* 0x040fe20000001894 */
[----:B------:R-:W5:Y:S07]  /*5ad0*/  LDSM.16.MT88.4 R20, [R244+0x7900] ;  /* 0x00790000f414783b */ /* 0x000f6e0000004200 */
[C---:B--2---:R-:W-:Y:S08]  /*5ae0*/  HMMA.16816.F32 R144, R4.reuse, R16, R144 ;  /* 0x000000100490723c */ /* 0x044ff00000001890 */
[C---:B------:R-:W-:Y:S01]  /*5af0*/  HMMA.16816.F32 R140, R4.reuse, R18, R140 ;  /* 0x00000012048c723c */ /* 0x040fe2000000188c */
[----:B------:R-:W2:Y:S07]  /*5b00*/  LDSM.16.MT88.4 R16, [R242+0x7900] ;  /* 0x00790000f210783b */ /* 0x000eae0000004200 */
[C---:B-1----:R-:W-:Y:S08]  /*5b10*/  HMMA.16816.F32 R136, R4.reuse, R12, R136 ;  /* 0x0000000c0488723c */ /* 0x042ff00000001888 */
[C---:B------:R-:W-:Y:S01]  /*5b20*/  HMMA.16816.F32 R132, R4.reuse, R14, R132 ;  /* 0x0000000e0484723c */ /* 0x040fe20000001884 */
[----:B------:R-:W1:Y:S07]  /*5b30*/  LDSM.16.MT88.4 R12, [R241+0x7900] ;  /* 0x00790000f10c783b */ /* 0x000e6e0000004200 */
[C---:B----4-:R-:W-:Y:S08]  /*5b40*/  HMMA.16816.F32 R92, R4.reuse, R8, R92 ;  /* 0x00000008045c723c */ /* 0x050ff0000000185c */
[C---:B------:R-:W-:Y:S01]  /*5b50*/  HMMA.16816.F32 R96, R4.reuse, R10, R96 ;  /* 0x0000000a0460723c */ /* 0x040fe20000001860 */
[----:B------:R-:W4:Y:S07]  /*5b60*/  LDSM.16.MT88.4 R8, [R240+0xa900] ;  /* 0x00a90000f008783b */ /* 0x000f2e0000004200 */
[C---:B-----5:R-:W-:Y:S08]  /*5b70*/  HMMA.16816.F32 R68, R4.reuse, R20, R68 ;  /* 0x000000140444723c */ /* 0x060ff00000001844 */
        /* <DEDUP_REMOVED lines=13> */
[----:B------:R-:W-:Y:S07]  /*5c50*/  LDSM.16.MT88.4 R24, [R242+0x2100] ;  /* 0x00210000f218783b */ /* 0x000fee0000004200 */
[C---:B-----5:R-:W-:Y:S08]  /*5c60*/  HMMA.16816.F32 R100, R4.reuse, R20, R100 ;  /* 0x000000140464723c */ /* 0x060ff00000001864 */
        /* <DEDUP_REMOVED lines=19> */
[----:B------:R-:W-:Y:S02]  /*5da0*/  FADD.FTZ R200, R200, R203 ;  /* 0x000000cbc8c87221 */ /* 0x000fe40000010000 */
[----:B------:R-:W-:Y:S02]  /*5db0*/  FADD.FTZ R204, R193, R204 ;  /* 0x000000ccc1cc7221 */ /* 0x000fe40000010000 */
[----:B------:R-:W-:Y:S01]  /*5dc0*/  FADD.FTZ R200, R199, R200 ;  /* 0x000000c8c7c87221 */ /* 0x000fe20000010000 */
[----:B------:R-:W-:Y:S01]  /*5dd0*/  HMMA.16816.F32 R172, R4, R10, R172 ;  /* 0x0000000a04ac723c */ /* 0x000fe200000018ac */
[----:B------:R-:W4:Y:S01]  /*5de0*/  LDSM.16.MT88.4 R8, [R244+0x5100] ;  /* 0x00510000f408783b */ /* 0x000f220000004200 */
[----:B------:R-:W-:Y:S02]  /*5df0*/  FADD.FTZ R204, R192, R204 ;  /* 0x000000ccc0cc7221 */ /* 0x000fe40000010000 */
[----:B------:R-:W-:Y:S02]  /*5e00*/  FADD.FTZ R200, R186, R200 ;  /* 0x000000c8bac87221 */ /* 0x000fe40000010000 */
[----:B------:R-:W-:-:S02]  /*5e10*/  FADD.FTZ R204, R187, R204 ;  /* 0x000000ccbbcc7221 */ /* 0x000fc40000010000 */
[----:B--2---:R-:W-:Y:S01]  /*5e20*/  HMMA.16816.F32 R160, R4, R16, R160 ;  /* 0x0000001004a0723c */ /* 0x004fe200000018a0 */
[----:B------:R-:W-:Y:S02]  /*5e30*/  FADD.FTZ R200, R184, R200 ;  /* 0x000000c8b8c87221 */ /* 0x000fe40000010000 */
[----:B------:R-:W-:-:S05]  /*5e40*/  FADD.FTZ R3, R185, R204 ;  /* 0x000000ccb9037221 */ /* 0x000fca0000010000 */
[C---:B------:R-:W-:Y:S01]  /*5e50*/  HMMA.16816.F32 R156, R4.reuse, R18, R156 ;  /* 0x00000012049c723c */ /* 0x040fe2000000189c */
[----:B------:R-:W2:Y:S04]  /*5e60*/  LDSM.16.MT88.4 R16, [R241+0x5100] ;  /* 0x00510000f110783b */ /* 0x000ea80000004200 */
[----:B------:R-:W-:Y:S03]  /*5e70*/  STL [R1+0x60], R3 ;  /* 0x0000600301007387 */ /* 0x000fe60000100800 */
[C---:B-1----:R-:W-:Y:S08]  /*5e80*/  HMMA.16816.F32 R152, R4.reuse, R12, R152 ;  /* 0x0000000c0498723c */ /* 0x042ff00000001898 */
[C---:B------:R-:W-:Y:S01]  /*5e90*/  HMMA.16816.F32 R148, R4.reuse, R14, R148 ;  /* 0x0000000e0494723c */ /* 0x040fe20000001894 */
[----:B------:R-:W-:Y:S07]  /*5ea0*/  LDSM.16.MT88.4 R12, [R240+0x5100] ;  /* 0x00510000f00c783b */ /* 0x000fee0000004200 */
[C---:B------:R-:W-:Y:S08]  /*5eb0*/  HMMA.16816.F32 R136, R4.reuse, R20, R136 ;  /* 0x000000140488723c */ /* 0x040ff00000001888 */
[C---:B----4-:R-:W-:Y:S08]  /*5ec0*/  HMMA.16816.F32 R144, R4.reuse, R8, R144 ;  /* 0x000000080490723c */ /* 0x050ff00000001890 */
[C---:B------:R-:W-:Y:S01]  /*5ed0*/  HMMA.16816.F32 R140, R4.reuse, R10, R140 ;  /* 0x0000000a048c723c */ /* 0x040fe2000000188c */
[----:B------:R-:W1:Y:S07]  /*5ee0*/  LDSM.16.MT88.4 R8, [R244+0x8100] ;  /* 0x00810000f408783b */ /* 0x000e6e0000004200 */
[C---:B------:R-:W-:Y:S01]  /*5ef0*/  HMMA.16816.F32 R132, R4.reuse, R22, R132 ;  /* 0x000000160484723c */ /* 0x040fe20000001884 */
[----:B------:R-:W4:Y:S07]  /*5f00*/  LDSM.16.MT88.4 R20, [R241+0x8100] ;  /* 0x00810000f114783b */ /* 0x000f2e0000004200 */
[C---:B--2---:R-:W-:Y:S08]  /*5f10*/  HMMA.16816.F32 R52, R4.reuse, R16, R52 ;  /* 0x000000100434723c */ /* 0x044ff00000001834 */
[C---:B------:R-:W-:Y:S01]  /*5f20*/  HMMA.16816.F32 R56, R4.reuse, R18, R56 ;  /* 0x000000120438723c */ /* 0x040fe20000001838 */
[----:B------:R-:W2:Y:S07]  /*5f30*/  LDSM.16.MT88.4 R16, [R240+0x8100] ;  /* 0x00810000f010783b */ /* 0x000eae0000004200 */
[C---:B------:R-:W-:Y:S08]  /*5f40*/  HMMA.16816.F32 R168, R4.reuse, R24, R168 ;  /* 0x0000001804a8723c */ /* 0x040ff000000018a8 */
[C---:B------:R-:W-:Y:S01]  /*5f50*/  HMMA.16816.F32 R164, R4.reuse, R26, R164 ;  /* 0x0000001a04a4723c */ /* 0x040fe200000018a4 */
[----:B------:R-:W-:Y:S07]  /*5f60*/  LDSM.16.MT88.4 R24, [R242+0x8100] ;  /* 0x00810000f218783b */ /* 0x000fee0000004200 */
[C---:B-1----:R-:W-:Y:S08]  /*5f70*/  HMMA.16816.F32 R68, R4.reuse, R8, R68 ;  /* 0x000000080444723c */ /* 0x042ff00000001844 */
[C---:B------:R-:W-:Y:S01]  /*5f80*/  HMMA.16816.F32 R72, R4.reuse, R10, R72 ;  /* 0x0000000a0448723c */ /* 0x040fe20000001848 */
[----:B------:R-:W1:Y:S07]  /*5f90*/  LDSM.16.MT88.4 R8, [R242+0xb100] ;  /* 0x00b10000f208783b */ /* 0x000e6e0000004200 */
[C---:B------:R-:W-:Y:S08]  /*5fa0*/  HMMA.16816.F32 R60, R4.reuse, R12, R60 ;  /* 0x0000000c043c723c */ /* 0x040ff0000000183c */
[C---:B------:R-:W-:Y:S01]  /*5fb0*/  HMMA.16816.F32 R64, R4.reuse, R14, R64 ;  /* 0x0000000e0440723c */ /* 0x040fe20000001840 */
[----:B------:R-:W5:Y:S07]  /*5fc0*/  LDSM.16.MT88.4 R12, [R244+0xb100] ;  /* 0x00b10000f40c783b */ /* 0x000f6e0000004200 */
[C---:B----4-:R-:W-:Y:S08]  /*5fd0*/  HMMA.16816.F32 R84, R4.reuse, R20, R84 ;  /* 0x000000140454723c */ /* 0x050ff00000001854 */
        /* <DEDUP_REMOVED lines=9> */
[C---:B------:R-:W-:Y:S01]  /*6070*/  HMMA.16816.F32 R80, R4.reuse, R26, R80 ;  /* 0x0000001a0450723c */ /* 0x040fe20000001850 */
[----:B------:R-:W-:Y:S07]  /*6080*/  LDSM.16.MT88.4 R24, [R241+0x2900] ;  /* 0x00290000f118783b */ /* 0x000fee0000004200 */
[C---:B-----5:R-:W-:Y:S08]  /*6090*/  HMMA.16816.F32 R100, R4.reuse, R12, R100 ;  /* 0x0000000c0464723c */ /* 0x060ff00000001864 */
[C---:B------:R-:W-:Y:S01]  /*60a0*/  HMMA.16816.F32 R104, R4.reuse, R14, R104 ;  /* 0x0000000e0468723c */ /* 0x040fe20000001868 */
[----:B------:R-:W5:Y:S07]  /*60b0*/  LDSM.16.MT88.4 R12, [R244+0x2900] ;  /* 0x00290000f40c783b */ /* 0x000f6e0000004200 */
[C---:B----4-:R-:W-:Y:S08]  /*60c0*/  HMMA.16816.F32 R116, R4.reuse, R20, R116 ;  /* 0x000000140474723c */ /* 0x050ff00000001874 */
[C---:B------:R-:W-:Y:S01]  /*60d0*/  HMMA.16816.F32 R120, R4.reuse, R22, R120 ;  /* 0x000000160478723c */ /* 0x040fe20000001878 */
[----:B------:R-:W-:Y:S07]  /*60e0*/  LDSM.16.MT88.4 R20, [R240+0x2900] ;  /* 0x00290000f014783b */ /* 0x000fee0000004200 */
[C---:B--2---:R-:W-:Y:S08]  /*60f0*/  HMMA.16816.F32 R124, R4.reuse, R16, R124 ;  /* 0x00000010047c723c */ /* 0x044ff0000000187c */
[----:B------:R-:W-:Y:S01]  /*6100*/  HMMA.16816.F32 R128, R4, R18, R128 ;  /* 0x000000120480723c */ /* 0x000fe20000001880 */
[----:B------:R-:W2:Y:S06]  /*6110*/  LDSM.16.MT88.4 R16, [R244+0x5900] ;  /* 0x00590000f410783b */ /* 0x000eac0000004200 */
[----:B------:R-:W-:-:S02]  /*6120*/  F2FP.PACK_AB R4, R192, R193 ;  /* 0x000000c1c004723e */ /* 0x000fc400000000ff */
[----:B------:R-:W-:Y:S02]  /*6130*/  F2FP.PACK_AB R6, R185, R187 ;  /* 0x000000bbb906723e */ /* 0x000fe400000000ff */
[----:B------:R-:W-:Y:S02]  /*6140*/  F2FP.PACK_AB R5, R184, R186 ;  /* 0x000000bab805723e */ /* 0x000fe400000000ff */
[----:B---3--:R-:W-:Y:S01]  /*6150*/  F2FP.PACK_AB R7, R181, R183 ;  /* 0x000000b7b507723e */ /* 0x008fe200000000ff */
[----:B------:R-:W-:-:S04]  /*6160*/  FADD.FTZ R183, R183, R200 ;  /* 0x000000c8b7b77221 */ /* 0x000fc80000010000 */
[----:B------:R-:W-:Y:S02]  /*6170*/  FADD.FTZ R183, R181, R183 ;  /* 0x000000b7b5b77221 */ /* 0x000fe40000010000 */
[C---:B-1----:R-:W-:Y:S08]  /*6180*/  HMMA.16816.F32 R168, R4.reuse, R8, R168 ;  /* 0x0000000804a8723c */ /* 0x042ff000000018a8 */
[C---:B------:R-:W-:Y:S01]  /*6190*/  HMMA.16816.F32 R164, R4.reuse, R10, R164 ;  /* 0x0000000a04a4723c */ /* 0x040fe200000018a4 */
[----:B------:R-:W1:Y:S07]  /*61a0*/  LDSM.16.MT88.4 R8, [R242+0x5900] ;  /* 0x00590000f208783b */ /* 0x000e6e0000004200 */
[C---:B-----5:R-:W-:Y:S08]  /*61b0*/  HMMA.16816.F32 R176, R4.reuse, R12, R176 ;  /* 0x0000000c04b0723c */ /* 0x060ff000000018b0 */
[C---:B------:R-:W-:Y:S01]  /*61c0*/  HMMA.16816.F32 R172, R4.reuse, R14, R172 ;  /* 0x0000000e04ac723c */ /* 0x040fe200000018ac */
[----:B------:R-:W3:Y:S07]  /*61d0*/  LDSM.16.MT88.4 R12, [R241+0x5900] ;  /* 0x00590000f10c783b */ /* 0x000eee0000004200 */
[C---:B--2---:R-:W-:Y:S08]  /*61e0*/  HMMA.16816.F32 R144, R4.reuse, R16, R144 ;  /* 0x000000100490723c */ /* 0x044ff00000001890 */
[C---:B------:R-:W-:Y:S01]  /*61f0*/  HMMA.16816.F32 R140, R4.reuse, R18, R140 ;  /* 0x00000012048c723c */ /* 0x040fe2000000188c */
[----:B------:R-:W-:Y:S07]  /*6200*/  LDSM.16.MT88.4 R16, [R242+0x8900] ;  /* 0x00890000f210783b */ /* 0x000fee0000004200 */
[C---:B------:R-:W-:Y:S08]  /*6210*/  HMMA.16816.F32 R160, R4.reuse, R24, R160 ;  /* 0x0000001804a0723c */ /* 0x040ff000000018a0 */
[C---:B-1----:R-:W-:Y:S08]  /*6220*/  HMMA.16816.F32 R136, R4.reuse, R8, R136 ;  /* 0x000000080488723c */ /* 0x042ff00000001888 */
[C---:B------:R-:W-:Y:S01]  /*6230*/  HMMA.16816.F32 R132, R4.reuse, R10, R132 ;  /* 0x0000000a0484723c */ /* 0x040fe20000001884 */
[----:B------:R-:W1:Y:S07]  /*6240*/  LDSM.16.MT88.4 R8, [R241+0x8900] ;  /* 0x00890000f108783b */ /* 0x000e6e0000004200 */
[C---:B---3--:R-:W-:Y:S08]  /*6250*/  HMMA.16816.F32 R52, R4.reuse, R12, R52 ;  /* 0x0000000c0434723c */ /* 0x048ff00000001834 */
[C---:B------:R-:W-:Y:S01]  /*6260*/  HMMA.16816.F32 R56, R4.reuse, R14, R56 ;  /* 0x0000000e0438723c */ /* 0x040fe20000001838 */
[----:B------:R-:W2:Y:S07]  /*6270*/  LDSM.16.MT88.4 R12, [R240+0x8900] ;  /* 0x00890000f00c783b */ /* 0x000eae0000004200 */
[C---:B------:R-:W-:Y:S01]  /*6280*/  HMMA.16816.F32 R156, R4.reuse, R26, R156 ;  /* 0x0000001a049c723c */ /* 0x040fe2000000189c */
[----:B------:R-:W3:Y:S07]  /*6290*/  LDSM.16.MT88.4 R24, [R240+0x5900] ;  /* 0x00590000f018783b */ /* 0x000eee0000004200 */
        /* <DEDUP_REMOVED lines=13> */
[C---:B-1----:R-:W-:Y:S08]  /*6370*/  HMMA.16816.F32 R100, R4.reuse, R8, R100 ;  /* 0x000000080464723c */ /* 0x042ff00000001864 */
[C---:B------:R-:W-:Y:S01]  /*6380*/  HMMA.16816.F32 R104, R4.reuse, R10, R104 ;  /* 0x0000000a0468723c */ /* 0x040fe20000001868 */
[----:B------:R-:W1:Y:S07]  /*6390*/  LDSM.16.MT88.4 R8, [R240+0xb900] ;  /* 0x00b90000f008783b */ /* 0x000e6e0000004200 */
[C---:B------:R-:W-:Y:S08]  /*63a0*/  HMMA.16816.F32 R64, R4.reuse, R26, R64 ;  /* 0x0000001a0440723c */ /* 0x040ff00000001840 */
[C---:B------:R-:W-:Y:S08]  /*63b0*/  HMMA.16816.F32 R68, R4.reuse, R20, R68 ;  /* 0x000000140444723c */ /* 0x040ff00000001844 */
[C---:B------:R-:W-:Y:S08]  /*63c0*/  HMMA.16816.F32 R72, R4.reuse, R22, R72 ;  /* 0x000000160448723c */ /* 0x040ff00000001848 */
[C---:B----4-:R-:W-:Y:S08]  /*63d0*/  HMMA.16816.F32 R108, R4.reuse, R16, R108 ;  /* 0x00000010046c723c */ /* 0x050ff0000000186c */
[C---:B------:R-:W-:Y:S08]  /*63e0*/  HMMA.16816.F32 R112, R4.reuse, R18, R112 ;  /* 0x000000120470723c */ /* 0x040ff00000001870 */
[C---:B--2---:R-:W-:Y:S08]  /*63f0*/  HMMA.16816.F32 R116, R4.reuse, R12, R116 ;  /* 0x0000000c0474723c */ /* 0x044ff00000001874 */
[C---:B------:R-:W-:Y:S08]  /*6400*/  HMMA.16816.F32 R120, R4.reuse, R14, R120 ;  /* 0x0000000e0478723c */ /* 0x040ff00000001878 */
[C---:B-1----:R-:W-:Y:S08]  /*6410*/  HMMA.16816.F32 R124, R4.reuse, R8, R124 ;  /* 0x00000008047c723c */ /* 0x042ff0000000187c */
[----:B------:R-:W-:Y:S01]  /*6420*/  HMMA.16816.F32 R128, R4, R10, R128 ;  /* 0x0000000a0480723c */ /* 0x000fe20000001880 */
[----:B------:R-:W-:Y:S07]  /*6430*/  @P0 BRA `(.L_x_771) ;  /* 0x000053d000000947 */ /* 0x000fee0003800000 */
[----:B------:R-:W-:Y:S01]  /*6440*/  SHF.R.S32.HI R5, RZ, 0x1f, R29 ;  /* 0x0000001fff057819 */ /* 0x000fe2000001141d */
[----:B------:R-:W-:Y:S01]  /*6450*/  IMAD.MOV.U32 R3, RZ, RZ, R0 ;  /* 0x000000ffff037224 */ /* 0x000fe200078e0000 */
[----:B------:R-:W-:Y:S01]  /*6460*/  SHF.R.S32.HI R4, RZ, 0x1f, R28 ;  /* 0x0000001fff047819 */ /* 0x000fe2000001141c */
[----:B------:R-:W-:Y:S01]  /*6470*/  IMAD.MOV.U32 R180, RZ, RZ, R2 ;  /* 0x000000ffffb47224 */ /* 0x000fe200078e0002 */
[----:B------:R-:W-:Y:S01]  /*6480*/  SHF.R.S32.HI R6, RZ, 0x1f, R215 ;  /* 0x0000001fff067819 */ /* 0x000fe200000114d7 */
[----:B------:R-:W-:Y:S01]  /*6490*/  UIADD3 UR9, UR9, -0x2, URZ ;  /* 0xfffffffe09097890 */ /* 0x000fe2000fffe03f */
[----:B------:R-:W-:-:S02]  /*64a0*/  LEA.HI R5, R5, R29, RZ, 0x3 ;  /* 0x0000001d05057211 */ /* 0x000fc400078f18ff */
[----:B------:R-:W-:Y:S02]  /*64b0*/  LEA.HI R4, R4, R28, RZ, 0x3 ;  /* 0x0000001c04047211 */ /* 0x000fe400078f18ff */
[----:B------:R-:W-:Y:S02]  /*64c0*/  LEA.HI R6, R6, R215, RZ, 0x3 ;  /* 0x000000d706067211 */ /* 0x000fe400078f18ff */
[----:B------:R-:W-:Y:S02]  /*64d0*/  LOP3.LUT R5, R5, 0xfffffff8, RZ, 0xc0, !PT ;  /* 0xfffffff805057812 */ /* 0x000fe400078ec0ff */
[----:B------:R-:W-:Y:S02]  /*64e0*/  LOP3.LUT R4, R4, 0xfffffff8, RZ, 0xc0, !PT ;  /* 0xfffffff804047812 */ /* 0x000fe400078ec0ff */
[----:B------:R-:W-:Y:S02]  /*64f0*/  LOP3.LUT R0, R6, 0xfffffff8, RZ, 0xc0, !PT ;  /* 0xfffffff806007812 */ /* 0x000fe400078ec0ff */
[----:B------:R-:W-:-:S02]  /*6500*/  SHF.R.S32.HI R7, RZ, 0x1f, R5 ;  /* 0x0000001fff077819 */ /* 0x000fc40000011405 */
[----:B------:R-:W-:Y:S02]  /*6510*/  SHF.R.S32.HI R6, RZ, 0x1f, R4 ;  /* 0x0000001fff067819 */ /* 0x000fe40000011404 */
[----:B------:R-:W-:Y:S02]  /*6520*/  SHF.R.S32.HI R2, RZ, 0x1f, R0 ;  /* 0x0000001fff027819 */ /* 0x000fe40000011400 */
[C---:B------:R-:W-:Y:S01]  /*6530*/  SHF.L.U64.HI R8, R5.reuse, 0x1, R7 ;  /* 0x0000000105087819 */ /* 0x040fe20000010207 */
[----:B------:R-:W-:Y:S01]  /*6540*/  IMAD.SHL.U32 R7, R5, 0x2, RZ ;  /* 0x0000000205077824 */ /* 0x000fe200078e00ff */
[C---:B------:R-:W-:Y:S01]  /*6550*/  SHF.L.U64.HI R5, R4.reuse, 0x1, R6 ;  /* 0x0000000104057819 */ /* 0x040fe20000010206 */
[----:B------:R-:W-:Y:S01]  /*6560*/  IMAD.SHL.U32 R4, R4, 0x2, RZ ;  /* 0x0000000204047824 */ /* 0x000fe200078e00ff */
[C---:B------:R-:W-:Y:S01]  /*6570*/  SHF.L.U64.HI R2, R0.reuse, 0x1, R2 ;  /* 0x0000000100027819 */ /* 0x040fe20000010202 */
[----:B------:R-:W-:Y:S01]  /*6580*/  STL [R1+0x40], R8 ;  /* 0x0000400801007387 */ /* 0x000fe20000100800 */
[----:B------:R-:W-:Y:S01]  /*6590*/  SEL R6, RZ, 0x10, P6 ;  /* 0x00000010ff067807 */ /* 0x000fe20003000000 */
[----:B------:R-:W-:Y:S01]  /*65a0*/  IMAD.SHL.U32 R0, R0, 0x2, RZ ;  /* 0x0000000200007824 */ /* 0x000fe200078e00ff */
[----:B------:R-:W-:Y:S01]  /*65b0*/  LOP3.LUT R212, R212, 0xfffffff7, RZ, 0xc0, !PT ;  /* 0xfffffff7d4d47812 */ /* 0x000fe200078ec0ff */
[----:B------:R1:W-:Y:S01]  /*65c0*/  STL [R1+0x44], R7 ;  /* 0x0000440701007387 */ /* 0x0003e20000100800 */
[----:B------:R-:W-:-:S02]  /*65d0*/  ISETP.NE.U32.AND P1, PT, R6, RZ, PT ;  /* 0x000000ff0600720c */ /* 0x000fc40003f25070 */
[----:B------:R-:W-:Y:S01]  /*65e0*/  ISETP.GE.AND P2, PT, R215, c[0x0][0x1d4], PT ;  /* 0x00007500d7007a0c */ /* 0x000fe20003f46270 */
[----:B------:R2:W-:Y:S04]  /*65f0*/  STL [R1+0x48], R5 ;  /* 0x0000480501007387 */ /* 0x0005e80000100800 */
[----:B------:R3:W-:Y:S04]  /*6600*/  STL [R1+0x4c], R4 ;  /* 0x00004c0401007387 */ /* 0x0007e80000100800 */
[----:B------:R4:W-:Y:S02]  /*6610*/  STL [R1+0x50], R2 ;  /* 0x0000500201007387 */ /* 0x0009e40000100800 */
[----:B------:R-:W-:-:S02]  /*6620*/  @P1 LOP3.LUT R212, R212, 0x8, RZ, 0xfc, !PT ;  /* 0x00000008d4d41812 */ /* 0x000fc400078efcff */
[----:B------:R5:W-:Y:S02]  /*6630*/  STL [R1+0x54], R0 ;  /* 0x0000540001007387 */ /* 0x000be40000100800 */
[----:B------:R-:W-:Y:S02]  /*6640*/  LOP3.LUT R212, R212, 0xfffffffb, RZ, 0xc0, !PT ;  /* 0xfffffffbd4d47812 */ /* 0x000fe400078ec0ff */
[----:B------:R5:W-:Y:S01]  /*6650*/  STL [R1+0x38], R6 ;  /* 0x0000380601007387 */ /* 0x000be20000100800 */
[----:B-1----:R-:W-:Y:S01]  /*6660*/  SEL R7, RZ, 0x10, P4 ;  /* 0x00000010ff077807 */ /* 0x002fe20002000000 */
[----:B--2---:R-:W-:Y:S01]  /*6670*/  IMAD.SHL.U32 R5, R214, 0x2, RZ ;  /* 0x00000002d6057824 */ /* 0x004fe200078e00ff */
[----:B---3--:R-:W-:Y:S02]  /*6680*/  LEA R4, P0, R213, RZ, 0x1 ;  /* 0x000000ffd5047211 */ /* 0x008fe400078008ff */
[----:B----4-:R-:W-:Y:S02]  /*6690*/  SEL R2, RZ, 0x10, P5 ;  /* 0x00000010ff027807 */ /* 0x010fe40002800000 */
[----:B-----5:R-:W-:-:S03]  /*66a0*/  SEL R0, RZ, 0x10, P2 ;  /* 0x00000010ff007807 */ /* 0x020fc60001000000 */
[----:B------:R-:W-:Y:S01]  /*66b0*/  STL [R1+0x34], R2 ;  /* 0x0000340201007387 */ /* 0x000fe20000100800 */
[----:B------:R-:W-:-:S03]  /*66c0*/  IADD3 R6, -R6, 0x10, RZ ;  /* 0x0000001006067810 */ /* 0x000fc60007ffe1ff */
[----:B------:R-:W-:Y:S01]  /*66d0*/  STL [R1+0x30], R7 ;  /* 0x0000300701007387 */ /* 0x000fe20000100800 */
[----:B------:R-:W-:Y:S02]  /*66e0*/  ISETP.NE.U32.AND P2, PT, R0, RZ, PT ;  /* 0x000000ff0000720c */ /* 0x000fe40003f45070 */
[----:B------:R-:W-:Y:S01]  /*66f0*/  LOP3.LUT R6, R6, 0xf, RZ, 0xc0, !PT ;  /* 0x0000000f06067812 */ /* 0x000fe200078ec0ff */
[----:B------:R1:W-:Y:S02]  /*6700*/  STL [R1+0x3c], R5 ;  /* 0x00003c0501007387 */ /* 0x0003e40000100800 */
[----:B-1----:R-:W-:Y:S02]  /*6710*/  LEA.HI.X.SX32 R5, R213, RZ, 0x1, P0 ;  /* 0x000000ffd5057211 */ /* 0x002fe400000f0eff */
[----:B------:R-:W-:-:S03]  /*6720*/  ISETP.NE.U32.AND P0, PT, R2, RZ, PT ;  /* 0x000000ff0200720c */ /* 0x000fc60003f05070 */
[----:B------:R1:W-:Y:S04]  /*6730*/  STL.64 [R1+0x58], R4 ;  /* 0x0000580401007387 */ /* 0x0003e80000100a00 */
[----:B------:R2:W-:Y:S06]  /*6740*/  STL [R1+0x2c], R6 ;  /* 0x00002c0601007387 */ /* 0x0005ec0000100800 */
[----:B------:R-:W-:-:S02]  /*6750*/  @P0 LOP3.LUT R212, R212, 0x4, RZ, 0xfc, !PT ;  /* 0x00000004d4d40812 */ /* 0x000fc400078efcff */
[----:B------:R-:W-:Y:S02]  /*6760*/  ISETP.NE.U32.AND P0, PT, R7, RZ, PT ;  /* 0x000000ff0700720c */ /* 0x000fe40003f05070 */
[----:B------:R-:W-:-:S11]  /*6770*/  LOP3.LUT R212, R212, 0xfffffffd, RZ, 0xc0, !PT ;  /* 0xfffffffdd4d47812 */ /* 0x000fd600078ec0ff */
[----:B------:R-:W-:Y:S02]  /*6780*/  @P0 LOP3.LUT R212, R212, 0x2, RZ, 0xfc, !PT ;  /* 0x00000002d4d40812 */ /* 0x000fe400078efcff */
[----:B-1----:R-:W-:Y:S02]  /*6790*/  IADD3 R5, -R2, 0x10, RZ ;  /* 0x0000001002057810 */ /* 0x002fe40007ffe1ff */
[----:B------:R-:W-:Y:S02]  /*67a0*/  IADD3 R4, -R7, 0x10, RZ ;  /* 0x0000001007047810 */ /* 0x000fe40007ffe1ff */
[----:B------:R-:W-:Y:S02]  /*67b0*/  IADD3 R2, -R0, 0x10, RZ ;  /* 0x0000001000027810 */ /* 0x000fe40007ffe1ff */
[----:B------:R-:W-:Y:S02]  /*67c0*/  LOP3.LUT R5, R5, 0xf, RZ, 0xc0, !PT ;  /* 0x0000000f05057812 */ /* 0x000fe400078ec0ff */
[----:B------:R-:W-:-:S02]  /*67d0*/  LOP3.LUT R4, R4, 0xf, RZ, 0xc0, !PT ;  /* 0x0000000f04047812 */ /* 0x000fc400078ec0ff */
[----:B------:R-:W-:Y:S01]  /*67e0*/  LOP3.LUT R2, R2, 0xf, RZ, 0xc0, !PT ;  /* 0x0000000f02027812 */ /* 0x000fe200078ec0ff */
[----:B------:R2:W-:Y:S04]  /*67f0*/  STL [R1+0x28], R5 ;  /* 0x0000280501007387 */ /* 0x0005e80000100800 */
[----:B------:R2:W-:Y:S04]  /*6800*/  STL [R1+0x24], R4 ;  /* 0x0000240401007387 */ /* 0x0005e80000100800 */
[----:B------:R2:W-:Y:S04]  /*6810*/  STL [R1+0x20], R2 ;  /* 0x0000200201007387 */ /* 0x0005e80000100800 */
[----:B------:R2:W-:Y:S01]  /*6820*/  STL [R1+0x18], R212 ;  /* 0x000018d401007387 */ /* 0x0005e20000100800 */
[----:B------:R-:W-:Y:S05]  /*6830*/  BRA `(.L_x_772) ;  /* 0x0000051000007947 */ /* 0x000fea0003800000 */
.L_x_774:
[----:B------:R-:W2:Y:S01]  /*6840*/  LDL R0, [R1+0xc] ;  /* 0x00000c0001007983 */ /* 0x000ea20000100800 */
[----:B------:R-:W-:Y:S01]  /*6850*/  UIMAD UR4, UR9, 0x60, UR11 ;  /* 0x00000060090478a4 */ /* 0x000fe2000f8e020b */
[----:B------:R-:W-:Y:S01]  /*6860*/  PLOP3.LUT P0, PT, PT, PT, UP0, 0x80, 0x0 ;  /* 0x000000000000781c */ /* 0x000fe20003f0f008 */
[----:B------:R-:W-:Y:S01]  /*6870*/  IMAD.MOV.U32 R251, RZ, RZ, RZ ;  /* 0x000000fffffb7224 */ /* 0x000fe200078e00ff */
[----:B------:R-:W3:Y:S03]  /*6880*/  LDL.64 R26, [R1+0x58] ;  /* 0x00005800011a7983 */ /* 0x000ee60000100a00 */
        /* <DEDUP_REMOVED lines=9> */
[----:B------:R-:W-:Y:S01]  /*6920*/  @P0 IMAD.HI.U32 R2, R252, c[0x0][0x2bc], RZ ;  /* 0x0000af00fc020a27 */ /* 0x000fe200078e00ff */
[----:B------:R-:W-:Y:S03]  /*6930*/  PLOP3.LUT P0, PT, PT, PT, UP0, 0x80, 0x0 ;  /* 0x000000000000781c */ /* 0x000fe60003f0f008 */
[----:B------:R-:W-:Y:S10]  /*6940*/  IMAD.MOV.U32 R0, RZ, RZ, R252 ;  /* 0x000000ffff007224 */ /* 0x000ff400078e00fc */
[----:B------:R-:W-:Y:S04]  /*6950*/  @P0 SHF.R.U32.HI R0, RZ, c[0x0][0x2c0], R2 ;  /* 0x0000b000ff000a19 */ /* 0x000fe80000011602 */
[C---:B------:R-:W-:Y:S04]  /*6960*/  @!P3 IADD3 R4, P0, R0.reuse, UR16, RZ ;  /* 0x000000100004bc10 */ /* 0x040fe8000ff1e0ff */
[----:B------:R-:W-:Y:S01]  /*6970*/  @!P3 LEA.HI.X.SX32 R2, R0, UR14, 0x1, P0 ;  /* 0x0000000e0002bc11 */ /* 0x000fe200080f0eff */
[----:B------:R-:W-:Y:S01]  /*6980*/  IMAD.MOV R0, RZ, RZ, -R0 ;  /* 0x000000ffff007224 */ /* 0x000fe200078e0a00 */
[----:B------:R-:W-:Y:S03]  /*6990*/  @!P3 LEA R6, P0, R4, c[0x0][0x2a0], 0x2 ;  /* 0x0000a8000406ba11 */ /* 0x000fe600078010ff */
[----:B------:R-:W-:Y:S01]  /*69a0*/  IMAD R252, R0, c[0x0][0x2b8], R252 ;  /* 0x0000ae0000fc7a24 */ /* 0x000fe200078e02fc */
[----:B------:R-:W-:Y:S03]  /*69b0*/  @!P3 LEA.HI.X R7, R4, c[0x0][0x2a4], R2, 0x2, P0 ;  /* 0x0000a9000407ba11 */ /* 0x000fe600000f1402 */
[----:B------:R-:W-:Y:S01]  /*69c0*/  IMAD.WIDE.U32 R4, R252, c[0x0][0x1e0], RZ ;  /* 0x00007800fc047a25 */ /* 0x000fe200078e00ff */
[----:B------:R-:W-:Y:S01]  /*69d0*/  SHF.R.S32.HI R0, RZ, 0x1f, R252 ;  /* 0x0000001fff007819 */ /* 0x000fe200000114fc */
[----:B------:R-:W2:Y:S04]  /*69e0*/  @!P3 LDG.E R251, [R6.64] ;  /* 0x0000000c06fbb981 */ /* 0x000ea8000c1e1900 */
        /* <DEDUP_REMOVED lines=10> */
[----:B------:R-:W-:Y:S01]  /*6a90*/  LEA.HI.X R0, R4, c[0x0][0x1cc], R0, 0x1, P0 ;  /* 0x0000730004007a11 */ /* 0x000fe200000f0c00 */
[----:B------:R-:W3:Y:S04]  /*6aa0*/  SHFL.IDX PT, R12, R2, RZ, 0x181f ;  /* 0x00181fff020c7589 */ /* 0x000ee800000e0000 */
[----:B------:R-:W1:Y:S04]  /*6ab0*/  SHFL.IDX PT, R4, R0, RZ, 0x181f ;  /* 0x00181fff00047589 */ /* 0x000e6800000e0000 */
[----:B------:R-:W-:Y:S04]  /*6ac0*/  SHFL.IDX PT, R5, R0, 0x1, 0x181f ;  /* 0x00381f0000057f89 */ /* 0x000fe800000e0000 */
[----:B------:R-:W-:Y:S01]  /*6ad0*/  SHFL.IDX PT, R0, R0, 0x2, 0x181f ;  /* 0x00581f0000007f89 */ /* 0x000fe200000e0000 */
[----:B---3--:R-:W-:Y:S05]  /*6ae0*/  IADD3 R6, P0, R26, R12, RZ ;  /* 0x0000000c1a067210 */ /* 0x008fea0007f1e0ff */
[C---:B-1----:R-:W-:Y:S01]  /*6af0*/  IMAD.X R7, R27.reuse, 0x1, R4, P0 ;  /* 0x000000011b077824 */ /* 0x042fe200000e0604 */
[----:B----4-:R-:W-:Y:S04]  /*6b00*/  IADD3 R16, P0, R12, R24, RZ ;  /* 0x000000180c107210 */ /* 0x010fe80007f1e0ff */
[----:B------:R1:W-:Y:S01]  /*6b10*/  LDGSTS.E.BYPASS.LTC128B.128 [R20+0xc100], [R6.64], !P6 ;  /* 0x0c10000006147fae */ /* 0x0003e2000f101d4c */
[----:B-----5:R-:W-:Y:S01]  /*6b20*/  IMAD.X R17, R4, 0x1, R23, P0 ;  /* 0x0000000104117824 */ /* 0x020fe200000e0617 */
[----:B------:R-:W-:Y:S04]  /*6b30*/  IADD3 R14, P0, R12, R22, RZ ;  /* 0x000000160c0e7210 */ /* 0x000fe80007f1e0ff */
[----:B------:R2:W-:Y:S01]  /*6b40*/  LDGSTS.E.BYPASS.LTC128B.128 [R20+0xf100], [R16.64], !P5 ;  /* 0x0f10000010147fae */ /* 0x0005e2000e901d4c */
[----:B------:R-:W-:Y:S01]  /*6b50*/  IMAD.X R15, R4, 0x1, R19, P0 ;  /* 0x00000001040f7824 */ /* 0x000fe200000e0613 */
[----:B------:R-:W-:Y:S04]  /*6b60*/  IADD3 R12, P0, R12, R18, RZ ;  /* 0x000000120c0c7210 */ /* 0x000fe80007f1e0ff */
[----:B------:R3:W-:Y:S01]  /*6b70*/  LDGSTS.E.BYPASS.LTC128B.128 [R20+0x12100], [R14.64], !P4 ;  /* 0x121000000e147fae */ /* 0x0007e2000e101d4c */
[----:B------:R-:W-:Y:S03]  /*6b80*/  IMAD.X R13, R4, 0x1, R21, P0 ;  /* 0x00000001040d7824 */ /* 0x000fe600000e0615 */
[----:B------:R-:W4:Y:S04]  /*6b90*/  SHFL.IDX PT, R4, R2, 0x1, 0x181f ;  /* 0x00381f0002047f89 */ /* 0x000f2800000e0000 */
[----:B------:R-:W2:Y:S04]  /*6ba0*/  SHFL.IDX PT, R2, R2, 0x2, 0x181f ;  /* 0x00581f0002027f89 */ /* 0x000ea800000e0000 */
[----:B------:R5:W-:Y:S01]  /*6bb0*/  LDGSTS.E.BYPASS.LTC128B.128 [R20+0x15100], [R12.64], !P1 ;  /* 0x151000000c147fae */ /* 0x000be2000c901d4c */
[----:B----4-:R-:W-:Y:S05]  /*6bc0*/  IADD3 R10, P0, R26, R4, RZ ;  /* 0x000000041a0a7210 */ /* 0x010fea0007f1e0ff */
[----:B------:R-:W-:Y:S01]  /*6bd0*/  IMAD.X R11, R27, 0x1, R5, P0 ;  /* 0x000000011b0b7824 */ /* 0x000fe200000e0605 */
[C---:B------:R-:W-:Y:S04]  /*6be0*/  IADD3 R8, P0, R4.reuse, R24, RZ ;  /* 0x0000001804087210 */ /* 0x040fe80007f1e0ff */
[----:B------:R4:W-:Y:S01]  /*6bf0*/  LDGSTS.E.BYPASS.LTC128B.128 [R20+0xd100], [R10.64], !P6 ;  /* 0x0d1000000a147fae */ /* 0x0009e2000f101d4c */
[C---:B------:R-:W-:Y:S01]  /*6c00*/  IMAD.X R9, R5.reuse, 0x1, R23, P0 ;  /* 0x0000000105097824 */ /* 0x040fe200000e0617 */
[C---:B-1----:R-:W-:Y:S04]  /*6c10*/  IADD3 R6, P0, R4.reuse, R22, RZ ;  /* 0x0000001604067210 */ /* 0x042fe80007f1e0ff */
[----:B------:R4:W-:Y:S01]  /*6c20*/  LDGSTS.E.BYPASS.LTC128B.128 [R20+0x10100], [R8.64], !P5 ;  /* 0x1010000008147fae */ /* 0x0009e2000e901d4c */
[C---:B------:R-:W-:Y:S01]  /*6c30*/  IMAD.X R7, R5.reuse, 0x1, R19, P0 ;  /* 0x0000000105077824 */ /* 0x040fe200000e0613 */
[----:B------:R-:W-:Y:S04]  /*6c40*/  IADD3 R4, P0, R4, R18, RZ ;  /* 0x0000001204047210 */ /* 0x000fe80007f1e0ff */
[----:B------:R4:W-:Y:S01]  /*6c50*/  LDGSTS.E.BYPASS.LTC128B.128 [R20+0x13100], [R6.64], !P4 ;  /* 0x1310000006147fae */ /* 0x0009e2000e101d4c */
[----:B------:R-:W-:Y:S01]  /*6c60*/  IMAD.X R5, R5, 0x1, R21, P0 ;  /* 0x0000000105057824 */ /* 0x000fe200000e0615 */
[----:B--2---:R-:W-:Y:S04]  /*6c70*/  IADD3 R16, P0, R26, R2, RZ ;  /* 0x000000021a107210 */ /* 0x004fe80007f1e0ff */
[----:B------:R4:W-:Y:S01]  /*6c80*/  LDGSTS.E.BYPASS.LTC128B.128 [R20+0x16100], [R4.64], !P1 ;  /* 0x1610000004147fae */ /* 0x0009e2000c901d4c */
[----:B------:R-:W-:Y:S01]  /*6c90*/  IMAD.X R17, R27, 0x1, R0, P0 ;  /* 0x000000011b117824 */ /* 0x000fe200000e0600 */
[----:B---3--:R-:W-:Y:S04]  /*6ca0*/  IADD3 R14, P0, R2, R24, RZ ;  /* 0x00000018020e7210 */ /* 0x008fe80007f1e0ff */
[----:B------:R4:W-:Y:S01]  /*6cb0*/  LDGSTS.E.BYPASS.LTC128B.128 [R20+0xe100], [R16.64], !P6 ;  /* 0x0e10000010147fae */ /* 0x0009e2000f101d4c */
[----:B------:R-:W-:Y:S01]  /*6cc0*/  IMAD.X R15, R0, 0x1, R23, P0 ;  /* 0x00000001000f7824 */ /* 0x000fe200000e0617 */
[----:B-----5:R-:W-:Y:S04]  /*6cd0*/  IADD3 R12, P0, R2, R22, RZ ;  /* 0x00000016020c7210 */ /* 0x020fe80007f1e0ff */
[----:B------:R4:W-:Y:S01]  /*6ce0*/  LDGSTS.E.BYPASS.LTC128B.128 [R20+0x11100], [R14.64], !P5 ;  /* 0x111000000e147fae */ /* 0x0009e2000e901d4c */
[----:B------:R-:W-:Y:S01]  /*6cf0*/  IMAD.X R13, R0, 0x1, R19, P0 ;  /* 0x00000001000d7824 */ /* 0x000fe200000e0613 */
[----:B------:R-:W-:Y:S04]  /*6d00*/  IADD3 R18, P0, R2, R18, RZ ;  /* 0x0000001202127210 */ /* 0x000fe80007f1e0ff */
[----:B------:R4:W-:Y:S01]  /*6d10*/  LDGSTS.E.BYPASS.LTC128B.128 [R20+0x14100], [R12.64], !P4 ;  /* 0x141000000c147fae */ /* 0x0009e2000e101d4c */
[----:B------:R-:W-:Y:S05]  /*6d20*/  IMAD.X R19, R0, 0x1, R21, P0 ;  /* 0x0000000100137824 */ /* 0x000fea00000e0615 */
[----:B------:R4:W-:Y:S01]  /*6d30*/  LDGSTS.E.BYPASS.LTC128B.128 [R20+0x17100], [R18.64], !P1 ;  /* 0x1710000012147fae */ /* 0x0009e2000c901d4c */
[----:B------:R-:W-:-:S05]  /*6d40*/  BRA `(.L_x_773) ;  /* 0x00001f7000007947 */ /* 0x000fca0003800000 */
.L_x_772:
[----:B------:R-:W3:Y:S01]  /*6d50*/  LDL R13, [R1+0x2c] ;  /* 0x00002c00010d7983 */ /* 0x000ee20000100800 */
[----:B------:R-:W-:Y:S01]  /*6d60*/  SHF.R.S32.HI R0, RZ, 0x1f, R252 ;  /* 0x0000001fff007819 */ /* 0x000fe200000114fc */
[----:B--2---:R-:W-:Y:S01]  /*6d70*/  IMAD.WIDE.U32 R4, R252, c[0x0][0x208], RZ ;  /* 0x00008200fc047a25 */ /* 0x004fe200078e00ff */
[----:B------:R-:W-:Y:S01]  /*6d80*/  SHF.R.S32.HI R2, RZ, 0x1f, R251 ;  /* 0x0000001fff027819 */ /* 0x000fe200000114fb */
[----:B------:R-:W-:Y:S04]  /*6d90*/  DEPBAR.LE SB0, 0x0 ;  /* 0x000080000000791a */ /* 0x000fe80000000000 */
[----:B------:R-:W3:Y:S01]  /*6da0*/  LDL.64 R18, [R1+0x58] ;  /* 0x0000580001127983 */ /* 0x000ee20000100a00 */
[----:B------:R-:W-:Y:S01]  /*6db0*/  IMAD R0, R0, c[0x0][0x208], RZ ;  /* 0x0000820000007a24 */ /* 0x000fe200078e02ff */
[----:B------:R-:W-:Y:S01]  /*6dc0*/  UISETP.GE.AND UP1, UPT, UR9, 0x1, UPT ;  /* 0x000000010900788c */ /* 0x000fe2000bf26270 */
[----:B------:R-:W-:Y:S02]  /*6dd0*/  IMAD R2, R2, c[0x0][0x218], RZ ;  /* 0x0000860002027a24 */ /* 0x000fe400078e02ff */
[----:B------:R-:W2:Y:S01]  /*6de0*/  LDL R12, [R1+0x28] ;  /* 0x00002800010c7983 */ /* 0x000ea20000100800 */
[----:B------:R-:W-:Y:S02]  /*6df0*/  IMAD R0, R252, c[0x0][0x20c], R0 ;  /* 0x00008300fc007a24 */ /* 0x000fe400078e0200 */
[----:B------:R-:W-:Y:S02]  /*6e00*/  IMAD R2, R251, c[0x0][0x21c], R2 ;  /* 0x00008700fb027a24 */ /* 0x000fe400078e0202 */
[----:B------:R-:W2:Y:S01]  /*6e10*/  LDL R17, [R1+0x44] ;  /* 0x0000440001117983 */ /* 0x000ea20000100800 */
[----:B------:R-:W-:Y:S04]  /*6e20*/  IADD3 R5, R5, R0, RZ ;  /* 0x0000000005057210 */ /* 0x000fe80007ffe0ff */
[----:B------:R-:W4:Y:S01]  /*6e30*/  LDL R7, [R1+0x24] ;  /* 0x0000240001077983 */ /* 0x000f220000100800 */
[----:B------:R-:W-:Y:S04]  /*6e40*/  IMAD.WIDE.U32 R4, R251, c[0x0][0x218], R4 ;  /* 0x00008600fb047a25 */ /* 0x000fe800078e0004 */
[----:B------:R-:W5:Y:S05]  /*6e50*/  LDL R16, [R1+0x40] ;  /* 0x0000400001107983 */ /* 0x000f6a0000100800 */
[----:B------:R-:W-:Y:S01]  /*6e60*/  BAR.SYNC.DEFER_BLOCKING 0x0 ;  /* 0x0000000000007b1d */ /* 0x000fe20000010000 */
[----:B------:R-:W-:Y:S04]  /*6e70*/  IADD3 R0, P0, R4, UR22, RZ ;  /* 0x0000001604007c10 */ /* 0x000fe8000ff1e0ff */
[----:B------:R-:W-:Y:S02]  /*6e80*/  IADD3.X R2, R5, UR5, R2, P0, !PT ;  /* 0x0000000505027c10 */ /* 0x000fe400087fe402 */
[C---:B------:R-:W-:Y:S04]  /*6e90*/  LEA R30, P0, R0.reuse, c[0x0][0x1f8], 0x1 ;  /* 0x00007e00001e7a11 */ /* 0x040fe800078008ff */
[----:B------:R-:W-:Y:S01]  /*6ea0*/  LEA.HI.X R0, R0, c[0x0][0x1fc], R2, 0x1, P0 ;  /* 0x00007f0000007a11 */ /* 0x000fe200000f0c02 */
[----:B------:R-:W-:Y:S05]  /*6eb0*/  LDSM.16.M88.4 R48, [R250] ;  /* 0x00000000fa30783b */ /* 0x000fea0000000200 */
[----:B------:R-:W4:Y:S05]  /*6ec0*/  LDL R11, [R1+0x4c] ;  /* 0x00004c00010b7983 */ /* 0x000f2a0000100800 */
[----:B------:R-:W2:Y:S05]  /*6ed0*/  LDL R6, [R1+0x20] ;  /* 0x0000200001067983 */ /* 0x000eaa0000100800 */
[----:B------:R-:W2:Y:S05]  /*6ee0*/  LDL R10, [R1+0x48] ;  /* 0x00004800010a7983 */ /* 0x000eaa0000100800 */
[----:B------:R-:W2:Y:S05]  /*6ef0*/  LDL R9, [R1+0x54] ;  /* 0x0000540001097983 */ /* 0x000eaa0000100800 */
[----:B------:R-:W2:Y:S05]  /*6f00*/  LDL R8, [R1+0x50] ;  /* 0x0000500001087983 */ /* 0x000eaa0000100800 */
[----:B------:R-:W2:Y:S05]  /*6f10*/  LDL.LU R181, [R1+0x18] ;  /* 0x0000180001b57983 */ /* 0x000eaa0000300800 */
[----:B------:R-:W3:Y:S05]  /*6f20*/  SHFL.IDX PT, R44, R30, 0x2, 0x181f ;  /* 0x00581f001e2c7f89 */ /* 0x000eea00000e0000 */
[----:B------:R-:W1:Y:S05]  /*6f30*/  SHFL.IDX PT, R2, R0, 0x2, 0x181f ;  /* 0x00581f0000027f89 */ /* 0x000e6a00000e0000 */
[----:B------:R-:W1:Y:S05]  /*6f40*/  SHFL.IDX PT, R14, R30, RZ, 0x181f ;  /* 0x00181fff1e0e7589 */ /* 0x000e6a00000e0000 */
[----:B------:R-:W-:Y:S05]  /*6f50*/  SHFL.IDX PT, R30, R30, 0x1, 0x181f ;  /* 0x00381f001e1e7f89 */ /* 0x000fea00000e0000 */
[----:B------:R-:W-:Y:S05]  /*6f60*/  LDSM.16.M88.4 R24, [R249+0xd100] ;  /* 0x00d10000f918783b */ /* 0x000fea0000000200 */
[----:B------:R-:W-:Y:S05]  /*6f70*/  LDSM.16.M88.4 R32, [R249+0xd900] ;  /* 0x00d90000f920783b */ /* 0x000fea0000000200 */
[----:B------:R-:W-:Y:S05]  /*6f80*/  LDSM.16.M88.4 R40, [R249+0xe100] ;  /* 0x00e10000f928783b */ /* 0x000fea0000000200 */
[----:B------:R-:W-:Y:S05]  /*6f90*/  LDSM.16.M88.4 R184, [R249+0xe900] ;  /* 0x00e90000f9b8783b */ /* 0x000fea0000000200 */
[----:B------:R-:W-:Y:S05]  /*6fa0*/  LDSM.16.M88.4 R188, [R248] ;  /* 0x00000000f8bc783b */ /* 0x000fea0000000200 */
[----:B------:R-:W-:Y:S05]  /*6fb0*/  LDSM.16.M88.4 R192, [R247] ;  /* 0x00000000f7c0783b */ /* 0x000fea0000000200 */
[----:B------:R-:W-:Y:S05]  /*6fc0*/  LDSM.16.M88.4 R196, [R239] ;  /* 0x00000000efc4783b */ /* 0x000fea0000000200 */
[----:B------:R-:W-:Y:S05]  /*6fd0*/  LDSM.16.M88.4 R200, [R238] ;  /* 0x00000000eec8783b */ /* 0x000fea0000000200 */
[----:B------:R-:W-:Y:S05]  /*6fe0*/  LDSM.16.M88.4 R204, [R237] ;  /* 0x00000000edcc783b */ /* 0x000fea0000000200 */
[----:B------:R-:W-:Y:S05]  /*6ff0*/  LDSM.16.M88.4 R208, [R236] ;  /* 0x00000000ecd0783b */ /* 0x000fea0000000200 */
[----:B------:R-:W-:Y:S01]  /*7000*/  LDSM.16.M88.4 R212, [R235] ;  /* 0x00000000ebd4783b */ /* 0x000fe20000000200 */
[----:B--2---:R-:W-:Y:S02]  /*7010*/  LOP3.LUT R181, R181, 0xffffffef, RZ, 0xc0, !PT ;  /* 0xffffffefb5b57812 */ /* 0x004fe400078ec0ff */
[----:B---3--:R-:W-:Y:S02]  /*7020*/  IADD3 R28, P1, P0, R13, R44, R18 ;  /* 0x0000002c0d1c7210 */ /* 0x008fe4000783e012 */
[----:B------:R-:W-:Y:S02]  /*7030*/  @P3 LOP3.LUT R181, R181, 0x10, RZ, 0xfc, !PT ;  /* 0x00000010b5b53812 */ /* 0x000fe400078efcff */
[----:B-1----:R-:W-:Y:S02]  /*7040*/  IADD3.X R29, RZ, R2, R19, P1, P0 ;  /* 0x00000002ff1d7210 */ /* 0x002fe40000fe0413 */
[----:B------:R-:W-:Y:S01]  /*7050*/  IADD3 R38, P1, P0, R12, R44, R17 ;  /* 0x0000002c0c267210 */ /* 0x000fe2000783e011 */
[----:B------:R-:W-:Y:S03]  /*7060*/  STL [R1+0x18], R181 ;  /* 0x000018b501007387 */ /* 0x000fe60000100800 */
[----:B-----5:R-:W-:Y:S02]  /*7070*/  IADD3.X R39, RZ, R2, R16, P1, P0 ;  /* 0x00000002ff277210 */ /* 0x020fe40000fe0410 */
[----:B----4-:R-:W-:Y:S01]  /*7080*/  IADD3 R36, P1, P0, R7, R44, R11 ;  /* 0x0000002c07247210 */ /* 0x010fe2000783e00b */
[----:B------:R-:W2:Y:S03]  /*7090*/  LDL R182, [R1+0x30] ;  /* 0x0000300001b67983 */ /* 0x000ea60000100800 */
[----:B------:R-:W-:Y:S02]  /*70a0*/  IADD3.X R37, RZ, R2, R10, P1, P0 ;  /* 0x00000002ff257210 */ /* 0x000fe40000fe040a */
[----:B------:R-:W-:Y:S04]  /*70b0*/  IADD3 R44, P1, P0, R6, R44, R9 ;  /* 0x0000002c062c7210 */ /* 0x000fe8000783e009 */
[----:B------:R-:W-:Y:S02]  /*70c0*/  IADD3.X R45, RZ, R2, R8, P1, P0 ;  /* 0x00000002ff2d7210 */ /* 0x000fe40000fe0408 */
[----:B------:R-:W1:Y:S01]  /*70d0*/  SHFL.IDX PT, R2, R0, RZ, 0x181f ;  /* 0x00181fff00027589 */ /* 0x000e6200000e0000 */
[----:B------:R-:W-:Y:S04]  /*70e0*/  IADD3 R46, P0, R18, R14, RZ ;  /* 0x0000000e122e7210 */ /* 0x000fe80007f1e0ff */
[----:B------:R-:W3:Y:S01]  /*70f0*/  SHFL.IDX PT, R0, R0, 0x1, 0x181f ;  /* 0x00381f0000007f89 */ /* 0x000ee200000e0000 */
[C---:B-1----:R-:W-:Y:S02]  /*7100*/  IADD3.X R47, R19.reuse, R2, RZ, P0, !PT ;  /* 0x00000002132f7210 */ /* 0x042fe400007fe4ff */
[----:B------:R-:W-:Y:S04]  /*7110*/  IADD3 R6, P0, R14, R17, RZ ;  /* 0x000000110e067210 */ /* 0x000fe80007f1e0ff */
[----:B------:R-:W-:Y:S02]  /*7120*/  IADD3.X R7, R2, R16, RZ, P0, !PT ;  /* 0x0000001002077210 */ /* 0x000fe400007fe4ff */
[----:B------:R-:W-:Y:S04]  /*7130*/  IADD3 R4, P0, R14, R11, RZ ;  /* 0x0000000b0e047210 */ /* 0x000fe80007f1e0ff */
[----:B------:R-:W-:Y:S02]  /*7140*/  IADD3.X R5, R2, R10, RZ, P0, !PT ;  /* 0x0000000a02057210 */ /* 0x000fe400007fe4ff */
[----:B------:R-:W-:Y:S04]  /*7150*/  IADD3 R14, P0, R14, R9, RZ ;  /* 0x000000090e0e7210 */ /* 0x000fe80007f1e0ff */
[----:B------:R-:W-:Y:S02]  /*7160*/  IADD3.X R15, R2, R8, RZ, P0, !PT ;  /* 0x00000008020f7210 */ /* 0x000fe400007fe4ff */
[----:B------:R-:W4:Y:S01]  /*7170*/  LDL R2, [R1+0x3c] ;  /* 0x00003c0001027983 */ /* 0x000f220000100800 */
[----:B------:R-:W-:Y:S04]  /*7180*/  IADD3 R12, P0, R18, R30, RZ ;  /* 0x0000001e120c7210 */ /* 0x000fe80007f1e0ff */
[----:B---3--:R-:W-:Y:S02]  /*7190*/  IADD3.X R13, R19, R0, RZ, P0, !PT ;  /* 0x00000000130d7210 */ /* 0x008fe400007fe4ff */
[----:B------:R-:W-:Y:S04]  /*71a0*/  IADD3 R22, P0, R30, R17, RZ ;  /* 0x000000111e167210 */ /* 0x000fe80007f1e0ff */
[----:B------:R-:W-:Y:S02]  /*71b0*/  IADD3.X R23, R0, R16, RZ, P0, !PT ;  /* 0x0000001000177210 */ /* 0x000fe400007fe4ff */
[----:B------:R-:W-:Y:S01]  /*71c0*/  IADD3 R20, P0, R30, R11, RZ ;  /* 0x0000000b1e147210 */ /* 0x000fe20007f1e0ff */
[----:B------:R-:W-:Y:S03]  /*71d0*/  LDSM.16.M88.4 R16, [R249+0xc900] ;  /* 0x00c90000f910783b */ /* 0x000fe60000000200 */
[----:B------:R-:W-:Y:S02]  /*71e0*/  IADD3.X R21, R0, R10, RZ, P0, !PT ;  /* 0x0000000a00157210 */ /* 0x000fe400007fe4ff */
[----:B------:R-:W-:Y:S04]  /*71f0*/  IADD3 R30, P0, R30, R9, RZ ;  /* 0x000000091e1e7210 */ /* 0x000fe80007f1e0ff */
[----:B------:R-:W-:Y:S02]  /*7200*/  IADD3.X R31, R0, R8, RZ, P0, !PT ;  /* 0x00000008001f7210 */ /* 0x000fe400007fe4ff */
[----:B------:R-:W1:Y:S05]  /*7210*/  LDSM.16.M88.4 R8, [R249+0xc100] ;  /* 0x00c10000f908783b */ /* 0x000e6a0000000200 */
[----:B------:R-:W3:Y:S05]  /*7220*/  LDL R0, [R1+0x34] ;  /* 0x0000340001007983 */ /* 0x000eea0000100800 */
[----:B------:R-:W-:Y:S01]  /*7230*/  @!PT LDS RZ, [RZ] ;  /* 0x00000000fffff984 */ /* 0x000fe20000000800 */
[----:B------:R-:W-:Y:S01]  /*7240*/  @!PT LDS RZ, [RZ] ;  /* 0x00000000fffff984 */ /* 0x000fe20000000800 */
[----:B------:R-:W-:Y:S01]  /*7250*/  @!PT LDS RZ, [RZ] ;  /* 0x00000000fffff984 */ /* 0x000fe20000000800 */
[----:B----4-:R4:W-:Y:S05]  /*7260*/  LDGSTS.E.BYPASS.LTC128B.128 [R2+0x100], [R46.64], !P6 ;  /* 0x001000002e027fae */ /* 0x0109ea000f101d4c */
[----:B------:R1:W-:Y:S05]  /*7270*/  LDGSTS.E.BYPASS.LTC128B.128 [R2+0x3100], [R6.64], !P5 ;  /* 0x0310000006027fae */ /* 0x0003ea000e901d4c */
[----:B------:R1:W-:Y:S05]  /*7280*/  LDGSTS.E.BYPASS.LTC128B.128 [R2+0x6100], [R4.64], !P4 ;  /* 0x0610000004027fae */ /* 0x0003ea000e101d4c */
[----:B----4-:R-:W4:Y:S01]  /*7290*/  LDL R46, [R1+0x10] ;  /* 0x00001000012e7983 */ /* 0x010f220000100800 */
[----:B---3--:R-:W-:Y:S04]  /*72a0*/  ISETP.NE.U32.AND P3, PT, R0, RZ, PT ;  /* 0x000000ff0000720c */ /* 0x008fe80003f65070 */
[----:B------:R-:W3:Y:S01]  /*72b0*/  LDL R47, [R1+0x38] ;  /* 0x00003800012f7983 */ /* 0x000ee20000100800 */
[C---:B-1----:R-:W-:Y:S08]  /*72c0*/  HMMA.16816.F32 R4, R48.reuse, R8, RZ ;  /* 0x000000083004723c */ /* 0x042ff000000018ff */
[C---:B------:R-:W-:Y:S01]  /*72d0*/  HMMA.16816.F32 R8, R48.reuse, R10, RZ ;  /* 0x0000000a3008723c */ /* 0x040fe200000018ff */
[----:B----4-:R-:W-:Y:S02]  /*72e0*/  ISETP.GE.AND P1, PT, R46, c[0x0][0x1d4], PT ;  /* 0x000075002e007a0c */ /* 0x010fe40003f26270 */
[----:B---3--:R-:W-:Y:S11]  /*72f0*/  ISETP.NE.U32.AND P0, PT, R47, RZ, PT ;  /* 0x000000ff2f00720c */ /* 0x008ff60003f05070 */
[----:B------:R1:W-:Y:S05]  /*7300*/  LDGSTS.E.BYPASS.LTC128B.128 [R2+0x9100], [R14.64], !P1 ;  /* 0x091000000e027fae */ /* 0x0003ea000c901d4c */
[----:B------:R1:W-:Y:S05]  /*7310*/  LDGSTS.E.BYPASS.LTC128B.128 [R2+0x1100], [R12.64], !P6 ;  /* 0x011000000c027fae */ /* 0x0003ea000f101d4c */
[----:B------:R3:W-:Y:S05]  /*7320*/  LDGSTS.E.BYPASS.LTC128B.128 [R2+0x4100], [R22.64], !P5 ;  /* 0x0410000016027fae */ /* 0x0007ea000e901d4c */
[----:B------:R3:W-:Y:S05]  /*7330*/  LDGSTS.E.BYPASS.LTC128B.128 [R2+0x7100], [R20.64], !P4 ;  /* 0x0710000014027fae */ /* 0x0007ea000e101d4c */
[----:B------:R4:W-:Y:S05]  /*7340*/  LDGSTS.E.BYPASS.LTC128B.128 [R2+0xa100], [R30.64], !P1 ;  /* 0x0a1000001e027fae */ /* 0x0009ea000c901d4c */
[----:B------:R4:W-:Y:S01]  /*7350*/  LDGSTS.E.BYPASS.LTC128B.128.ZFILL [R2+0x2100], [R28.64], P0 ;  /* 0x021000001c027fae */ /* 0x0009e20008141d4c */
[----:B--2---:R-:W-:Y:S04]  /*7360*/  ISETP.NE.U32.AND P0, PT, R182, RZ, PT ;  /* 0x000000ffb600720c */ /* 0x004fe80003f05070 */
[----:B------:R2:W-:Y:S01]  /*7370*/  LDGSTS.E.BYPASS.LTC128B.128.ZFILL [R2+0x5100], [R38.64], P3 ;  /* 0x0510000026027fae */ /* 0x0005e20009941d4c */
[----:B------:R-:W-:Y:S01]  /*7380*/  LOP3.LUT P3, RZ, R181, 0x10, RZ, 0xc0, !PT ;  /* 0x00000010b5ff7812 */ /* 0x000fe2000786c0ff */
[C---:B-1----:R-:W-:Y:S07]  /*7390*/  HMMA.16816.F32 R12, R48.reuse, R16, RZ ;  /* 0x00000010300c723c */ /* 0x042fee00000018ff */
[----:B------:R2:W-:Y:S01]  /*73a0*/  LDGSTS.E.BYPASS.LTC128B.128.ZFILL [R2+0x8100], [R36.64], P0 ;  /* 0x0810000024027fae */ /* 0x0005e20008141d4c */
[C---:B------:R-:W-:Y:S01]  /*73b0*/  HMMA.16816.F32 R16, R48.reuse, R18, RZ ;  /* 0x000000123010723c */ /* 0x040fe200000018ff */
[----:B------:R-:W-:Y:S03]  /*73c0*/  PLOP3.LUT P0, PT, PT, PT, UP1, 0x80, 0x0 ;  /* 0x000000000000781c */ /* 0x000fe60003f0f018 */
[----:B------:R1:W-:Y:S04]  /*73d0*/  LDGSTS.E.BYPASS.LTC128B.128.ZFILL [R2+0xb100], [R44.64], P2 ;  /* 0x0b1000002c027fae */ /* 0x0003e80009141d4c */
[C---:B---3--:R-:W-:Y:S01]  /*73e0*/  HMMA.16816.F32 R20, R48.reuse, R24, RZ ;  /* 0x000000183014723c */ /* 0x048fe200000018ff */
[----:B------:R-:W0:Y:S07]  /*73f0*/  LDGDEPBAR ;  /* 0x00000000000079af */ /* 0x000e2e0000000000 */
[C---:B------:R-:W-:Y:S08]  /*7400*/  HMMA.16816.F32 R24, R48.reuse, R26, RZ ;  /* 0x0000001a3018723c */ /* 0x040ff000000018ff */
[C---:B----4-:R-:W-:Y:S08]  /*7410*/  HMMA.16816.F32 R28, R48.reuse, R32, RZ ;  /* 0x00000020301c723c */ /* 0x050ff000000018ff */
[C---:B------:R-:W-:Y:S08]  /*7420*/  HMMA.16816.F32 R32, R48.reuse, R34, RZ ;  /* 0x000000223020723c */ /* 0x040ff000000018ff */
[C---:B--2---:R-:W-:Y:S08]  /*7430*/  HMMA.16816.F32 R36, R48.reuse, R40, RZ ;  /* 0x000000283024723c */ /* 0x044ff000000018ff */
[C---:B------:R-:W-:Y:S08]  /*7440*/  HMMA.16816.F32 R40, R48.reuse, R42, RZ ;  /* 0x0000002a3028723c */ /* 0x040ff000000018ff */
[C---:B-1----:R-:W-:Y:S08]  /*7450*/  HMMA.16816.F32 R44, R48.reuse, R184, RZ ;  /* 0x000000b8302c723c */ /* 0x042ff000000018ff */
[----:B------:R-:W-:Y:S01]  /*7460*/  HMMA.16816.F32 R48, R48, R186, RZ ;  /* 0x000000ba3030723c */ /* 0x000fe200000018ff */
[----:B------:R-:W-:Y:S07]  /*7470*/  LDSM.16.M88.4 R184, [R246] ;  /* 0x00000000f6b8783b */ /* 0x000fee0000000200 */
[C---:B------:R-:W-:Y:S08]  /*7480*/  HMMA.16816.F32 R4, R188.reuse, R192, R4 ;  /* 0x000000c0bc04723c */ /* 0x040ff00000001804 */
[C---:B------:R-:W-:Y:S01]  /*7490*/  HMMA.16816.F32 R8, R188.reuse, R194, R8 ;  /* 0x000000c2bc08723c */ /* 0x040fe20000001808 */
[----:B------:R-:W1:Y:S07]  /*74a0*/  LDSM.16.M88.4 R192, [R243+0xc100] ;  /* 0x00c10000f3c0783b */ /* 0x000e6e0000000200 */
[C---:B------:R-:W-:Y:S08]  /*74b0*/  HMMA.16816.F32 R12, R188.reuse, R196, R12 ;  /* 0x000000c4bc0c723c */ /* 0x040ff0000000180c */
[C---:B------:R-:W-:Y:S01]  /*74c0*/  HMMA.16816.F32 R16, R188.reuse, R198, R16 ;  /* 0x000000c6bc10723c */ /* 0x040fe20000001810 */
[----:B------:R-:W2:Y:S07]  /*74d0*/  LDSM.16.M88.4 R196, [R243+0xc900] ;  /* 0x00c90000f3c4783b */ /* 0x000eae0000000200 */
[C---:B------:R-:W-:Y:S08]  /*74e0*/  HMMA.16816.F32 R20, R188.reuse, R200, R20 ;  /* 0x000000c8bc14723c */ /* 0x040ff00000001814 */
        /* <DEDUP_REMOVED lines=10> */
[----:B------:R-:W5:Y:S07]  /*7590*/  LDSM.16.M88.4 R188, [R243+0xe100] ;  /* 0x00e10000f3bc783b */ /* 0x000f6e0000000200 */
[C---:B-1----:R-:W-:Y:S08]  /*75a0*/  HMMA.16816.F32 R4, R184.reuse, R192, R4 ;  /* 0x000000c0b804723c */ /* 0x042ff00000001804 */
[C---:B------:R-:W-:Y:S01]  /*75b0*/  HMMA.16816.F32 R8, R184.reuse, R194, R8 ;  /* 0x000000c2b808723c */ /* 0x040fe20000001808 */
[----:B------:R-:W-:Y:S07]  /*75c0*/  LDSM.16.M88.4 R192, [R234] ;  /* 0x00000000eac0783b */ /* 0x000fee0000000200 */
[C---:B--2---:R-:W-:Y:S08]  /*75d0*/  HMMA.16816.F32 R12, R184.reuse, R196, R12 ;  /* 0x000000c4b80c723c */ /* 0x044ff0000000180c */
[C---:B------:R-:W-:Y:S01]  /*75e0*/  HMMA.16816.F32 R16, R184.reuse, R198, R16 ;  /* 0x000000c6b810723c */ /* 0x040fe20000001810 */
[----:B------:R-:W-:Y:S07]  /*75f0*/  LDSM.16.M88.4 R196, [R234+0x800] ;  /* 0x00080000eac4783b */ /* 0x000fee0000000200 */
[C---:B---3--:R-:W-:Y:S08]  /*7600*/  HMMA.16816.F32 R20, R184.reuse, R200, R20 ;  /* 0x000000c8b814723c */ /* 0x048ff00000001814 */
[C---:B------:R-:W-:Y:S01]  /*7610*/  HMMA.16816.F32 R24, R184.reuse, R202, R24 ;  /* 0x000000cab818723c */ /* 0x040fe20000001818 */
[----:B------:R-:W-:Y:S07]  /*7620*/  LDSM.16.M88.4 R200, [R234+0x1000] ;  /* 0x00100000eac8783b */ /* 0x000fee0000000200 */
[C---:B----4-:R-:W-:Y:S08]  /*7630*/  HMMA.16816.F32 R28, R184.reuse, R204, R28 ;  /* 0x000000ccb81c723c */ /* 0x050ff0000000181c */
[C---:B------:R-:W-:Y:S01]  /*7640*/  HMMA.16816.F32 R32, R184.reuse, R206, R32 ;  /* 0x000000ceb820723c */ /* 0x040fe20000001820 */
[----:B------:R-:W-:Y:S07]  /*7650*/  LDSM.16.M88.4 R204, [R234+0x1800] ;  /* 0x00180000eacc783b */ /* 0x000fee0000000200 */
[C---:B-----5:R-:W-:Y:S08]  /*7660*/  HMMA.16816.F32 R36, R184.reuse, R188, R36 ;  /* 0x000000bcb824723c */ /* 0x060ff00000001824 */
[C---:B------:R-:W-:Y:S01]  /*7670*/  HMMA.16816.F32 R40, R184.reuse, R190, R40 ;  /* 0x000000beb828723c */ /* 0x040fe20000001828 */
[----:B------:R-:W1:Y:S07]  /*7680*/  LDSM.16.M88.4 R188, [R245] ;  /* 0x00000000f5bc783b */ /* 0x000e6e0000000200 */
[C---:B------:R-:W-:Y:S08]  /*7690*/  HMMA.16816.F32 R44, R184.reuse, R208, R44 ;  /* 0x000000d0b82c723c */ /* 0x040ff0000000182c */
[----:B------:R-:W-:Y:S01]  /*76a0*/  HMMA.16816.F32 R48, R184, R210, R48 ;  /* 0x000000d2b830723c */ /* 0x000fe20000001830 */
[----:B------:R-:W2:Y:S05]  /*76b0*/  LDSM.16.M88.4 R184, [R234+0x2000] ;  /* 0x00200000eab8783b */ /* 0x000eaa0000000200 */
[----:B------:R-:W3:Y:S02]  /*76c0*/  LDSM.16.M88.4 R208, [R234+0x2800] ;  /* 0x00280000ead0783b */ /* 0x000ee40000000200 */
[C---:B-1----:R-:W-:Y:S08]  /*76d0*/  HMMA.16816.F32 R4, R188.reuse, R192, R4 ;  /* 0x000000c0bc04723c */ /* 0x042ff00000001804 */
        /* <DEDUP_REMOVED lines=11> */
[C---:B--2---:R-:W-:Y:S08]  /*7790*/  HMMA.16816.F32 R36, R188.reuse, R184, R36 ;  /* 0x000000b8bc24723c */ /* 0x044ff00000001824 */
[C---:B------:R-:W-:Y:S01]  /*77a0*/  HMMA.16816.F32 R40, R188.reuse, R186, R40 ;  /* 0x000000babc28723c */ /* 0x040fe20000001828 */
[----:B------:R-:W1:Y:S07]  /*77b0*/  LDSM.16.M88.4 R184, [R250+0x4000] ;  /* 0x00400000fab8783b */ /* 0x000e6e0000000200 */
[C---:B---3--:R-:W-:Y:S08]  /*77c0*/  HMMA.16816.F32 R44, R188.reuse, R208, R44 ;  /* 0x000000d0bc2c723c */ /* 0x048ff0000000182c */
[----:B------:R-:W-:Y:S01]  /*77d0*/  HMMA.16816.F32 R48, R188, R210, R48 ;  /* 0x000000d2bc30723c */ /* 0x000fe20000001830 */
[----:B------:R-:W2:Y:S05]  /*77e0*/  LDSM.16.M88.4 R188, [R249+0x11100] ;  /* 0x01110000f9bc783b */ /* 0x000eaa0000000200 */
[----:B------:R-:W3:Y:S02]  /*77f0*/  LDSM.16.M88.4 R208, [R249+0x11900] ;  /* 0x01190000f9d0783b */ /* 0x000ee40000000200 */
[C---:B-1----:R-:W-:Y:S08]  /*7800*/  HMMA.16816.F32 R4, R184.reuse, R192, R4 ;  /* 0x000000c0b804723c */ /* 0x042ff00000001804 */
[C---:B------:R-:W-:Y:S01]  /*7810*/  HMMA.16816.F32 R8, R184.reuse, R194, R8 ;  /* 0x000000c2b808723c */ /* 0x040fe20000001808 */
[----:B------:R-:W-:Y:S07]  /*7820*/  LDSM.16.M88.4 R192, [R233] ;  /* 0x00000000e9c0783b */ /* 0x000fee0000000200 */
[C---:B------:R-:W-:Y:S08]  /*7830*/  HMMA.16816.F32 R12, R184.reuse, R196, R12 ;  /* 0x000000c4b80c723c */ /* 0x040ff0000000180c */
        /* <DEDUP_REMOVED lines=8> */
[C---:B--2---:R-:W-:Y:S08]  /*78c0*/  HMMA.16816.F32 R36, R184.reuse, R188, R36 ;  /* 0x000000bcb824723c */ /* 0x044ff00000001824 */
[C---:B------:R-:W-:Y:S01]  /*78d0*/  HMMA.16816.F32 R40, R184.reuse, R190, R40 ;  /* 0x000000beb828723c */ /* 0x040fe20000001828 */
[----:B------:R-:W1:Y:S07]  /*78e0*/  LDSM.16.M88.4 R188, [R248+0x4000] ;  /* 0x00400000f8bc783b */ /* 0x000e6e0000000200 */
[C---:B---3--:R-:W-:Y:S08]  /*78f0*/  HMMA.16816.F32 R44, R184.reuse, R208, R44 ;  /* 0x000000d0b82c723c */ /* 0x048ff0000000182c */
[----:B------:R-:W-:Y:S01]  /*7900*/  HMMA.16816.F32 R48, R184, R210, R48 ;  /* 0x000000d2b830723c */ /* 0x000fe20000001830 */
[----:B------:R-:W2:Y:S05]  /*7910*/  LDSM.16.M88.4 R184, [R229] ;  /* 0x00000000e5b8783b */ /* 0x000eaa0000000200 */
[----:B------:R-:W3:Y:S02]  /*7920*/  LDSM.16.M88.4 R208, [R228] ;  /* 0x00000000e4d0783b */ /* 0x000ee40000000200 */
        /* <DEDUP_REMOVED lines=113> */
[----:B------:R-:W-:Y:S02]  /*8040*/  LDSM.16.M88.4 R208, [R249+0x16100] ;  /* 0x01610000f9d0783b */ /* 0x000fe40000000200 */
        /* <DEDUP_REMOVED lines=16> */
[----:B------:R-:W-:Y:S01]  /*8150*/  HMMA.16816.F32 R48, R188, R194, R48 ;  /* 0x000000c2bc30723c */ /* 0x000fe20000001830 */
[----:B------:R-:W1:Y:S05]  /*8160*/  LDSM.16.M88.4 R188, [R249+0x17100] ;  /* 0x01710000f9bc783b */ /* 0x000e6a0000000200 */
[----:B------:R-:W5:Y:S02]  /*8170*/  LDSM.16.M88.4 R192, [R249+0x17900] ;  /* 0x01790000f9c0783b */ /* 0x000f640000000200 */
[C---:B---3--:R-:W-:Y:S08]  /*8180*/  HMMA.16816.F32 R4, R196.reuse, R200, R4 ;  /* 0x000000c8c404723c */ /* 0x048ff00000001804 */
[C---:B------:R-:W-:Y:S01]  /*8190*/  HMMA.16816.F32 R8, R196.reuse, R202, R8 ;  /* 0x000000cac408723c */ /* 0x040fe20000001808 */
[----:B------:R-:W-:Y:S07]  /*81a0*/  LDSM.16.M88.4 R200, [R248+0xc000] ;  /* 0x00c00000f8c8783b */ /* 0x000fee0000000200 */
[C---:B----4-:R-:W-:Y:S08]  /*81b0*/  HMMA.16816.F32 R12, R196.reuse, R204, R12 ;  /* 0x000000ccc40c723c */ /* 0x050ff0000000180c */
[C---:B------:R-:W-:Y:S01]  /*81c0*/  HMMA.16816.F32 R16, R196.reuse, R206, R16 ;  /* 0x000000cec410723c */ /* 0x040fe20000001810 */
[----:B------:R-:W3:Y:S07]  /*81d0*/  LDSM.16.M88.4 R204, [R221] ;  /* 0x00000000ddcc783b */ /* 0x000eee0000000200 */
        /* <DEDUP_REMOVED lines=8> */
[----:B------:R-:W1:Y:S07]  /*8260*/  LDSM.16.M88.4 R188, [R218] ;  /* 0x00000000dabc783b */ /* 0x000e6e0000000200 */
[C---:B-----5:R-:W-:Y:S08]  /*8270*/  HMMA.16816.F32 R44, R196.reuse, R192, R44 ;  /* 0x000000c0c42c723c */ /* 0x060ff0000000182c */
[----:B------:R-:W-:Y:S01]  /*8280*/  HMMA.16816.F32 R48, R196, R194, R48 ;  /* 0x000000c2c430723c */ /* 0x000fe20000001830 */
[----:B------:R-:W5:Y:S05]  /*8290*/  LDSM.16.M88.4 R192, [R217] ;  /* 0x00000000d9c0783b */ /* 0x000f6a0000000200 */
[----:B------:R-:W1:Y:S02]  /*82a0*/  LDSM.16.M88.4 R196, [R216] ;  /* 0x00000000d8c4783b */ /* 0x000e640000000200 */
[C---:B---3--:R-:W-:Y:S08]  /*82b0*/  HMMA.16816.F32 R4, R200.reuse, R204, R4 ;  /* 0x000000ccc804723c */ /* 0x048ff00000001804 */
[C---:B------:R-:W-:Y:S01]  /*82c0*/  HMMA.16816.F32 R8, R200.reuse, R206, R8 ;  /* 0x000000cec808723c */ /* 0x040fe20000001808 */
[----:B------:R-:W-:Y:S07]  /*82d0*/  LDSM.16.M88.4 R204, [R246+0xc000] ;  /* 0x00c00000f6cc783b */ /* 0x000fee0000000200 */
[C---:B----4-:R-:W-:Y:S08]  /*82e0*/  HMMA.16816.F32 R12, R200.reuse, R208, R12 ;  /* 0x000000d0c80c723c */ /* 0x050ff0000000180c */
        /* <DEDUP_REMOVED lines=8> */
[C---:B-----5:R-:W-:Y:S08]  /*8370*/  HMMA.16816.F32 R36, R200.reuse, R192, R36 ;  /* 0x000000c0c824723c */ /* 0x060ff00000001824 */
[C---:B------:R-:W-:Y:S01]  /*8380*/  HMMA.16816.F32 R40, R200.reuse, R194, R40 ;  /* 0x000000c2c828723c */ /* 0x040fe20000001828 */
[----:B------:R-:W4:Y:S07]  /*8390*/  LDSM.16.M88.4 R192, [R243+0x16900] ;  /* 0x01690000f3c0783b */ /* 0x000f2e0000000200 */
[C---:B------:R-:W-:Y:S08]  /*83a0*/  HMMA.16816.F32 R44, R200.reuse, R196, R44 ;  /* 0x000000c4c82c723c */ /* 0x040ff0000000182c */
[----:B------:R-:W-:Y:S01]  /*83b0*/  HMMA.16816.F32 R48, R200, R198, R48 ;  /* 0x000000c6c830723c */ /* 0x000fe20000001830 */
[----:B------:R-:W5:Y:S05]  /*83c0*/  LDSM.16.M88.4 R196, [R243+0x17100] ;  /* 0x01710000f3c4783b */ /* 0x000f6a0000000200 */
[----:B------:R-:W-:Y:S02]  /*83d0*/  LDSM.16.M88.4 R200, [R245+0xc000] ;  /* 0x00c00000f5c8783b */ /* 0x000fe40000000200 */
[C---:B---3--:R-:W-:Y:S08]  /*83e0*/  HMMA.16816.F32 R4, R204.reuse, R208, R4 ;  /* 0x000000d0cc04723c */ /* 0x048ff00000001804 */
[C---:B------:R-:W-:Y:S01]  /*83f0*/  HMMA.16816.F32 R8, R204.reuse, R210, R8 ;  /* 0x000000d2cc08723c */ /* 0x040fe20000001808 */
[----:B------:R-:W-:Y:S07]  /*8400*/  LDSM.16.M88.4 R208, [R234+0x9000] ;  /* 0x00900000ead0783b */ /* 0x000fee0000000200 */
[C---:B--2---:R-:W-:Y:S08]  /*8410*/  HMMA.16816.F32 R12, R204.reuse, R184, R12 ;  /* 0x000000b8cc0c723c */ /* 0x044ff0000000180c */
[C---:B------:R-:W-:Y:S01]  /*8420*/  HMMA.16816.F32 R16, R204.reuse, R186, R16 ;  /* 0x000000bacc10723c */ /* 0x040fe20000001810 */
[----:B------:R-:W2:Y:S07]  /*8430*/  LDSM.16.M88.4 R184, [R243+0x17900] ;  /* 0x01790000f3b8783b */ /* 0x000eae0000000200 */
[C---:B-1----:R-:W-:Y:S08]  /*8440*/  HMMA.16816.F32 R20, R204.reuse, R188, R20 ;  /* 0x000000bccc14723c */ /* 0x042ff00000001814 */
[C---:B------:R-:W-:Y:S08]  /*8450*/  HMMA.16816.F32 R24, R204.reuse, R190, R24 ;  /* 0x000000becc18723c */ /* 0x040ff00000001818 */
[C---:B----4-:R-:W-:Y:S08]  /*8460*/  HMMA.16816.F32 R28, R204.reuse, R192, R28 ;  /* 0x000000c0cc1c723c */ /* 0x050ff0000000181c */
[C---:B------:R-:W-:Y:S08]  /*8470*/  HMMA.16816.F32 R32, R204.reuse, R194, R32 ;  /* 0x000000c2cc20723c */ /* 0x040ff00000001820 */
[C---:B-----5:R-:W-:Y:S08]  /*8480*/  HMMA.16816.F32 R36, R204.reuse, R196, R36 ;  /* 0x000000c4cc24723c */ /* 0x060ff00000001824 */
[C---:B------:R-:W-:Y:S08]  /*8490*/  HMMA.16816.F32 R40, R204.reuse, R198, R40 ;  /* 0x000000c6cc28723c */ /* 0x040ff00000001828 */
[C---:B--2---:R-:W-:Y:S08]  /*84a0*/  HMMA.16816.F32 R44, R204.reuse, R184, R44 ;  /* 0x000000b8cc2c723c */ /* 0x044ff0000000182c */
[----:B------:R-:W-:Y:S01]  /*84b0*/  HMMA.16816.F32 R48, R204, R186, R48 ;  /* 0x000000bacc30723c */ /* 0x000fe20000001830 */
[----:B------:R-:W1:Y:S07]  /*84c0*/  LDSM.16.M88.4 R184, [R234+0x9800] ;  /* 0x00980000eab8783b */ /* 0x000e6e0000000200 */
[C---:B------:R-:W-:Y:S08]  /*84d0*/  HMMA.16816.F32 R4, R200.reuse, R208, R4 ;  /* 0x000000d0c804723c */ /* 0x040ff00000001804 */
        /* <DEDUP_REMOVED lines=10> */
[----:B------:R-:W-:Y:S01]  /*8580*/  MUFU.TANH R193, R4 ;  /* 0x0000000400c17308 */ /* 0x000fe20000002400 */
[----:B------:R-:W-:Y:S02]  /*8590*/  FMUL.FTZ R10, R10, c[0x0][0x320] ;  /* 0x0000c8000a0a7a20 */ /* 0x000fe40000410000 */
[----:B------:R-:W-:Y:S01]  /*85a0*/  FMUL.FTZ R11, R11, c[0x0][0x320] ;  /* 0x0000c8000b0b7a20 */ /* 0x000fe20000410000 */
[C---:B------:R-:W-:Y:S06]  /*85b0*/  HMMA.16816.F32 R16, R200.reuse, R186, R16 ;  /* 0x000000bac810723c */ /* 0x040fec0000001810 */
[----:B------:R-:W-:Y:S01]  /*85c0*/  MUFU.TANH R2, R10 ;  /* 0x0000000a00027308 */ /* 0x000fe20000002400 */
[----:B--2---:R1:W-:Y:S09]  /*85d0*/  STL [R1+0x64], R0 ;  /* 0x0000640001007387 */ /* 0x0043f20000100800 */
[----:B------:R-:W-:Y:S01]  /*85e0*/  MUFU.TANH R192, R5 ;  /* 0x0000000500c07308 */ /* 0x000fe20000002400 */
[----:B------:R-:W-:Y:S02]  /*85f0*/  FMUL.FTZ R13, R13, c[0x0][0x320] ;  /* 0x0000c8000d0d7a20 */ /* 0x000fe40000410000 */
[----:B------:R-:W-:Y:S02]  /*8600*/  FMUL.FTZ R14, R14, c[0x0][0x320] ;  /* 0x0000c8000e0e7a20 */ /* 0x000fe40000410000 */
[----:B------:R-:W-:Y:S02]  /*8610*/  FMUL.FTZ R15, R15, c[0x0][0x320] ;  /* 0x0000c8000f0f7a20 */ /* 0x000fe40000410000 */
[----:B------:R-:W-:Y:S02]  /*8620*/  FMUL.FTZ R12, R12, c[0x0][0x320] ;  /* 0x0000c8000c0c7a20 */ /* 0x000fe40000410000 */
[----:B------:R-:W-:Y:S01]  /*8630*/  FMUL.FTZ R16, R16, c[0x0][0x320] ;  /* 0x0000c80010107a20 */ /* 0x000fe20000410000 */
[----:B------:R2:W-:Y:S01]  /*8640*/  MUFU.TANH R191, R7 ;  /* 0x0000000700bf7308 */ /* 0x0005e20000002400 */
[----:B------:R-:W-:Y:S02]  /*8650*/  FMUL.FTZ R17, R17, c[0x0][0x320] ;  /* 0x0000c80011117a20 */ /* 0x000fe40000410000 */
[----:B------:R-:W-:Y:S02]  /*8660*/  FMUL.FTZ R18, R18, c[0x0][0x320] ;  /* 0x0000c80012127a20 */ /* 0x000fe40000410000 */
[----:B------:R-:W-:Y:S05]  /*8670*/  FMUL.FTZ R19, R19, c[0x0][0x320] ;  /* 0x0000c80013137a20 */ /* 0x000fea0000410000 */
[----:B-1----:R-:W1:Y:S10]  /*8680*/  MUFU.TANH R0, R8 ;  /* 0x0000000800007308 */ /* 0x002e740000002400 */
[----:B------:R-:W-:Y:S01]  /*8690*/  MUFU.TANH R208, R12 ;  /* 0x0000000c00d07308 */ /* 0x000fe20000002400 */
[----:B--2---:R-:W2:Y:S09]  /*86a0*/  LDSM.16.M88.4 R4, [R234+0xa000] ;  /* 0x00a00000ea04783b */ /* 0x004eb20000000200 */
[----:B------:R-:W-:Y:S01]  /*86b0*/  MUFU.TANH R184, R19 ;  /* 0x0000001300b87308 */ /* 0x000fe20000002400 */
[----:B-1----:R1:W-:Y:S09]  /*86c0*/  STL [R1+0x84], R0 ;  /* 0x0000840001007387 */ /* 0x0023f20000100800 */
[----:B-1----:R-:W1:Y:S01]  /*86d0*/  MUFU.TANH R0, R9 ;  /* 0x0000000900007308 */ /* 0x002e620000002400 */
[C---:B--2---:R-:W-:Y:S08]  /*86e0*/  HMMA.16816.F32 R20, R200.reuse, R4, R20 ;  /* 0x00000004c814723c */ /* 0x044ff00000001814 */
[C---:B------:R-:W-:Y:S01]  /*86f0*/  HMMA.16816.F32 R24, R200.reuse, R6, R24 ;  /* 0x00000006c818723c */ /* 0x040fe20000001818 */
[----:B------:R-:W-:Y:S05]  /*8700*/  LDSM.16.M88.4 R4, [R234+0xb000] ;  /* 0x00b00000ea04783b */ /* 0x000fea0000000200 */
[----:B-1----:R1:W-:Y:S05]  /*8710*/  STL [R1+0x8c], R0 ;  /* 0x00008c0001007387 */ /* 0x0023ea0000100800 */
[----:B------:R2:W-:Y:S05]  /*8720*/  STL [R1+0x88], R2 ;  /* 0x0000880201007387 */ /* 0x0005ea0000100800 */
[----:B------:R-:W-:Y:S02]  /*8730*/  FMUL.FTZ R20, R20, c[0x0][0x320] ;  /* 0x0000c80014147a20 */ /* 0x000fe40000410000 */
[----:B------:R-:W-:Y:S02]  /*8740*/  FMUL.FTZ R21, R21, c[0x0][0x320] ;  /* 0x0000c80015157a20 */ /* 0x000fe40000410000 */
[----:B------:R-:W-:Y:S01]  /*8750*/  MUFU.TANH R197, R20 ;  /* 0x0000001400c57308 */ /* 0x000fe20000002400 */
[----:B------:R-:W-:Y:S02]  /*8760*/  FMUL.FTZ R22, R22, c[0x0][0x320] ;  /* 0x0000c80016167a20 */ /* 0x000fe40000410000 */
[----:B------:R-:W-:Y:S02]  /*8770*/  FMUL.FTZ R23, R23, c[0x0][0x320] ;  /* 0x0000c80017177a20 */ /* 0x000fe40000410000 */
[----:B------:R-:W-:Y:S02]  /*8780*/  FMUL.FTZ R24, R24, c[0x0][0x320] ;  /* 0x0000c80018187a20 */ /* 0x000fe40000410000 */
[----:B------:R-:W-:Y:S02]  /*8790*/  FMUL.FTZ R25, R25, c[0x0][0x320] ;  /* 0x0000c80019197a20 */ /* 0x000fe40000410000 */
[----:B------:R-:W-:Y:S01]  /*87a0*/  FMUL.FTZ R26, R26, c[0x0][0x320] ;  /* 0x0000c8001a1a7a20 */ /* 0x000fe20000410000 */
[----:B------:R-:W-:Y:S01]  /*87b0*/  MUFU.TANH R198, R21 ;  /* 0x0000001500c67308 */ /* 0x000fe20000002400 */
[----:B------:R-:W-:Y:S09]  /*87c0*/  FMUL.FTZ R27, R27, c[0x0][0x320] ;  /* 0x0000c8001b1b7a20 */ /* 0x000ff20000410000 */
[----:B-1----:R1:W3:Y:S10]  /*87d0*/  MUFU.TANH R0, R11 ;  /* 0x0000000b00007308 */ /* 0x0022f40000002400 */
[----:B--2---:R-:W-:Y:S10]  /*87e0*/  MUFU.TANH R2, R15 ;  /* 0x0000000f00027308 */ /* 0x004ff40000002400 */
[----:B------:R-:W-:Y:S01]  /*87f0*/  MUFU.TANH R195, R22 ;  /* 0x0000001600c37308 */ /* 0x000fe20000002400 */
[----:B-1----:R-:W1:Y:S05]  /*8800*/  LDSM.16.M88.4 R8, [R234+0xa800] ;  /* 0x00a80000ea08783b */ /* 0x002e6a0000000200 */
[----:B---3--:R2:W-:Y:S04]  /*8810*/  STL [R1+0x80], R0 ;  /* 0x0000800001007387 */ /* 0x0085e80000100800 */
[----:B------:R-:W-:Y:S10]  /*8820*/  MUFU.TANH R194, R23 ;  /* 0x0000001700c27308 */ /* 0x000ff40000002400 */
[----:B------:R-:W-:Y:S10]  /*8830*/  MUFU.TANH R199, R24 ;  /* 0x0000001800c77308 */ /* 0x000ff40000002400 */
[----:B------:R-:W-:Y:S10]  /*8840*/  MUFU.TANH R210, R25 ;  /* 0x0000001900d27308 */ /* 0x000ff40000002400 */
[----:B--2---:R-:W2:Y:S01]  /*8850*/  MUFU.TANH R0, R13 ;  /* 0x0000000d00007308 */ /* 0x004ea20000002400 */
[C---:B-1----:R-:W-:Y:S09]  /*8860*/  HMMA.16816.F32 R28, R200.reuse, R8, R28 ;  /* 0x00000008c81c723c */ /* 0x042ff2000000181c */
[----:B------:R-:W-:Y:S01]  /*8870*/  MUFU.TANH R196, R26 ;  /* 0x0000001a00c47308 */ /* 0x000fe20000002400 */
[C---:B------:R-:W-:Y:S01]  /*8880*/  HMMA.16816.F32 R32, R200.reuse, R10, R32 ;  /* 0x0000000ac820723c */ /* 0x040fe20000001820 */
[----:B------:R-:W1:Y:S01]  /*8890*/  LDSM.16.M88.4 R8, [R234+0xb800] ;  /* 0x00b80000ea08783b */ /* 0x000e620000000200 */
[----:B------:R-:W-:Y:S07]  /*88a0*/  DEPBAR.LE SB0, 0x0 ;  /* 0x000080000000791a */ /* 0x000fee0000000000 */
[----:B------:R-:W-:Y:S01]  /*88b0*/  MUFU.TANH R209, R27 ;  /* 0x0000001b00d17308 */ /* 0x000fe20000002400 */
[----:B------:R-:W-:Y:S01]  /*88c0*/  BAR.SYNC.DEFER_BLOCKING 0x0 ;  /* 0x0000000000007b1d */ /* 0x000fe20000010000 */
[C---:B------:R-:W-:Y:S05]  /*88d0*/  HMMA.16816.F32 R36, R200.reuse, R4, R36 ;  /* 0x00000004c824723c */ /* 0x040fea0000001824 */
[----:B--2---:R2:W-:Y:S01]  /*88e0*/  STL [R1+0x78], R0 ;  /* 0x0000780001007387 */ /* 0x0045e20000100800 */
[----:B------:R-:W-:Y:S02]  /*88f0*/  FMUL.FTZ R30, R30, c[0x0][0x320] ;  /* 0x0000c8001e1e7a20 */ /* 0x000fe40000410000 */
[C---:B------:R-:W-:Y:S02]  /*8900*/  HMMA.16816.F32 R40, R200.reuse, R6, R40 ;  /* 0x00000006c828723c */ /* 0x040fe40000001828 */
[----:B------:R-:W-:Y:S02]  /*8910*/  MUFU.TANH R206, R30 ;  /* 0x0000001e00ce7308 */ /* 0x000fe40000002400 */
[----:B------:R-:W-:Y:S02]  /*8920*/  FMUL.FTZ R31, R31, c[0x0][0x320] ;  /* 0x0000c8001f1f7a20 */ /* 0x000fe40000410000 */
[----:B------:R-:W-:Y:S02]  /*8930*/  FMUL.FTZ R32, R32, c[0x0][0x320] ;  /* 0x0000c80020207a20 */ /* 0x000fe40000410000 */
[----:B------:R-:W-:Y:S04]  /*8940*/  FMUL.FTZ R33, R33, c[0x0][0x320] ;  /* 0x0000c80021217a20 */ /* 0x000fe80000410000 */
[----:B------:R-:W-:Y:S01]  /*8950*/  MUFU.TANH R207, R31 ;  /* 0x0000001f00cf7308 */ /* 0x000fe20000002400 */
[----:B------:R-:W-:Y:S02]  /*8960*/  FMUL.FTZ R34, R34, c[0x0][0x320] ;  /* 0x0000c80022227a20 */ /* 0x000fe40000410000 */
[----:B------:R-:W-:Y:S02]  /*8970*/  FMUL.FTZ R35, R35, c[0x0][0x320] ;  /* 0x0000c80023237a20 */ /* 0x000fe40000410000 */
[----:B------:R-:W-:Y:S02]  /*8980*/  FMUL.FTZ R28, R28, c[0x0][0x320] ;  /* 0x0000c8001c1c7a20 */ /* 0x000fe40000410000 */
[----:B------:R-:W-:Y:S02]  /*8990*/  FMUL.FTZ R29, R29, c[0x0][0x320] ;  /* 0x0000c8001d1d7a20 */ /* 0x000fe40000410000 */
[----:B------:R-:W-:Y:S01]  /*89a0*/  FMUL.FTZ R36, R36, c[0x0][0x320] ;  /* 0x0000c80024247a20 */ /* 0x000fe20000410000 */
[----:B--2---:R-:W2:Y:S01]  /*89b0*/  MUFU.TANH R0, R14 ;  /* 0x0000000e00007308 */ /* 0x004ea20000002400 */
[C---:B-1----:R-:W-:Y:S03]  /*89c0*/  HMMA.16816.F32 R44, R200.reuse, R8, R44 ;  /* 0x00000008c82c723c */ /* 0x042fe6000000182c */
[----:B------:R-:W-:Y:S02]  /*89d0*/  FMUL.FTZ R37, R37, c[0x0][0x320] ;  /* 0x0000c80025257a20 */ /* 0x000fe40000410000 */
[----:B------:R-:W-:Y:S02]  /*89e0*/  FMUL.FTZ R38, R38, c[0x0][0x320] ;  /* 0x0000c80026267a20 */ /* 0x000fe40000410000 */
[----:B------:R-:W-:Y:S01]  /*89f0*/  FMUL.FTZ R39, R39, c[0x0][0x320] ;  /* 0x0000c80027277a20 */ /* 0x000fe20000410000 */
[----:B------:R-:W-:Y:S01]  /*8a00*/  HMMA.16816.F32 R48, R200, R10, R48 ;  /* 0x0000000ac830723c */ /* 0x000fe20000001830 */
[----:B------:R-:W-:Y:S03]  /*8a10*/  MUFU.TANH R211, R28 ;  /* 0x0000001c00d37308 */ /* 0x000fe60000002400 */
[----:B------:R-:W-:Y:S02]  /*8a20*/  FMUL.FTZ R40, R40, c[0x0][0x320] ;  /* 0x0000c80028287a20 */ /* 0x000fe40000410000 */
[----:B------:R-:W-:Y:S02]  /*8a30*/  FMUL.FTZ R41, R41, c[0x0][0x320] ;  /* 0x0000c80029297a20 */ /* 0x000fe40000410000 */
[----:B------:R-:W-:Y:S03]  /*8a40*/  FMUL.FTZ R42, R42, c[0x0][0x320] ;  /* 0x0000c8002a2a7a20 */ /* 0x000fe60000410000 */
[----:B------:R-:W-:Y:S01]  /*8a50*/  MUFU.TANH R212, R29 ;  /* 0x0000001d00d47308 */ /* 0x000fe20000002400 */
[----:B------:R-:W-:Y:S01]  /*8a60*/  FMUL.FTZ R43, R43, c[0x0][0x320] ;  /* 0x0000c8002b2b7a20 */ /* 0x000fe20000410000 */
[----:B--2---:R1:W-:Y:S03]  /*8a70*/  STL [R1+0x74], R0 ;  /* 0x0000740001007387 */ /* 0x0043e60000100800 */
[----:B------:R-:W-:Y:S02]  /*8a80*/  FMUL.FTZ R44, R44, c[0x0][0x320] ;  /* 0x0000c8002c2c7a20 */ /* 0x000fe40000410000 */
[----:B------:R-:W-:Y:S01]  /*8a90*/  FMUL.FTZ R45, R45, c[0x0][0x320] ;  /* 0x0000c8002d2d7a20 */ /* 0x000fe20000410000 */
[----:B------:R-:W-:Y:S02]  /*8aa0*/  STL [R1+0x70], R2 ;  /* 0x0000700201007387 */ /* 0x000fe40000100800 */
        /* <DEDUP_REMOVED lines=8> */
[----:B-1----:R-:W1:Y:S10]  /*8b30*/  MUFU.TANH R0, R16 ;  /* 0x0000001000007308 */ /* 0x002e740000002400 */
[----:B------:R-:W-:Y:S10]  /*8b40*/  MUFU.TANH R205, R34 ;  /* 0x0000002200cd7308 */ /* 0x000ff40000002400 */
[----:B------:R-:W-:Y:S01]  /*8b50*/  MUFU.TANH R204, R35 ;  /* 0x0000002300cc7308 */ /* 0x000fe20000002400 */
[----:B-1----:R1:W-:Y:S09]  /*8b60*/  STL [R1+0x6c], R0 ;  /* 0x00006c0001007387 */ /* 0x0023f20000100800 */
[----:B------:R-:W-:Y:S10]  /*8b70*/  MUFU.TANH R215, R36 ;  /* 0x0000002400d77308 */ /* 0x000ff40000002400 */
[----:B------:R-:W-:Y:S10]  /*8b80*/  MUFU.TANH R35, R37 ;  /* 0x0000002500237308 */ /* 0x000ff40000002400 */
[----:B-1----:R-:W1:Y:S10]  /*8b90*/  MUFU.TANH R0, R17 ;  /* 0x0000001100007308 */ /* 0x002e740000002400 */
[----:B------:R-:W-:Y:S10]  /*8ba0*/  MUFU.TANH R189, R38 ;  /* 0x0000002600bd7308 */ /* 0x000ff40000002400 */
[----:B------:R-:W-:Y:S01]  /*8bb0*/  MUFU.TANH R190, R39 ;  /* 0x0000002700be7308 */ /* 0x000fe20000002400 */
[----:B-1----:R1:W-:Y:S09]  /*8bc0*/  STL [R1+0x7c], R0 ;  /* 0x00007c0001007387 */ /* 0x0023f20000100800 */
[----:B------:R-:W-:Y:S10]  /*8bd0*/  MUFU.TANH R34, R40 ;  /* 0x0000002800227308 */ /* 0x000ff40000002400 */
[----:B------:R-:W-:Y:S10]  /*8be0*/  MUFU.TANH R33, R41 ;  /* 0x0000002900217308 */ /* 0x000ff40000002400 */
[----:B-1----:R-:W1:Y:S10]  /*8bf0*/  MUFU.TANH R0, R18 ;  /* 0x0000001200007308 */ /* 0x002e740000002400 */
[----:B------:R2:W3:Y:S10]  /*8c00*/  MUFU.TANH R188, R42 ;  /* 0x0000002a00bc7308 */ /* 0x0004f40000002400 */
[----:B------:R2:W4:Y:S01]  /*8c10*/  MUFU.TANH R185, R43 ;  /* 0x0000002b00b97308 */ /* 0x0005220000002400 */
[----:B-1----:R2:W-:Y:S09]  /*8c20*/  STL [R1+0x68], R0 ;  /* 0x0000680001007387 */ /* 0x0025f20000100800 */
[----:B------:R2:W1:Y:S10]  /*8c30*/  MUFU.TANH R32, R44 ;  /* 0x0000002c00207308 */ /* 0x0004740000002400 */
[----:B------:R2:W1:Y:S10]  /*8c40*/  MUFU.TANH R200, R45 ;  /* 0x0000002d00c87308 */ /* 0x0004740000002400 */
[----:B------:R2:W1:Y:S10]  /*8c50*/  MUFU.TANH R186, R46 ;  /* 0x0000002e00ba7308 */ /* 0x0004740000002400 */
[----:B------:R2:W1:Y:S10]  /*8c60*/  MUFU.TANH R187, R47 ;  /* 0x0000002f00bb7308 */ /* 0x0004740000002400 */
[----:B------:R2:W1:Y:S10]  /*8c70*/  MUFU.TANH R31, R48 ;  /* 0x00000030001f7308 */ /* 0x0004740000002400 */
[----:B------:R2:W1:Y:S10]  /*8c80*/  MUFU.TANH R30, R49 ;  /* 0x00000031001e7308 */ /* 0x0004740000002400 */
[----:B------:R2:W1:Y:S10]  /*8c90*/  MUFU.TANH R182, R50 ;  /* 0x0000003200b67308 */ /* 0x0004740000002400 */
[----:B------:R2:W1:Y:S02]  /*8ca0*/  MUFU.TANH R181, R51 ;  /* 0x0000003300b57308 */ /* 0x0004640000002400 */
[----:B-1234-:R-:W-:-:S05]  /*8cb0*/  @P0 BRA `(.L_x_774) ;  /* 0xffffdb8000000947 */ /* 0x01efca000383ffff */
.L_x_773:
[----:B----4-:R-:W2:Y:S01]  /*8cc0*/  LDL.LU R12, [R1+0x68] ;  /* 0x00006800010c7983 */ /* 0x010ea20000300800 */
[----:B------:R-:W-:Y:S01]  /*8cd0*/  MOV R24, R208 ;  /* 0x000000d000187202 */ /* 0x000fe20000000f00 */
[----:B------:R-:W-:Y:S01]  /*8ce0*/  UIADD3 UR4, UR9, -0x1, URZ ;  /* 0xffffffff09047890 */ /* 0x000fe2000fffe03f */
[----:B------:R-:W-:Y:S01]  /*8cf0*/  ISETP.LT.AND P0, PT, RZ, UR9, PT ;  /* 0x00000009ff007c0c */ /* 0x000fe2000bf01270 */
[----:B------:R-:W3:Y:S04]  /*8d00*/  LDL.LU R10, [R1+0x7c] ;  /* 0x00007c00010a7983 */ /* 0x000ee80000300800 */
[----:B------:R-:W4:Y:S01]  /*8d10*/  LDL.LU R5, [R1+0x6c] ;  /* 0x00006c0001057983 */ /* 0x000f220000300800 */
[----:B------:R-:W-:Y:S03]  /*8d20*/  UMOV UR9, UR4 ;  /* 0x0000000400097c82 */ /* 0x000fe60008000000 */
[----:B------:R-:W5:Y:S04]  /*8d30*/  LDL.LU R4, [R1+0x70] ;  /* 0x0000700001047983 */ /* 0x000f680000300800 */
[----:B------:R-:W5:Y:S04]  /*8d40*/  LDL.LU R2, [R1+0x74] ;  /* 0x0000740001027983 */ /* 0x000f680000300800 */
[----:B------:R-:W5:Y:S04]  /*8d50*/  LDL.LU R0, [R1+0x78] ;  /* 0x0000780001007983 */ /* 0x000f680000300800 */
[----:B------:R-:W5:Y:S04]  /*8d60*/  LDL.LU R11, [R1+0x84] ;  /* 0x00008400010b7983 */ /* 0x000f680000300800 */
[----:B------:R-:W5:Y:S04]  /*8d70*/  LDL.LU R9, [R1+0x8c] ;  /* 0x00008c0001097983 */ /* 0x000f680000300800 */
[----:B------:R-:W5:Y:S04]  /*8d80*/  LDL.LU R8, [R1+0x64] ;  /* 0x0000640001087983 */ /* 0x000f680000300800 */
[----:B------:R-:W5:Y:S04]  /*8d90*/  LDL.LU R7, [R1+0x88] ;  /* 0x0000880001077983 */ /* 0x000f680000300800 */
[----:B------:R-:W5:Y:S04]  /*8da0*/  LDL.LU R6, [R1+0x80] ;  /* 0x0000800001067983 */ /* 0x000f680000300800 */
[----:B------:R-:W-:Y:S08]  /*8db0*/  LDSM.16.MT88.4 R20, [R242+0x100] ;  /* 0x00010000f214783b */ /* 0x000ff00000004200 */
[----:B------:R-:W-:Y:S08]  /*8dc0*/  LDSM.16.MT88.4 R36, [R240+0x100] ;  /* 0x00010000f024783b */ /* 0x000ff00000004200 */
[----:B------:R-:W-:Y:S08]  /*8dd0*/  LDSM.16.MT88.4 R44, [R244+0x3100] ;  /* 0x00310000f42c783b */ /* 0x000ff00000004200 */
[----:B------:R-:W0:Y:S01]  /*8de0*/  LDGDEPBAR ;  /* 0x00000000000079af */ /* 0x000e220000000000 */
[----:B--2---:R-:W-:Y:S07]  /*8df0*/  MOV R18, R12 ;  /* 0x0000000c00127202 */ /* 0x004fee0000000f00 */
[----:B------:R-:W-:Y:S01]  /*8e00*/  LDSM.16.MT88.4 R12, [R244+0x100] ;  /* 0x00010000f40c783b */ /* 0x000fe20000004200 */
[----:B---3--:R-:W-:Y:S02]  /*8e10*/  MOV R19, R10 ;  /* 0x0000000a00137202 */ /* 0x008fe40000000f00 */
[----:B----4-:R-:W-:Y:S02]  /*8e20*/  MOV R28, R5 ;  /* 0x00000005001c7202 */ /* 0x010fe40000000f00 */
[----:B-----5:R-:W-:Y:S02]  /*8e30*/  MOV R27, R4 ;  /* 0x00000004001b7202 */ /* 0x020fe40000000f00 */
[----:B------:R-:W-:Y:S02]  /*8e40*/  FMNMX.FTZ R4, R193, R180, !PT ;  /* 0x000000b4c1047209 */ /* 0x000fe40007810000 */
[----:B------:R-:W-:Y:S02]  /*8e50*/  MOV R26, R2 ;  /* 0x00000002001a7202 */ /* 0x000fe40000000f00 */
[----:B------:R-:W-:Y:S02]  /*8e60*/  FMNMX.FTZ R4, R192, R4, !PT ;  /* 0x00000004c0047209 */ /* 0x000fe40007810000 */
[----:B------:R-:W-:Y:S02]  /*8e70*/  MOV R25, R0 ;  /* 0x0000000000197202 */ /* 0x000fe40000000f00 */
[----:B------:R-:W-:Y:S04]  /*8e80*/  FMNMX.FTZ R4, R11, R4, !PT ;  /* 0x000000040b047209 */ /* 0x000fe80007810000 */
[----:B------:R-:W-:Y:S04]  /*8e90*/  FMNMX.FTZ R4, R9, R4, !PT ;  /* 0x0000000409047209 */ /* 0x000fe80007810000 */
        /* <DEDUP_REMOVED lines=39> */
[----:B------:R-:W-:Y:S03]  /*9110*/  FMNMX.FTZ R0, R185, R0, !PT ;  /* 0x00000000b9007209 */ /* 0x000fe60007810000 */
[----:B------:R-:W1:Y:S01]  /*9120*/  SHFL.BFLY PT, R2, R4, 0x2, 0x1f ;  /* 0x0c401f0004027f89 */ /* 0x000e6200000e0000 */
[----:B------:R-:W-:Y:S04]  /*9130*/  FMNMX.FTZ R0, R186, R0, !PT ;  /* 0x00000000ba007209 */ /* 0x000fe80007810000 */
[----:B------:R-:W-:Y:S04]  /*9140*/  FMNMX.FTZ R0, R187, R0, !PT ;  /* 0x00000000bb007209 */ /* 0x000fe80007810000 */
[----:B------:R-:W-:Y:S04]  /*9150*/  FMNMX.FTZ R0, R182, R0, !PT ;  /* 0x00000000b6007209 */ /* 0x000fe80007810000 */
[----:B------:R-:W-:Y:S05]  /*9160*/  FMNMX.FTZ R0, R181, R0, !PT ;  /* 0x00000000b5007209 */ /* 0x000fea0007810000 */
[----:B------:R-:W2:Y:S01]  /*9170*/  SHFL.BFLY PT, R5, R0, 0x2, 0x1f ;  /* 0x0c401f0000057f89 */ /* 0x000ea200000e0000 */
[----:B-1----:R-:W-:Y:S07]  /*9180*/  FMNMX.FTZ R4, R4, R2, !PT ;  /* 0x0000000204047209 */ /* 0x002fee0007810000 */
[----:B------:R-:W1:Y:S01]  /*9190*/  SHFL.BFLY PT, R2, R4, 0x1, 0x1f ;  /* 0x0c201f0004027f89 */ /* 0x000e6200000e0000 */
[----:B--2---:R-:W-:Y:S07]  /*91a0*/  FMNMX.FTZ R5, R0, R5, !PT ;  /* 0x0000000500057209 */ /* 0x004fee0007810000 */
[----:B------:R-:W2:Y:S01]  /*91b0*/  SHFL.BFLY PT, R0, R5, 0x1, 0x1f ;  /* 0x0c201f0005007f89 */ /* 0x000ea200000e0000 */
[----:B-1----:R-:W-:Y:S05]  /*91c0*/  FMNMX.FTZ R2, R4, R2, !PT ;  /* 0x0000000204027209 */ /* 0x002fea0007810000 */
[C---:B------:R-:W-:Y:S02]  /*91d0*/  FMUL.FTZ R10, R2.reuse, c[0x0][0x2d0] ;  /* 0x0000b400020a7a20 */ /* 0x040fe40000410000 */
[----:B------:R-:W-:Y:S02]  /*91e0*/  FADD.FTZ R4, -R2, R180 ;  /* 0x000000b402047221 */ /* 0x000fe40000010100 */
[--C-:B------:R-:W-:Y:S02]  /*91f0*/  FFMA.FTZ R193, R193, c[0x0][0x2d0], -R10.reuse ;  /* 0x0000b400c1c17a23 */ /* 0x100fe4000001080a */
[----:B------:R-:W-:Y:S02]  /*9200*/  FMUL.FTZ R4, R4, c[0x0][0x2d0] ;  /* 0x0000b40004047a20 */ /* 0x000fe40000410000 */
[----:B------:R1:W-:Y:S01]  /*9210*/  MUFU.EX2 R29, R193 ;  /* 0x000000c1001d7308 */ /* 0x0003e20000000800 */
[--C-:B------:R-:W-:Y:S02]  /*9220*/  FFMA.FTZ R208, R192, c[0x0][0x2d0], -R10.reuse ;  /* 0x0000b400c0d07a23 */ /* 0x100fe4000001080a */
[----:B------:R-:W-:Y:S01]  /*9230*/  FFMA.FTZ R202, R11, c[0x0][0x2d0], -R10 ;  /* 0x0000b4000bca7a23 */ /* 0x000fe2000001080a */
[----:B--2---:R-:W-:Y:S06]  /*9240*/  FMNMX.FTZ R0, R5, R0, !PT ;  /* 0x0000000005007209 */ /* 0x004fec0007810000 */
[----:B------:R2:W3:Y:S01]  /*9250*/  MUFU.EX2 R180, R4 ;  /* 0x0000000400b47308 */ /* 0x0004e20000000800 */
[C---:B------:R-:W-:Y:S02]  /*9260*/  FMUL.FTZ R192, R0.reuse, c[0x0][0x2d0] ;  /* 0x0000b40000c07a20 */ /* 0x040fe40000410000 */
[----:B------:R-:W-:Y:S02]  /*9270*/  FADD.FTZ R3, -R0, R3 ;  /* 0x0000000300037221 */ /* 0x000fe40000010100 */
[--C-:B------:R-:W-:Y:S02]  /*9280*/  FFMA.FTZ R203, R191, c[0x0][0x2d0], -R192.reuse ;  /* 0x0000b400bfcb7a23 */ /* 0x100fe400000108c0 */
[----:B------:R-:W-:Y:S02]  /*9290*/  FMUL.FTZ R3, R3, c[0x0][0x2d0] ;  /* 0x0000b40003037a20 */ /* 0x000fe40000410000 */
[--C-:B------:R-:W-:Y:S01]  /*92a0*/  FFMA.FTZ R191, R6, c[0x0][0x2d0], -R192.reuse ;  /* 0x0000b40006bf7a23 */ /* 0x100fe200000108c0 */
[----:B------:R-:W-:Y:S01]  /*92b0*/  MUFU.EX2 R208, R208 ;  /* 0x000000d000d07308 */ /* 0x000fe20000000800 */
[--C-:B------:R-:W-:Y:S02]  /*92c0*/  FFMA.FTZ R201, R7, c[0x0][0x2d0], -R192.reuse ;  /* 0x0000b40007c97a23 */ /* 0x100fe400000108c0 */
[----:B------:R-:W-:Y:S02]  /*92d0*/  FFMA.FTZ R184, R184, c[0x0][0x2d0], -R192 ;  /* 0x0000b400b8b87a23 */ /* 0x000fe400000108c0 */
[----:B-1----:R-:W-:Y:S02]  /*92e0*/  FFMA.FTZ R193, R9, c[0x0][0x2d0], -R10 ;  /* 0x0000b40009c17a23 */ /* 0x002fe4000001080a */
[--C-:B------:R-:W-:Y:S02]  /*92f0*/  FFMA.FTZ R209, R209, c[0x0][0x2d0], -R192.reuse ;  /* 0x0000b400d1d17a23 */ /* 0x100fe400000108c0 */
[--C-:B------:R-:W-:Y:S01]  /*9300*/  FFMA.FTZ R190, R190, c[0x0][0x2d0], -R192.reuse ;  /* 0x0000b400bebe7a23 */ /* 0x100fe200000108c0 */
[----:B------:R-:W1:Y:S01]  /*9310*/  MUFU.EX2 R3, R3 ;  /* 0x0000000300037308 */ /* 0x000e620000000800 */
[--C-:B------:R-:W-:Y:S02]  /*9320*/  FFMA.FTZ R188, R188, c[0x0][0x2d0], -R192.reuse ;  /* 0x0000b400bcbc7a23 */ /* 0x100fe400000108c0 */
[--C-:B------:R-:W-:Y:S02]  /*9330*/  FFMA.FTZ R185, R185, c[0x0][0x2d0], -R192.reuse ;  /* 0x0000b400b9b97a23 */ /* 0x100fe400000108c0 */
[----:B--2---:R-:W-:Y:S02]  /*9340*/  FFMA.FTZ R4, R8, c[0x0][0x2d0], -R192 ;  /* 0x0000b40008047a23 */ /* 0x004fe400000108c0 */
[C---:B---3--:R-:W-:Y:S02]  /*9350*/  FMUL.FTZ R5, R180.reuse, R177 ;  /* 0x000000b1b4057220 */ /* 0x048fe40000410000 */
[C---:B------:R-:W-:Y:S01]  /*9360*/  FMUL.FTZ R8, R180.reuse, R172 ;  /* 0x000000acb4087220 */ /* 0x040fe20000410000 */
[----:B------:R-:W-:Y:S01]  /*9370*/  MUFU.EX2 R202, R202 ;  /* 0x000000ca00ca7308 */ /* 0x000fe20000000800 */
[C---:B------:R-:W-:Y:S01]  /*9380*/  FMUL.FTZ R9, R180.reuse, R173 ;  /* 0x000000adb4097220 */ /* 0x040fe20000410000 */
[----:B------:R-:W-:Y:S01]  /*9390*/  MOV R173, R29 ;  /* 0x0000001d00ad7202 */ /* 0x000fe20000000f00 */
[C---:B------:R-:W-:Y:S01]  /*93a0*/  FMUL.FTZ R16, R180.reuse, R164 ;  /* 0x000000a4b4107220 */ /* 0x040fe20000410000 */
[----:B------:R-:W-:Y:S01]  /*93b0*/  MOV R164, R35 ;  /* 0x0000002300a47202 */ /* 0x000fe20000000f00 */
[C---:B------:R-:W-:Y:S02]  /*93c0*/  FMUL.FTZ R40, R180.reuse, R140 ;  /* 0x0000008cb4287220 */ /* 0x040fe40000410000 */
[C---:B------:R-:W-:Y:S02]  /*93d0*/  FMUL.FTZ R41, R180.reuse, R141 ;  /* 0x0000008db4297220 */ /* 0x040fe40000410000 */
[C---:B------:R-:W-:Y:S01]  /*93e0*/  FMUL.FTZ R48, R180.reuse, R132 ;  /* 0x00000084b4307220 */ /* 0x040fe20000410000 */
[----:B------:R-:W2:Y:S01]  /*93f0*/  MUFU.EX2 R193, R193 ;  /* 0x000000c100c17308 */ /* 0x000ea20000000800 */
[C---:B------:R-:W-:Y:S02]  /*9400*/  FMUL.FTZ R49, R180.reuse, R133 ;  /* 0x00000085b4317220 */ /* 0x040fe40000410000 */
[C---:B------:R-:W-:Y:S02]  /*9410*/  FMUL.FTZ R52, R180.reuse, R52 ;  /* 0x00000034b4347220 */ /* 0x040fe40000410000 */
[C---:B-1----:R-:W-:Y:S02]  /*9420*/  FMUL.FTZ R6, R3.reuse, R178 ;  /* 0x000000b203067220 */ /* 0x042fe40000410000 */
        /* <DEDUP_REMOVED lines=8> */
[----:B------:R-:W-:Y:S01]  /*94b0*/  LDSM.16.MT88.4 R140, [R242+0x3100] ;  /* 0x00310000f28c783b */ /* 0x000fe20000004200 */
[----:B------:R-:W-:Y:S01]  /*94c0*/  MUFU.EX2 R191, R191 ;  /* 0x000000bf00bf7308 */ /* 0x000fe20000000800 */
[C---:B------:R-:W-:Y:S02]  /*94d0*/  FMUL.FTZ R50, R3.reuse, R134 ;  /* 0x0000008603327220 */ /* 0x040fe40000410000 */
[----:B------:R-:W-:Y:S01]  /*94e0*/  FMUL.FTZ R51, R3, R135 ;  /* 0x0000008703337220 */ /* 0x000fe20000410000 */
[----:B--2---:R-:W-:Y:S01]  /*94f0*/  F2FP.PACK_AB R178, R193, R202 ;  /* 0x000000cac1b2723e */ /* 0x004fe200000000ff */
[C---:B------:R-:W-:Y:S02]  /*9500*/  FMUL.FTZ R53, R180.reuse, R53 ;  /* 0x00000035b4357220 */ /* 0x040fe40000410000 */
[----:B------:R-:W-:Y:S01]  /*9510*/  LDSM.16.MT88.4 R132, [R241+0x3100] ;  /* 0x00310000f184783b */ /* 0x000fe20000004200 */
[C---:B------:R-:W-:Y:S02]  /*9520*/  FMUL.FTZ R54, R3.reuse, R54 ;  /* 0x0000003603367220 */ /* 0x040fe40000410000 */
[----:B------:R-:W2:Y:S01]  /*9530*/  MUFU.EX2 R203, R203 ;  /* 0x000000cb00cb7308 */ /* 0x000ea20000000800 */
[C---:B------:R-:W-:Y:S02]  /*9540*/  FMUL.FTZ R55, R3.reuse, R55 ;  /* 0x0000003703377220 */ /* 0x040fe40000410000 */
[C---:B------:R-:W-:Y:S01]  /*9550*/  FMUL.FTZ R56, R180.reuse, R56 ;  /* 0x00000038b4387220 */ /* 0x040fe20000410000 */
[----:B-1----:R-:W-:Y:S01]  /*9560*/  MOV R172, R17 ;  /* 0x0000001100ac7202 */ /* 0x002fe20000000f00 */
[----:B------:R-:W-:Y:S01]  /*9570*/  FMUL.FTZ R4, R180, R176 ;  /* 0x000000b0b4047220 */ /* 0x000fe20000410000 */
[----:B------:R-:W-:Y:S01]  /*9580*/  F2FP.PACK_AB R176, R208, R29 ;  /* 0x0000001dd0b0723e */ /* 0x000fe200000000ff */
[C---:B------:R-:W-:Y:S02]  /*9590*/  FMUL.FTZ R57, R180.reuse, R57 ;  /* 0x00000039b4397220 */ /* 0x040fe40000410000 */
[C---:B------:R-:W-:Y:S01]  /*95a0*/  FMUL.FTZ R58, R3.reuse, R58 ;  /* 0x0000003a033a7220 */ /* 0x040fe20000410000 */
[----:B------:R-:W1:Y:S01]  /*95b0*/  MUFU.EX2 R201, R201 ;  /* 0x000000c900c97308 */ /* 0x000e620000000800 */
        /* <DEDUP_REMOVED lines=8> */
[----:B--2---:R-:W-:Y:S01]  /*9640*/  F2FP.PACK_AB R177, R203, R17 ;  /* 0x00000011cbb1723e */ /* 0x004fe200000000ff */
        /* <DEDUP_REMOVED lines=8> */
[----:B------:R-:W-:Y:S01]  /*96d0*/  FMUL.FTZ R67, R3, R67 ;  /* 0x0000004303437220 */ /* 0x000fe20000410000 */
[----:B-1----:R-:W-:Y:S01]  /*96e0*/  F2FP.PACK_AB R179, R191, R201 ;  /* 0x000000c9bfb3723e */ /* 0x002fe200000000ff */
[----:B------:R-:W-:Y:S02]  /*96f0*/  FMUL.FTZ R175, R2, c[0x0][0x2d0] ;  /* 0x0000b40002af7a20 */ /* 0x000fe40000410000 */
[----:B------:R-:W-:Y:S02]  /*9700*/  FFMA.FTZ R183, R3, R183, R172 ;  /* 0x000000b703b77223 */ /* 0x000fe400000100ac */
[--C-:B------:R-:W-:Y:S02]  /*9710*/  FFMA.FTZ R197, R197, c[0x0][0x2d0], -R175.reuse ;  /* 0x0000b400c5c57a23 */ /* 0x100fe400000108af */
[C---:B------:R-:W-:Y:S01]  /*9720*/  HMMA.16816.F32 R4, R176.reuse, R12, R4 ;  /* 0x0000000cb004723c */ /* 0x040fe20000001804 */
[----:B------:R-:W-:Y:S04]  /*9730*/  MUFU.EX2 R188, R188 ;  /* 0x000000bc00bc7308 */ /* 0x000fe80000000800 */
[--C-:B------:R-:W-:Y:S02]  /*9740*/  FFMA.FTZ R198, R198, c[0x0][0x2d0], -R175.reuse ;  /* 0x0000b400c6c67a23 */ /* 0x100fe400000108af */
[C---:B------:R-:W-:Y:S01]  /*9750*/  FMUL.FTZ R12, R180.reuse, R168 ;  /* 0x000000a8b40c7220 */ /* 0x040fe20000410000 */
[C---:B------:R-:W-:Y:S03]  /*9760*/  HMMA.16816.F32 R8, R176.reuse, R14, R8 ;  /* 0x0000000eb008723c */ /* 0x040fe60000001808 */
[----:B------:R-:W-:Y:S01]  /*9770*/  MUFU.EX2 R185, R185 ;  /* 0x000000b900b97308 */ /* 0x000fe20000000800 */
[----:B------:R-:W-:Y:S01]  /*9780*/  MOV R168, R31 ;  /* 0x0000001f00a87202 */ /* 0x000fe20000000f00 */
[C---:B------:R-:W-:Y:S01]  /*9790*/  FMUL.FTZ R13, R180.reuse, R169 ;  /* 0x000000a9b40d7220 */ /* 0x040fe20000410000 */
[----:B------:R-:W1:Y:S01]  /*97a0*/  LDSM.16.MT88.4 R28, [R241+0x100] ;  /* 0x00010000f11c783b */ /* 0x000e620000004200 */
[C---:B------:R-:W-:Y:S01]  /*97b0*/  FMUL.FTZ R14, R3.reuse, R170 ;  /* 0x000000aa030e7220 */ /* 0x040fe20000410000 */
[----:B------:R-:W-:Y:S01]  /*97c0*/  MOV R170, R33 ;  /* 0x0000002100aa7202 */ /* 0x000fe20000000f00 */
[C---:B------:R-:W-:Y:S03]  /*97d0*/  FMUL.FTZ R15, R3.reuse, R171 ;  /* 0x000000ab030f7220 */ /* 0x040fe60000410000 */
[C---:B------:R-:W-:Y:S01]  /*97e0*/  FMUL.FTZ R33, R180.reuse, R149 ;  /* 0x00000095b4217220 */ /* 0x040fe20000410000 */
[----:B------:R-:W-:Y:S01]  /*97f0*/  MOV R171, R34 ;  /* 0x0000002200ab7202 */ /* 0x000fe20000000f00 */
[----:B------:R-:W-:Y:S01]  /*9800*/  FMUL.FTZ R34, R3, R150 ;  /* 0x0000009603227220 */ /* 0x000fe20000410000 */
[----:B------:R-:W-:Y:S01]  /*9810*/  MOV R169, R32 ;  /* 0x0000002000a97202 */ /* 0x000fe20000000f00 */
[C---:B------:R-:W-:Y:S03]  /*9820*/  HMMA.16816.F32 R12, R176.reuse, R20, R12 ;  /* 0x00000014b00c723c */ /* 0x040fe6000000180c */
[--C-:B------:R-:W-:Y:S02]  /*9830*/  FFMA.FTZ R213, R213, c[0x0][0x2d0], -R175.reuse ;  /* 0x0000b400d5d57a23 */ /* 0x100fe400000108af */
[--C-:B------:R-:W-:Y:S02]  /*9840*/  FFMA.FTZ R215, R215, c[0x0][0x2d0], -R175.reuse ;  /* 0x0000b400d7d77a23 */ /* 0x100fe400000108af */
[C---:B------:R-:W-:Y:S01]  /*9850*/  FMUL.FTZ R20, R180.reuse, R160 ;  /* 0x000000a0b4147220 */ /* 0x040fe20000410000 */
[C---:B------:R-:W-:Y:S04]  /*9860*/  HMMA.16816.F32 R16, R176.reuse, R22, R16 ;  /* 0x00000016b010723c */ /* 0x040fe80000001810 */
[----:B------:R-:W-:Y:S01]  /*9870*/  FMUL.FTZ R21, R180, R161 ;  /* 0x000000a1b4157220 */ /* 0x000fe20000410000 */
[----:B------:R-:W-:Y:S01]  /*9880*/  MOV R160, R27 ;  /* 0x0000001b00a07202 */ /* 0x000fe20000000f00 */
[C---:B------:R-:W-:Y:S01]  /*9890*/  FMUL.FTZ R27, R3.reuse, R159 ;  /* 0x0000009f031b7220 */ /* 0x040fe20000410000 */
[----:B------:R-:W-:Y:S01]  /*98a0*/  MOV R161, R26 ;  /* 0x0000001a00a17202 */ /* 0x000fe20000000f00 */
[C---:B------:R-:W-:Y:S01]  /*98b0*/  FMUL.FTZ R22, R3.reuse, R162 ;  /* 0x000000a203167220 */ /* 0x040fe20000410000 */
[----:B------:R-:W-:Y:S03]  /*98c0*/  MOV R162, R25 ;  /* 0x0000001900a27202 */ /* 0x000fe60000000f00 */
[C---:B------:R-:W-:Y:S01]  /*98d0*/  FMUL.FTZ R23, R3.reuse, R163 ;  /* 0x000000a303177220 */ /* 0x040fe20000410000 */
[----:B------:R-:W-:Y:S01]  /*98e0*/  MOV R163, R24 ;  /* 0x0000001800a37202 */ /* 0x000fe20000000f00 */
[--C-:B------:R-:W-:Y:S02]  /*98f0*/  FFMA.FTZ R159, R174, c[0x0][0x2d0], -R175.reuse ;  /* 0x0000b400ae9f7a23 */ /* 0x100fe400000108af */
[C---:B------:R-:W-:Y:S02]  /*9900*/  FMUL.FTZ R24, R180.reuse, R156 ;  /* 0x0000009cb4187220 */ /* 0x040fe40000410000 */
[----:B------:R-:W-:Y:S02]  /*9910*/  FMUL.FTZ R25, R180, R157 ;  /* 0x0000009db4197220 */ /* 0x000fe40000410000 */
[--C-:B------:R-:W-:Y:S01]  /*9920*/  FFMA.FTZ R157, R162, c[0x0][0x2d0], -R175.reuse ;  /* 0x0000b400a29d7a23 */ /* 0x100fe200000108af */
[C---:B-1----:R-:W-:Y:S03]  /*9930*/  HMMA.16816.F32 R20, R176.reuse, R28, R20 ;  /* 0x0000001cb014723c */ /* 0x042fe60000001814 */
[C---:B------:R-:W-:Y:S02]  /*9940*/  FMUL.FTZ R26, R3.reuse, R158 ;  /* 0x0000009e031a7220 */ /* 0x040fe40000410000 */
[----:B------:R-:W-:Y:S01]  /*9950*/  MUFU.EX2 R157, R157 ;  /* 0x0000009d009d7308 */ /* 0x000fe20000000800 */
[----:B------:R-:W-:Y:S02]  /*9960*/  FMUL.FTZ R32, R180, R148 ;  /* 0x00000094b4207220 */ /* 0x000fe40000410000 */
[--C-:B------:R-:W-:Y:S04]  /*9970*/  FFMA.FTZ R148, R212, c[0x0][0x2d0], -R175.reuse ;  /* 0x0000b400d4947a23 */ /* 0x100fe800000108af */
[--C-:B------:R-:W-:Y:S01]  /*9980*/  FFMA.FTZ R212, R214, c[0x0][0x2d0], -R175.reuse ;  /* 0x0000b400d6d47a23 */ /* 0x100fe200000108af */
[C---:B------:R-:W-:Y:S03]  /*9990*/  HMMA.16816.F32 R24, R176.reuse, R30, R24 ;  /* 0x0000001eb018723c */ /* 0x040fe60000001818 */
[C---:B------:R-:W-:Y:S01]  /*99a0*/  FMUL.FTZ R28, R180.reuse, R152 ;  /* 0x00000098b41c7220 */ /* 0x040fe20000410000 */
[----:B------:R-:W-:Y:S01]  /*99b0*/  MUFU.EX2 R214, R159 ;  /* 0x0000009f00d67308 */ /* 0x000fe20000000800 */
[----:B------:R-:W-:Y:S02]  /*99c0*/  FMUL.FTZ R29, R180, R153 ;  /* 0x00000099b41d7220 */ /* 0x000fe40000410000 */
[C---:B------:R-:W-:Y:S02]  /*99d0*/  FMUL.FTZ R30, R3.reuse, R154 ;  /* 0x0000009a031e7220 */ /* 0x040fe40000410000 */
[----:B------:R-:W-:Y:S03]  /*99e0*/  FMUL.FTZ R31, R3, R155 ;  /* 0x0000009b031f7220 */ /* 0x000fe60000410000 */
[--C-:B------:R-:W-:Y:S02]  /*99f0*/  FFMA.FTZ R152, R163, c[0x0][0x2d0], -R175.reuse ;  /* 0x0000b400a3987a23 */ /* 0x100fe400000108af */
[--C-:B------:R-:W-:Y:S01]  /*9a00*/  FFMA.FTZ R155, R164, c[0x0][0x2d0], -R175.reuse ;  /* 0x0000b400a49b7a23 */ /* 0x100fe200000108af */
[----:B------:R-:W-:Y:S01]  /*9a10*/  MUFU.EX2 R212, R212 ;  /* 0x000000d400d47308 */ /* 0x000fe20000000800 */
[C---:B------:R-:W-:Y:S03]  /*9a20*/  HMMA.16816.F32 R28, R176.reuse, R36, R28 ;  /* 0x00000024b01c723c */ /* 0x040fe6000000181c */
[--C-:B------:R-:W-:Y:S02]  /*9a30*/  FFMA.FTZ R164, R200, c[0x0][0x2d0], -R175.reuse ;  /* 0x0000b400c8a47a23 */ /* 0x100fe400000108af */
[--C-:B------:R-:W-:Y:S02]  /*9a40*/  FFMA.FTZ R154, R171, c[0x0][0x2d0], -R175.reuse ;  /* 0x0000b400ab9a7a23 */ /* 0x100fe400000108af */
[--C-:B------:R-:W-:Y:S01]  /*9a50*/  FFMA.FTZ R153, R170, c[0x0][0x2d0], -R175.reuse ;  /* 0x0000b400aa997a23 */ /* 0x100fe200000108af */
[C---:B------:R-:W-:Y:S01]  /*9a60*/  HMMA.16816.F32 R32, R176.reuse, R38, R32 ;  /* 0x00000026b020723c */ /* 0x040fe20000001820 */
[----:B------:R-:W1:Y:S03]  /*9a70*/  MUFU.EX2 R152, R152 ;  /* 0x0000009800987308 */ /* 0x000e660000000800 */
[C---:B------:R-:W-:Y:S02]  /*9a80*/  FMUL.FTZ R36, R180.reuse, R144 ;  /* 0x00000090b4247220 */ /* 0x040fe40000410000 */
[----:B------:R-:W-:Y:S02]  /*9a90*/  FMUL.FTZ R37, R180, R145 ;  /* 0x00000091b4257220 */ /* 0x000fe40000410000 */
[C---:B------:R-:W-:Y:S02]  /*9aa0*/  FMUL.FTZ R38, R3.reuse, R146 ;  /* 0x0000009203267220 */ /* 0x040fe40000410000 */
[----:B------:R-:W2:Y:S01]  /*9ab0*/  LDL.LU R146, [R1+0x60] ;  /* 0x0000600001927983 */ /* 0x000ea20000300800 */
[----:B------:R-:W-:Y:S01]  /*9ac0*/  MUFU.EX2 R200, R197 ;  /* 0x000000c500c87308 */ /* 0x000fe20000000800 */
[----:B------:R-:W-:Y:S02]  /*9ad0*/  FMUL.FTZ R39, R3, R147 ;  /* 0x0000009303277220 */ /* 0x000fe40000410000 */
[--C-:B------:R-:W-:Y:S02]  /*9ae0*/  FFMA.FTZ R145, R199, c[0x0][0x2d0], -R175.reuse ;  /* 0x0000b400c7917a23 */ /* 0x100fe400000108af */
[--C-:B------:R-:W-:Y:S02]  /*9af0*/  FFMA.FTZ R144, R210, c[0x0][0x2d0], -R175.reuse ;  /* 0x0000b400d2907a23 */ /* 0x100fe400000108af */
[--C-:B------:R-:W-:Y:S01]  /*9b00*/  FFMA.FTZ R210, R211, c[0x0][0x2d0], -R175.reuse ;  /* 0x0000b400d3d27a23 */ /* 0x100fe200000108af */
[C---:B------:R-:W-:Y:S02]  /*9b10*/  HMMA.16816.F32 R36, R176.reuse, R44, R36 ;  /* 0x0000002cb024723c */ /* 0x040fe40000001824 */
[----:B------:R3:W-:Y:S01]  /*9b20*/  MUFU.EX2 R199, R198 ;  /* 0x000000c600c77308 */ /* 0x0007e20000000800 */
[--C-:B------:R-:W-:Y:S02]  /*9b30*/  FFMA.FTZ R163, R168, c[0x0][0x2d0], -R175.reuse ;  /* 0x0000b400a8a37a23 */ /* 0x100fe400000108af */
[C---:B------:R-:W-:Y:S02]  /*9b40*/  FMUL.FTZ R68, R180.reuse, R68 ;  /* 0x00000044b4447220 */ /* 0x040fe40000410000 */
[C---:B------:R-:W-:Y:S01]  /*9b50*/  FMUL.FTZ R44, R180.reuse, R136 ;  /* 0x00000088b42c7220 */ /* 0x040fe20000410000 */
[C---:B------:R-:W-:Y:S04]  /*9b60*/  HMMA.16816.F32 R40, R176.reuse, R46, R40 ;  /* 0x0000002eb028723c */ /* 0x040fe80000001828 */
[C---:B------:R-:W-:Y:S01]  /*9b70*/  FMUL.FTZ R45, R180.reuse, R137 ;  /* 0x00000089b42d7220 */ /* 0x040fe20000410000 */
[----:B------:R-:W-:Y:S01]  /*9b80*/  MUFU.EX2 R210, R210 ;  /* 0x000000d200d27308 */ /* 0x000fe20000000800 */
[C---:B------:R-:W-:Y:S02]  /*9b90*/  FMUL.FTZ R69, R180.reuse, R69 ;  /* 0x00000045b4457220 */ /* 0x040fe40000410000 */
[C---:B------:R-:W-:Y:S04]  /*9ba0*/  FMUL.FTZ R46, R3.reuse, R138 ;  /* 0x0000008a032e7220 */ /* 0x040fe80000410000 */
[C---:B------:R-:W-:Y:S02]  /*9bb0*/  FMUL.FTZ R47, R3.reuse, R139 ;  /* 0x0000008b032f7220 */ /* 0x040fe40000410000 */
[----:B------:R-:W-:Y:S01]  /*9bc0*/  LDSM.16.MT88.4 R136, [R244+0x900] ;  /* 0x00090000f488783b */ /* 0x000fe20000004200 */
[C---:B------:R-:W-:Y:S02]  /*9bd0*/  FMUL.FTZ R70, R3.reuse, R70 ;  /* 0x0000004603467220 */ /* 0x040fe40000410000 */
[C---:B------:R-:W-:Y:S02]  /*9be0*/  FMUL.FTZ R71, R3.reuse, R71 ;  /* 0x0000004703477220 */ /* 0x040fe40000410000 */
[C---:B------:R-:W-:Y:S03]  /*9bf0*/  HMMA.16816.F32 R44, R176.reuse, R140, R44 ;  /* 0x0000008cb02c723c */ /* 0x040fe6000000182c */
[C---:B------:R-:W-:Y:S02]  /*9c00*/  FMUL.FTZ R72, R180.reuse, R72 ;  /* 0x00000048b4487220 */ /* 0x040fe40000410000 */
[C---:B------:R-:W-:Y:S02]  /*9c10*/  FMUL.FTZ R73, R180.reuse, R73 ;  /* 0x00000049b4497220 */ /* 0x040fe40000410000 */
[C---:B------:R-:W-:Y:S01]  /*9c20*/  FMUL.FTZ R74, R3.reuse, R74 ;  /* 0x0000004a034a7220 */ /* 0x040fe20000410000 */
[C---:B------:R-:W-:Y:S01]  /*9c30*/  HMMA.16816.F32 R48, R176.reuse, R142, R48 ;  /* 0x0000008eb030723c */ /* 0x040fe20000001830 */
[----:B------:R-:W-:Y:S03]  /*9c40*/  LDSM.16.MT88.4 R140, [R240+0x9900] ;  /* 0x00990000f08c783b */ /* 0x000fe60000004200 */
        /* <DEDUP_REMOVED lines=25> */
[C---:B----4-:R-:W-:Y:S03]  /*9de0*/  HMMA.16816.F32 R60, R176.reuse, R132, R60 ;  /* 0x00000084b03c723c */ /* 0x050fe6000000183c */
        /* <DEDUP_REMOVED lines=29> */
[----:B------:R-:W-:Y:S02]  /*9fc0*/  FMUL.FTZ R121, R180, R121 ;  /* 0x00000079b4797220 */ /* 0x000fe40000410000 */
[C---:B------:R-:W-:Y:S02]  /*9fd0*/  FMUL.FTZ R122, R3.reuse, R122 ;  /* 0x0000007a037a7220 */ /* 0x040fe40000410000 */
[----:B------:R-:W-:Y:S04]  /*9fe0*/  FMUL.FTZ R123, R3, R123 ;  /* 0x0000007b037b7220 */ /* 0x000fe80000410000 */
[--C-:B------:R-:W-:Y:S02]  /*9ff0*/  FFMA.FTZ R158, R161, c[0x0][0x2d0], -R192.reuse ;  /* 0x0000b400a19e7a23 */ /* 0x100fe400000108c0 */
[--C-:B------:R-:W-:Y:S02]  /*a000*/  FFMA.FTZ R161, R167, c[0x0][0x2d0], -R175.reuse ;  /* 0x0000b400a7a17a23 */ /* 0x100fe400000108af */
[--C-:B------:R-:W-:Y:S02]  /*a010*/  FFMA.FTZ R156, R160, c[0x0][0x2d0], -R192.reuse ;  /* 0x0000b400a09c7a23 */ /* 0x100fe400000108c0 */
[--C-:B------:R-:W-:Y:S01]  /*a020*/  FFMA.FTZ R160, R166, c[0x0][0x2d0], -R175.reuse ;  /* 0x0000b400a6a07a23 */ /* 0x100fe200000108af */
[----:B------:R-:W-:Y:S01]  /*a030*/  MUFU.EX2 R158, R158 ;  /* 0x0000009e009e7308 */ /* 0x000fe20000000800 */
[--C-:B------:R-:W-:Y:S02]  /*a040*/  FFMA.FTZ R162, R165, c[0x0][0x2d0], -R192.reuse ;  /* 0x0000b400a5a27a23 */ /* 0x100fe400000108c0 */
[----:B------:R-:W-:Y:S02]  /*a050*/  FFMA.FTZ R165, R169, c[0x0][0x2d0], -R175 ;  /* 0x0000b400a9a57a23 */ /* 0x000fe400000108af */
[C---:B------:R-:W-:Y:S02]  /*a060*/  FMUL.FTZ R124, R180.reuse, R124 ;  /* 0x0000007cb47c7220 */ /* 0x040fe40000410000 */
[C---:B------:R-:W-:Y:S02]  /*a070*/  FMUL.FTZ R125, R180.reuse, R125 ;  /* 0x0000007db47d7220 */ /* 0x040fe40000410000 */
[C---:B------:R-:W-:Y:S01]  /*a080*/  FMUL.FTZ R128, R180.reuse, R128 ;  /* 0x00000080b4807220 */ /* 0x040fe20000410000 */
[----:B------:R-:W-:Y:S01]  /*a090*/  MUFU.EX2 R156, R156 ;  /* 0x0000009c009c7308 */ /* 0x000fe20000000800 */
[----:B------:R-:W-:Y:S02]  /*a0a0*/  FMUL.FTZ R129, R180, R129 ;  /* 0x00000081b4817220 */ /* 0x000fe40000410000 */
[--C-:B---3--:R-:W-:Y:S02]  /*a0b0*/  FFMA.FTZ R198, R195, c[0x0][0x2d0], -R192.reuse ;  /* 0x0000b400c3c67a23 */ /* 0x108fe400000108c0 */
[--C-:B------:R-:W-:Y:S02]  /*a0c0*/  FFMA.FTZ R197, R194, c[0x0][0x2d0], -R192.reuse ;  /* 0x0000b400c2c57a23 */ /* 0x100fe400000108c0 */
[--C-:B------:R-:W-:Y:S02]  /*a0d0*/  FFMA.FTZ R168, R186, c[0x0][0x2d0], -R192.reuse ;  /* 0x0000b400baa87a23 */ /* 0x100fe400000108c0 */
[C---:B------:R-:W-:Y:S01]  /*a0e0*/  FMUL.FTZ R126, R3.reuse, R126 ;  /* 0x0000007e037e7220 */ /* 0x040fe20000410000 */
[----:B------:R-:W-:Y:S01]  /*a0f0*/  MUFU.EX2 R195, R145 ;  /* 0x0000009100c37308 */ /* 0x000fe20000000800 */
[C---:B------:R-:W-:Y:S01]  /*a100*/  FMUL.FTZ R127, R3.reuse, R127 ;  /* 0x0000007f037f7220 */ /* 0x040fe20000410000 */
[C---:B----4-:R-:W-:Y:S03]  /*a110*/  HMMA.16816.F32 R76, R176.reuse, R132, R76 ;  /* 0x00000084b04c723c */ /* 0x050fe6000000184c */
[C---:B------:R-:W-:Y:S02]  /*a120*/  FMUL.FTZ R130, R3.reuse, R130 ;  /* 0x0000008203827220 */ /* 0x040fe40000410000 */
[----:B------:R-:W-:Y:S02]  /*a130*/  FMUL.FTZ R131, R3, R131 ;  /* 0x0000008303837220 */ /* 0x000fe40000410000 */
[----:B------:R-:W-:Y:S01]  /*a140*/  FADD.FTZ R167, R203, R183 ;  /* 0x000000b7cba77221 */ /* 0x000fe20000010000 */
[C---:B------:R-:W-:Y:S01]  /*a150*/  HMMA.16816.F32 R80, R176.reuse, R134, R80 ;  /* 0x00000086b050723c */ /* 0x040fe20000001850 */
[----:B------:R-:W3:Y:S01]  /*a160*/  LDSM.16.MT88.4 R132, [R241+0x6100] ;  /* 0x00610000f184783b */ /* 0x000ee20000004200 */
[----:B------:R-:W-:Y:S02]  /*a170*/  MUFU.EX2 R194, R144 ;  /* 0x0000009000c27308 */ /* 0x000fe40000000800 */
[--C-:B------:R-:W-:Y:S02]  /*a180*/  FFMA.FTZ R203, R189, c[0x0][0x2d0], -R192.reuse ;  /* 0x0000b400bdcb7a23 */ /* 0x100fe400000108c0 */
[----:B------:R-:W-:Y:S02]  /*a190*/  FADD.FTZ R167, R201, R167 ;  /* 0x000000a7c9a77221 */ /* 0x000fe40000010000 */
[--C-:B------:R-:W-:Y:S04]  /*a1a0*/  FFMA.FTZ R196, R196, c[0x0][0x2d0], -R192.reuse ;  /* 0x0000b400c4c47a23 */ /* 0x100fe800000108c0 */
[----:B------:R-:W-:Y:S01]  /*a1b0*/  MUFU.EX2 R189, R154 ;  /* 0x0000009a00bd7308 */ /* 0x000fe20000000800 */
[----:B------:R-:W-:Y:S02]  /*a1c0*/  FADD.FTZ R167, R191, R167 ;  /* 0x000000a7bfa77221 */ /* 0x000fe40000010000 */
[--C-:B------:R-:W-:Y:S02]  /*a1d0*/  FFMA.FTZ R211, R206, c[0x0][0x2d0], -R192.reuse ;  /* 0x0000b400ced37a23 */ /* 0x100fe400000108c0 */
[--C-:B------:R-:W-:Y:S02]  /*a1e0*/  FFMA.FTZ R207, R207, c[0x0][0x2d0], -R192.reuse ;  /* 0x0000b400cfcf7a23 */ /* 0x100fe400000108c0 */
[--C-:B------:R-:W-:Y:S02]  /*a1f0*/  FFMA.FTZ R205, R205, c[0x0][0x2d0], -R192.reuse ;  /* 0x0000b400cdcd7a23 */ /* 0x100fe400000108c0 */
[--C-:B------:R-:W-:Y:S01]  /*a200*/  FFMA.FTZ R204, R204, c[0x0][0x2d0], -R192.reuse ;  /* 0x0000b400cccc7a23 */ /* 0x100fe200000108c0 */
[----:B------:R-:W-:Y:S01]  /*a210*/  MUFU.EX2 R186, R165 ;  /* 0x000000a500ba7308 */ /* 0x000fe20000000800 */
[--C-:B------:R-:W-:Y:S09]  /*a220*/  FFMA.FTZ R187, R187, c[0x0][0x2d0], -R192.reuse ;  /* 0x0000b400bbbb7a23 */ /* 0x100ff200000108c0 */
[----:B------:R-:W-:Y:S01]  /*a230*/  MUFU.EX2 R160, R160 ;  /* 0x000000a000a07308 */ /* 0x000fe20000000800 */
[C---:B---3--:R-:W-:Y:S09]  /*a240*/  HMMA.16816.F32 R84, R176.reuse, R132, R84 ;  /* 0x00000084b054723c */ /* 0x048ff20000001854 */
[----:B------:R-:W-:Y:S01]  /*a250*/  MUFU.EX2 R162, R162 ;  /* 0x000000a200a27308 */ /* 0x000fe20000000800 */
[C---:B------:R-:W-:Y:S01]  /*a260*/  HMMA.16816.F32 R88, R176.reuse, R134, R88 ;  /* 0x00000086b058723c */ /* 0x040fe20000001858 */
[----:B------:R-:W3:Y:S08]  /*a270*/  LDSM.16.MT88.4 R132, [R240+0x6100] ;  /* 0x00610000f084783b */ /* 0x000ef00000004200 */
[----:B------:R-:W-:Y:S10]  /*a280*/  MUFU.EX2 R3, R209 ;  /* 0x000000d100037308 */ /* 0x000ff40000000800 */
[----:B------:R4:W-:Y:S10]  /*a290*/  MUFU.EX2 R209, R148 ;  /* 0x0000009400d17308 */ /* 0x0009f40000000800 */
[----:B------:R5:W-:Y:S10]  /*a2a0*/  MUFU.EX2 R201, R215 ;  /* 0x000000d700c97308 */ /* 0x000bf40000000800 */
[----:B------:R-:W-:Y:S01]  /*a2b0*/  MUFU.EX2 R203, R203 ;  /* 0x000000cb00cb7308 */ /* 0x000fe20000000800 */
[----:B----4-:R-:W-:Y:S01]  /*a2c0*/  LDSM.16.MT88.4 R148, [R240+0x1900] ;  /* 0x00190000f094783b */ /* 0x010fe20000004200 */
[C---:B---3--:R-:W-:Y:S08]  /*a2d0*/  HMMA.16816.F32 R92, R176.reuse, R132, R92 ;  /* 0x00000084b05c723c */ /* 0x048ff0000000185c */
[----:B------:R-:W-:Y:S01]  /*a2e0*/  MUFU.EX2 R191, R168 ;  /* 0x000000a800bf7308 */ /* 0x000fe20000000800 */
[----:B--2---:R-:W-:Y:S02]  /*a2f0*/  FFMA.FTZ R180, R180, R146, R173 ;  /* 0x00000092b4b47223 */ /* 0x004fe400000100ad */
[----:B------:R-:W-:Y:S01]  /*a300*/  LDSM.16.MT88.4 R144, [R242+0x1100] ;  /* 0x00110000f290783b */ /* 0x000fe20000004200 */
[----:B-----5:R-:W-:Y:S01]  /*a310*/  FFMA.FTZ R215, R182, c[0x0][0x2d0], -R192 ;  /* 0x0000b400b6d77a23 */ /* 0x020fe200000108c0 */
[C---:B------:R-:W-:Y:S05]  /*a320*/  HMMA.16816.F32 R96, R176.reuse, R134, R96 ;  /* 0x00000086b060723c */ /* 0x040fea0000001860 */
[----:B------:R-:W-:Y:S01]  /*a330*/  MUFU.EX2 R161, R161 ;  /* 0x000000a100a17308 */ /* 0x000fe20000000800 */
[----:B------:R-:W2:Y:S01]  /*a340*/  LDSM.16.MT88.4 R132, [R244+0x9100] ;  /* 0x00910000f484783b */ /* 0x000ea20000004200 */
[----:B------:R-:W-:Y:S02]  /*a350*/  FADD.FTZ R166, R208, R180 ;  /* 0x000000b4d0a67221 */ /* 0x000fe40000010000 */
[----:B------:R-:W-:Y:S03]  /*a360*/  FFMA.FTZ R192, R181, c[0x0][0x2d0], -R192 ;  /* 0x0000b400b5c07a23 */ /* 0x000fe600000108c0 */
[----:B------:R-:W-:Y:S02]  /*a370*/  FADD.FTZ R166, R202, R166 ;  /* 0x000000a6caa67221 */ /* 0x000fe40000010000 */
[----:B------:R-:W-:Y:S01]  /*a380*/  LDSM.16.MT88.4 R172, [R244+0x2900] ;  /* 0x00290000f4ac783b */ /* 0x000fe20000004200 */
[----:B------:R-:W-:Y:S01]  /*a390*/  MUFU.EX2 R202, R155 ;  /* 0x0000009b00ca7308 */ /* 0x000fe20000000800 */
[----:B------:R-:W-:Y:S04]  /*a3a0*/  FADD.FTZ R166, R193, R166 ;  /* 0x000000a6c1a67221 */ /* 0x000fe80000010000 */
[----:B-1----:R-:W-:Y:S05]  /*a3b0*/  FADD.FTZ R166, R152, R166 ;  /* 0x000000a698a67221 */ /* 0x002fea0000010000 */
[----:B------:R-:W-:Y:S10]  /*a3c0*/  MUFU.EX2 R208, R153 ;  /* 0x0000009900d07308 */ /* 0x000ff40000000800 */
[----:B------:R-:W1:Y:S10]  /*a3d0*/  MUFU.EX2 R193, R164 ;  /* 0x000000a400c17308 */ /* 0x000e740000000800 */
[----:B------:R-:W-:Y:S01]  /*a3e0*/  MUFU.EX2 R198, R198 ;  /* 0x000000c600c67308 */ /* 0x000fe20000000800 */
[C---:B--2---:R-:W-:Y:S08]  /*a3f0*/  HMMA.16816.F32 R100, R176.reuse, R132, R100 ;  /* 0x00000084b064723c */ /* 0x044ff00000001864 */
[C---:B------:R-:W-:Y:S01]  /*a400*/  HMMA.16816.F32 R104, R176.reuse, R134, R104 ;  /* 0x00000086b068723c */ /* 0x040fe20000001868 */
[----:B------:R-:W2:Y:S01]  /*a410*/  LDSM.16.MT88.4 R132, [R242+0x9100] ;  /* 0x00910000f284783b */ /* 0x000ea20000004200 */
[----:B------:R-:W-:Y:S02]  /*a420*/  MUFU.EX2 R197, R197 ;  /* 0x000000c500c57308 */ /* 0x000fe40000000800 */
[----:B-1----:R-:W-:Y:S08]  /*a430*/  F2FP.PACK_AB R180, R193, R186 ;  /* 0x000000bac1b4723e */ /* 0x002ff000000000ff */
[----:B------:R-:W-:Y:S10]  /*a440*/  MUFU.EX2 R196, R196 ;  /* 0x000000c400c47308 */ /* 0x000ff40000000800 */
[----:B------:R-:W-:Y:S10]  /*a450*/  MUFU.EX2 R211, R211 ;  /* 0x000000d300d37308 */ /* 0x000ff40000000800 */
[----:B------:R-:W-:Y:S01]  /*a460*/  MUFU.EX2 R207, R207 ;  /* 0x000000cf00cf7308 */ /* 0x000fe20000000800 */
[C---:B--2---:R-:W-:Y:S09]  /*a470*/  HMMA.16816.F32 R108, R176.reuse, R132, R108 ;  /* 0x00000084b06c723c */ /* 0x044ff2000000186c */
[----:B------:R-:W-:Y:S01]  /*a480*/  MUFU.EX2 R206, R213 ;  /* 0x000000d500ce7308 */ /* 0x000fe20000000800 */
[C---:B------:R-:W-:Y:S01]  /*a490*/  HMMA.16816.F32 R112, R176.reuse, R134, R112 ;  /* 0x00000086b070723c */ /* 0x040fe20000001870 */
[----:B------:R-:W1:Y:S08]  /*a4a0*/  LDSM.16.MT88.4 R132, [R241+0x9100] ;  /* 0x00910000f184783b */ /* 0x000e700000004200 */
[----:B------:R-:W2:Y:S10]  /*a4b0*/  MUFU.EX2 R213, R163 ;  /* 0x000000a300d57308 */ /* 0x000eb40000000800 */
[----:B------:R-:W-:Y:S10]  /*a4c0*/  MUFU.EX2 R205, R205 ;  /* 0x000000cd00cd7308 */ /* 0x000ff40000000800 */
[----:B------:R-:W-:Y:S01]  /*a4d0*/  MUFU.EX2 R204, R204 ;  /* 0x000000cc00cc7308 */ /* 0x000fe20000000800 */
[----:B--2---:R-:W-:Y:S09]  /*a4e0*/  F2FP.PACK_AB R182, R214, R213 ;  /* 0x000000d5d6b6723e */ /* 0x004ff200000000ff */
[----:B------:R-:W2:Y:S01]  /*a4f0*/  MUFU.EX2 R187, R187 ;  /* 0x000000bb00bb7308 */ /* 0x000ea20000000800 */
[C---:B-1----:R-:W-:Y:S09]  /*a500*/  HMMA.16816.F32 R116, R176.reuse, R132, R116 ;  /* 0x00000084b074723c */ /* 0x042ff20000001874 */
[----:B------:R-:W-:Y:S01]  /*a510*/  MUFU.EX2 R215, R215 ;  /* 0x000000d700d77308 */ /* 0x000fe20000000800 */
[C---:B------:R-:W-:Y:S01]  /*a520*/  HMMA.16816.F32 R120, R176.reuse, R134, R120 ;  /* 0x00000086b078723c */ /* 0x040fe20000001878 */
[----:B------:R-:W1:Y:S08]  /*a530*/  LDSM.16.MT88.4 R132, [R240+0x9100] ;  /* 0x00910000f084783b */ /* 0x000e700000004200 */
[----:B------:R-:W3:Y:S03]  /*a540*/  MUFU.EX2 R192, R192 ;  /* 0x000000c000c07308 */ /* 0x000ee60000000800 */
[----:B--2---:R-:W-:Y:S02]  /*a550*/  F2FP.PACK_AB R181, R187, R191 ;  /* 0x000000bfbbb5723e */ /* 0x004fe400000000ff */
[----:B---3--:R-:W-:Y:S01]  /*a560*/  F2FP.PACK_AB R183, R192, R215 ;  /* 0x000000d7c0b7723e */ /* 0x008fe200000000ff */
[C---:B-1----:R-:W-:Y:S07]  /*a570*/  HMMA.16816.F32 R124, R176.reuse, R132, R124 ;  /* 0x00000084b07c723c */ /* 0x042fee000000187c */
[----:B------:R-:W-:Y:S01]  /*a580*/  F2FP.PACK_AB R132, R157, R152 ;  /* 0x000000989d84723e */ /* 0x000fe200000000ff */
[----:B------:R-:W-:Y:S01]  /*a590*/  HMMA.16816.F32 R128, R176, R134, R128 ;  /* 0x00000086b080723c */ /* 0x000fe20000001880 */
[----:B------:R-:W-:Y:S03]  /*a5a0*/  LDSM.16.MT88.4 R152, [R242+0x5100] ;  /* 0x00510000f298783b */ /* 0x000fe60000004200 */
[----:B------:R-:W-:Y:S03]  /*a5b0*/  F2FP.PACK_AB R133, R156, R158 ;  /* 0x0000009e9c85723e */ /* 0x000fe600000000ff */
[----:B------:R-:W-:Y:S02]  /*a5c0*/  F2FP.PACK_AB R134, R160, R161 ;  /* 0x000000a1a086723e */ /* 0x000fe400000000ff */
[----:B------:R-:W-:Y:S07]  /*a5d0*/  F2FP.PACK_AB R135, R184, R162 ;  /* 0x000000a2b887723e */ /* 0x000fee00000000ff */
[C---:B------:R-:W-:Y:S08]  /*a5e0*/  HMMA.16816.F32 R4, R132.reuse, R136, R4 ;  /* 0x000000888404723c */ /* 0x040ff00000001804 */
        /* <DEDUP_REMOVED lines=45> */
[----:B------:R-:W-:Y:S01]  /*a8c0*/  HMMA.16816.F32 R128, R132, R142, R128 ;  /* 0x0000008e8480723c */ /* 0x000fe20000001880 */
[----:B------:R-:W2:Y:S06]  /*a8d0*/  LDSM.16.MT88.4 R140, [R241+0x1100] ;  /* 0x00110000f18c783b */ /* 0x000eac0000004200 */
[----:B------:R-:W-:Y:S02]  /*a8e0*/  F2FP.PACK_AB R132, R199, R200 ;  /* 0x000000c8c784723e */ /* 0x000fe400000000ff */
[----:B------:R-:W-:Y:S03]  /*a8f0*/  F2FP.PACK_AB R133, R197, R198 ;  /* 0x000000c6c585723e */ /* 0x000fe600000000ff */
[----:B------:R-:W-:Y:S02]  /*a900*/  F2FP.PACK_AB R134, R194, R195 ;  /* 0x000000c3c286723e */ /* 0x000fe400000000ff */
[----:B------:R-:W-:Y:S07]  /*a910*/  F2FP.PACK_AB R135, R3, R196 ;  /* 0x000000c40387723e */ /* 0x000fee00000000ff */
[C---:B-1----:R-:W-:Y:S08]  /*a920*/  HMMA.16816.F32 R4, R132.reuse, R136, R4 ;  /* 0x000000888404723c */ /* 0x042ff00000001804 */
[C---:B------:R-:W-:Y:S01]  /*a930*/  HMMA.16816.F32 R8, R132.reuse, R138, R8 ;  /* 0x0000008a8408723c */ /* 0x040fe20000001808 */
[----:B------:R-:W1:Y:S07]  /*a940*/  LDSM.16.MT88.4 R136, [R240+0x1100] ;  /* 0x00110000f088783b */ /* 0x000e6e0000004200 */
[C---:B------:R-:W-:Y:S08]  /*a950*/  HMMA.16816.F32 R12, R132.reuse, R144, R12 ;  /* 0x00000090840c723c */ /* 0x040ff0000000180c */
        /* <DEDUP_REMOVED lines=31> */
[----:B------:R-:W-:Y:S07]  /*ab50*/  LDSM.16.MT88.4 R140, [R240+0xa100] ;  /* 0x00a10000f08c783b */ /* 0x000fee0000004200 */
[C---:B-1----:R-:W-:Y:S08]  /*ab60*/  HMMA.16816.F32 R100, R132.reuse, R136, R100 ;  /* 0x000000888464723c */ /* 0x042ff00000001864 */
[C---:B------:R-:W-:Y:S01]  /*ab70*/  HMMA.16816.F32 R104, R132.reuse, R138, R104 ;  /* 0x0000008a8468723c */ /* 0x040fe20000001868 */
[----:B------:R-:W1:Y:S07]  /*ab80*/  LDSM.16.MT88.4 R136, [R241+0xa100] ;  /* 0x00a10000f188783b */ /* 0x000e6e0000004200 */
[C---:B---3--:R-:W-:Y:S08]  /*ab90*/  HMMA.16816.F32 R108, R132.reuse, R144, R108 ;  /* 0x00000090846c723c */ /* 0x048ff0000000186c */
[C---:B------:R-:W-:Y:S01]  /*aba0*/  HMMA.16816.F32 R112, R132.reuse, R146, R112 ;  /* 0x000000928470723c */ /* 0x040fe20000001870 */
[----:B------:R-:W-:Y:S07]  /*abb0*/  LDSM.16.MT88.4 R144, [R242+0x1900] ;  /* 0x00190000f290783b */ /* 0x000fee0000004200 */
        /* <DEDUP_REMOVED lines=34> */
[C---:B------:R-:W-:Y:S08]  /*ade0*/  HMMA.16816.F32 R68, R132.reuse, R148, R68 ;  /* 0x000000948444723c */ /* 0x040ff00000001844 */
[C---:B------:R-:W-:Y:S01]  /*adf0*/  HMMA.16816.F32 R72, R132.reuse, R150, R72 ;  /* 0x000000968448723c */ /* 0x040fe20000001848 */
[----:B------:R-:W2:Y:S07]  /*ae00*/  LDSM.16.MT88.4 R148, [R244+0xa900] ;  /* 0x00a90000f494783b */ /* 0x000eae0000004200 */
[C---:B---3--:R-:W-:Y:S08]  /*ae10*/  HMMA.16816.F32 R76, R132.reuse, R144, R76 ;  /* 0x00000090844c723c */ /* 0x048ff0000000184c */
[C---:B------:R-:W-:Y:S01]  /*ae20*/  HMMA.16816.F32 R80, R132.reuse, R146, R80 ;  /* 0x000000928450723c */ /* 0x040fe20000001850 */
[----:B------:R-:W-:Y:S07]  /*ae30*/  LDSM.16.MT88.4 R144, [R241+0xa900] ;  /* 0x00a90000f190783b */ /* 0x000fee0000004200 */
        /* <DEDUP_REMOVED lines=16> */
[----:B------:R-:W-:Y:S01]  /*af40*/  HMMA.16816.F32 R128, R132, R142, R128 ;  /* 0x0000008e8480723c */ /* 0x000fe20000001880 */
[----:B------:R-:W3:Y:S06]  /*af50*/  LDSM.16.MT88.4 R140, [R240+0x2100] ;  /* 0x00210000f08c783b */ /* 0x000eec0000004200 */
        /* <DEDUP_REMOVED lines=22> */
[C---:B----4-:R-:W-:Y:S08]  /*b0c0*/  HMMA.16816.F32 R52, R132.reuse, R148, R52 ;  /* 0x000000948434723c */ /* 0x050ff00000001834 */
[C---:B------:R-:W-:Y:S01]  /*b0d0*/  HMMA.16816.F32 R56, R132.reuse, R150, R56 ;  /* 0x000000968438723c */ /* 0x040fe20000001838 */
[----:B------:R-:W4:Y:S07]  /*b0e0*/  LDSM.16.MT88.4 R148, [R240+0x8100] ;  /* 0x00810000f094783b */ /* 0x000f2e0000004200 */
        /* <DEDUP_REMOVED lines=11> */
[----:B------:R-:W3:Y:S07]  /*b1a0*/  LDSM.16.MT88.4 R152, [R240+0xb100] ;  /* 0x00b10000f098783b */ /* 0x000eee0000004200 */
[C---:B----4-:R-:W-:Y:S08]  /*b1b0*/  HMMA.16816.F32 R92, R132.reuse, R148, R92 ;  /* 0x00000094845c723c */ /* 0x050ff0000000185c */
[C---:B------:R-:W-:Y:S01]  /*b1c0*/  HMMA.16816.F32 R96, R132.reuse, R150, R96 ;  /* 0x000000968460723c */ /* 0x040fe20000001860 */
[----:B------:R-:W-:Y:S07]  /*b1d0*/  LDSM.16.MT88.4 R148, [R240+0x2900] ;  /* 0x00290000f094783b */ /* 0x000fee0000004200 */
[C---:B-1----:R-:W-:Y:S07]  /*b1e0*/  HMMA.16816.F32 R100, R132.reuse, R136, R100 ;  /* 0x000000888464723c */ /* 0x042fee0000001864 */
[----:B------:R-:W-:Y:S01]  /*b1f0*/  FADD.FTZ R136, R158, R167 ;  /* 0x000000a79e887221 */ /* 0x000fe20000010000 */
[C---:B------:R-:W-:Y:S04]  /*b200*/  HMMA.16816.F32 R104, R132.reuse, R138, R104 ;  /* 0x0000008a8468723c */ /* 0x040fe80000001868 */
[----:B------:R-:W-:Y:S02]  /*b210*/  FADD.FTZ R137, R157, R166 ;  /* 0x000000a69d897221 */ /* 0x000fe40000010000 */
[----:B------:R-:W1:Y:S01]  /*b220*/  LDSM.16.MT88.4 R164, [R242+0x2900] ;  /* 0x00290000f2a4783b */ /* 0x000e620000004200 */
[----:B------:R-:W-:Y:S01]  /*b230*/  FADD.FTZ R136, R156, R136 ;  /* 0x000000889c887221 */ /* 0x000fe20000010000 */
[C---:B--2---:R-:W-:Y:S04]  /*b240*/  HMMA.16816.F32 R108, R132.reuse, R140, R108 ;  /* 0x0000008c846c723c */ /* 0x044fe8000000186c */
[----:B------:R-:W-:Y:S02]  /*b250*/  FADD.FTZ R161, R161, R137 ;  /* 0x00000089a1a17221 */ /* 0x000fe40000010000 */
[----:B------:R-:W2:Y:S01]  /*b260*/  LDSM.16.MT88.4 R156, [R241+0x2900] ;  /* 0x00290000f19c783b */ /* 0x000ea20000004200 */
[----:B------:R-:W-:Y:S01]  /*b270*/  FADD.FTZ R138, R162, R136 ;  /* 0x00000088a28a7221 */ /* 0x000fe20000010000 */
[C---:B------:R-:W-:Y:S04]  /*b280*/  HMMA.16816.F32 R112, R132.reuse, R142, R112 ;  /* 0x0000008e8470723c */ /* 0x040fe80000001870 */
[----:B------:R-:W-:Y:S02]  /*b290*/  FADD.FTZ R139, R160, R161 ;  /* 0x000000a1a08b7221 */ /* 0x000fe40000010000 */
[----:B------:R-:W4:Y:S02]  /*b2a0*/  LDSM.16.MT88.4 R140, [R244+0x5900] ;  /* 0x00590000f48c783b */ /* 0x000f240000004200 */
[C---:B------:R-:W-:Y:S08]  /*b2b0*/  HMMA.16816.F32 R116, R132.reuse, R144, R116 ;  /* 0x000000908474723c */ /* 0x040ff00000001874 */
[C---:B------:R-:W-:Y:S08]  /*b2c0*/  HMMA.16816.F32 R120, R132.reuse, R146, R120 ;  /* 0x000000928478723c */ /* 0x040ff00000001878 */
[C---:B---3--:R-:W-:Y:S08]  /*b2d0*/  HMMA.16816.F32 R124, R132.reuse, R152, R124 ;  /* 0x00000098847c723c */ /* 0x048ff0000000187c */
[----:B------:R-:W-:Y:S01]  /*b2e0*/  HMMA.16816.F32 R128, R132, R154, R128 ;  /* 0x0000009a8480723c */ /* 0x000fe20000001880 */
[----:B------:R-:W3:Y:S07]  /*b2f0*/  LDSM.16.MT88.4 R132, [R242+0x5900] ;  /* 0x00590000f284783b */ /* 0x000eee0000004200 */
[C---:B------:R-:W-:Y:S01]  /*b300*/  HMMA.16816.F32 R176, R180.reuse, R172, R4 ;  /* 0x000000acb4b0723c */ /* 0x040fe20000001804 */
[----:B------:R-:W5:Y:S07]  /*b310*/  LDSM.16.MT88.4 R4, [R241+0x5900] ;  /* 0x00590000f104783b */ /* 0x000f6e0000004200 */
[C---:B------:R-:W-:Y:S01]  /*b320*/  HMMA.16816.F32 R172, R180.reuse, R174, R8 ;  /* 0x000000aeb4ac723c */ /* 0x040fe20000001808 */
[----:B------:R-:W3:Y:S07]  /*b330*/  LDSM.16.MT88.4 R8, [R240+0x5900] ;  /* 0x00590000f008783b */ /* 0x000eee0000004200 */
[C---:B-1----:R-:W-:Y:S01]  /*b340*/  HMMA.16816.F32 R168, R180.reuse, R164, R12 ;  /* 0x000000a4b4a8723c */ /* 0x042fe2000000180c */
[----:B------:R-:W1:Y:S07]  /*b350*/  LDSM.16.MT88.4 R12, [R244+0x8900] ;  /* 0x00890000f40c783b */ /* 0x000e6e0000004200 */
[C---:B------:R-:W-:Y:S01]  /*b360*/  HMMA.16816.F32 R164, R180.reuse, R166, R16 ;  /* 0x000000a6b4a4723c */ /* 0x040fe20000001810 */
[----:B------:R-:W1:Y:S07]  /*b370*/  LDSM.16.MT88.4 R16, [R242+0x8900] ;  /* 0x00890000f210783b */ /* 0x000e6e0000004200 */
[C---:B--2---:R-:W-:Y:S01]  /*b380*/  HMMA.16816.F32 R160, R180.reuse, R156, R20 ;  /* 0x0000009cb4a0723c */ /* 0x044fe20000001814 */
[----:B------:R-:W2:Y:S07]  /*b390*/  LDSM.16.MT88.4 R20, [R241+0x8900] ;  /* 0x00890000f114783b */ /* 0x000eae0000004200 */
[C---:B------:R-:W-:Y:S01]  /*b3a0*/  HMMA.16816.F32 R156, R180.reuse, R158, R24 ;  /* 0x0000009eb49c723c */ /* 0x040fe20000001818 */
[----:B------:R-:W1:Y:S07]  /*b3b0*/  LDSM.16.MT88.4 R24, [R240+0x8900] ;  /* 0x00890000f018783b */ /* 0x000e6e0000004200 */
[C---:B------:R-:W-:Y:S07]  /*b3c0*/  HMMA.16816.F32 R152, R180.reuse, R148, R28 ;  /* 0x00000094b498723c */ /* 0x040fee000000181c */
[----:B------:R-:W-:Y:S01]  /*b3d0*/  MOV R30, R138 ;  /* 0x0000008a001e7202 */ /* 0x000fe20000000f00 */
[C---:B------:R-:W-:Y:S04]  /*b3e0*/  HMMA.16816.F32 R148, R180.reuse, R150, R32 ;  /* 0x00000096b494723c */ /* 0x040fe80000001820 */
[----:B------:R-:W-:Y:S01]  /*b3f0*/  MOV R31, R139 ;  /* 0x0000008b001f7202 */ /* 0x000fe20000000f00 */
[----:B------:R-:W-:Y:S03]  /*b400*/  FADD.FTZ R184, R184, R30 ;  /* 0x0000001eb8b87221 */ /* 0x000fe60000010000 */
[C---:B----4-:R-:W-:Y:S04]  /*b410*/  HMMA.16816.F32 R144, R180.reuse, R140, R36 ;  /* 0x0000008cb490723c */ /* 0x050fe80000001824 */
[----:B------:R-:W-:Y:S02]  /*b420*/  FADD.FTZ R184, R198, R184 ;  /* 0x000000b8c6b87221 */ /* 0x000fe40000010000 */
[----:B------:R-:W-:Y:S02]  /*b430*/  FADD.FTZ R200, R200, R31 ;  /* 0x0000001fc8c87221 */ /* 0x000fe40000010000 */
[C---:B------:R-:W-:Y:S04]  /*b440*/  HMMA.16816.F32 R140, R180.reuse, R142, R40 ;  /* 0x0000008eb48c723c */ /* 0x040fe80000001828 */
[----:B------:R-:W-:Y:S02]  /*b450*/  FADD.FTZ R197, R197, R184 ;  /* 0x000000b8c5c57221 */ /* 0x000fe40000010000 */
[----:B------:R-:W-:Y:S02]  /*b460*/  FADD.FTZ R199, R199, R200 ;  /* 0x000000c8c7c77221 */ /* 0x000fe40000010000 */
[C---:B---3--:R-:W-:Y:S04]  /*b470*/  HMMA.16816.F32 R136, R180.reuse, R132, R44 ;  /* 0x00000084b488723c */ /* 0x048fe8000000182c */
[----:B------:R-:W-:Y:S02]  /*b480*/  FADD.FTZ R197, R196, R197 ;  /* 0x000000c5c4c57221 */ /* 0x000fe40000010000 */
[----:B------:R-:W-:Y:S02]  /*b490*/  FADD.FTZ R199, R195, R199 ;  /* 0x000000c7c3c77221 */ /* 0x000fe40000010000 */
[C---:B------:R-:W-:Y:S04]  /*b4a0*/  HMMA.16816.F32 R132, R180.reuse, R134, R48 ;  /* 0x00000086b484723c */ /* 0x040fe80000001830 */
[----:B------:R-:W-:Y:S02]  /*b4b0*/  FADD.FTZ R3, R3, R197 ;  /* 0x000000c503037221 */ /* 0x000fe40000010000 */
[----:B------:R-:W-:Y:S02]  /*b4c0*/  FADD.FTZ R194, R194, R199 ;  /* 0x000000c7c2c27221 */ /* 0x000fe40000010000 */
[C---:B-----5:R-:W-:Y:S04]  /*b4d0*/  HMMA.16816.F32 R52, R180.reuse, R4, R52 ;  /* 0x00000004b434723c */ /* 0x060fe80000001834 */
[----:B------:R-:W-:Y:S02]  /*b4e0*/  FADD.FTZ R3, R211, R3 ;  /* 0x00000003d3037221 */ /* 0x000fe40000010000 */
[----:B------:R-:W-:Y:S02]  /*b4f0*/  FADD.FTZ R194, R210, R194 ;  /* 0x000000c2d2c27221 */ /* 0x000fe40000010000 */
[C---:B------:R-:W-:Y:S01]  /*b500*/  HMMA.16816.F32 R56, R180.reuse, R6, R56 ;  /* 0x00000006b438723c */ /* 0x040fe20000001838 */
[----:B------:R-:W3:Y:S03]  /*b510*/  LDSM.16.MT88.4 R4, [R244+0xb900] ;  /* 0x00b90000f404783b */ /* 0x000ee60000004200 */
[----:B------:R-:W-:Y:S02]  /*b520*/  FADD.FTZ R207, R207, R3 ;  /* 0x00000003cfcf7221 */ /* 0x000fe40000010000 */
[----:B------:R-:W-:Y:S02]  /*b530*/  FADD.FTZ R209, R209, R194 ;  /* 0x000000c2d1d17221 */ /* 0x000fe40000010000 */
[C---:B------:R-:W-:Y:S04]  /*b540*/  HMMA.16816.F32 R60, R180.reuse, R8, R60 ;  /* 0x00000008b43c723c */ /* 0x040fe8000000183c */
[----:B------:R-:W-:Y:S02]  /*b550*/  FADD.FTZ R209, R206, R209 ;  /* 0x000000d1ced17221 */ /* 0x000fe40000010000 */
[----:B------:R-:W-:Y:S02]  /*b560*/  FADD.FTZ R207, R205, R207 ;  /* 0x000000cfcdcf7221 */ /* 0x000fe40000010000 */
[C---:B------:R-:W-:Y:S01]  /*b570*/  HMMA.16816.F32 R64, R180.reuse, R10, R64 ;  /* 0x0000000ab440723c */ /* 0x040fe20000001840 */
[----:B------:R-:W4:Y:S03]  /*b580*/  LDSM.16.MT88.4 R8, [R242+0xb900] ;  /* 0x00b90000f208783b */ /* 0x000f260000004200 */
[----:B------:R-:W-:Y:S02]  /*b590*/  FADD.FTZ R212, R212, R209 ;  /* 0x000000d1d4d47221 */ /* 0x000fe40000010000 */
[----:B------:R-:W-:Y:S02]  /*b5a0*/  FADD.FTZ R204, R204, R207 ;  /* 0x000000cfcccc7221 */ /* 0x000fe40000010000 */
[C---:B-1----:R-:W-:Y:S04]  /*b5b0*/  HMMA.16816.F32 R68, R180.reuse, R12, R68 ;  /* 0x0000000cb444723c */ /* 0x042fe80000001844 */
[----:B------:R-:W-:Y:S02]  /*b5c0*/  FADD.FTZ R212, R201, R212 ;  /* 0x000000d4c9d47221 */ /* 0x000fe40000010000 */
[----:B------:R-:W-:Y:S02]  /*b5d0*/  FADD.FTZ R204, R203, R204 ;  /* 0x000000cccbcc7221 */ /* 0x000fe40000010000 */
[C---:B------:R-:W-:Y:S01]  /*b5e0*/  HMMA.16816.F32 R72, R180.reuse, R14, R72 ;  /* 0x0000000eb448723c */ /* 0x040fe20000001848 */
[----:B------:R-:W1:Y:S03]  /*b5f0*/  LDSM.16.MT88.4 R12, [R241+0xb900] ;  /* 0x00b90000f10c783b */ /* 0x000e660000004200 */
        /* <DEDUP_REMOVED lines=18> */
[----:B------:R-:W-:Y:S04]  /*b720*/  FADD.FTZ R3, R214, R193 ;  /* 0x000000c1d6037221 */ /* 0x000fe80000010000 */
[C---:B---3--:R-:W-:Y:S01]  /*b730*/  HMMA.16816.F32 R100, R180.reuse, R4, R100 ;  /* 0x00000004b464723c */ /* 0x048fe20000001864 */
[----:B------:R2:W-:Y:S07]  /*b740*/  STL [R1+0x60], R3 ;  /* 0x0000600301007387 */ /* 0x0005ee0000100800 */
[C---:B------:R-:W-:Y:S01]  /*b750*/  HMMA.16816.F32 R104, R180.reuse, R6, R104 ;  /* 0x00000006b468723c */ /* 0x040fe20000001868 */
[----:B------:R-:W3:Y:S07]  /*b760*/  LDSM.16.MT88.4 R4, [R240+0xb900] ;  /* 0x00b90000f004783b */ /* 0x000eee0000004200 */
[C---:B----4-:R-:W-:Y:S08]  /*b770*/  HMMA.16816.F32 R108, R180.reuse, R8, R108 ;  /* 0x00000008b46c723c */ /* 0x050ff0000000186c */
[C---:B------:R-:W-:Y:S04]  /*b780*/  HMMA.16816.F32 R112, R180.reuse, R10, R112 ;  /* 0x0000000ab470723c */ /* 0x040fe80000001870 */
[----:B--2---:R-:W-:Y:S04]  /*b790*/  MOV R3, R0 ;  /* 0x0000000000037202 */ /* 0x004fe80000000f00 */
[C---:B-1----:R-:W-:Y:S08]  /*b7a0*/  HMMA.16816.F32 R116, R180.reuse, R12, R116 ;  /* 0x0000000cb474723c */ /* 0x042ff00000001874 */
[C---:B------:R-:W-:Y:S08]  /*b7b0*/  HMMA.16816.F32 R120, R180.reuse, R14, R120 ;  /* 0x0000000eb478723c */ /* 0x040ff00000001878 */
[C---:B---3--:R-:W-:Y:S08]  /*b7c0*/  HMMA.16816.F32 R124, R180.reuse, R4, R124 ;  /* 0x00000004b47c723c */ /* 0x048ff0000000187c */
[----:B------:R-:W-:Y:S07]  /*b7d0*/  HMMA.16816.F32 R128, R180, R6, R128 ;  /* 0x00000006b480723c */ /* 0x000fee0000001880 */
[----:B------:R-:W-:Y:S01]  /*b7e0*/  MOV R180, R2 ;  /* 0x0000000200b47202 */ /* 0x000fe20000000f00 */
[----:B------:R-:W-:Y:S01]  /*b7f0*/  FADD.FTZ R183, R192, R187 ;  /* 0x000000bbc0b77221 */ /* 0x000fe20000010000 */
[----:B------:R-:W-:-:S05]  /*b800*/  @P0 BRA `(.L_x_772) ;  /* 0xffffb54000000947 */ /* 0x000fca000383ffff */
.L_x_771:
[----:B------:R-:W2:Y:S04]  /*b810*/  LDL.LU R5, [R1+0x60] ;  /* 0x0000600001057983 */ /* 0x000ea80000300800 */
[----:B------:R-:W1:Y:S01]  /*b820*/  SHFL.BFLY PT, R4, R183, 0x2, 0x1f ;  /* 0x0c401f00b7047f89 */ /* 0x000e6200000e0000 */
[----:B------:R-:W-:-:S02]  /*b830*/  MOV R6, c[0x0][0x4e8] ;  /* 0x00013a0000067a02 */ /* 0x000fc40000000f00 */
[----:B------:R-:W-:Y:S01]  /*b840*/  MOV R11, RZ ;  /* 0x000000ff000b7202 */ /* 0x000fe20000000f00 */
[----:B------:R-:W3:Y:S01]  /*b850*/  LDL.LU R15, [R1+0x8] ;  /* 0x00000800010f7983 */ /* 0x000ee20000300800 */
[----:B------:R-:W-:-:S03]  /*b860*/  ISETP.NE.AND P4, PT, R6, 0x1, PT ;  /* 0x000000010600780c */ /* 0x000fc60003f85270 */
[----:B------:R-:W4:Y:S01]  /*b870*/  S2R R8, SR_TID.X ;  /* 0x0000000000087919 */ /* 0x000f220000002100 */
[----:B------:R-:W4:Y:S01]  /*b880*/  S2UR UR7, SR_CTAID.Y ;  /* 0x00000000000779c3 */ /* 0x000f220000002600 */
[----:B------:R-:W-:Y:S02]  /*b890*/  ULDC.64 UR4, c[0x0][0x490] ;  /* 0x0001240000047ab9 */ /* 0x000fe40000000a00 */
[----:B------:R-:W3:Y:S04]  /*b8a0*/  LDL.LU R17, [R1+0x1c] ;  /* 0x00001c0001117983 */ /* 0x000ee80000300800 */
[----:B------:R-:W3:Y:S01]  /*b8b0*/  LDL.LU R24, [R1+0x4] ;  /* 0x0000040001187983 */ /* 0x000ee20000300800 */
[----:B-1----:R-:W-:-:S05]  /*b8c0*/  FADD.FTZ R183, R4, R183 ;  /* 0x000000b704b77221 */ /* 0x002fca0000010000 */
[----:B------:R-:W1:Y:S01]  /*b8d0*/  SHFL.BFLY PT, R4, R183, 0x1, 0x1f ;  /* 0x0c201f00b7047f89 */ /* 0x000e6200000e0000 */
[----:B----4-:R-:W-:Y:S01]  /*b8e0*/  SHF.R.S32.HI R9, RZ, 0x1f, R8 ;  /* 0x0000001fff097819 */ /* 0x010fe20000011408 */
[----:B-1----:R-:W-:-:S05]  /*b8f0*/  FADD.FTZ R4, R183, R4 ;  /* 0x00000004b7047221 */ /* 0x002fca0000010000 */
[----:B------:R-:W-:Y:S01]  /*b900*/  FSETP.NE.FTZ.AND P0, PT, R4, RZ, PT ;  /* 0x000000ff0400720b */ /* 0x000fe20003f15000 */
[----:B------:R-:W-:Y:S01]  /*b910*/  USHF.R.S32.HI UR6, URZ, 0x1f, UR7 ;  /* 0x0000001f3f067899 */ /* 0x000fe20008011407 */
[----:B------:R-:W-:-:S03]  /*b920*/  MOV R16, 0xff800000 ;  /* 0xff80000000107802 */ /* 0x000fc60000000f00 */
[----:B------:R-:W-:Y:S01]  /*b930*/  UIMAD UR8, UR6, UR4, URZ ;  /* 0x00000004060872a4 */ /* 0x000fe2000f8e023f */
[----:B------:R-:W-:Y:S06]  /*b940*/  BAR.SYNC.DEFER_BLOCKING 0x1, 0x100 ;  /* 0x0044000000007b1d */ /* 0x000fec0000010000 */
[----:B--2---:R-:W1:Y:S01]  /*b950*/  SHFL.BFLY PT, R3, R5, 0x2, 0x1f ;  /* 0x0c401f0005037f89 */ /* 0x004e6200000e0000 */
[----:B---3--:R-:W-:Y:S01]  /*b960*/  @P4 IMAD.HI.U32 R10, R15, c[0x0][0x4ec], RZ ;  /* 0x00013b000f0a4a27 */ /* 0x008fe200078e00ff */
[----:B------:R-:W-:-:S04]  /*b970*/  MOV R7, R15 ;  /* 0x0000000f00077202 */ /* 0x000fc80000000f00 */
[----:B------:R-:W-:Y:S02]  /*b980*/  @P4 SHF.R.U32.HI R7, RZ, c[0x0][0x4f0], R10 ;  /* 0x00013c00ff074a19 */ /* 0x000fe4000001160a */
[----:B------:R-:W-:Y:S02]  /*b990*/  MOV R10, RZ ;  /* 0x000000ff000a7202 */ /* 0x000fe40000000f00 */
[----:B------:R-:W-:Y:S01]  /*b9a0*/  IADD3 R13, -R7, RZ, RZ ;  /* 0x000000ff070d7210 */ /* 0x000fe20007ffe1ff */
[----:B-1----:R-:W-:-:S05]  /*b9b0*/  FADD.FTZ R3, R3, R5 ;  /* 0x0000000503037221 */ /* 0x002fca0000010000 */
[----:B------:R-:W1:Y:S01]  /*b9c0*/  SHFL.BFLY PT, R5, R3, 0x1, 0x1f ;  /* 0x0c201f0003057f89 */ /* 0x000e6200000e0000 */
[----:B------:R-:W2:Y:S01]  /*b9d0*/  @P0 MUFU.RCP R10, R4 ;  /* 0x00000004000a0308 */ /* 0x000ea20000001000 */
[----:B-1----:R-:W-:Y:S01]  /*b9e0*/  FADD.FTZ R5, R3, R5 ;  /* 0x0000000503057221 */ /* 0x002fe20000010000 */
[CC--:B------:R-:W-:Y:S01]  /*b9f0*/  LEA.HI R3, R9.reuse, R8.reuse, RZ, 0x5 ;  /* 0x0000000809037211 */ /* 0x0c0fe200078f28ff */
[C---:B--2---:R-:W-:Y:S01]  /*ba00*/  FMUL.FTZ R83, R10.reuse, R83 ;  /* 0x000000530a537220 */ /* 0x044fe20000410000 */
[----:B------:R-:W-:Y:S02]  /*ba10*/  LEA.HI R9, R9, R8, RZ, 0x2 ;  /* 0x0000000809097211 */ /* 0x000fe400078f10ff */
[----:B------:R-:W-:Y:S01]  /*ba20*/  FSETP.NE.FTZ.AND P1, PT, R5, RZ, PT ;  /* 0x000000ff0500720b */ /* 0x000fe20003f35000 */
[----:B------:R-:W-:Y:S01]  /*ba30*/  FMUL.FTZ R82, R10, R82 ;  /* 0x000000520a527220 */ /* 0x000fe20000410000 */
[----:B------:R-:W-:Y:S02]  /*ba40*/  LOP3.LUT R12, R3, 0xffffffe0, RZ, 0xc0, !PT ;  /* 0xffffffe0030c7812 */ /* 0x000fe400078ec0ff */
[----:B------:R-:W-:-:S02]  /*ba50*/  LOP3.LUT R14, R9, 0xfffffffc, RZ, 0xc0, !PT ;  /* 0xfffffffc090e7812 */ /* 0x000fc400078ec0ff */
[----:B------:R-:W-:Y:S02]  /*ba60*/  F2FP.PACK_AB R82, R83, R82 ;  /* 0x000000525352723e */ /* 0x000fe400000000ff */
[----:B------:R-:W2:Y:S01]  /*ba70*/  LDL R83, [R1] ;  /* 0x0000000001537983 */ /* 0x000ea20000100800 */
[-C--:B------:R-:W-:Y:S02]  /*ba80*/  IADD3 R12, -R12, R8.reuse, RZ ;  /* 0x000000080c0c7210 */ /* 0x080fe40007ffe1ff */
[----:B------:R-:W-:Y:S02]  /*ba90*/  IADD3 R8, -R14, R8, RZ ;  /* 0x000000080e087210 */ /* 0x000fe40007ffe1ff */
[----:B------:R-:W1:Y:S01]  /*baa0*/  @P1 MUFU.RCP R11, R5 ;  /* 0x00000005000b1308 */ /* 0x000e620000001000 */
[----:B------:R-:W-:Y:S01]  /*bab0*/  LOP3.LUT P3, RZ, R12, 0x3, RZ, 0xc0, !PT ;  /* 0x000000030cff7812 */ /* 0x000fe2000786c0ff */
[----:B------:R-:W-:Y:S02]  /*bac0*/  IMAD R12, R13, c[0x0][0x4e8], R15 ;  /* 0x00013a000d0c7a24 */ /* 0x000fe400078e020f */
[----:B-1----:R-:W-:-:S02]  /*bad0*/  FMUL.FTZ R81, R11, R81 ;  /* 0x000000510b517220 */ /* 0x002fc40000410000 */
[----:B------:R-:W-:-:S05]  /*bae0*/  FMUL.FTZ R80, R11, R80 ;  /* 0x000000500b507220 */ /* 0x000fca0000410000 */
[----:B------:R-:W-:Y:S02]  /*baf0*/  F2FP.PACK_AB R80, R81, R80 ;  /* 0x000000505150723e */ /* 0x000fe400000000ff */
[----:B------:R1:W5:Y:S01]  /*bb00*/  LDL R81, [R1+0x14] ;  /* 0x0000140001517983 */ /* 0x0003620000100800 */
[----:B------:R3:W4:Y:S01]  /*bb10*/  @P0 MUFU.LG2 R14, R4 ;  /* 0x00000004000e0308 */ /* 0x0007220000000c00 */
[--C-:B------:R-:W-:Y:S02]  /*bb20*/  SHF.R.S32.HI R13, RZ, 0x2, R9.reuse ;  /* 0x00000002ff0d7819 */ /* 0x100fe40000011409 */
[----:B------:R-:W-:-:S05]  /*bb30*/  SHF.R.S32.HI R9, RZ, 0x1f, R9 ;  /* 0x0000001fff097819 */ /* 0x000fca0000011409 */
[----:B------:R-:W1:Y:S01]  /*bb40*/  @P1 MUFU.LG2 R5, R5 ;  /* 0x0000000500051308 */ /* 0x000e620000000c00 */
[----:B------:R-:W-:Y:S02]  /*bb50*/  LEA.HI R9, R9, R13, RZ, 0x3 ;  /* 0x0000000d09097211 */ /* 0x000fe400078f18ff */
[----:B---3--:R-:W-:Y:S01]  /*bb60*/  @P0 MOV R4, 0x3f317218 ;  /* 0x3f31721800040802 */ /* 0x008fe20000000f00 */
[----:B----4-:R-:W-:Y:S01]  /*bb70*/  @P0 FMUL.FTZ R14, R14, 0.69314718246459960938 ;  /* 0x3f3172180e0e0820 */ /* 0x010fe20000410000 */
[----:B------:R-:W-:-:S03]  /*bb80*/  LOP3.LUT R9, R9, 0xfffffff8, RZ, 0xc0, !PT ;  /* 0xfffffff809097812 */ /* 0x000fc600078ec0ff */
[----:B------:R-:W-:Y:S01]  /*bb90*/  @P0 FMUL.FTZ R4, R4, c[0x0][0x2d0] ;  /* 0x0000b40004040a20 */ /* 0x000fe20000410000 */
[----:B------:R-:W-:Y:S02]  /*bba0*/  MOV R15, 0xff800000 ;  /* 0xff800000000f7802 */ /* 0x000fe40000000f00 */
[----:B------:R-:W-:Y:S01]  /*bbb0*/  IADD3 R13, R13, -R9, RZ ;  /* 0x800000090d0d7210 */ /* 0x000fe20007ffe0ff */
[----:B------:R-:W-:Y:S01]  /*bbc0*/  @P0 FFMA.FTZ R15, R4, R0, R14 ;  /* 0x00000000040f0223 */ /* 0x000fe2000001000e */
[----:B------:R-:W-:Y:S01]  /*bbd0*/  @P1 MOV R9, 0x3f317218 ;  /* 0x3f31721800091802 */ /* 0x000fe20000000f00 */
[----:B------:R-:W3:Y:S01]  /*bbe0*/  S2R R0, SR_CTAID.Z ;  /* 0x0000000000007919 */ /* 0x000ee20000002700 */
[----:B-1----:R-:W-:Y:S01]  /*bbf0*/  @P1 FMUL.FTZ R5, R5, 0.69314718246459960938 ;  /* 0x3f31721805051820 */ /* 0x002fe20000410000 */
[----:B------:R-:W-:Y:S02]  /*bc00*/  SHF.R.S32.HI R3, RZ, 0x5, R3 ;  /* 0x00000005ff037819 */ /* 0x000fe40000011403 */
[----:B------:R-:W-:Y:S01]  /*bc10*/  @P1 FMUL.FTZ R9, R9, c[0x0][0x2d0] ;  /* 0x0000b40009091a20 */ /* 0x000fe20000410000 */
[----:B------:R-:W-:-:S03]  /*bc20*/  UIMAD.WIDE.U32 UR10, UR7, UR4, URZ ;  /* 0x00000004070a72a5 */ /* 0x000fc6000f8e003f */
[----:B------:R-:W-:Y:S01]  /*bc30*/  @P1 FFMA.FTZ R16, R9, R2, R5 ;  /* 0x0000000209101223 */ /* 0x000fe20000010005 */
[----:B------:R-:W-:Y:S01]  /*bc40*/  SHF.R.S32.HI R2, RZ, 0x1f, R3 ;  /* 0x0000001fff027819 */ /* 0x000fe20000011403 */
[----:B------:R-:W-:Y:S01]  /*bc50*/  UIMAD UR8, UR7, UR5, UR8 ;  /* 0x00000005070872a4 */ /* 0x000fe2000f8e0208 */
[----:B------:R-:W1:Y:S02]  /*bc60*/  S2R R5, SR_CTAID.X ;  /* 0x0000000000057919 */ /* 0x000e640000002500 */
[----:B------:R-:W-:Y:S01]  /*bc70*/  ULDC.64 UR4, c[0x0][0x3e8] ;  /* 0x0000fa0000047ab9 */ /* 0x000fe20000000a00 */
[----:B------:R-:W-:Y:S01]  /*bc80*/  LEA.HI R9, R2, R3, RZ, 0x3 ;  /* 0x0000000302097211 */ /* 0x000fe200078f18ff */
[----:B------:R-:W-:Y:S01]  /*bc90*/  UIMAD UR6, UR6, UR4, URZ ;  /* 0x00000004060672a4 */ /* 0x000fe2000f8e023f */
[----:B------:R-:W-:Y:S01]  /*bca0*/  LEA.HI R4, R8, R8, RZ, 0x1 ;  /* 0x0000000808047211 */ /* 0x000fe200078f08ff */
[----:B------:R-:W-:Y:S01]  /*bcb0*/  UIMAD.WIDE.U32 UR14, UR7, UR4, URZ ;  /* 0x00000004070e72a5 */ /* 0x000fe2000f8e003f */
[----:B------:R-:W-:Y:S01]  /*bcc0*/  LOP3.LUT R9, R9, 0xffffff8, RZ, 0xc0, !PT ;  /* 0x0ffffff809097812 */ /* 0x000fe200078ec0ff */
[----:B------:R-:W-:Y:S01]  /*bcd0*/  UIMAD UR5, UR7, UR5, UR6 ;  /* 0x00000005070572a4 */ /* 0x000fe2000f8e0206 */
[----:B------:R-:W-:Y:S01]  /*bce0*/  LOP3.LUT R14, R4, 0x1ffffffe, RZ, 0xc0, !PT ;  /* 0x1ffffffe040e7812 */ /* 0x000fe200078ec0ff */
[----:B------:R-:W-:Y:S01]  /*bcf0*/  UIADD3 UR8, UR11, UR8, URZ ;  /* 0x000000080b087290 */ /* 0x000fe2000fffe03f */
[----:B------:R-:W-:Y:S01]  /*bd00*/  IADD3 R9, R3, -R9, RZ ;  /* 0x8000000903097210 */ /* 0x000fe20007ffe0ff */
[----:B------:R-:W-:Y:S01]  /*bd10*/  UIADD3 UR5, UR15, UR5, URZ ;  /* 0x000000050f057290 */ /* 0x000fe2000fffe03f */
[----:B---3--:R-:W-:-:S02]  /*bd20*/  SHF.R.S32.HI R2, RZ, 0x1f, R0 ;  /* 0x0000001fff027819 */ /* 0x008fc40000011400 */
[----:B------:R-:W-:Y:S02]  /*bd30*/  LEA R3, R3, R8, 0x9 ;  /* 0x0000000803037211 */ /* 0x000fe400078e48ff */
[----:B------:R-:W-:Y:S02]  /*bd40*/  IADD3 R14, R8, -R14, RZ ;  /* 0x8000000e080e7210 */ /* 0x000fe40007ffe0ff */
[----:B------:R-:W-:Y:S02]  /*bd50*/  SHF.R.S32.HI R8, RZ, 0x2, R17 ;  /* 0x00000002ff087819 */ /* 0x000fe40000011411 */
[C---:B------:R-:W-:Y:S02]  /*bd60*/  R2P PR, R13.reuse, 0x6 ;  /* 0x000000060d007804 */ /* 0x040fe40000000000 */
[C---:B------:R-:W-:Y:S02]  /*bd70*/  LOP3.LUT R17, R13.reuse, 0x1, RZ, 0xc0, !PT ;  /* 0x000000010d117812 */ /* 0x040fe400078ec0ff */
[----:B------:R-:W-:Y:S01]  /*bd80*/  SHF.L.U32 R13, R13, 0x6, RZ ;  /* 0x000000060d0d7819 */ /* 0x000fe200000006ff */
[----:B------:R-:W-:Y:S01]  /*bd90*/  IMAD R4, R2, c[0x0][0x3f0], RZ ;  /* 0x0000fc0002047a24 */ /* 0x000fe200078e02ff */
[----:B------:R-:W-:-:S02]  /*bda0*/  MOV R21, UR11 ;  /* 0x0000000b00157c02 */ /* 0x000fc40008000f00 */
[----:B------:R-:W-:Y:S01]  /*bdb0*/  MOV R19, UR15 ;  /* 0x0000000f00137c02 */ /* 0x000fe20008000f00 */
[----:B------:R-:W-:Y:S01]  /*bdc0*/  IMAD R2, R2, c[0x0][0x498], RZ ;  /* 0x0001260002027a24 */ /* 0x000fe200078e02ff */
[----:B------:R-:W-:Y:S02]  /*bdd0*/  MOV R20, UR10 ;  /* 0x0000000a00147c02 */ /* 0x000fe40008000f00 */
[----:B------:R-:W-:Y:S02]  /*bde0*/  MOV R18, UR14 ;  /* 0x0000000e00127c02 */ /* 0x000fe40008000f00 */
[----:B------:R-:W-:Y:S02]  /*bdf0*/  MOV R21, UR8 ;  /* 0x0000000800157c02 */ /* 0x000fe40008000f00 */
[----:B------:R-:W-:Y:S02]  /*be00*/  MOV R19, UR5 ;  /* 0x0000000500137c02 */ /* 0x000fe40008000f00 */
[----:B------:R-:W-:-:S02]  /*be10*/  LEA R8, R9, R8, 0x4 ;  /* 0x0000000809087211 */ /* 0x000fc400078e20ff */
[----:B------:R-:W-:Y:S01]  /*be20*/  LOP3.LUT R13, R13, 0x1c0, RZ, 0xc0, !PT ;  /* 0x000001c00d0d7812 */ /* 0x000fe200078ec0ff */
[----:B------:R-:W-:Y:S01]  /*be30*/  IMAD R4, R0, c[0x0][0x3f4], R4 ;  /* 0x0000fd0000047a24 */ /* 0x000fe200078e0204 */
[----:B------:R-:W-:Y:S01]  /*be40*/  LEA R14, R14, R8, 0x3 ;  /* 0x000000080e0e7211 */ /* 0x000fe200078e18ff */
[----:B------:R-:W-:Y:S01]  /*be50*/  IMAD.WIDE.U32 R18, R0, c[0x0][0x3f0], R18 ;  /* 0x0000fc0000127a25 */ /* 0x000fe200078e0012 */
[----:B------:R-:W-:-:S03]  /*be60*/  LEA.HI R13, R13, R13, RZ, 0x1d ;  /* 0x0000000d0d0d7211 */ /* 0x000fc600078fe8ff */
[C---:B------:R-:W-:Y:S02]  /*be70*/  IMAD R2, R0.reuse, c[0x0][0x49c], R2 ;  /* 0x0001270000027a24 */ /* 0x040fe400078e0202 */
[----:B------:R-:W-:Y:S01]  /*be80*/  IMAD.WIDE.U32 R20, R0, c[0x0][0x498], R20 ;  /* 0x0001260000147a25 */ /* 0x000fe200078e0014 */
[----:B------:R-:W-:Y:S02]  /*be90*/  SHF.R.S32.HI R0, RZ, 0x1f, R7 ;  /* 0x0000001fff007819 */ /* 0x000fe40000011407 */
[----:B-1----:R-:W-:Y:S01]  /*bea0*/  LEA R8, R5, R8, 0x7 ;  /* 0x0000000805087211 */ /* 0x002fe200078e38ff */
[----:B------:R-:W-:Y:S01]  /*beb0*/  IMAD R6, R6, c[0x0][0x388], RZ ;  /* 0x0000e20006067a24 */ /* 0x000fe200078e02ff */
[----:B------:R-:W-:Y:S02]  /*bec0*/  ISETP.NE.U32.AND P0, PT, R17, 0x1, PT ;  /* 0x000000011100780c */ /* 0x000fe40003f05070 */
[----:B------:R-:W-:Y:S01]  /*bed0*/  LEA R14, R5, R14, 0x7 ;  /* 0x0000000e050e7211 */ /* 0x000fe200078e38ff */
[----:B------:R-:W-:Y:S01]  /*bee0*/  IMAD R0, R0, c[0x0][0x3e0], RZ ;  /* 0x0000f80000007a24 */ /* 0x000fe200078e02ff */
[----:B------:R-:W-:-:S02]  /*bef0*/  IADD3 R19, R19, R4, RZ ;  /* 0x0000000413137210 */ /* 0x000fc40007ffe0ff */
[----:B------:R-:W-:Y:S02]  /*bf00*/  LEA R3, R3, R13, 0x1 ;  /* 0x0000000d03037211 */ /* 0x000fe400078e08ff */
[-C--:B------:R-:W-:Y:S01]  /*bf10*/  ISETP.GE.OR P5, PT, R8, R6.reuse, P3 ;  /* 0x000000060800720c */ /* 0x080fe20001fa6670 */
[----:B------:R-:W-:Y:S01]  /*bf20*/  @P4 IMAD.HI.U32 R5, R14, c[0x0][0x4ec], RZ ;  /* 0x00013b000e054a27 */ /* 0x000fe200078e00ff */
[----:B------:R-:W-:Y:S02]  /*bf30*/  IADD3 R8, R8, 0x8, RZ ;  /* 0x0000000808087810 */ /* 0x000fe40007ffe0ff */
[----:B------:R-:W-:Y:S01]  /*bf40*/  SHF.L.U32 R3, R3, 0x1, RZ ;  /* 0x0000000103037819 */ /* 0x000fe200000006ff */
[C---:B------:R-:W-:Y:S02]  /*bf50*/  IMAD R0, R7.reuse, c[0x0][0x3e4], R0 ;  /* 0x0000f90007007a24 */ /* 0x040fe400078e0200 */
[----:B------:R-:W-:Y:S01]  /*bf60*/  IMAD.WIDE.U32 R18, R7, c[0x0][0x3e0], R18 ;  /* 0x0000f80007127a25 */ /* 0x000fe200078e0012 */
[----:B------:R-:W-:-:S02]  /*bf70*/  ISETP.GE.OR P3, PT, R8, R6, P3 ;  /* 0x000000060800720c */ /* 0x000fc40001f66670 */
[----:B------:R-:W-:Y:S02]  /*bf80*/  MOV R7, R14 ;  /* 0x0000000e00077202 */ /* 0x000fe40000000f00 */
[----:B------:R-:W-:Y:S02]  /*bf90*/  IADD3 R8, R3, 0x80, RZ ;  /* 0x0000008003087810 */ /* 0x000fe40007ffe0ff */
[----:B------:R-:W-:Y:S02]  /*bfa0*/  @P4 SHF.R.U32.HI R7, RZ, c[0x0][0x4f0], R5 ;  /* 0x00013c00ff074a19 */ /* 0x000fe40000011605 */
[----:B------:R-:W-:Y:S02]  /*bfb0*/  IADD3 R19, R19, R0, RZ ;  /* 0x0000000013137210 */ /* 0x000fe40007ffe0ff */
[----:B------:R-:W-:Y:S02]  /*bfc0*/  IADD3 R0, R3, 0x70, RZ ;  /* 0x0000007003007810 */ /* 0x000fe40007ffe0ff */
[----:B------:R-:W-:-:S02]  /*bfd0*/  @P0 IADD3 R0, R8, 0x10, RZ ;  /* 0x0000001008000810 */ /* 0x000fc40007ffe0ff */
[----:B------:R-:W-:Y:S02]  /*bfe0*/  SHF.R.S32.HI R8, RZ, 0x1f, R7 ;  /* 0x0000001fff087819 */ /* 0x000fe40000011407 */
[C---:B------:R-:W-:Y:S02]  /*bff0*/  IADD3 R20, P0, R7.reuse, R20, RZ ;  /* 0x0000001407147210 */ /* 0x040fe40007f1e0ff */
[----:B------:R-:W-:-:S05]  /*c000*/  IADD3 R7, -R7, RZ, RZ ;  /* 0x000000ff07077210 */ /* 0x000fca0007ffe1ff */
[----:B------:R-:W-:Y:S01]  /*c010*/  IMAD R7, R7, c[0x0][0x4e8], R14 ;  /* 0x00013a0007077a24 */ /* 0x000fe200078e020e */
[----:B------:R-:W-:Y:S01]  /*c020*/  MOV R5, 0x20 ;  /* 0x0000002000057802 */ /* 0x000fe20000000f00 */
[C---:B------:R-:W-:Y:S01]  /*c030*/  FMUL.FTZ R177, R11.reuse, R177 ;  /* 0x000000b10bb17220 */ /* 0x040fe20000410000 */
[----:B------:R-:W-:Y:S01]  /*c040*/  SHF.R.S32.HI R4, RZ, 0x1f, R12 ;  /* 0x0000001fff047819 */ /* 0x000fe2000001140c */
[C---:B------:R-:W-:Y:S01]  /*c050*/  FMUL.FTZ R176, R11.reuse, R176 ;  /* 0x000000b00bb07220 */ /* 0x040fe20000410000 */
[----:B------:R-:W-:Y:S01]  /*c060*/  IADD3.X R21, R8, R21, R2, P0, !PT ;  /* 0x0000001508157210 */ /* 0x000fe200007fe402 */
[C---:B------:R-:W-:Y:S01]  /*c070*/  FMUL.FTZ R179, R10.reuse, R179 ;  /* 0x000000b30ab37220 */ /* 0x040fe20000410000 */
[----:B------:R-:W-:Y:S01]  /*c080*/  SHF.R.S32.HI R9, RZ, 0x1f, R7 ;  /* 0x0000001fff097819 */ /* 0x000fe20000011407 */
[----:B------:R-:W-:Y:S01]  /*c090*/  FMUL.FTZ R178, R10, R178 ;  /* 0x000000b20ab27220 */ /* 0x000fe20000410000 */
[----:B------:R-:W-:Y:S01]  /*c0a0*/  MOV R2, 0x40 ;  /* 0x0000004000027802 */ /* 0x000fe20000000f00 */
[----:B------:R-:W-:-:S02]  /*c0b0*/  FMUL.FTZ R173, R11, R173 ;  /* 0x000000ad0bad7220 */ /* 0x000fc40000410000 */
[----:B------:R-:W-:Y:S02]  /*c0c0*/  FMUL.FTZ R172, R11, R172 ;  /* 0x000000ac0bac7220 */ /* 0x000fe40000410000 */
[C---:B------:R-:W-:Y:S02]  /*c0d0*/  FMUL.FTZ R175, R10.reuse, R175 ;  /* 0x000000af0aaf7220 */ /* 0x040fe40000410000 */
[C---:B------:R-:W-:Y:S01]  /*c0e0*/  FMUL.FTZ R174, R10.reuse, R174 ;  /* 0x000000ae0aae7220 */ /* 0x040fe20000410000 */
[----:B------:R-:W-:Y:S01]  /*c0f0*/  SEL R5, R5, 0xffffffe0, !P1 ;  /* 0xffffffe005057807 */ /* 0x000fe20004800000 */
[C---:B------:R-:W-:Y:S02]  /*c100*/  FMUL.FTZ R169, R11.reuse, R169 ;  /* 0x000000a90ba97220 */ /* 0x040fe40000410000 */
[----:B------:R-:W-:Y:S02]  /*c110*/  FMUL.FTZ R168, R11, R168 ;  /* 0x000000a80ba87220 */ /* 0x000fe40000410000 */
[----:B------:R-:W-:-:S02]  /*c120*/  FMUL.FTZ R171, R10, R171 ;  /* 0x000000ab0aab7220 */ /* 0x000fc40000410000 */
[C---:B------:R-:W-:Y:S02]  /*c130*/  FMUL.FTZ R170, R10.reuse, R170 ;  /* 0x000000aa0aaa7220 */ /* 0x040fe40000410000 */
[C---:B------:R-:W-:Y:S02]  /*c140*/  FMUL.FTZ R165, R11.reuse, R165 ;  /* 0x000000a50ba57220 */ /* 0x040fe40000410000 */
[----:B------:R-:W-:Y:S02]  /*c150*/  FMUL.FTZ R164, R11, R164 ;  /* 0x000000a40ba47220 */ /* 0x000fe40000410000 */
[C---:B------:R-:W-:Y:S02]  /*c160*/  FMUL.FTZ R167, R10.reuse, R167 ;  /* 0x000000a70aa77220 */ /* 0x040fe40000410000 */
[----:B------:R-:W-:Y:S01]  /*c170*/  FMUL.FTZ R166, R10, R166 ;  /* 0x000000a60aa67220 */ /* 0x000fe20000410000 */
[----:B------:R-:W-:Y:S01]  /*c180*/  F2FP.PACK_AB R176, R177, R176 ;  /* 0x000000b0b1b0723e */ /* 0x000fe200000000ff */
[----:B------:R-:W-:Y:S01]  /*c190*/  FMUL.FTZ R161, R11, R161 ;  /* 0x000000a10ba17220 */ /* 0x000fe20000410000 */
[----:B------:R-:W-:Y:S01]  /*c1a0*/  F2FP.PACK_AB R178, R179, R178 ;  /* 0x000000b2b3b2723e */ /* 0x000fe200000000ff */
[----:B------:R-:W-:Y:S01]  /*c1b0*/  FMUL.FTZ R160, R11, R160 ;  /* 0x000000a00ba07220 */ /* 0x000fe20000410000 */
[----:B------:R-:W-:Y:S01]  /*c1c0*/  SEL R2, R2, 0xffffffc0, !P2 ;  /* 0xffffffc002027807 */ /* 0x000fe20005000000 */
[----:B------:R-:W-:-:S02]  /*c1d0*/  FMUL.FTZ R163, R10, R163 ;  /* 0x000000a30aa37220 */ /* 0x000fc40000410000 */
[C---:B------:R-:W-:Y:S01]  /*c1e0*/  FMUL.FTZ R162, R10.reuse, R162 ;  /* 0x000000a20aa27220 */ /* 0x040fe20000410000 */
[----:B------:R-:W-:Y:S01]  /*c1f0*/  F2FP.PACK_AB R172, R173, R172 ;  /* 0x000000acadac723e */ /* 0x000fe200000000ff */
[----:B------:R-:W-:Y:S01]  /*c200*/  FMUL.FTZ R157, R11, R157 ;  /* 0x0000009d0b9d7220 */ /* 0x000fe20000410000 */
[----:B------:R-:W-:Y:S01]  /*c210*/  F2FP.PACK_AB R174, R175, R174 ;  /* 0x000000aeafae723e */ /* 0x000fe200000000ff */
[----:B------:R-:W-:Y:S02]  /*c220*/  FMUL.FTZ R156, R11, R156 ;  /* 0x0000009c0b9c7220 */ /* 0x000fe40000410000 */
[C---:B------:R-:W-:Y:S02]  /*c230*/  FMUL.FTZ R159, R10.reuse, R159 ;  /* 0x0000009f0a9f7220 */ /* 0x040fe40000410000 */
[----:B------:R-:W-:Y:S02]  /*c240*/  FMUL.FTZ R158, R10, R158 ;  /* 0x0000009e0a9e7220 */ /* 0x000fe40000410000 */
[----:B------:R-:W-:-:S02]  /*c250*/  IMAD R4, R4, c[0x0][0x3d8], RZ ;  /* 0x0000f60004047a24 */ /* 0x000fc400078e02ff */
[----:B------:R-:W-:Y:S01]  /*c260*/  IMAD R9, R9, c[0x0][0x488], RZ ;  /* 0x0001220009097a24 */ /* 0x000fe200078e02ff */
[----:B------:R-:W-:Y:S01]  /*c270*/  F2FP.PACK_AB R168, R169, R168 ;  /* 0x000000a8a9a8723e */ /* 0x000fe200000000ff */
[----:B------:R-:W-:Y:S01]  /*c280*/  FMUL.FTZ R153, R11, R153 ;  /* 0x000000990b997220 */ /* 0x000fe20000410000 */
[----:B------:R-:W-:Y:S01]  /*c290*/  F2FP.PACK_AB R170, R171, R170 ;  /* 0x000000aaabaa723e */ /* 0x000fe200000000ff */
[----:B------:R-:W-:Y:S01]  /*c2a0*/  FMUL.FTZ R152, R11, R152 ;  /* 0x000000980b987220 */ /* 0x000fe20000410000 */
[----:B------:R-:W-:Y:S01]  /*c2b0*/  IADD3 R8, R3, R5, RZ ;  /* 0x0000000503087210 */ /* 0x000fe20007ffe0ff */
[C---:B------:R-:W-:Y:S02]  /*c2c0*/  FMUL.FTZ R155, R10.reuse, R155 ;  /* 0x0000009b0a9b7220 */ /* 0x040fe40000410000 */
[C---:B------:R-:W-:Y:S01]  /*c2d0*/  FMUL.FTZ R154, R10.reuse, R154 ;  /* 0x0000009a0a9a7220 */ /* 0x040fe20000410000 */
[----:B------:R-:W-:Y:S01]  /*c2e0*/  F2FP.PACK_AB R164, R165, R164 ;  /* 0x000000a4a5a4723e */ /* 0x000fe200000000ff */
[----:B------:R-:W-:Y:S01]  /*c2f0*/  FMUL.FTZ R149, R11, R149 ;  /* 0x000000950b957220 */ /* 0x000fe20000410000 */
[----:B------:R-:W-:Y:S01]  /*c300*/  F2FP.PACK_AB R166, R167, R166 ;  /* 0x000000a6a7a6723e */ /* 0x000fe200000000ff */
[----:B------:R-:W-:Y:S01]  /*c310*/  FMUL.FTZ R148, R11, R148 ;  /* 0x000000940b947220 */ /* 0x000fe20000410000 */
[----:B------:R-:W-:Y:S01]  /*c320*/  IADD3 R5, R5, R0, RZ ;  /* 0x0000000005057210 */ /* 0x000fe20007ffe0ff */
[----:B------:R-:W-:-:S02]  /*c330*/  FMUL.FTZ R151, R10, R151 ;  /* 0x000000970a977220 */ /* 0x000fc40000410000 */
[C---:B------:R-:W-:Y:S01]  /*c340*/  FMUL.FTZ R150, R10.reuse, R150 ;  /* 0x000000960a967220 */ /* 0x040fe20000410000 */
        /* <DEDUP_REMOVED lines=11> */
[----:B------:R-:W-:Y:S01]  /*c400*/  STS [R3+0x80], R176 ;  /* 0x000080b003007388 */ /* 0x000fe20000000800 */
[----:B------:R-:W-:-:S02]  /*c410*/  FMUL.FTZ R143, R10, R143 ;  /* 0x0000008f0a8f7220 */ /* 0x000fc40000410000 */
[----:B------:R-:W-:Y:S01]  /*c420*/  FMUL.FTZ R142, R10, R142 ;  /* 0x0000008e0a8e7220 */ /* 0x000fe20000410000 */
[----:B------:R-:W-:Y:S01]  /*c430*/  STS [R3+0x480], R178 ;  /* 0x000480b203007388 */ /* 0x000fe20000000800 */
[----:B------:R-:W-:Y:S02]  /*c440*/  IMAD R4, R12, c[0x0][0x3dc], R4 ;  /* 0x0000f7000c047a24 */ /* 0x000fe400078e0204 */
[----:B------:R-:W-:Y:S01]  /*c450*/  IMAD.WIDE.U32 R20, R7, c[0x0][0x488], R20 ;  /* 0x0001220007147a25 */ /* 0x000fe200078e0014 */
[----:B------:R-:W-:Y:S01]  /*c460*/  F2FP.PACK_AB R152, R153, R152 ;  /* 0x000000989998723e */ /* 0x000fe200000000ff */
[----:B------:R-:W-:Y:S02]  /*c470*/  STS [R0], R172 ;  /* 0x000000ac00007388 */ /* 0x000fe40000000800 */
[----:B------:R-:W-:Y:S01]  /*c480*/  IMAD R9, R7, c[0x0][0x48c], R9 ;  /* 0x0001230007097a24 */ /* 0x000fe200078e0209 */
[----:B------:R-:W-:Y:S01]  /*c490*/  IADD3 R7, R2, R0, RZ ;  /* 0x0000000002077210 */ /* 0x000fe20007ffe0ff */
[----:B------:R-:W-:Y:S01]  /*c4a0*/  FMUL.FTZ R137, R11, R137 ;  /* 0x000000890b897220 */ /* 0x000fe20000410000 */
[----:B------:R-:W-:Y:S01]  /*c4b0*/  F2FP.PACK_AB R154, R155, R154 ;  /* 0x0000009a9b9a723e */ /* 0x000fe200000000ff */
[----:B------:R-:W-:Y:S01]  /*c4c0*/  FMUL.FTZ R136, R11, R136 ;  /* 0x000000880b887220 */ /* 0x000fe20000410000 */
[----:B------:R-:W-:Y:S01]  /*c4d0*/  STS [R0+0x400], R174 ;  /* 0x000400ae00007388 */ /* 0x000fe20000000800 */
[----:B------:R-:W-:-:S02]  /*c4e0*/  FMUL.FTZ R139, R10, R139 ;  /* 0x0000008b0a8b7220 */ /* 0x000fc40000410000 */
[----:B------:R-:W-:Y:S02]  /*c4f0*/  FMUL.FTZ R138, R10, R138 ;  /* 0x0000008a0a8a7220 */ /* 0x000fe40000410000 */
[----:B------:R-:W-:Y:S01]  /*c500*/  IMAD.WIDE.U32 R12, R12, c[0x0][0x3d8], R18 ;  /* 0x0000f6000c0c7a25 */ /* 0x000fe200078e0012 */
[----:B------:R-:W-:Y:S01]  /*c510*/  IADD3 R18, R2, R8, RZ ;  /* 0x0000000802127210 */ /* 0x000fe20007ffe0ff */
[----:B------:R-:W-:Y:S01]  /*c520*/  STS [R8+0x80], R168 ;  /* 0x000080a808007388 */ /* 0x000fe20000000800 */
[----:B------:R-:W-:Y:S01]  /*c530*/  F2FP.PACK_AB R148, R149, R148 ;  /* 0x000000949594723e */ /* 0x000fe200000000ff */
[----:B------:R-:W-:Y:S01]  /*c540*/  FMUL.FTZ R133, R11, R133 ;  /* 0x000000850b857220 */ /* 0x000fe20000410000 */
[----:B------:R-:W-:Y:S01]  /*c550*/  F2FP.PACK_AB R150, R151, R150 ;  /* 0x000000969796723e */ /* 0x000fe200000000ff */
[----:B------:R-:W-:Y:S01]  /*c560*/  FMUL.FTZ R132, R11, R132 ;  /* 0x000000840b847220 */ /* 0x000fe20000410000 */
[----:B------:R-:W-:Y:S01]  /*c570*/  STS [R8+0x480], R170 ;  /* 0x000480aa08007388 */ /* 0x000fe20000000800 */
[C---:B------:R-:W-:Y:S01]  /*c580*/  FMUL.FTZ R135, R10.reuse, R135 ;  /* 0x000000870a877220 */ /* 0x040fe20000410000 */
[----:B------:R-:W-:Y:S01]  /*c590*/  IADD3 R2, R5, R2, RZ ;  /* 0x0000000205027210 */ /* 0x000fe20007ffe0ff */
[C---:B------:R-:W-:Y:S01]  /*c5a0*/  FMUL.FTZ R134, R10.reuse, R134 ;  /* 0x000000860a867220 */ /* 0x040fe20000410000 */
[----:B------:R-:W-:Y:S01]  /*c5b0*/  F2FP.PACK_AB R144, R145, R144 ;  /* 0x000000909190723e */ /* 0x000fe200000000ff */
[----:B------:R-:W-:Y:S01]  /*c5c0*/  FMUL.FTZ R53, R11, R53 ;  /* 0x000000350b357220 */ /* 0x000fe20000410000 */
[----:B------:R-:W-:Y:S01]  /*c5d0*/  F2FP.PACK_AB R146, R147, R146 ;  /* 0x000000929392723e */ /* 0x000fe200000000ff */
[----:B------:R-:W-:Y:S01]  /*c5e0*/  FMUL.FTZ R52, R11, R52 ;  /* 0x000000340b347220 */ /* 0x000fe20000410000 */
[----:B------:R-:W-:Y:S01]  /*c5f0*/  STS [R5], R164 ;  /* 0x000000a405007388 */ /* 0x000fe20000000800 */
[----:B------:R-:W-:-:S02]  /*c600*/  FMUL.FTZ R55, R10, R55 ;  /* 0x000000370a377220 */ /* 0x000fc40000410000 */
[C---:B------:R-:W-:Y:S01]  /*c610*/  FMUL.FTZ R54, R10.reuse, R54 ;  /* 0x000000360a367220 */ /* 0x040fe20000410000 */
[----:B------:R-:W-:Y:S01]  /*c620*/  STS [R5+0x400], R166 ;  /* 0x000400a605007388 */ /* 0x000fe20000000800 */
[----:B------:R-:W-:Y:S01]  /*c630*/  FMUL.FTZ R57, R11, R57 ;  /* 0x000000390b397220 */ /* 0x000fe20000410000 */
[----:B------:R-:W-:Y:S01]  /*c640*/  F2FP.PACK_AB R140, R141, R140 ;  /* 0x0000008c8d8c723e */ /* 0x000fe200000000ff */
[----:B------:R-:W-:Y:S01]  /*c650*/  FMUL.FTZ R56, R11, R56 ;  /* 0x000000380b387220 */ /* 0x000fe20000410000 */
[----:B------:R-:W-:Y:S01]  /*c660*/  F2FP.PACK_AB R142, R143, R142 ;  /* 0x0000008e8f8e723e */ /* 0x000fe200000000ff */
[C---:B------:R-:W-:Y:S01]  /*c670*/  FMUL.FTZ R59, R10.reuse, R59 ;  /* 0x0000003b0a3b7220 */ /* 0x040fe20000410000 */
[----:B------:R-:W-:Y:S01]  /*c680*/  STS [R14+0x80], R160 ;  /* 0x000080a00e007388 */ /* 0x000fe20000000800 */
[C---:B------:R-:W-:Y:S01]  /*c690*/  FMUL.FTZ R58, R10.reuse, R58 ;  /* 0x0000003a0a3a7220 */ /* 0x040fe20000410000 */
[----:B------:R-:W-:Y:S01]  /*c6a0*/  F2FP.PACK_AB R136, R137, R136 ;  /* 0x000000888988723e */ /* 0x000fe200000000ff */
[C---:B------:R-:W-:Y:S01]  /*c6b0*/  FMUL.FTZ R61, R11.reuse, R61 ;  /* 0x0000003d0b3d7220 */ /* 0x040fe20000410000 */
[----:B------:R-:W-:Y:S01]  /*c6c0*/  STS [R14+0x480], R162 ;  /* 0x000480a20e007388 */ /* 0x000fe20000000800 */
[----:B------:R-:W-:Y:S01]  /*c6d0*/  FMUL.FTZ R60, R11, R60 ;  /* 0x0000003c0b3c7220 */ /* 0x000fe20000410000 */
[----:B------:R-:W-:Y:S01]  /*c6e0*/  F2FP.PACK_AB R138, R139, R138 ;  /* 0x0000008a8b8a723e */ /* 0x000fe200000000ff */
[C---:B------:R-:W-:Y:S01]  /*c6f0*/  FMUL.FTZ R63, R10.reuse, R63 ;  /* 0x0000003f0a3f7220 */ /* 0x040fe20000410000 */
[----:B------:R-:W-:Y:S01]  /*c700*/  STS [R7], R156 ;  /* 0x0000009c07007388 */ /* 0x000fe20000000800 */
[C---:B------:R-:W-:Y:S01]  /*c710*/  FMUL.FTZ R62, R10.reuse, R62 ;  /* 0x0000003e0a3e7220 */ /* 0x040fe20000410000 */
[----:B------:R-:W-:Y:S01]  /*c720*/  F2FP.PACK_AB R132, R133, R132 ;  /* 0x000000848584723e */ /* 0x000fe200000000ff */
[C---:B------:R-:W-:Y:S01]  /*c730*/  FMUL.FTZ R65, R11.reuse, R65 ;  /* 0x000000410b417220 */ /* 0x040fe20000410000 */
[----:B------:R-:W-:Y:S01]  /*c740*/  STS [R7+0x400], R158 ;  /* 0x0004009e07007388 */ /* 0x000fe20000000800 */
        /* <DEDUP_REMOVED lines=114> */
[----:B------:R-:W-:Y:S01]  /*ce70*/  FMUL.FTZ R129, R11, R129 ;  /* 0x000000810b817220 */ /* 0x000fe20000410000 */
[----:B------:R-:W-:Y:S01]  /*ce80*/  STS [R14+0x8080], R84 ;  /* 0x008080540e007388 */ /* 0x000fe20000000800 */
[----:B------:R-:W-:-:S02]  /*ce90*/  FMUL.FTZ R127, R10, R127 ;  /* 0x0000007f0a7f7220 */ /* 0x000fc40000410000 */
[C---:B------:R-:W-:Y:S01]  /*cea0*/  FMUL.FTZ R126, R10.reuse, R126 ;  /* 0x0000007e0a7e7220 */ /* 0x040fe20000410000 */
[----:B------:R-:W-:Y:S01]  /*ceb0*/  STS [R14+0x8480], R86 ;  /* 0x008480560e007388 */ /* 0x000fe20000000800 */
[C---:B------:R-:W-:Y:S01]  /*cec0*/  FMUL.FTZ R131, R10.reuse, R131 ;  /* 0x000000830a837220 */ /* 0x040fe20000410000 */
[----:B------:R-:W-:Y:S01]  /*ced0*/  F2FP.PACK_AB R112, R113, R112 ;  /* 0x000000707170723e */ /* 0x000fe200000000ff */
[----:B------:R-:W-:Y:S01]  /*cee0*/  FMUL.FTZ R11, R11, R128 ;  /* 0x000000800b0b7220 */ /* 0x000fe20000410000 */
[----:B------:R-:W-:Y:S01]  /*cef0*/  STS [R7+0x8000], R88 ;  /* 0x0080005807007388 */ /* 0x000fe20000000800 */
[----:B------:R-:W-:Y:S01]  /*cf00*/  FMUL.FTZ R10, R10, R130 ;  /* 0x000000820a0a7220 */ /* 0x000fe20000410000 */
[----:B------:R-:W-:Y:S02]  /*cf10*/  F2FP.PACK_AB R114, R115, R114 ;  /* 0x000000727372723e */ /* 0x000fe400000000ff */
[----:B------:R-:W-:Y:S01]  /*cf20*/  STS [R7+0x8400], R90 ;  /* 0x0084005a07007388 */ /* 0x000fe20000000800 */
[----:B------:R-:W-:-:S02]  /*cf30*/  F2FP.PACK_AB R116, R117, R116 ;  /* 0x000000747574723e */ /* 0x000fc400000000ff */
[----:B------:R-:W-:Y:S01]  /*cf40*/  F2FP.PACK_AB R118, R119, R118 ;  /* 0x000000767776723e */ /* 0x000fe200000000ff */
[----:B------:R-:W-:Y:S01]  /*cf50*/  STS [R18+0x8080], R92 ;  /* 0x0080805c12007388 */ /* 0x000fe20000000800 */
[----:B------:R-:W-:Y:S02]  /*cf60*/  LEA R17, P0, R20, c[0x0][0x450], 0x2 ;  /* 0x0001140014117a11 */ /* 0x000fe400078010ff */
[----:B------:R-:W-:Y:S01]  /*cf70*/  IADD3 R9, R21, R9, RZ ;  /* 0x0000000915097210 */ /* 0x000fe20007ffe0ff */
[----:B------:R-:W-:Y:S01]  /*cf80*/  STS [R18+0x8480], R94 ;  /* 0x0084805e12007388 */ /* 0x000fe20000000800 */
[----:B------:R-:W-:Y:S02]  /*cf90*/  F2FP.PACK_AB R120, R121, R120 ;  /* 0x000000787978723e */ /* 0x000fe400000000ff */
[----:B------:R-:W-:Y:S01]  /*cfa0*/  F2FP.PACK_AB R122, R123, R122 ;  /* 0x0000007a7b7a723e */ /* 0x000fe200000000ff */
        /* <DEDUP_REMOVED lines=23> */
[----:B------:R-:W-:Y:S04]  /*d120*/  SHFL.IDX PT, R20, R17, RZ, 0x1c1f ;  /* 0x001c1fff11147589 */ /* 0x000fe800000e0000 */
[----:B------:R-:W3:Y:S04]  /*d130*/  SHFL.IDX PT, R21, R9, RZ, 0x1c1f ;  /* 0x001c1fff09157589 */ /* 0x000ee800000e0000 */
[----:B------:R-:W-:Y:S06]  /*d140*/  BAR.SYNC.DEFER_BLOCKING 0x1, 0x100 ;  /* 0x0044000000007b1d */ /* 0x000fec0000010000 */
[----:B------:R-:W-:Y:S04]  /*d150*/  SHFL.IDX PT, R22, R17, 0x1, 0x1c1f ;  /* 0x003c1f0011167f89 */ /* 0x000fe800000e0000 */
[----:B------:R-:W4:Y:S01]  /*d160*/  SHFL.IDX PT, R23, R9, 0x1, 0x1c1f ;  /* 0x003c1f0009177f89 */ /* 0x000f2200000e0000 */
[----:B-1----:R-:W-:-:S03]  /*d170*/  SHF.L.U32 R14, R24, 0x1, RZ ;  /* 0x00000001180e7819 */ /* 0x002fc600000006ff */
[----:B---3--:R1:W-:Y:S04]  /*d180*/  @!P5 ST.E [R20.64], R16 ;  /* 0x000000101400d985 */ /* 0x0083e8000c10190c */
[----:B----4-:R1:W-:Y:S04]  /*d190*/  @!P3 ST.E [R22.64], R15 ;  /* 0x0000000f1600b985 */ /* 0x0103e8000c10190c */
        /* <DEDUP_REMOVED lines=12> */
[----:B------:R-:W-:-:S02]  /*d260*/  IADD3 R4, R13, R4, RZ ;  /* 0x000000040d047210 */ /* 0x000fc40007ffe0ff */
[----:B------:R-:W-:-:S04]  /*d270*/  LEA R0, P0, R12, c[0x0][0x380], 0x1 ;  /* 0x0000e0000c007a11 */ /* 0x000fc800078008ff */
[----:B------:R-:W-:Y:S02]  /*d280*/  LEA.HI.X R73, R12, c[0x0][0x384], R4, 0x1, P0 ;  /* 0x0000e1000c497a11 */ /* 0x000fe400000f0c04 */
[----:B--2---:R-:W-:Y:S01]  /*d290*/  ISETP.GE.AND P0, PT, R83, R6, PT ;  /* 0x000000065300720c */ /* 0x004fe20003f06270 */
[----:B------:R2:W1:Y:S01]  /*d2a0*/  SHFL.IDX PT, R74, R0, RZ, 0x181f ;  /* 0x00181fff004a7589 */ /* 0x00046200000e0000 */
[----:B------:R-:W-:Y:S03]  /*d2b0*/  BSSY B0, `(.L_x_775) ;  /* 0x000001f000007945 */ /* 0x000fe60003800000 */
[----:B------:R2:W1:Y:S08]  /*d2c0*/  SHFL.IDX PT, R75, R73, RZ, 0x181f ;  /* 0x00181fff494b7589 */ /* 0x00047000000e0000 */
[----:B------:R-:W-:Y:S05]  /*d2d0*/  @P0 BRA `(.L_x_776) ;  /* 0x000001c000000947 */ /* 0x000fea0003800000 */
[----:B---34-:R-:W3:Y:S01]  /*d2e0*/  LDS.128 R68, [R14+0x80] ;  /* 0x000080000e447984 */ /* 0x018ee20000000c00 */
[----:B-----5:R-:W-:-:S02]  /*d2f0*/  IADD3 R72, R81, 0x40, RZ ;  /* 0x0000004051487810 */ /* 0x020fc40007ffe0ff */
[C---:B------:R-:W-:Y:S01]  /*d300*/  IADD3 R5, R81.reuse, 0x80, RZ ;  /* 0x0000008051057810 */ /* 0x040fe20007ffe0ff */
[----:B------:R-:W4:Y:S01]  /*d310*/  LDS.128 R64, [R14+0x4080] ;  /* 0x004080000e407984 */ /* 0x000f220000000c00 */
[----:B------:R-:W-:Y:S02]  /*d320*/  IADD3 R3, R81, 0xc0, RZ ;  /* 0x000000c051037810 */ /* 0x000fe40007ffe0ff */
[----:B------:R-:W-:Y:S01]  /*d330*/  ISETP.GE.AND P2, PT, R72, c[0x0][0x3c8], PT ;  /* 0x0000f20048007a0c */ /* 0x000fe20003f46270 */
[----:B------:R-:W2:Y:S01]  /*d340*/  LDS.128 R60, [R14+0x8080] ;  /* 0x008080000e3c7984 */ /* 0x000ea20000000c00 */
        /* <DEDUP_REMOVED lines=15> */
[----:B---3--:R3:W-:Y:S03]  /*d440*/  @!P3 ST.E.128 [R76.64], R68 ;  /* 0x000000444c00b985 */ /* 0x0087e6000c101d0c */
[--C-:B------:R-:W-:Y:S01]  /*d450*/  @!P1 IMAD.WIDE R4, R4, 0x2, R74.reuse ;  /* 0x0000000204049825 */ /* 0x100fe200078e024a */
[----:B----4-:R3:W-:Y:S03]  /*d460*/  @!P2 ST.E.128 [R78.64], R64 ;  /* 0x000000404e00a985 */ /* 0x0107e6000c101d0c */
[----:B------:R-:W-:Y:S01]  /*d470*/  @!P0 IMAD.WIDE R2, R2, 0x2, R74 ;  /* 0x0000000202028825 */ /* 0x000fe200078e024a */
[----:B--2---:R3:W-:Y:S04]  /*d480*/  @!P1 ST.E.128 [R4.64], R60 ;  /* 0x0000003c04009985 */ /* 0x0047e8000c101d0c */
[----:B-1----:R3:W-:Y:S02]  /*d490*/  @!P0 ST.E.128 [R2.64], R12 ;  /* 0x0000000c02008985 */ /* 0x0027e4000c101d0c */
.L_x_776:
[----:B---34-:R-:W-:Y:S05]  /*d4a0*/  BSYNC B0 ;  /* 0x0000000000007941 */ /* 0x018fea0003800000 */
.L_x_775:
[----:B------:R-:W-:Y:S01]  /*d4b0*/  IADD3 R2, R83, 0x20, RZ ;  /* 0x0000002053027810 */ /* 0x000fe20007ffe0ff */
[----:B-1----:R1:W3:Y:S01]  /*d4c0*/  SHFL.IDX PT, R15, R73, 0x1, 0x181f ;  /* 0x00381f00490f7f89 */ /* 0x0022e200000e0000 */
[----:B------:R-:W-:Y:S02]  /*d4d0*/  BSSY B0, `(.L_x_777) ;  /* 0x000001c000007945 */ /* 0x000fe40003800000 */
[----:B------:R-:W-:Y:S01]  /*d4e0*/  ISETP.GE.AND P0, PT, R2, R6, PT ;  /* 0x000000060200720c */ /* 0x000fe20003f06270 */
[----:B------:R1:W4:-:S12]  /*d4f0*/  SHFL.IDX PT, R14, R0, 0x1, 0x181f ;  /* 0x00381f00000e7f89 */ /* 0x00031800000e0000 */
        /* <DEDUP_REMOVED lines=25> */
.L_x_778:
[----:B------:R-:W-:Y:S05]  /*d690*/  BSYNC B0 ;  /* 0x0000000000007941 */ /* 0x000fea0003800000 */
.L_x_777:
[----:B---3--:R-:W-:Y:S01]  /*d6a0*/  IADD3 R2, R83, 0x40, RZ ;  /* 0x0000004053027810 */ /* 0x008fe20007ffe0ff */
[----:B------:R3:W1:Y:S01]  /*d6b0*/  SHFL.IDX PT, R15, R73, 0x2, 0x181f ;  /* 0x00581f00490f7f89 */ /* 0x00066200000e0000 */
[----:B------:R-:W-:Y:S02]  /*d6c0*/  BSSY B0, `(.L_x_779) ;  /* 0x000001c000007945 */ /* 0x000fe40003800000 */
[----:B------:R-:W-:Y:S01]  /*d6d0*/  ISETP.GE.AND P0, PT, R2, R6, PT ;  /* 0x000000060200720c */ /* 0x000fe20003f06270 */
[----:B----4-:R3:W4:-:S12]  /*d6e0*/  SHFL.IDX PT, R14, R0, 0x2, 0x181f ;  /* 0x00581f00000e7f89 */ /* 0x01071800000e0000 */
        /* <DEDUP_REMOVED lines=25> */
.L_x_780:
[----:B------:R-:W-:Y:S05]  /*d880*/  BSYNC B0 ;  /* 0x0000000000007941 */ /* 0x000fea0003800000 */
.L_x_779:
[----:B-1----:R1:W2:Y:S04]  /*d890*/  SHFL.IDX PT, R12, R0, 0x3, 0x181f ;  /* 0x00781f00000c7f89 */ /* 0x0022a800000e0000 */
[----:B------:R3:W4:Y:S02]  /*d8a0*/  SHFL.IDX PT, R13, R73, 0x3, 0x181f ;  /* 0x00781f00490d7f89 */ /* 0x00072400000e0000 */
[----:B-123--:R-:W-:-:S04]  /*d8b0*/  IADD3 R0, R83, 0x60, RZ ;  /* 0x0000006053007810 */ /* 0x00efc80007ffe0ff */
[----:B------:R-:W-:-:S13]  /*d8c0*/  ISETP.GE.AND P0, PT, R0, R6, PT ;  /* 0x000000060000720c */ /* 0x000fda0003f06270 */
[----:B------:R-:W-:Y:S05]  /*d8d0*/  @P0 EXIT ;  /* 0x000000000000094d */ /* 0x000fea0003800000 */
[C---:B----45:R-:W-:Y:S02]  /*d8e0*/  IADD3 R4, R81.reuse, 0x40, RZ ;  /* 0x0000004051047810 */ /* 0x070fe40007ffe0ff */
[C---:B------:R-:W-:Y:S02]  /*d8f0*/  IADD3 R2, R81.reuse, 0x80, RZ ;  /* 0x0000008051027810 */ /* 0x040fe40007ffe0ff */
[----:B------:R-:W-:Y:S02]  /*d900*/  ISETP.GE.AND P1, PT, R4, c[0x0][0x3c8], PT ;  /* 0x0000f20004007a0c */ /* 0x000fe40003f26270 */
[----:B------:R-:W-:Y:S02]  /*d910*/  ISETP.GE.AND P0, PT, R2, c[0x0][0x3c8], PT ;  /* 0x0000f20002007a0c */ /* 0x000fe40003f06270 */
[----:B------:R-:W-:-:S09]  /*d920*/  ISETP.GE.AND P2, PT, R81, c[0x0][0x3c8], PT ;  /* 0x0000f20051007a0c */ /* 0x000fd20003f46270 */
[----:B------:R-:W-:Y:S02]  /*d930*/  @!P1 SHF.R.S32.HI R3, RZ, 0x1f, R4 ;  /* 0x0000001fff039819 */ /* 0x000fe40000011404 */
[----:B------:R-:W-:Y:S02]  /*d940*/  @!P0 SHF.R.S32.HI R0, RZ, 0x1f, R2 ;  /* 0x0000001fff008819 */ /* 0x000fe40000011402 */
[----:B------:R-:W-:Y:S01]  /*d950*/  @!P1 LEA.HI R3, R3, R4, RZ, 0x3 ;  /* 0x0000000403039211 */ /* 0x000fe200078f18ff */
[--C-:B------:R-:W-:Y:S01]  /*d960*/  @!P2 IMAD.WIDE R4, R81, 0x2, R12.reuse ;  /* 0x000000025104a825 */ /* 0x100fe200078e020c */
[----:B------:R-:W-:Y:S02]  /*d970*/  @!P0 LEA.HI R0, R0, R2, RZ, 0x3 ;  /* 0x0000000200008211 */ /* 0x000fe400078f18ff */
[----:B------:R-:W-:Y:S02]  /*d980*/  @!P1 LOP3.LUT R3, R3, 0xfffffff8, RZ, 0xc0, !PT ;  /* 0xfffffff803039812 */ /* 0x000fe400078ec0ff */
[----:B------:R-:W-:Y:S01]  /*d990*/  @!P0 LOP3.LUT R0, R0, 0xfffffff8, RZ, 0xc0, !PT ;  /* 0xfffffff800008812 */ /* 0x000fe200078ec0ff */
[----:B------:R-:W-:Y:S02]  /*d9a0*/  @!P2 ST.E.128 [R4.64], R48 ;  /* 0x000000300400a985 */ /* 0x000fe4000c101d0c */
[----:B------:R-:W-:-:S04]  /*d9b0*/  @!P1 IMAD.WIDE R2, R3, 0x2, R12 ;  /* 0x0000000203029825 */ /* 0x000fc800078e020c */
[----:B------:R-:W-:Y:S01]  /*d9c0*/  @!P0 IMAD.WIDE R6, R0, 0x2, R12 ;  /* 0x0000000200068825 */ /* 0x000fe200078e020c */
[----:B------:R1:W-:Y:S04]  /*d9d0*/  @!P1 ST.E.128 [R2.64], R36 ;  /* 0x0000002402009985 */ /* 0x0003e8000c101d0c */
[----:B------:R2:W-:Y:S01]  /*d9e0*/  @!P0 ST.E.128 [R6.64], R24 ;  /* 0x0000001806008985 */ /* 0x0005e2000c101d0c */
[----:B-1----:R-:W-:-:S04]  /*d9f0*/  IADD3 R2, R81, 0xc0, RZ ;  /* 0x000000c051027810 */ /* 0x002fc80007ffe0ff */
[----:B------:R-:W-:-:S13]  /*da00*/  ISETP.GE.AND P0, PT, R2, c[0x0][0x3c8], PT ;  /* 0x0000f20002007a0c */ /* 0x000fda0003f06270 */
[----:B------:R-:W-:Y:S05]  /*da10*/  @P0 EXIT ;  /* 0x000000000000094d */ /* 0x000fea0003800000 */
[----:B--2---:R-:W-:-:S04]  /*da20*/  SHF.R.S32.HI R0, RZ, 0x1f, R2 ;  /* 0x0000001fff007819 */ /* 0x004fc80000011402 */
[----:B------:R-:W-:-:S04]  /*da30*/  LEA.HI R0, R0, R2, RZ, 0x3 ;  /* 0x0000000200007211 */ /* 0x000fc800078f18ff */
[----:B------:R-:W-:-:S05]  /*da40*/  LOP3.LUT R0, R0, 0xfffffff8, RZ, 0xc0, !PT ;  /* 0xfffffff800007812 */ /* 0x000fca00078ec0ff */
[----:B------:R-:W-:-:S05]  /*da50*/  IMAD.WIDE R12, R0, 0x2, R12 ;  /* 0x00000002000c7825 */ /* 0x000fca00078e020c */
[----:B------:R-:W-:Y:S01]  /*da60*/  ST.E.128 [R12.64], R8 ;  /* 0x000000080c007985 */ /* 0x000fe2000c101d0c */
[----:B------:R-:W-:Y:S05]  /*da70*/  EXIT ;  /* 0x000000000000794d */ /* 0x000fea0003800000 */
.L_x_781:
        /* <DEDUP_REMOVED lines=16> */
.L_x_1779:


//--------------------- .text._ZN7cutlass13device_kernelIN5flash19enable_sm80_to_sm89INS1_16FlashAttnFwdSm80INS1_25CollectiveMainloopFwdSm80ILi8ELi1ELb0EN4cute5tupleIJNS5_1CILi128EEENS7_ILi96EEENS7_ILi256EEEEEELi256ENS_6half_tEfNS_4arch4Sm80ELb0ELb0ELb1ELb1ELb1ELb0ELb1ELb0EEENS1_21CollectiveEpilogueFwdINS6_IJS8_SA_S9_EEENS6_IJNS7_ILi1EEESI_SI_EEESC_SE_Li256ELb1ELb1ELb0ELb0EEENS1_19SingleTileSchedulerILb1ELb0ELb1ELi128EEEEEEEEEvNT_6ParamsE --------------------------
	.section	.text._ZN7cutlass13device_kernelIN5flash19enable_sm80_to_sm89INS1_16FlashAttnFwdSm80INS1_25CollectiveMainloopFwdSm80ILi8ELi1ELb0EN4cute5tupleIJNS5_1CILi128EEENS7_ILi96EEENS7_ILi256EEEEEELi256ENS_6half_tEfNS_4arch4Sm80ELb0ELb0ELb1ELb1ELb1ELb0ELb1ELb0EEENS1_21CollectiveEpilogueFwdINS6_IJS8_SA_S9_EEENS6_IJNS7_ILi1EEESI_SI_EEESC_SE_Li256ELb1ELb1ELb0ELb0EEENS1_19SingleTileSchedulerILb1ELb0ELb1ELi128EEEEEEEEEvNT_6ParamsE,"ax",@progbits
	.sectioninfo	@"SHI_REGISTERS=255"
	.align	128
.text._ZN7cutlass13device_kernelIN5flash19enable_sm80_to_sm89INS1_16FlashAttnFwdSm80INS1_25CollectiveMainloopFwdSm80ILi8ELi1ELb0EN4cute5tupleIJNS5_1CILi128EEENS7_ILi96EEENS7_ILi256EEEEEELi256ENS_6half_tEfNS_4arch4Sm80ELb0ELb0ELb1ELb1ELb1ELb0ELb1ELb0EEENS1_21CollectiveEpilogueFwdINS6_IJS8_SA_S9_EEENS6_IJNS7_ILi1EEESI_SI_EEESC_SE_Li256ELb1ELb1ELb0ELb0EEENS1_19SingleTileSchedulerILb1ELb0ELb1ELi128EEEEEEEEEvNT_6ParamsE:
        .type           _ZN7cutlass13device_kernelIN5flash19enable_sm80_to_sm89INS1_16FlashAttnFwdSm80INS1_25CollectiveMainloopFwdSm80ILi8ELi1ELb0EN4cute5tupleIJNS5_1CILi128EEENS7_ILi96EEENS7_ILi256EEEEEELi256ENS_6half_tEfNS_4arch4Sm80ELb0ELb0ELb1ELb1ELb1ELb0ELb1ELb0EEENS1_21CollectiveEpilogueFwdINS6_IJS8_SA_S9_EEENS6_IJNS7_ILi1EEESI_SI_EEESC_SE_Li256ELb1ELb1ELb0ELb0EEENS1_19SingleTileSchedulerILb1ELb0ELb1ELi128EEEEEEEEEvNT_6ParamsE,@function
        .size           _ZN7cutlass13device_kernelIN5flash19enable_sm80_to_sm89INS1_16FlashAttnFwdSm80INS1_25CollectiveMainloopFwdSm80ILi8ELi1ELb0EN4cute5tupleIJNS5_1CILi128EEENS7_ILi96EEENS7_ILi256EEEEEELi256ENS_6half_tEfNS_4arch4Sm80ELb0ELb0ELb1ELb1ELb1ELb0ELb1ELb0EEENS1_21CollectiveEpilogueFwdINS6_IJS8_SA_S9_EEENS6_IJNS7_ILi1EEESI_SI_EEESC_SE_Li256ELb1ELb1ELb0ELb0EEENS1_19SingleTileSchedulerILb1ELb0ELb1ELi128EEEEEEEEEvNT_6ParamsE,(.L_x_1780 - _ZN7cutlass13device_kernelIN5flash19enable_sm80_to_sm89INS1_16FlashAttnFwdSm80INS1_25CollectiveMainloopFwdSm80ILi8ELi1ELb0EN4cute5tupleIJNS5_1CILi128EEENS7_ILi96EEENS7_ILi256EEEEEELi256ENS_6half_tEfNS_4arch4Sm80ELb0ELb0ELb1ELb1ELb1ELb0ELb1ELb0EEENS1_21CollectiveEpilogueFwdINS6_IJS8_SA_S9_EEENS6_IJNS7_ILi1EEESI_SI_EEESC_SE_Li256ELb1ELb1ELb0ELb0EEENS1_19SingleTileSchedulerILb1ELb0ELb1ELi128EEEEEEEEEvNT_6ParamsE)
        .other          _ZN7cutlass13device_kernelIN5flash19enable_sm80_to_sm89INS1_16FlashAttnFwdSm80INS1_25CollectiveMainloopFwdSm80ILi8ELi1ELb0EN4cute5tupleIJNS5_1CILi128EEENS7_ILi96EEENS7_ILi256EEEEEELi256ENS_6half_tEfNS_4arch4Sm80ELb0ELb0ELb1ELb1ELb1ELb0ELb1ELb0EEENS1_21CollectiveEpilogueFwdINS6_IJS8_SA_S9_EEENS6_IJNS7_ILi1EEESI_SI_EEESC_SE_Li256ELb1ELb1ELb0ELb0EEENS1_19SingleTileSchedulerILb1ELb0ELb1ELi128EEEEEEEEEvNT_6ParamsE,@"STO_CUDA_ENTRY STV_DEFAULT"
_ZN7cutlass13device_kernelIN5flash19enable_sm80_to_sm89INS1_16FlashAttnFwdSm80INS1_25CollectiveMainloopFwdSm80ILi8ELi1ELb0EN4cute5tupleIJNS5_1CILi128EEENS7_ILi96EEENS7_ILi256EEEEEELi256ENS_6half_tEfNS_4arch4Sm80ELb0ELb0ELb1ELb1ELb1ELb0ELb1ELb0EEENS1_21CollectiveEpilogueFwdINS6_IJS8_SA_S9_EEENS6_IJNS7_ILi1EEESI_SI_EEESC_SE_Li256ELb1ELb1ELb0ELb0EEENS1_19SingleTileSchedulerILb1ELb0ELb1ELi128EEEEEEEEEvNT_6ParamsE:
        /* <DEDUP_REMOVED lines=21> */
.L_x_783:
        /* <DEDUP_REMOVED lines=13> */
.L_x_785:
[----:B------:R-:W-:Y:S02]  /*0220*/  ULDC UR6, c[0x0][0x54c] ;  /* 0x0001530000067ab9 */ /* 0x000fe40000000800 */
.L_x_784:
[----:B------:R-:W-:Y:S02]  /*0230*/  ULDC UR4, c[0x0][0x548] ;  /* 0x0001520000047ab9 */ /* 0x000fe40000000800 */
[----:B------:R-:W-:-:S02]  /*0240*/  USHF.L.U32 UR5, UR5, 0x7, URZ ;  /* 0x0000000705057899 */ /* 0x000fc4000800063f */
[----:B------:R-:W-:-:S04]  /*0250*/  UIMAD UR4, UR6, UR4, URZ ;  /* 0x00000004060472a4 */ /* 0x000fc8000f8e023f */
[----:B------:R-:W-:-:S04]  /*0260*/  UISETP.GE.AND UP0, UPT, UR5, UR4, UPT ;  /* 0x000000040500728c */ /* 0x000fc8000bf06270 */
[----:B------:R-:W-:Y:S01]  /*0270*/  USEL UR11, UR11, 0xffffffff, !UP0 ;  /* 0xffffffff0b0b7887 */ /* 0x000fe2000c000000 */
[----:B------:R-:W-:Y:S05]  /*0280*/  BRA `(.L_x_786) ;  /* 0x000001b000007947 */ /* 0x000fea0003800000 */
.L_x_782:
        /* <DEDUP_REMOVED lines=8> */
.L_x_787:
        /* <DEDUP_REMOVED lines=13> */
.L_x_789:
[----:B------:R-:W-:Y:S02]  /*03e0*/  ULDC UR6, c[0x0][0x54c] ;  /* 0x0001530000067ab9 */ /* 0x000fe40000000800 */
.L_x_788:
[----:B------:R-:W-:Y:S02]  /*03f0*/  ULDC UR4, c[0x0][0x548] ;  /* 0x0001520000047ab9 */ /* 0x000fe40000000800 */
[----:B------:R-:W-:-:S02]  /*0400*/  USHF.L.U32 UR5, UR5, 0x7, URZ ;  /* 0x0000000705057899 */ /* 0x000fc4000800063f */
[----:B------:R-:W-:-:S04]  /*0410*/  UIMAD UR4, UR6, UR4, URZ ;  /* 0x00000004060472a4 */ /* 0x000fc8000f8e023f */
[----:B------:R-:W-:-:S04]  /*0420*/  UISETP.GE.AND UP0, UPT, UR5, UR4, UPT ;  /* 0x000000040500728c */ /* 0x000fc8000bf06270 */
[----:B------:R-:W-:-:S06]  /*0430*/  USEL UR11, UR11, 0xffffffff, !UP0 ;  /* 0xffffffff0b0b7887 */ /* 0x000fcc000c000000 */
.L_x_786:
        /* <DEDUP_REMOVED lines=39> */
[----:B-1-3--:R-:W-:Y:S05]  /*06b0*/  @P1 BRA `(.L_x_790) ;  /* 0x0000004000001947 */ /* 0x00afea0003800000 */
[----:B------:R-:W-:Y:S05]  /*06c0*/  @!P0 BRA `(.L_x_790) ;  /* 0x0000003000008947 */ /* 0x000fea0003800000 */
[----:B-----5:R1:W3:Y:S04]  /*06d0*/  LDG.E R0, [R8.64] ;  /* 0x0000000c08007981 */ /* 0x0202e8000c1e1900 */
[----:B-1----:R-:W3:Y:S02]  /*06e0*/  LDG.E R8, [R8.64+0x4] ;  /* 0x0000040c08087981 */ /* 0x002ee4000c1e1900 */
[----:B---3--:R-:W-:-:S02]  /*06f0*/  IADD3 R0, -R0, R8, RZ ;  /* 0x0000000800007210 */ /* 0x008fc40007ffe1ff */
.L_x_790:
[----:B------:R-:W-:-:S04]  /*0700*/  ISETP.NE.U32.AND P0, PT, RZ, c[0x0][0x368], PT ;  /* 0x0000da00ff007a0c */ /* 0x000fc80003f05070 */
[----:B------:R-:W-:-:S13]  /*0710*/  ISETP.NE.AND.EX P0, PT, RZ, c[0x0][0x36c], PT, P0 ;  /* 0x0000db00ff007a0c */ /* 0x000fda0003f05300 */
[----:B------:R-:W-:Y:S05]  /*0720*/  @!P0 BRA `(.L_x_791) ;  /* 0x0000007000008947 */ /* 0x000fea0003800000 */
[----:B------:R-:W-:Y:S02]  /*0730*/  ULDC.64 UR4, c[0x0][0x368] ;  /* 0x0000da0000047ab9 */ /* 0x000fe40000000a00 */
[----:B------:R-:W-:-:S06]  /*0740*/  UIMAD.WIDE UR4, UR11, UR15, UR4 ;  /* 0x0000000f0b0472a5 */ /* 0x000fcc000f8e0204 */
[----:B------:R-:W-:Y:S02]  /*0750*/  MOV R4, UR4 ;  /* 0x0000000400047c02 */ /* 0x000fe40008000f00 */
[----:B------:R-:W-:-:S05]  /*0760*/  MOV R5, UR5 ;  /* 0x0000000500057c02 */ /* 0x000fca0008000f00 */
[----:B------:R-:W3:Y:S02]  /*0770*/  LDG.E R4, [R4.64] ;  /* 0x0000000c04047981 */ /* 0x000ee4000c1e1900 */
[----:B---3--:R1:W3:Y:S02]  /*0780*/  R2UR UR4, R4 ;  /* 0x00000000040473c2 */ /* 0x0082e400000e0000 */
[----:B-1-3--:R-:W-:Y:S05]  /*0790*/  BRA `(.L_x_792) ;  /* 0x000000c000007947 */ /* 0x00afea0003800000 */
.L_x_791:
[----:B------:R-:W-:-:S04]  /*07a0*/  ISETP.NE.U32.AND P0, PT, RZ, c[0x0][0x350], PT ;  /* 0x0000d400ff007a0c */ /* 0x000fc80003f05070 */
[----:B------:R-:W-:-:S13]  /*07b0*/  ISETP.NE.AND.EX P0, PT, RZ, c[0x0][0x354], PT, P0 ;  /* 0x0000d500ff007a0c */ /* 0x000fda0003f05300 */
[----:B------:R-:W-:Y:S05]  /*07c0*/  @!P0 BRA `(.L_x_792) ;  /* 0x0000009000008947 */ /* 0x000fea0003800000 */
[----:B------:R-:W-:Y:S02]  /*07d0*/  ULDC.64 UR4, c[0x0][0x350] ;  /* 0x0000d40000047ab9 */ /* 0x000fe40000000a00 */
[----:B------:R-:W-:-:S06]  /*07e0*/  UIMAD.WIDE UR4, UR11, UR15, UR4 ;  /* 0x0000000f0b0472a5 */ /* 0x000fcc000f8e0204 */
[----:B------:R-:W-:Y:S02]  /*07f0*/  MOV R6, UR4 ;  /* 0x0000000400067c02 */ /* 0x000fe40008000f00 */
[----:B------:R-:W-:-:S05]  /*0800*/  MOV R7, UR5 ;  /* 0x0000000500077c02 */ /* 0x000fca0008000f00 */
[----:B------:R-:W3:Y:S04]  /*0810*/  LDG.E R4, [R6.64] ;  /* 0x0000000c06047981 */ /* 0x000ee8000c1e1900 */
[----:B------:R-:W4:Y:S01]  /*0820*/  LDG.E R3, [R6.64+0x4] ;  /* 0x0000040c06037981 */ /* 0x000f22000c1e1900 */
[----:B---3--:R-:W1:Y:S08]  /*0830*/  R2UR UR5, R4 ;  /* 0x00000000040573c2 */ /* 0x008e7000000e0000 */
[----:B----4-:R-:W1:Y:S02]  /*0840*/  R2UR UR4, R3 ;  /* 0x00000000030473c2 */ /* 0x010e6400000e0000 */
[----:B-1----:R-:W-:-:S06]  /*0850*/  UIADD3 UR4, -UR5, UR4, URZ ;  /* 0x0000000405047290 */ /* 0x002fcc000fffe13f */
.L_x_792:
[----:B--2---:R-:W-:Y:S01]  /*0860*/  UIADD3 UR7, -UR10, UR4, URZ ;  /* 0x000000040a077290 */ /* 0x004fe2000fffe13f */
[----:B------:R-:W-:Y:S01]  /*0870*/  PLOP3.LUT P2, PT, PT, PT, PT, 0x80, 0x0 ;  /* 0x000000000000781c */ /* 0x000fe20003f4f070 */
[----:B------:R-:W-:Y:S01]  /*0880*/  CS2R R4, SRZ ;  /* 0x0000000000047805 */ /* 0x000fe2000001ff00 */
[----:B------:R-:W-:Y:S01]  /*0890*/  IMAD.MOV.U32 R130, RZ, RZ, RZ ;  /* 0x000000ffff827224 */ /* 0x000fe200078e00ff */
[----:B------:R-:W-:Y:S01]  /*08a0*/  UISETP.GE.AND UP0, UPT, UR7, 0x1, UPT ;  /* 0x000000010700788c */ /* 0x000fe2000bf06270 */
[----:B------:R-:W-:Y:S01]  /*08b0*/  IMAD.MOV.U32 R128, RZ, RZ, RZ ;  /* 0x000000ffff807224 */ /* 0x000fe200078e00ff */
[----:B------:R-:W-:Y:S01]  /*08c0*/  UIADD3 UR4, UR7, 0x5f, URZ ;  /* 0x0000005f07047890 */ /* 0x000fe2000fffe03f */
[----:B------:R-:W-:Y:S01]  /*08d0*/  CS2R R126, SRZ ;  /* 0x00000000007e7805 */ /* 0x000fe2000001ff00 */
[----:B------:R-:W-:Y:S01]  /*08e0*/  CS2R R124, SRZ ;  /* 0x00000000007c7805 */ /* 0x000fe2000001ff00 */
[----:B------:R-:W-:Y:S01]  /*08f0*/  CS2R R122, SRZ ;  /* 0x00000000007a7805 */ /* 0x000fe2000001ff00 */
[----:B------:R-:W-:Y:S01]  /*0900*/  PLOP3.LUT P0, PT, PT, PT, UP0, 0x80, 0x0 ;  /* 0x000000000000781c */ /* 0x000fe20003f0f008 */
[----:B------:R-:W-:Y:S01]  /*0910*/  UIMAD.WIDE UR4, UR4, 0x2aaaaaab, URZ ;  /* 0x2aaaaaab040478a5 */ /* 0x000fe2000f8e023f */
[----:B------:R-:W-:Y:S01]  /*0920*/  CS2R R120, SRZ ;  /* 0x0000000000787805 */ /* 0x000fe2000001ff00 */
[----:B------:R-:W-:Y:S01]  /*0930*/  CS2R R118, SRZ ;  /* 0x0000000000767805 */ /* 0x000fe2000001ff00 */
[----:B------:R-:W-:Y:S01]  /*0940*/  CS2R R116, SRZ ;  /* 0x0000000000747805 */ /* 0x000fe2000001ff00 */
[----:B------:R-:W-:Y:S01]  /*0950*/  USHF.R.U32.HI UR6, URZ, 0x1f, UR5 ;  /* 0x0000001f3f067899 */ /* 0x000fe20008011605 */
[----:B------:R-:W-:Y:S01]  /*0960*/  CS2R R114, SRZ ;  /* 0x0000000000727805 */ /* 0x000fe2000001ff00 */
[----:B------:R-:W-:Y:S01]  /*0970*/  CS2R R112, SRZ ;  /* 0x0000000000707805 */ /* 0x000fe2000001ff00 */
[----:B------:R-:W-:Y:S01]  /*0980*/  CS2R R110, SRZ ;  /* 0x00000000006e7805 */ /* 0x000fe2000001ff00 */
[----:B------:R-:W-:Y:S01]  /*0990*/  ULEA.HI.SX32 UR6, UR5, UR6, 0x1c ;  /* 0x0000000605067291 */ /* 0x000fe2000f8fe23f */
        /* <DEDUP_REMOVED lines=70> */
[-C--:B------:R-:W-:Y:S01]  /*0e00*/  LEA.HI R14, R6, R2.reuse, RZ, 0x4 ;  /* 0x00000002060e7211 */ /* 0x080fe200078f20ff */
[----:B------:R-:W-:Y:S01]  /*0e10*/  UIMAD.WIDE.U32 UR16, UR14, UR4, URZ ;  /* 0x000000040e1072a5 */ /* 0x000fe2000f8e003f */
[----:B------:R-:W-:Y:S01]  /*0e20*/  LOP3.LUT R18, R17, 0xfffffff8, RZ, 0xc0, !PT ;  /* 0xfffffff811127812 */ /* 0x000fe200078ec0ff */
[----:B------:R-:W-:Y:S01]  /*0e30*/  UIMAD UR15, UR14, UR5, UR15 ;  /* 0x000000050e0f72a4 */ /* 0x000fe2000f8e020f */
[----:B------:R-:W-:Y:S01]  /*0e40*/  SHF.R.S32.HI R17, RZ, 0x3, R17 ;  /* 0x00000003ff117819 */ /* 0x000fe20000011411 */
[----:B------:R-:W-:Y:S01]  /*0e50*/  BSSY B0, `(.L_x_794) ;  /* 0x0000060000007945 */ /* 0x000fe20003800000 */
[----:B------:R-:W-:Y:S01]  /*0e60*/  ULDC.64 UR4, c[0x0][0x1b8] ;  /* 0x00006e0000047ab9 */ /* 0x000fe20000000a00 */
[----:B------:R-:W-:Y:S01]  /*0e70*/  IMAD.IADD R18, R2, 0x1, -R18 ;  /* 0x0000000102127824 */ /* 0x000fe200078e0a12 */
[----:B------:R-:W-:Y:S01]  /*0e80*/  UIADD3 UR17, UR17, UR15, URZ ;  /* 0x0000000f11117290 */ /* 0x000fe2000fffe03f */
[----:B------:R-:W-:Y:S01]  /*0e90*/  IMAD.SHL.U32 R251, R17, 0x40, RZ ;  /* 0x0000004011fb7824 */ /* 0x000fe200078e00ff */
[----:B------:R-:W-:Y:S01]  /*0ea0*/  USHF.R.S32.HI UR15, URZ, 0x1f, UR11 ;  /* 0x0000001f3f0f7899 */ /* 0x000fe2000801140b */
[C---:B------:R-:W-:Y:S01]  /*0eb0*/  IMAD R120, R18.reuse, 0x20, R17 ;  /* 0x0000002012787824 */ /* 0x040fe200078e0211 */
[----:B------:R-:W-:Y:S01]  /*0ec0*/  UIMAD UR14, UR8, UR4, URZ ;  /* 0x00000004080e72a4 */ /* 0x000fe2000f8e023f */
[----:B------:R-:W-:Y:S01]  /*0ed0*/  IMAD.SHL.U32 R33, R18, 0x8, RZ ;  /* 0x0000000812217824 */ /* 0x000fe200078e00ff */
[----:B------:R-:W-:Y:S01]  /*0ee0*/  USEL UR15, UR15, URZ, !UP1 ;  /* 0x0000003f0f0f7287 */ /* 0x000fe2000c800000 */
[----:B------:R-:W-:Y:S01]  /*0ef0*/  LOP3.LUT R251, R251, 0x1c0, RZ, 0xc0, !PT ;  /* 0x000001c0fbfb7812 */ /* 0x000fe200078ec0ff */
[----:B------:R-:W-:Y:S01]  /*0f00*/  UIMAD UR14, UR9, UR5, UR14 ;  /* 0x00000005090e72a4 */ /* 0x000fe2000f8e020e */
[----:B------:R3:W-:Y:S01]  /*0f10*/  STL [R1+0x8], R120 ;  /* 0x0000087801007387 */ /* 0x0007e20000100800 */
[----:B------:R-:W-:Y:S01]  /*0f20*/  UIMAD.WIDE.U32 UR18, UR9, UR4, UR16 ;  /* 0x00000004091272a5 */ /* 0x000fe2000f8e0010 */
[----:B------:R-:W-:Y:S01]  /*0f30*/  LEA.HI R13, R6, R2, RZ, 0x6 ;  /* 0x00000002060d7211 */ /* 0x000fe200078f30ff */
[----:B------:R-:W-:Y:S01]  /*0f40*/  USEL UR16, UR11, URZ, !UP1 ;  /* 0x0000003f0b107287 */ /* 0x000fe2000c800000 */
[----:B------:R-:W-:Y:S01]  /*0f50*/  ISETP.GE.AND P4, PT, R33, c[0x0][0x198], PT ;  /* 0x0000660021007a0c */ /* 0x000fe20003f86270 */
[----:B-1----:R-:W1:Y:S01]  /*0f60*/  S2R R4, SR_CTAID.X ;  /* 0x0000000000047919 */ /* 0x002e620000002500 */
[----:B------:R-:W-:Y:S01]  /*0f70*/  IMAD.MOV.U32 R5, RZ, RZ, c[0x0][0x2c4] ;  /* 0x0000b100ff057624 */ /* 0x000fe200078e00ff */
[----:B------:R-:W-:Y:S01]  /*0f80*/  ULDC.64 UR4, c[0x0][0x1c0] ;  /* 0x0000700000047ab9 */ /* 0x000fe20000000a00 */
[----:B------:R-:W-:Y:S01]  /*0f90*/  IMAD.SHL.U32 R13, R13, 0x8, RZ ;  /* 0x000000080d0d7824 */ /* 0x000fe200078e00ff */
[----:B------:R-:W-:-:S02]  /*0fa0*/  UIMAD UR15, UR15, UR4, URZ ;  /* 0x000000040f0f72a4 */ /* 0x000fc4000f8e023f */
[----:B------:R-:W-:Y:S01]  /*0fb0*/  ISETP.NE.AND P0, PT, R5, 0x1, PT ;  /* 0x000000010500780c */ /* 0x000fe20003f05270 */
[----:B------:R-:W-:Y:S02]  /*0fc0*/  UIADD3 UR19, UR19, UR14, URZ ;  /* 0x0000000e13137290 */ /* 0x000fe4000fffe03f */
[----:B------:R-:W-:Y:S02]  /*0fd0*/  UIMAD UR5, UR16, UR5, UR15 ;  /* 0x00000005100572a4 */ /* 0x000fe4000f8e020f */
[----:B------:R-:W-:-:S04]  /*0fe0*/  UIMAD.WIDE.U32 UR16, UR16, UR4, UR18 ;  /* 0x00000004101072a5 */ /* 0x000fc8000f8e0012 */
[----:B------:R-:W-:Y:S02]  /*0ff0*/  UIADD3 UR5, UR17, UR5, URZ ;  /* 0x0000000511057290 */ /* 0x000fe4000fffe03f */
[----:B------:R-:W-:Y:S02]  /*1000*/  IMAD.U32 R11, RZ, RZ, UR17 ;  /* 0x00000011ff0b7e24 */ /* 0x000fe4000f8e00ff */
[----:B------:R-:W-:Y:S02]  /*1010*/  IMAD.U32 R10, RZ, RZ, UR16 ;  /* 0x00000010ff0a7e24 */ /* 0x000fe4000f8e00ff */
[----:B------:R-:W-:Y:S02]  /*1020*/  IMAD.U32 R11, RZ, RZ, UR5 ;  /* 0x00000005ff0b7e24 */ /* 0x000fe4000f8e00ff */
[----:B-1----:R-:W-:-:S04]  /*1030*/  IMAD R9, R4, 0x80, R120 ;  /* 0x0000008004097824 */ /* 0x002fc800078e0278 */
[----:B------:R-:W-:-:S04]  /*1040*/  @P0 IMAD.HI.U32 R5, R9, c[0x0][0x2c8], RZ ;  /* 0x0000b20009050a27 */ /* 0x000fc800078e00ff */
[----:B------:R-:W-:Y:S01]  /*1050*/  IMAD.MOV.U32 R8, RZ, RZ, R9 ;  /* 0x000000ffff087224 */ /* 0x000fe200078e0009 */
[----:B------:R-:W-:-:S04]  /*1060*/  @P0 SHF.R.U32.HI R8, RZ, c[0x0][0x2cc], R5 ;  /* 0x0000b300ff080a19 */ /* 0x000fc80000011605 */
[--C-:B------:R-:W-:Y:S01]  /*1070*/  SHF.R.S32.HI R7, RZ, 0x1f, R8.reuse ;  /* 0x0000001fff077819 */ /* 0x100fe20000011408 */
[----:B------:R-:W-:Y:S02]  /*1080*/  IMAD.MOV R5, RZ, RZ, -R8 ;  /* 0x000000ffff057224 */ /* 0x000fe400078e0a08 */
[----:B------:R-:W-:-:S04]  /*1090*/  IMAD.WIDE.U32 R10, R8, c[0x0][0x1b0], R10 ;  /* 0x00006c00080a7a25 */ /* 0x000fc800078e000a */
[----:B------:R-:W-:Y:S02]  /*10a0*/  IMAD R5, R5, c[0x0][0x2c4], R9 ;  /* 0x0000b10005057a24 */ /* 0x000fe400078e0209 */
[----:B------:R-:W-:-:S03]  /*10b0*/  IMAD R7, R7, c[0x0][0x1b0], RZ ;  /* 0x00006c0007077a24 */ /* 0x000fc600078e02ff */
[----:B------:R-:W-:Y:S01]  /*10c0*/  SHF.R.S32.HI R9, RZ, 0x1f, R5 ;  /* 0x0000001fff097819 */ /* 0x000fe20000011405 */
[----:B------:R-:W-:-:S04]  /*10d0*/  IMAD R7, R8, c[0x0][0x1b4], R7 ;  /* 0x00006d0008077a24 */ /* 0x000fc800078e0207 */
[----:B------:R-:W-:Y:S02]  /*10e0*/  IMAD R9, R9, c[0x0][0x1a8], RZ ;  /* 0x00006a0009097a24 */ /* 0x000fe400078e02ff */
[----:B------:R-:W-:Y:S02]  /*10f0*/  IMAD.IADD R11, R11, 0x1, R7 ;  /* 0x000000010b0b7824 */ /* 0x000fe400078e0207 */
[C---:B------:R-:W-:Y:S02]  /*1100*/  IMAD R12, R5.reuse, c[0x0][0x1ac], R9 ;  /* 0x00006b00050c7a24 */ /* 0x040fe400078e0209 */
[----:B------:R-:W-:Y:S01]  /*1110*/  IMAD.WIDE.U32 R8, R5, c[0x0][0x1a8], R10 ;  /* 0x00006a0005087a25 */ /* 0x000fe200078e000a */
[----:B------:R-:W-:Y:S02]  /*1120*/  LOP3.LUT R5, R14, 0xfffffff0, RZ, 0xc0, !PT ;  /* 0xfffffff00e057812 */ /* 0x000fe400078ec0ff */
[----:B------:R-:W-:Y:S01]  /*1130*/  IADD3 R10, R33, 0x40, RZ ;  /* 0x00000040210a7810 */ /* 0x000fe20007ffe0ff */
[----:B------:R-:W-:Y:S01]  /*1140*/  IMAD.IADD R12, R9, 0x1, R12 ;  /* 0x00000001090c7824 */ /* 0x000fe200078e020c */
[----:B------:R-:W-:Y:S01]  /*1150*/  LEA R20, P0, R8, c[0x0][0x160], 0x1 ;  /* 0x0000580008147a11 */ /* 0x000fe200078008ff */
[----:B------:R-:W-:Y:S01]  /*1160*/  IMAD.IADD R5, R2, 0x1, -R5 ;  /* 0x0000000102057824 */ /* 0x000fe200078e0a05 */
[----:B------:R-:W-:Y:S01]  /*1170*/  IADD3 R9, R33, 0x80, RZ ;  /* 0x0000008021097810 */ /* 0x000fe20007ffe0ff */
[----:B-----5:R-:W-:Y:S01]  /*1180*/  IMAD R11, R0, c[0x0][0x2c4], RZ ;  /* 0x0000b100000b7a24 */ /* 0x020fe200078e02ff */
[----:B------:R-:W-:Y:S01]  /*1190*/  LEA.HI.X R12, R8, c[0x0][0x164], R12, 0x1, P0 ;  /* 0x00005900080c7a11 */ /* 0x000fe200000f0c0c */
[----:B------:R-:W-:Y:S01]  /*11a0*/  IMAD R0, R4, 0x80, R17 ;  /* 0x0000008004007824 */ /* 0x000fe200078e0211 */
[----:B------:R-:W-:Y:S01]  /*11b0*/  SHF.R.S32.HI R7, RZ, 0x1f, R5 ;  /* 0x0000001fff077819 */ /* 0x000fe20000011405 */
[----:B------:R-:W-:Y:S01]  /*11c0*/  IMAD.MOV.U32 R4, RZ, RZ, 0x10 ;  /* 0x00000010ff047424 */ /* 0x000fe200078e00ff */
[----:B------:R-:W-:Y:S01]  /*11d0*/  SHF.R.U32.HI R8, RZ, 0x3, R251 ;  /* 0x00000003ff087819 */ /* 0x000fe200000116fb */
[----:B------:R3:W1:Y:S01]  /*11e0*/  SHFL.IDX PT, R22, R20, RZ, 0x181f ;  /* 0x00181fff14167589 */ /* 0x00066200000e0000 */
[----:B------:R-:W-:-:S02]  /*11f0*/  LEA.HI R7, R7, R5, RZ, 0x3 ;  /* 0x0000000507077211 */ /* 0x000fc400078f18ff */
[----:B------:R-:W-:Y:S01]  /*1200*/  LOP3.LUT R251, R251, 0x38, R33, 0xf8, !PT ;  /* 0x00000038fbfb7812 */ /* 0x000fe200078ef821 */
[----:B------:R3:W4:Y:S01]  /*1210*/  SHFL.IDX PT, R23, R12, RZ, 0x181f ;  /* 0x00181fff0c177589 */ /* 0x00072200000e0000 */
[----:B------:R-:W-:Y:S02]  /*1220*/  ISETP.GE.AND P0, PT, R0, R11, PT ;  /* 0x0000000b0000720c */ /* 0x000fe40003f06270 */
[----:B------:R-:W-:Y:S02]  /*1230*/  LOP3.LUT R251, R251, R8, RZ, 0x3c, !PT ;  /* 0x00000008fbfb7212 */ /* 0x000fe400078e3cff */
[----:B------:R-:W-:Y:S02]  /*1240*/  IADD3 R8, R33, 0xc0, RZ ;  /* 0x000000c021087810 */ /* 0x000fe40007ffe0ff */
[----:B------:R-:W-:Y:S02]  /*1250*/  ISETP.GE.AND P3, PT, R10, c[0x0][0x198], PT ;  /* 0x000066000a007a0c */ /* 0x000fe40003f66270 */
[----:B------:R-:W-:-:S02]  /*1260*/  ISETP.GE.AND P6, PT, R9, c[0x0][0x198], PT ;  /* 0x0000660009007a0c */ /* 0x000fc40003fc6270 */
[----:B------:R-:W-:Y:S02]  /*1270*/  ISETP.GE.AND P5, PT, R8, c[0x0][0x198], PT ;  /* 0x0000660008007a0c */ /* 0x000fe40003fa6270 */
[----:B------:R-:W-:Y:S01]  /*1280*/  LOP3.LUT R251, R251, 0xfffffe00, R13, 0xf8, !PT ;  /* 0xfffffe00fbfb7812 */ /* 0x000fe200078ef80d */
[----:B--2---:R2:W1:Y:S02]  /*1290*/  @P1 R2UR UR18, R3 ;  /* 0x00000000031213c2 */ /* 0x00446400000e0000 */
[----:B-1----:R-:W-:Y:S01]  /*12a0*/  @!UP0 UMOV UR18, UR11 ;  /* 0x0000000b00128c82 */ /* 0x002fe20008000000 */
[----:B--2---:R-:W-:-:S05]  /*12b0*/  LOP3.LUT R3, R7, 0xfffffff8, RZ, 0xc0, !PT ;  /* 0xfffffff807037812 */ /* 0x004fca00078ec0ff */
[----:B------:R-:W-:Y:S02]  /*12c0*/  IMAD.IADD R5, R5, 0x1, -R3 ;  /* 0x0000000105057824 */ /* 0x000fe400078e0a03 */
[----:B------:R-:W-:-:S03]  /*12d0*/  IMAD.MOV.U32 R3, RZ, RZ, 0x20 ;  /* 0x00000020ff037424 */ /* 0x000fc600078e00ff */
[----:B------:R-:W-:-:S05]  /*12e0*/  R2P PR, R5, 0x6 ;  /* 0x0000000605007804 */ /* 0x000fca0000000000 */
[----:B------:R-:W-:Y:S02]  /*12f0*/  SEL R4, R4, 0xfffffff0, !P1 ;  /* 0xfffffff004047807 */ /* 0x000fe40004800000 */
[----:B------:R-:W-:Y:S01]  /*1300*/  SEL R3, R3, 0xffffffe0, !P2 ;  /* 0xffffffe003037807 */ /* 0x000fe20005000000 */
[----:B------:R-:W-:Y:S05]  /*1310*/  @P0 BRA `(.L_x_795) ;  /* 0x0000013000000947 */ /* 0x000fea0003800000 */
[----:B---34-:R-:W-:Y:S01]  /*1320*/  SHF.R.S32.HI R16, RZ, 0x1f, R10 ;  /* 0x0000001fff107819 */ /* 0x018fe2000001140a */
        /* <DEDUP_REMOVED lines=18> */
.L_x_795:
[----:B---34-:R-:W-:Y:S05]  /*1450*/  BSYNC B0 ;  /* 0x0000000000007941 */ /* 0x018fea0003800000 */
.L_x_794:
[----:B------:R-:W-:Y:S01]  /*1460*/  IADD3 R13, R0, 0x20, RZ ;  /* 0x00000020000d7810 */ /* 0x000fe20007ffe0ff */
[----:B-1----:R1:W2:Y:S01]  /*1470*/  SHFL.IDX PT, R23, R12, 0x1, 0x181f ;  /* 0x00381f000c177f89 */ /* 0x0022a200000e0000 */
[----:B------:R-:W-:Y:S02]  /*1480*/  BSSY B0, `(.L_x_796) ;  /* 0x0000017000007945 */ /* 0x000fe40003800000 */
[----:B------:R-:W-:Y:S01]  /*1490*/  ISETP.GE.AND P0, PT, R13, R11, PT ;  /* 0x0000000b0d00720c */ /* 0x000fe20003f06270 */
        /* <DEDUP_REMOVED lines=21> */
.L_x_797:
[----:B------:R-:W-:Y:S05]  /*15f0*/  BSYNC B0 ;  /* 0x0000000000007941 */ /* 0x000fea0003800000 */
.L_x_796:
[----:B------:R-:W-:Y:S01]  /*1600*/  IADD3 R13, R0, 0x40, RZ ;  /* 0x00000040000d7810 */ /* 0x000fe20007ffe0ff */
[----:B--2---:R2:W4:Y:S01]  /*1610*/  SHFL.IDX PT, R23, R12, 0x2, 0x181f ;  /* 0x00581f000c177f89 */ /* 0x00452200000e0000 */
[----:B------:R-:W-:Y:S02]  /*1620*/  BSSY B0, `(.L_x_798) ;  /* 0x0000017000007945 */ /* 0x000fe40003800000 */
[----:B------:R-:W-:Y:S01]  /*1630*/  ISETP.GE.AND P0, PT, R13, R11, PT ;  /* 0x0000000b0d00720c */ /* 0x000fe20003f06270 */
        /* <DEDUP_REMOVED lines=21> */
.L_x_799:
[----:B------:R-:W-:Y:S05]  /*1790*/  BSYNC B0 ;  /* 0x0000000000007941 */ /* 0x000fea0003800000 */
.L_x_798:
[----:B-12---:R-:W-:Y:S01]  /*17a0*/  SHFL.IDX PT, R20, R20, 0x3, 0x181f ;  /* 0x00781f0014147f89 */ /* 0x006fe200000e0000 */
[----:B------:R-:W-:Y:S01]  /*17b0*/  IMAD.MOV.U32 R252, RZ, RZ, c[0x0][0x2b8] ;  /* 0x0000ae00fffc7624 */ /* 0x000fe200078e00ff */
[----:B------:R-:W-:Y:S01]  /*17c0*/  UMOV UR14, 0x60 ;  /* 0x00000060000e7882 */ /* 0x000fe20000000000 */
[----:B------:R-:W-:Y:S01]  /*17d0*/  SHF.R.S32.HI R31, RZ, 0x1f, R10 ;  /* 0x0000001fff1f7819 */ /* 0x000fe2000001140a */
[----:B------:R1:W2:Y:S01]  /*17e0*/  SHFL.IDX PT, R21, R12, 0x3, 0x181f ;  /* 0x00781f000c157f89 */ /* 0x0002a200000e0000 */
[----:B------:R-:W-:Y:S01]  /*17f0*/  UIMAD UR14, UR6, UR14, -0x60 ;  /* 0xffffffa0060e74a4 */ /* 0x000fe2000f8e020e */
[----:B------:R-:W-:Y:S01]  /*1800*/  ISETP.NE.AND P2, PT, R252, 0x1, PT ;  /* 0x00000001fc00780c */ /* 0x000fe20003f45270 */
[----:B------:R-:W-:Y:S01]  /*1810*/  IMAD.SHL.U32 R251, R251, 0x2, RZ ;  /* 0x00000002fbfb7824 */ /* 0x000fe200078e00ff */
[----:B---3--:R-:W-:Y:S01]  /*1820*/  SHF.R.S32.HI R29, RZ, 0x1f, R9 ;  /* 0x0000001fff1d7819 */ /* 0x008fe20000011409 */
[----:B------:R-:W-:Y:S01]  /*1830*/  USHF.R.S32.HI UR15, URZ, 0x1f, UR18 ;  /* 0x0000001f3f0f7899 */ /* 0x000fe20008011412 */
[----:B------:R-:W-:Y:S01]  /*1840*/  SHF.R.S32.HI R28, RZ, 0x1f, R8 ;  /* 0x0000001fff1c7819 */ /* 0x000fe20000011408 */
[----:B------:R-:W-:Y:S01]  /*1850*/  ULDC.64 UR4, c[0x0][0x2b0] ;  /* 0x0000ac0000047ab9 */ /* 0x000fe20000000a00 */
[----:B------:R-:W-:Y:S01]  /*1860*/  IADD3 R13, R120, UR14, RZ ;  /* 0x0000000e780d7c10 */ /* 0x000fe2000fffe0ff */
[----:B------:R-:W-:Y:S01]  /*1870*/  UIMAD UR15, UR15, UR4, URZ ;  /* 0x000000040f0f72a4 */ /* 0x000fe2000f8e023f */
[----:B------:R-:W-:Y:S01]  /*1880*/  LEA.HI R31, R31, R10, RZ, 0x3 ;  /* 0x0000000a1f1f7211 */ /* 0x000fe200078f18ff */
[----:B------:R-:W-:Y:S01]  /*1890*/  UIMAD.WIDE.U32 UR16, UR18, UR4, URZ ;  /* 0x00000004121072a5 */ /* 0x000fe2000f8e003f */
[----:B------:R-:W-:Y:S01]  /*18a0*/  LEA.HI R29, R29, R9, RZ, 0x3 ;  /* 0x000000091d1d7211 */ /* 0x000fe200078f18ff */
[----:B------:R-:W-:Y:S01]  /*18b0*/  UIMAD UR15, UR18, UR5, UR15 ;  /* 0x00000005120f72a4 */ /* 0x000fe2000f8e020f */
[----:B------:R-:W-:Y:S01]  /*18c0*/  LEA.HI R28, R28, R8, RZ, 0x3 ;  /* 0x000000081c1c7211 */ /* 0x000fe200078f18ff */
[----:B------:R-:W-:Y:S01]  /*18d0*/  IMAD.MOV.U32 R19, RZ, RZ, RZ ;  /* 0x000000ffff137224 */ /* 0x000fe200078e00ff */
[----:B------:R-:W-:Y:S01]  /*18e0*/  LOP3.LUT R31, R31, 0xfffffff8, RZ, 0xc0, !PT ;  /* 0xfffffff81f1f7812 */ /* 0x000fe200078ec0ff */
[----:B------:R-:W-:Y:S01]  /*18f0*/  UIADD3 UR15, UR17, UR15, URZ ;  /* 0x0000000f110f7290 */ /* 0x000fe2000fffe03f */
[----:B------:R-:W-:Y:S01]  /*1900*/  LOP3.LUT R29, R29, 0xfffffff8, RZ, 0xc0, !PT ;  /* 0xfffffff81d1d7812 */ /* 0x000fe200078ec0ff */
[----:B------:R-:W-:Y:S01]  /*1910*/  IMAD.SHL.U32 R249, R18, 0x40, RZ ;  /* 0x0000004012f97824 */ /* 0x000fe200078e00ff */
[----:B------:R-:W-:Y:S01]  /*1920*/  LOP3.LUT R28, R28, 0xfffffff8, RZ, 0xc0, !PT ;  /* 0xfffffff81c1c7812 */ /* 0x000fe200078ec0ff */
[----:B------:R-:W-:Y:S01]  /*1930*/  ULDC.64 UR4, c[0x0][0x1e8] ;  /* 0x00007a0000047ab9 */ /* 0x000fe20000000a00 */
[----:B------:R-:W-:-:S02]  /*1940*/  ISETP.GE.AND P1, PT, R13, UR7, PT ;  /* 0x000000070d007c0c */ /* 0x000fc4000bf26270 */
[----:B-1----:R-:W-:Y:S02]  /*1950*/  IADD3 R12, R0, 0x60, RZ ;  /* 0x00000060000c7810 */ /* 0x002fe40007ffe0ff */
[----:B------:R-:W-:Y:S02]  /*1960*/  IADD3 R0, R13, UR10, RZ ;  /* 0x0000000a0d007c10 */ /* 0x000fe4000fffe0ff */
[----:B------:R-:W-:Y:S02]  /*1970*/  ISETP.GE.AND P0, PT, R12, R11, PT ;  /* 0x0000000b0c00720c */ /* 0x000fe40003f06270 */
[----:B------:R-:W-:Y:S01]  /*1980*/  ISETP.GT.OR P1, PT, R120, 0x5f, P1 ;  /* 0x0000005f7800780c */ /* 0x000fe20000f24670 */
[----:B------:R-:W-:-:S04]  /*1990*/  @P2 IMAD.HI.U32 R12, R0, c[0x0][0x2bc], RZ ;  /* 0x0000af00000c2a27 */ /* 0x000fc800078e00ff */
[----:B------:R-:W-:Y:S01]  /*19a0*/  IMAD.MOV.U32 R11, RZ, RZ, R0 ;  /* 0x000000ffff0b7224 */ /* 0x000fe200078e0000 */
[----:B------:R-:W-:-:S05]  /*19b0*/  @P2 SHF.R.U32.HI R11, RZ, c[0x0][0x2c0], R12 ;  /* 0x0000b000ff0b2a19 */ /* 0x000fca000001160c */
[--C-:B--2-4-:R-:W-:Y:S02]  /*19c0*/  @!P0 IMAD.WIDE R22, R33, 0x2, R20.reuse ;  /* 0x0000000221168825 */ /* 0x114fe400078e0214 */
[----:B------:R-:W-:Y:S02]  /*19d0*/  @!P1 IADD3 R15, P2, R11, UR16, RZ ;  /* 0x000000100b0f9c10 */ /* 0x000fe4000ff5e0ff */
[--C-:B------:R-:W-:Y:S01]  /*19e0*/  @!P0 IMAD.WIDE R12, R31, 0x2, R20.reuse ;  /* 0x000000021f0c8825 */ /* 0x100fe200078e0214 */
[----:B------:R-:W-:Y:S01]  /*19f0*/  @!PT LDS RZ, [RZ] ;  /* 0x00000000fffff984 */ /* 0x000fe20000000800 */
[----:B------:R1:W-:Y:S04]  /*1a00*/  @!P0 LDGSTS.E.BYPASS.LTC128B.128 [R251+0x1b100], [R22.64], !P4 ;  /* 0x1b10000016fb8fae */ /* 0x0003e8000e101d4c */
[----:B------:R2:W-:Y:S01]  /*1a10*/  @!P0 LDGSTS.E.BYPASS.LTC128B.128 [R251+0x1f100], [R12.64], !P3 ;  /* 0x1f1000000cfb8fae */ /* 0x0005e2000d901d4c */
[----:B-1----:R-:W-:-:S04]  /*1a20*/  @!P0 IMAD.WIDE R22, R29, 0x2, R20 ;  /* 0x000000021d168825 */ /* 0x002fc800078e0214 */
[----:B------:R-:W-:Y:S01]  /*1a30*/  @!P0 IMAD.WIDE R20, R28, 0x2, R20 ;  /* 0x000000021c148825 */ /* 0x000fe200078e0214 */
[----:B------:R1:W-:Y:S01]  /*1a40*/  @!P0 LDGSTS.E.BYPASS.LTC128B.128 [R251+0x23100], [R22.64], !P6 ;  /* 0x2310000016fb8fae */ /* 0x0003e2000f101d4c */
[----:B--2---:R-:W-:Y:S02]  /*1a50*/  @!P1 LEA.HI.X.SX32 R13, R11, UR15, 0x1, P2 ;  /* 0x0000000f0b0d9c11 */ /* 0x004fe400090f0eff */
[C---:B------:R-:W-:Y:S01]  /*1a60*/  @!P1 LEA R12, P2, R15.reuse, c[0x0][0x2a0], 0x2 ;  /* 0x0000a8000f0c9a11 */ /* 0x040fe200078410ff */
[----:B------:R2:W-:Y:S03]  /*1a70*/  @!P0 LDGSTS.E.BYPASS.LTC128B.128 [R251+0x27100], [R20.64], !P5 ;  /* 0x2710000014fb8fae */ /* 0x0005e6000e901d4c */
[----:B------:R-:W-:Y:S01]  /*1a80*/  @!P1 LEA.HI.X R13, R15, c[0x0][0x2a4], R13, 0x2, P2 ;  /* 0x0000a9000f0d9a11 */ /* 0x000fe200010f140d */
[----:B------:R-:W0:Y:S04]  /*1a90*/  LDGDEPBAR ;  /* 0x00000000000079af */ /* 0x000e280000000000 */
[----:B------:R-:W-:Y:S06]  /*1aa0*/  BAR.SYNC.DEFER_BLOCKING 0x0 ;  /* 0x0000000000007b1d */ /* 0x000fec0000010000 */
[----:B------:R3:W4:Y:S01]  /*1ab0*/  @!P1 LDG.E R19, [R12.64] ;  /* 0x0000000c0c139981 */ /* 0x000722000c1e1900 */
[----:B------:R-:W-:Y:S01]  /*1ac0*/  IMAD.MOV R11, RZ, RZ, -R11 ;  /* 0x000000ffff0b7224 */ /* 0x000fe200078e0a0b */
[----:B------:R-:W-:Y:S01]  /*1ad0*/  LOP3.LUT R249, R249, 0x1c0, RZ, 0xc0, !PT ;  /* 0x000001c0f9f97812 */ /* 0x000fe200078ec0ff */
[----:B------:R-:W-:Y:S01]  /*1ae0*/  UIMAD UR18, UR8, UR4, URZ ;  /* 0x00000004081272a4 */ /* 0x000fe2000f8e023f */
[----:B------:R-:W-:Y:S01]  /*1af0*/  LOP3.LUT P1, RZ, R18, 0x2, RZ, 0xc0, !PT ;  /* 0x0000000212ff7812 */ /* 0x000fe2000782c0ff */
[----:B------:R-:W-:Y:S01]  /*1b00*/  IMAD R16, R11, c[0x0][0x2b8], R0 ;  /* 0x0000ae000b107a24 */ /* 0x000fe200078e0200 */
[----:B------:R-:W-:Y:S01]  /*1b10*/  UIMAD.WIDE.U32 UR20, UR9, UR4, URZ ;  /* 0x00000004091472a5 */ /* 0x000fe2000f8e003f */
[----:B------:R-:W-:Y:S01]  /*1b20*/  IMAD.SHL.U32 R0, R17, 0x8, RZ ;  /* 0x0000000811007824 */ /* 0x000fe200078e00ff */
[----:B------:R-:W-:Y:S01]  /*1b30*/  UIMAD UR18, UR9, UR5, UR18 ;  /* 0x00000005091272a4 */ /* 0x000fe2000f8e0212 */
[C---:B-1----:R-:W-:Y:S01]  /*1b40*/  IMAD.WIDE.U32 R22, R16.reuse, c[0x0][0x1e0], RZ ;  /* 0x0000780010167a25 */ /* 0x042fe200078e00ff */
[----:B------:R-:W-:Y:S01]  /*1b50*/  ISETP.GE.AND P4, PT, R33, c[0x0][0x1d4], PT ;  /* 0x0000750021007a0c */ /* 0x000fe20003f86270 */
[----:B------:R-:W-:Y:S01]  /*1b60*/  ULDC.64 UR4, c[0x0][0x210] ;  /* 0x0000840000047ab9 */ /* 0x000fe20000000a00 */
[----:B------:R-:W-:Y:S01]  /*1b70*/  LOP3.LUT R0, R249, 0x8, R0, 0xf8, !PT ;  /* 0x00000008f9007812 */ /* 0x000fe200078ef800 */
[----:B--2---:R-:W-:Y:S01]  /*1b80*/  IMAD.WIDE.U32 R20, R16, c[0x0][0x208], RZ ;  /* 0x0000820010147a25 */ /* 0x004fe200078e00ff */
[----:B------:R-:W-:Y:S01]  /*1b90*/  SHF.R.U32.HI R249, RZ, 0x3, R249 ;  /* 0x00000003fff97819 */ /* 0x000fe200000116f9 */
[----:B------:R-:W-:Y:S01]  /*1ba0*/  UIADD3 UR18, UR21, UR18, URZ ;  /* 0x0000001215127290 */ /* 0x000fe2000fffe03f */
[----:B------:R-:W-:Y:S01]  /*1bb0*/  ISETP.GE.AND P3, PT, R10, c[0x0][0x1d4], PT ;  /* 0x000075000a007a0c */ /* 0x000fe20003f66270 */
[----:B------:R-:W-:Y:S01]  /*1bc0*/  UIMAD UR8, UR8, UR4, URZ ;  /* 0x00000004080872a4 */ /* 0x000fe2000f8e023f */
[----:B------:R-:W-:Y:S01]  /*1bd0*/  LOP3.LUT R249, R0, R249, RZ, 0x3c, !PT ;  /* 0x000000f900f97212 */ /* 0x000fe200078e3cff */
[----:B------:R-:W-:Y:S01]  /*1be0*/  UIMAD.WIDE.U32 UR22, UR9, UR4, URZ ;  /* 0x00000004091672a5 */ /* 0x000fe2000f8e003f */
[----:B------:R-:W-:Y:S01]  /*1bf0*/  ISETP.GE.AND P2, PT, R9, c[0x0][0x1d4], PT ;  /* 0x0000750009007a0c */ /* 0x000fe20003f46270 */
[----:B------:R-:W-:Y:S01]  /*1c00*/  UIMAD UR5, UR9, UR5, UR8 ;  /* 0x00000005090572a4 */ /* 0x000fe2000f8e0208 */
[----:B------:R-:W-:Y:S01]  /*1c10*/  IMAD.SHL.U32 R5, R5, 0x40, RZ ;  /* 0x0000004005057824 */ /* 0x000fe200078e00ff */
[----:B------:R-:W-:Y:S01]  /*1c20*/  UIADD3 UR4, UR6, -0x1, URZ ;  /* 0xffffffff06047890 */ /* 0x000fe2000fffe03f */
[----:B------:R-:W-:Y:S01]  /*1c30*/  LEA.HI R6, R6, R2, RZ, 0x5 ;  /* 0x0000000206067211 */ /* 0x000fe200078f28ff */
[----:B------:R-:W-:Y:S01]  /*1c40*/  UIADD3 UR5, UR23, UR5, URZ ;  /* 0x0000000517057290 */ /* 0x000fe2000fffe03f */
[----:B---3--:R-:W-:Y:S01]  /*1c50*/  SHF.R.S32.HI R12, RZ, 0x1f, R16 ;  /* 0x0000001fff0c7819 */ /* 0x008fe20000011410 */
[----:B------:R-:W-:Y:S01]  /*1c60*/  UIMAD UR4, UR4, -0x60, UR7 ;  /* 0xffffffa0040478a4 */ /* 0x000fe2000f8e0207 */
[----:B------:R-:W-:Y:S01]  /*1c70*/  SHF.R.S32.HI R13, RZ, 0x4, R14 ;  /* 0x00000004ff0d7819 */ /* 0x000fe2000001140e */
[----:B------:R-:W-:Y:S01]  /*1c80*/  IMAD.SHL.U32 R7, R7, 0x40, RZ ;  /* 0x0000004007077824 */ /* 0x000fe200078e00ff */
[----:B------:R-:W-:Y:S01]  /*1c90*/  LOP3.LUT R5, R5, 0x1c0, RZ, 0xc0, !PT ;  /* 0x000001c005057812 */ /* 0x000fe200078ec0ff */
[----:B------:R-:W-:Y:S01]  /*1ca0*/  IMAD R11, R12, c[0x0][0x1e0], RZ ;  /* 0x000078000c0b7a24 */ /* 0x000fe200078e02ff */
[----:B------:R-:W-:Y:S01]  /*1cb0*/  LEA.HI R14, R14, R13, RZ, 0x1 ;  /* 0x0000000d0e0e7211 */ /* 0x000fe200078f08ff */
[----:B------:R-:W-:Y:S01]  /*1cc0*/  IMAD R12, R12, c[0x0][0x208], RZ ;  /* 0x000082000c0c7a24 */ /* 0x000fe200078e02ff */
[----:B------:R-:W-:Y:S01]  /*1cd0*/  LOP3.LUT R7, R7, 0xfffffe00, RZ, 0xc0, !PT ;  /* 0xfffffe0007077812 */ /* 0x000fe200078ec0ff */
[----:B------:R-:W-:Y:S01]  /*1ce0*/  IMAD R11, R16, c[0x0][0x1e4], R11 ;  /* 0x00007900100b7a24 */ /* 0x000fe200078e020b */
[----:B------:R-:W-:Y:S01]  /*1cf0*/  LOP3.LUT R14, R14, 0xfffffffe, RZ, 0xc0, !PT ;  /* 0xfffffffe0e0e7812 */ /* 0x000fe200078ec0ff */
[----:B------:R-:W-:Y:S01]  /*1d00*/  IMAD R12, R16, c[0x0][0x20c], R12 ;  /* 0x00008300100c7a24 */ /* 0x000fe200078e020c */
[----:B------:R-:W-:Y:S01]  /*1d10*/  UISETP.GE.AND UP0, UPT, UR7, 0x61, UPT ;  /* 0x000000610700788c */ /* 0x000fe2000bf06270 */
[----:B------:R-:W-:Y:S01]  /*1d20*/  IMAD.IADD R23, R23, 0x1, R11 ;  /* 0x0000000117177824 */ /* 0x000fe200078e020b */
[----:B------:R-:W-:Y:S01]  /*1d30*/  SHF.R.S32.HI R32, RZ, 0x1f, R29 ;  /* 0x0000001fff207819 */ /* 0x000fe2000001141d */
[----:B------:R-:W-:Y:S01]  /*1d40*/  IMAD.IADD R21, R21, 0x1, R12 ;  /* 0x0000000115157824 */ /* 0x000fe200078e020c */
[----:B------:R-:W-:Y:S01]  /*1d50*/  SHF.R.S32.HI R30, RZ, 0x1f, R28 ;  /* 0x0000001fff1e7819 */ /* 0x000fe2000001141c */
[----:B------:R-:W-:-:S02]  /*1d60*/  IMAD.IADD R14, R13, 0x1, -R14 ;  /* 0x000000010d0e7824 */ /* 0x000fc400078e0a0e */
[----:B------:R-:W-:Y:S02]  /*1d70*/  IMAD R12, R16, c[0x0][0x1e0], RZ ;  /* 0x00007800100c7a24 */ /* 0x000fe400078e02ff */
[C---:B------:R-:W-:Y:S02]  /*1d80*/  IMAD R249, R14.reuse, 0x200, R249 ;  /* 0x000002000ef97824 */ /* 0x040fe400078e02f9 */
[----:B------:R-:W-:Y:S02]  /*1d90*/  IMAD.SHL.U32 R14, R14, 0x8, RZ ;  /* 0x000000080e0e7824 */ /* 0x000fe400078e00ff */
[----:B------:R-:W-:Y:S02]  /*1da0*/  IMAD.SHL.U32 R249, R249, 0x2, RZ ;  /* 0x00000002f9f97824 */ /* 0x000fe400078e00ff */
[----:B------:R-:W-:Y:S01]  /*1db0*/  IMAD.SHL.U32 R250, R6, 0x20, RZ ;  /* 0x0000002006fa7824 */ /* 0x000fe200078e00ff */
[----:B------:R-:W-:Y:S02]  /*1dc0*/  LOP3.LUT R14, R5, 0x8, R14, 0xf8, !PT ;  /* 0x00000008050e7812 */ /* 0x000fe400078ef80e */
[----:B------:R-:W-:-:S02]  /*1dd0*/  IADD3 R248, R249, 0xc120, RZ ;  /* 0x0000c120f9f87810 */ /* 0x000fc40007ffe0ff */
[----:B------:R-:W-:Y:S02]  /*1de0*/  SHF.R.U32.HI R5, RZ, 0x3, R5 ;  /* 0x00000003ff057819 */ /* 0x000fe40000011605 */
[----:B------:R-:W-:Y:S02]  /*1df0*/  LOP3.LUT R250, R250, 0x7ffffc00, RZ, 0xc0, !PT ;  /* 0x7ffffc00fafa7812 */ /* 0x000fe400078ec0ff */
[----:B------:R-:W-:-:S04]  /*1e00*/  LOP3.LUT R5, R14, R5, RZ, 0x3c, !PT ;  /* 0x000000050e057212 */ /* 0x000fc800078e3cff */
[CC--:B------:R-:W-:Y:S02]  /*1e10*/  IADD3 R250, R5.reuse, R7.reuse, R250 ;  /* 0x0000000705fa7210 */ /* 0x0c0fe40007ffe0fa */
[----:B------:R-:W-:Y:S02]  /*1e20*/  LOP3.LUT R5, R5, R7, RZ, 0xfc, !PT ;  /* 0x0000000705057212 */ /* 0x000fe400078efcff */
[----:B------:R-:W-:Y:S01]  /*1e30*/  IADD3 R7, R251, 0x100, RZ ;  /* 0x00000100fb077810 */ /* 0x000fe20007ffe0ff */
[----:B------:R-:W-:-:S04]  /*1e40*/  IMAD.SHL.U32 R250, R250, 0x2, RZ ;  /* 0x00000002fafa7824 */ /* 0x000fc800078e00ff */
[--C-:B------:R-:W-:Y:S02]  /*1e50*/  IMAD R246, R4, 0x2, R250.reuse ;  /* 0x0000000204f67824 */ /* 0x100fe400078e02fa */
[C---:B------:R-:W-:Y:S02]  /*1e60*/  IMAD R245, R3.reuse, 0x2, R250 ;  /* 0x0000000203f57824 */ /* 0x040fe400078e02fa */
[----:B------:R-:W-:Y:S01]  /*1e70*/  IMAD R243, R3, 0x2, R246 ;  /* 0x0000000203f37824 */ /* 0x000fe200078e02f6 */
[----:B----4-:R-:W-:Y:S01]  /*1e80*/  SHF.R.S32.HI R11, RZ, 0x1f, R19 ;  /* 0x0000001fff0b7819 */ /* 0x010fe20000011413 */
[----:B------:R-:W-:Y:S01]  /*1e90*/  IMAD.WIDE.U32 R22, R19, c[0x0][0x1f0], R22 ;  /* 0x00007c0013167a25 */ /* 0x000fe200078e0016 */
[----:B------:R-:W-:Y:S03]  /*1ea0*/  STL [R1], R19 ;  /* 0x0000001301007387 */ /* 0x000fe60000100800 */
[C---:B------:R-:W-:Y:S01]  /*1eb0*/  IMAD R15, R11.reuse, c[0x0][0x1f0], RZ ;  /* 0x00007c000b0f7a24 */ /* 0x040fe200078e02ff */
[----:B------:R-:W-:Y:S01]  /*1ec0*/  IADD3 R0, P0, R22, UR20, RZ ;  /* 0x0000001416007c10 */ /* 0x000fe2000ff1e0ff */
[----:B------:R-:W-:Y:S01]  /*1ed0*/  IMAD R11, R11, c[0x0][0x218], RZ ;  /* 0x000086000b0b7a24 */ /* 0x000fe200078e02ff */
[----:B------:R1:W-:Y:S01]  /*1ee0*/  STL [R1+0x4], R16 ;  /* 0x0000041001007387 */ /* 0x0003e20000100800 */
[----:B------:R-:W-:-:S02]  /*1ef0*/  IMAD R15, R19, c[0x0][0x1f4], R15 ;  /* 0x00007d00130f7a24 */ /* 0x000fc400078e020f */
[----:B------:R-:W-:-:S03]  /*1f00*/  IMAD.WIDE.U32 R20, R19, c[0x0][0x218], R20 ;  /* 0x0000860013147a25 */ /* 0x000fc600078e0014 */
[----:B------:R-:W-:Y:S01]  /*1f10*/  IADD3.X R15, R23, UR18, R15, P0, !PT ;  /* 0x00000012170f7c10 */ /* 0x000fe200087fe40f */
[C---:B------:R-:W-:Y:S01]  /*1f20*/  IMAD R11, R19.reuse, c[0x0][0x21c], R11 ;  /* 0x00008700130b7a24 */ /* 0x040fe200078e020b */
[----:B------:R-:W-:Y:S01]  /*1f30*/  LEA R22, P0, R0, c[0x0][0x1c8], 0x1 ;  /* 0x0000720000167a11 */ /* 0x000fe200078008ff */
[----:B------:R-:W-:-:S03]  /*1f40*/  IMAD R12, R19, c[0x0][0x1f0], R12 ;  /* 0x00007c00130c7a24 */ /* 0x000fc600078e020c */
[----:B------:R-:W-:Y:S01]  /*1f50*/  LEA.HI.X R15, R0, c[0x0][0x1cc], R15, 0x1, P0 ;  /* 0x00007300000f7a11 */ /* 0x000fe200000f0c0f */
[----:B------:R-:W-:Y:S01]  /*1f60*/  SHFL.IDX PT, R24, R22, RZ, 0x181f ;  /* 0x00181fff16187589 */ /* 0x000fe200000e0000 */
[----:B------:R-:W-:Y:S01]  /*1f70*/  IADD3 R13, P0, R20, UR22, RZ ;  /* 0x00000016140d7c10 */ /* 0x000fe2000ff1e0ff */
[----:B------:R-:W-:Y:S01]  /*1f80*/  IMAD.U32 R20, RZ, RZ, UR9 ;  /* 0x00000009ff147e24 */ /* 0x000fe2000f8e00ff */
[----:B------:R-:W-:Y:S01]  /*1f90*/  IADD3 R0, R249, 0xc100, RZ ;  /* 0x0000c100f9007810 */ /* 0x000fe20007ffe0ff */
[----:B------:R-:W2:Y:S01]  /*1fa0*/  SHFL.IDX PT, R25, R15, RZ, 0x181f ;  /* 0x00181fff0f197589 */ /* 0x000ea200000e0000 */
[----:B------:R-:W-:Y:S01]  /*1fb0*/  IADD3.X R11, R21, UR5, R11, P0, !PT ;  /* 0x00000005150b7c10 */ /* 0x000fe200087fe40b */
[----:B------:R-:W-:Y:S01]  /*1fc0*/  IMAD R20, R20, c[0x0][0x1e8], R12 ;  /* 0x00007a0014147a24 */ /* 0x000fe200078e020c */
[----:B------:R-:W-:Y:S01]  /*1fd0*/  @P1 IADD3 R248, R0, -0x20, RZ ;  /* 0xffffffe000f81810 */ /* 0x000fe20007ffe0ff */
[----:B------:R-:W-:Y:S01]  /*1fe0*/  SHFL.IDX PT, R22, R22, 0x1, 0x181f ;  /* 0x00381f0016167f89 */ /* 0x000fe200000e0000 */
[----:B------:R-:W-:-:S02]  /*1ff0*/  IADD3 R0, -R17, UR4, RZ ;  /* 0x0000000411007c10 */ /* 0x000fc4000fffe1ff */
[----:B------:R-:W-:Y:S01]  /*2000*/  ISETP.GE.AND P1, PT, R8, c[0x0][0x1d4], PT ;  /* 0x0000750008007a0c */ /* 0x000fe20003f26270 */
[----:B------:R-:W-:Y:S01]  /*2010*/  SHFL.IDX PT, R23, R15, 0x1, 0x181f ;  /* 0x00381f000f177f89 */ /* 0x000fe200000e0000 */
[C---:B-1----:R-:W-:Y:S02]  /*2020*/  LEA R16, P0, R13.reuse, c[0x0][0x1f8], 0x1 ;  /* 0x00007e000d107a11 */ /* 0x042fe400078008ff */
[----:B------:R-:W-:Y:S01]  /*2030*/  LEA R20, R20, c[0x0][0x1c8], 0x1 ;  /* 0x0000720014147a11 */ /* 0x000fe200078e08ff */
[----:B------:R-:W-:Y:S01]  /*2040*/  SHFL.IDX PT, R21, R15, 0x2, 0x181f ;  /* 0x00581f000f157f89 */ /* 0x000fe200000e0000 */
[----:B------:R-:W-:Y:S02]  /*2050*/  LEA.HI.X R11, R13, c[0x0][0x1fc], R11, 0x1, P0 ;  /* 0x00007f000d0b7a11 */ /* 0x000fe400000f0c0b */
[----:B------:R-:W-:Y:S01]  /*2060*/  ISETP.GE.AND P0, PT, R0, 0x1, PT ;  /* 0x000000010000780c */ /* 0x000fe20003f06270 */
[----:B------:R-:W1:Y:S01]  /*2070*/  SHFL.IDX PT, R64, R16, RZ, 0x181f ;  /* 0x00181fff10407589 */ /* 0x000e6200000e0000 */
[----:B------:R-:W-:-:S02]  /*2080*/  IADD3 R239, R248, 0x800, RZ ;  /* 0x00000800f8ef7810 */ /* 0x000fc40007ffe0ff */
[C---:B------:R-:W-:Y:S01]  /*2090*/  IADD3 R238, R248.reuse, 0x1000, RZ ;  /* 0x00001000f8ee7810 */ /* 0x040fe20007ffe0ff */
[----:B------:R-:W3:Y:S01]  /*20a0*/  SHFL.IDX PT, R13, R11, RZ, 0x181f ;  /* 0x00181fff0b0d7589 */ /* 0x000ee200000e0000 */
[C---:B------:R-:W-:Y:S02]  /*20b0*/  IADD3 R237, R248.reuse, 0x1800, RZ ;  /* 0x00001800f8ed7810 */ /* 0x040fe40007ffe0ff */
[C---:B------:R-:W-:Y:S01]  /*20c0*/  IADD3 R236, R248.reuse, 0x2000, RZ ;  /* 0x00002000f8ec7810 */ /* 0x040fe20007ffe0ff */
[----:B------:R-:W4:Y:S01]  /*20d0*/  SHFL.IDX PT, R48, R16, 0x1, 0x181f ;  /* 0x00381f0010307f89 */ /* 0x000f2200000e0000 */
[C---:B------:R-:W-:Y:S02]  /*20e0*/  IADD3 R235, R248.reuse, 0x2800, RZ ;  /* 0x00002800f8eb7810 */ /* 0x040fe40007ffe0ff */
[C---:B------:R-:W-:Y:S01]  /*20f0*/  IADD3 R233, R248.reuse, 0x3000, RZ ;  /* 0x00003000f8e97810 */ /* 0x040fe20007ffe0ff */
[----:B------:R-:W5:Y:S01]  /*2100*/  SHFL.IDX PT, R12, R11, 0x1, 0x181f ;  /* 0x00381f000b0c7f89 */ /* 0x000f6200000e0000 */
[----:B--2---:R-:W-:Y:S01]  /*2110*/  @P0 IMAD.WIDE R36, R33, 0x2, R24 ;  /* 0x0000000221240825 */ /* 0x004fe200078e0218 */
[----:B------:R-:W-:-:S02]  /*2120*/  IADD3 R232, R248, 0x3800, RZ ;  /* 0x00003800f8e87810 */ /* 0x000fc40007ffe0ff */
[----:B------:R-:W2:Y:S01]  /*2130*/  SHFL.IDX PT, R16, R16, 0x2, 0x181f ;  /* 0x00581f0010107f89 */ /* 0x000ea200000e0000 */
[--C-:B------:R-:W-:Y:S01]  /*2140*/  @P0 IMAD.WIDE R34, R31, 0x2, R24.reuse ;  /* 0x000000021f220825 */ /* 0x100fe200078e0218 */
[C---:B------:R-:W-:Y:S02]  /*2150*/  IADD3 R231, R248.reuse, 0x4000, RZ ;  /* 0x00004000f8e77810 */ /* 0x040fe40007ffe0ff */
[----:B------:R-:W2:Y:S01]  /*2160*/  SHFL.IDX PT, R11, R11, 0x2, 0x181f ;  /* 0x00581f000b0b7f89 */ /* 0x000ea200000e0000 */
[--C-:B------:R-:W-:Y:S01]  /*2170*/  @P0 IMAD.WIDE R26, R29, 0x2, R24.reuse ;  /* 0x000000021d1a0825 */ /* 0x100fe200078e0218 */
[----:B------:R-:W-:Y:S02]  /*2180*/  IADD3 R230, R248, 0x4800, RZ ;  /* 0x00004800f8e67810 */ /* 0x000fe40007ffe0ff */
[----:B------:R2:W-:Y:S01]  /*2190*/  @P0 LDGSTS.E.BYPASS.LTC128B.128 [R251+0xc100], [R36.64], !P4 ;  /* 0x0c10000024fb0fae */ /* 0x0005e2000e101d4c */
[----:B------:R-:W-:Y:S01]  /*21a0*/  @P0 IMAD.WIDE R38, R28, 0x2, R24 ;  /* 0x000000021c260825 */ /* 0x000fe200078e0218 */
[----:B------:R-:W-:-:S02]  /*21b0*/  IADD3 R229, R248, 0x5000, RZ ;  /* 0x00005000f8e57810 */ /* 0x000fc40007ffe0ff */
[----:B------:R2:W-:Y:S01]  /*21c0*/  @P0 LDGSTS.E.BYPASS.LTC128B.128 [R251+0xf100], [R34.64], !P3 ;  /* 0x0f10000022fb0fae */ /* 0x0005e2000d901d4c */
[----:B------:R-:W-:Y:S01]  /*21d0*/  IMAD.WIDE R24, R33, 0x2, RZ ;  /* 0x0000000221187825 */ /* 0x000fe200078e02ff */
[C---:B------:R-:W-:Y:S02]  /*21e0*/  IADD3 R228, R248.reuse, 0x5800, RZ ;  /* 0x00005800f8e47810 */ /* 0x040fe40007ffe0ff */
[----:B------:R2:W-:Y:S01]  /*21f0*/  @P0 LDGSTS.E.BYPASS.LTC128B.128 [R251+0x12100], [R26.64], !P2 ;  /* 0x121000001afb0fae */ /* 0x0005e2000d101d4c */
[----:B------:R-:W-:Y:S02]  /*2200*/  IADD3 R227, R248, 0x6000, RZ ;  /* 0x00006000f8e37810 */ /* 0x000fe40007ffe0ff */
[----:B-1----:R-:W-:Y:S01]  /*2210*/  IADD3 R74, P5, R64, R24, RZ ;  /* 0x00000018404a7210 */ /* 0x002fe20007fbe0ff */
[----:B------:R1:W-:Y:S01]  /*2220*/  @P0 LDGSTS.E.BYPASS.LTC128B.128 [R251+0x15100], [R38.64], !P1 ;  /* 0x1510000026fb0fae */ /* 0x0003e2000c901d4c */
[----:B------:R-:W-:Y:S02]  /*2230*/  ISETP.GE.AND P0, PT, R0, 0x21, PT ;  /* 0x000000210000780c */ /* 0x000fe40003f06270 */
[----:B------:R-:W-:Y:S01]  /*2240*/  IADD3 R226, R248, 0x6800, RZ ;  /* 0x00006800f8e27810 */ /* 0x000fe20007ffe0ff */
[----:B---3--:R-:W-:Y:S01]  /*2250*/  IMAD.X R75, R13, 0x1, R25, P5 ;  /* 0x000000010d4b7824 */ /* 0x008fe200028e0619 */
[----:B----4-:R-:W-:Y:S01]  /*2260*/  IADD3 R58, P5, R24, R48, RZ ;  /* 0x00000030183a7210 */ /* 0x010fe20007fbe0ff */
[----:B------:R-:W3:Y:S01]  /*2270*/  SHFL.IDX PT, R20, R20, 0x2, 0x181f ;  /* 0x00581f0014147f89 */ /* 0x000ee200000e0000 */
[----:B------:R-:W-:-:S02]  /*2280*/  IADD3 R225, R248, 0x7000, RZ ;  /* 0x00007000f8e17810 */ /* 0x000fc40007ffe0ff */
[C---:B------:R-:W-:Y:S01]  /*2290*/  IADD3 R224, R248.reuse, 0x7800, RZ ;  /* 0x00007800f8e07810 */ /* 0x040fe20007ffe0ff */
[----:B-----5:R-:W-:Y:S01]  /*22a0*/  IMAD.X R59, R25, 0x1, R12, P5 ;  /* 0x00000001193b7824 */ /* 0x020fe200028e060c */
[C---:B------:R-:W-:Y:S02]  /*22b0*/  IADD3 R223, R248.reuse, 0x8000, RZ ;  /* 0x00008000f8df7810 */ /* 0x040fe40007ffe0ff */
[C---:B------:R-:W-:Y:S01]  /*22c0*/  IADD3 R222, R248.reuse, 0x8800, RZ ;  /* 0x00008800f8de7810 */ /* 0x040fe20007ffe0ff */
[--C-:B--2---:R-:W-:Y:S01]  /*22d0*/  @P0 IMAD.WIDE R36, R33, 0x2, R22.reuse ;  /* 0x0000000221240825 */ /* 0x104fe200078e0216 */
[C---:B------:R-:W-:Y:S02]  /*22e0*/  IADD3 R221, R248.reuse, 0x9000, RZ ;  /* 0x00009000f8dd7810 */ /* 0x040fe40007ffe0ff */
[----:B------:R-:W-:Y:S02]  /*22f0*/  IADD3 R220, R248, 0x9800, RZ ;  /* 0x00009800f8dc7810 */ /* 0x000fe40007ffe0ff */
[----:B------:R-:W-:Y:S01]  /*2300*/  IADD3 R34, P5, R24, R16, RZ ;  /* 0x0000001018227210 */ /* 0x000fe20007fbe0ff */
[----:B------:R2:W-:Y:S01]  /*2310*/  @P0 LDGSTS.E.BYPASS.LTC128B.128 [R251+0xd100], [R36.64], !P4 ;  /* 0x0d10000024fb0fae */ /* 0x0005e2000e101d4c */
[C---:B------:R-:W-:Y:S01]  /*2320*/  IADD3 R219, R248.reuse, 0xa000, RZ ;  /* 0x0000a000f8db7810 */ /* 0x040fe20007ffe0ff */
[----:B------:R-:W-:Y:S01]  /*2330*/  @P0 IMAD.WIDE R26, R31, 0x2, R22 ;  /* 0x000000021f1a0825 */ /* 0x000fe200078e0216 */
[----:B------:R-:W-:-:S02]  /*2340*/  IADD3 R218, R248, 0xa800, RZ ;  /* 0x0000a800f8da7810 */ /* 0x000fc40007ffe0ff */
[C---:B------:R-:W-:Y:S01]  /*2350*/  IADD3 R217, R248.reuse, 0xb000, RZ ;  /* 0x0000b000f8d97810 */ /* 0x040fe20007ffe0ff */
[----:B------:R-:W-:Y:S01]  /*2360*/  IMAD.X R35, R25, 0x1, R11, P5 ;  /* 0x0000000119237824 */ /* 0x000fe200028e060b */
[----:B------:R4:W-:Y:S01]  /*2370*/  @P0 LDGSTS.E.BYPASS.LTC128B.128 [R251+0x10100], [R26.64], !P3 ;  /* 0x101000001afb0fae */ /* 0x0009e2000d901d4c */
[----:B------:R-:W-:Y:S01]  /*2380*/  @P0 IMAD.WIDE R24, R29, 0x2, R22 ;  /* 0x000000021d180825 */ /* 0x000fe200078e0216 */
[----:B------:R-:W-:-:S03]  /*2390*/  IADD3 R216, R248, 0xb800, RZ ;  /* 0x0000b800f8d87810 */ /* 0x000fc60007ffe0ff */
[----:B-1----:R-:W-:Y:S01]  /*23a0*/  @P0 IMAD.WIDE R38, R28, 0x2, R22 ;  /* 0x000000021c260825 */ /* 0x002fe200078e0216 */
[----:B------:R1:W-:Y:S03]  /*23b0*/  @P0 LDGSTS.E.BYPASS.LTC128B.128 [R251+0x13100], [R24.64], !P2 ;  /* 0x1310000018fb0fae */ /* 0x0003e6000d101d4c */
[----:B------:R-:W-:Y:S01]  /*23c0*/  IMAD.WIDE R22, R31, 0x2, RZ ;  /* 0x000000021f167825 */ /* 0x000fe200078e02ff */
[----:B------:R2:W-:Y:S01]  /*23d0*/  @P0 LDGSTS.E.BYPASS.LTC128B.128 [R251+0x16100], [R38.64], !P1 ;  /* 0x1610000026fb0fae */ /* 0x0005e2000c901d4c */
[----:B------:R-:W-:-:S03]  /*23e0*/  ISETP.GT.AND P0, PT, R0, 0x40, PT ;  /* 0x000000400000780c */ /* 0x000fc60003f04270 */
[----:B------:R-:W-:-:S05]  /*23f0*/  IADD3 R72, P5, R64, R22, RZ ;  /* 0x0000001640487210 */ /* 0x000fca0007fbe0ff */
[----:B------:R-:W-:Y:S01]  /*2400*/  IMAD.X R73, R13, 0x1, R23, P5 ;  /* 0x000000010d497824 */ /* 0x000fe200028e0617 */
[----:B------:R-:W-:-:S04]  /*2410*/  IADD3 R56, P5, R22, R48, RZ ;  /* 0x0000003016387210 */ /* 0x000fc80007fbe0ff */
[----:B---3--:R-:W-:-:S04]  /*2420*/  @P0 IMAD.WIDE R14, R29, 0x2, R20 ;  /* 0x000000021d0e0825 */ /* 0x008fc800078e0214 */
[----:B----4-:R-:W-:-:S04]  /*2430*/  @P0 IMAD.WIDE R26, R33, 0x2, R20 ;  /* 0x00000002211a0825 */ /* 0x010fc800078e0214 */
[----:B------:R-:W-:Y:S01]  /*2440*/  IMAD.X R57, R23, 0x1, R12, P5 ;  /* 0x0000000117397824 */ /* 0x000fe200028e060c */
[----:B------:R3:W-:Y:S01]  /*2450*/  @P0 LDGSTS.E.BYPASS.LTC128B.128 [R251+0xe100], [R26.64], !P4 ;  /* 0x0e1000001afb0fae */ /* 0x0007e2000e101d4c */
[----:B-1----:R-:W-:Y:S01]  /*2460*/  @P0 IMAD.WIDE R24, R31, 0x2, R20 ;  /* 0x000000021f180825 */ /* 0x002fe200078e0214 */
[----:B------:R-:W-:-:S04]  /*2470*/  IADD3 R22, P5, R22, R16, RZ ;  /* 0x0000001016167210 */ /* 0x000fc80007fbe0ff */
[----:B------:R1:W-:Y:S01]  /*2480*/  @P0 LDGSTS.E.BYPASS.LTC128B.128 [R251+0x11100], [R24.64], !P3 ;  /* 0x1110000018fb0fae */ /* 0x0003e2000d901d4c */
[----:B------:R-:W-:-:S03]  /*2490*/  IMAD.X R23, R23, 0x1, R11, P5 ;  /* 0x0000000117177824 */ /* 0x000fc600028e060b */
[----:B------:R4:W-:Y:S01]  /*24a0*/  @P0 LDGSTS.E.BYPASS.LTC128B.128 [R251+0x14100], [R14.64], !P2 ;  /* 0x141000000efb0fae */ /* 0x0009e2000d101d4c */
[----:B-1----:R-:W-:-:S04]  /*24b0*/  @P0 IMAD.WIDE R24, R28, 0x2, R20 ;  /* 0x000000021c180825 */ /* 0x002fc800078e0214 */
[----:B------:R-:W-:Y:S01]  /*24c0*/  IMAD.WIDE R20, R29, 0x2, RZ ;  /* 0x000000021d147825 */ /* 0x000fe200078e02ff */
[----:B------:R3:W-:Y:S03]  /*24d0*/  @P0 LDGSTS.E.BYPASS.LTC128B.128 [R251+0x17100], [R24.64], !P1 ;  /* 0x1710000018fb0fae */ /* 0x0007e6000c901d4c */
[----:B----4-:R-:W-:Y:S01]  /*24e0*/  IMAD.WIDE R14, R28, 0x2, RZ ;  /* 0x000000021c0e7825 */ /* 0x010fe200078e02ff */
[----:B------:R-:W0:Y:S01]  /*24f0*/  LDGDEPBAR ;  /* 0x00000000000079af */ /* 0x000e220000000000 */
[----:B------:R-:W-:Y:S02]  /*2500*/  IADD3 R66, P0, R64, R20, RZ ;  /* 0x0000001440427210 */ /* 0x000fe40007f1e0ff */
[----:B------:R-:W-:Y:S02]  /*2510*/  IADD3 R50, P5, R20, R48, RZ ;  /* 0x0000003014327210 */ /* 0x000fe40007fbe0ff */
[----:B------:R-:W-:Y:S01]  /*2520*/  IADD3 R64, P6, R64, R14, RZ ;  /* 0x0000000e40407210 */ /* 0x000fe20007fde0ff */
[----:B------:R-:W-:Y:S01]  /*2530*/  IMAD.X R67, R13, 0x1, R21, P0 ;  /* 0x000000010d437824 */ /* 0x000fe200000e0615 */
[----:B------:R-:W-:Y:S01]  /*2540*/  IADD3 R20, P0, R20, R16, RZ ;  /* 0x0000001014147210 */ /* 0x000fe20007f1e0ff */
[--C-:B------:R-:W-:Y:S01]  /*2550*/  IMAD.X R51, R21, 0x1, R12.reuse, P5 ;  /* 0x0000000115337824 */ /* 0x100fe200028e060c */
[C---:B------:R-:W-:Y:S01]  /*2560*/  IADD3 R48, P5, R14.reuse, R48, RZ ;  /* 0x000000300e307210 */ /* 0x040fe20007fbe0ff */
[----:B------:R-:W-:Y:S01]  /*2570*/  IMAD.X R65, R13, 0x1, R15, P6 ;  /* 0x000000010d417824 */ /* 0x000fe200030e060f */
[----:B------:R-:W-:Y:S01]  /*2580*/  ISETP.GE.AND P6, PT, R33, c[0x0][0x1d4], PT ;  /* 0x0000750021007a0c */ /* 0x000fe20003fc6270 */
[----:B------:R-:W-:Y:S01]  /*2590*/  IMAD.X R21, R21, 0x1, R11, P0 ;  /* 0x0000000115157824 */ /* 0x000fe200000e060b */
[----:B------:R-:W-:Y:S01]  /*25a0*/  IADD3 R16, P0, R14, R16, RZ ;  /* 0x000000100e107210 */ /* 0x000fe20007f1e0ff */
[----:B------:R-:W-:Y:S01]  /*25b0*/  IMAD.X R49, R15, 0x1, R12, P5 ;  /* 0x000000010f317824 */ /* 0x000fe200028e060c */
[----:B------:R-:W-:-:S03]  /*25c0*/  ISETP.GE.AND P5, PT, R10, c[0x0][0x1d4], PT ;  /* 0x000075000a007a0c */ /* 0x000fc60003fa6270 */
[----:B------:R-:W-:Y:S01]  /*25d0*/  IMAD.X R17, R15, 0x1, R11, P0 ;  /* 0x000000010f117824 */ /* 0x000fe200000e060b */
[----:B------:R-:W-:Y:S02]  /*25e0*/  ISETP.LT.OR P0, PT, R0, 0x1, P6 ;  /* 0x000000010000780c */ /* 0x000fe40003701670 */
[----:B------:R-:W-:Y:S01]  /*25f0*/  ISETP.GE.AND P6, PT, R9, c[0x0][0x1d4], PT ;  /* 0x0000750009007a0c */ /* 0x000fe20003fc6270 */
[----:B------:R-:W-:-:S04]  /*2600*/  DEPBAR.LE SB0, 0x1 ;  /* 0x000080400000791a */ /* 0x000fc80000000000 */
[----:B------:R-:W-:-:S04]  /*2610*/  DEPBAR.LE SB0, 0x0 ;  /* 0x000080000000791a */ /* 0x000fc80000000000 */
[----:B------:R-:W-:Y:S06]  /*2620*/  BAR.SYNC.DEFER_BLOCKING 0x0 ;  /* 0x0000000000007b1d */ /* 0x000fec0000010000 */
[----:B------:R-:W-:Y:S04]  /*2630*/  LDSM.16.M88.4 R12, [R250+0x18100] ;  /* 0x01810000fa0c783b */ /* 0x000fe80000000200 */
[----:B------:R-:W-:Y:S04]  /*2640*/  LDSM.16.M88.4 R88, [R246+0x18100] ;  /* 0x01810000f658783b */ /* 0x000fe80000000200 */
[----:B------:R-:W-:Y:S04]  /*2650*/  LDSM.16.M88.4 R84, [R249+0xc100] ;  /* 0x00c10000f954783b */ /* 0x000fe80000000200 */
[----:B------:R-:W1:Y:S04]  /*2660*/  LDSM.16.M88.4 R76, [R249+0xc900] ;  /* 0x00c90000f94c783b */ /* 0x000e680000000200 */
[----:B------:R-:W-:Y:S04]  /*2670*/  LDSM.16.M88.4 R68, [R249+0xd100] ;  /* 0x00d10000f944783b */ /* 0x000fe80000000200 */
[----:B------:R-:W-:Y:S04]  /*2680*/  LDSM.16.M88.4 R60, [R249+0xd900] ;  /* 0x00d90000f93c783b */ /* 0x000fe80000000200 */
[----:B------:R-:W-:Y:S04]  /*2690*/  LDSM.16.M88.4 R52, [R249+0xe100] ;  /* 0x00e10000f934783b */ /* 0x000fe80000000200 */
[----:B------:R-:W-:Y:S04]  /*26a0*/  LDSM.16.M88.4 R100, [R249+0xe900] ;  /* 0x00e90000f964783b */ /* 0x000fe80000000200 */
[----:B------:R-:W-:Y:S04]  /*26b0*/  LDSM.16.M88.4 R44, [R248] ;  /* 0x00000000f82c783b */ /* 0x000fe80000000200 */
[----:B------:R-:W4:Y:S04]  /*26c0*/  LDSM.16.M88.4 R40, [R248+0x800] ;  /* 0x00080000f828783b */ /* 0x000f280000000200 */
[----:B--2---:R-:W2:Y:S04]  /*26d0*/  LDSM.16.M88.4 R36, [R248+0x1000] ;  /* 0x00100000f824783b */ /* 0x004ea80000000200 */
[----:B---3--:R-:W3:Y:S04]  /*26e0*/  LDSM.16.M88.4 R24, [R248+0x1800] ;  /* 0x00180000f818783b */ /* 0x008ee80000000200 */
[----:B------:R-:W5:Y:S04]  /*26f0*/  LDSM.16.M88.4 R96, [R248+0x2000] ;  /* 0x00200000f860783b */ /* 0x000f680000000200 */
[----:B------:R-:W2:Y:S01]  /*2700*/  LDSM.16.M88.4 R92, [R248+0x2800] ;  /* 0x00280000f85c783b */ /* 0x000ea20000000200 */
[----:B-1----:R-:W-:Y:S03]  /*2710*/  HMMA.16816.F32 R80, R12, R76, RZ ;  /* 0x0000004c0c50723c */ /* 0x002fe600000018ff */
[----:B------:R-:W-:Y:S01]  /*2720*/  @!PT LDS RZ, [RZ] ;  /* 0x00000000fffff984 */ /* 0x000fe20000000800 */
[----:B------:R-:W-:Y:S01]  /*2730*/  @!PT LDS RZ, [RZ] ;  /* 0x00000000fffff984 */ /* 0x000fe20000000800 */
[----:B------:R-:W-:Y:S01]  /*2740*/  @!PT LDS RZ, [RZ] ;  /* 0x00000000fffff984 */ /* 0x000fe20000000800 */
[----:B------:R1:W-:Y:S01]  /*2750*/  LDGSTS.E.BYPASS.LTC128B.128 [R251+0x100], [R74.64], !P0 ;  /* 0x001000004afb7fae */ /* 0x0003e2000c101d4c */
[----:B------:R-:W-:-:S02]  /*2760*/  ISETP.LT.OR P0, PT, R0, 0x1, P5 ;  /* 0x000000010000780c */ /* 0x000fc40002f01670 */
[----:B------:R-:W-:Y:S02]  /*2770*/  ISETP.GE.AND P5, PT, R8, c[0x0][0x1d4], PT ;  /* 0x0000750008007a0c */ /* 0x000fe40003fa6270 */
[----:B------:R-:W-:Y:S09]  /*2780*/  HMMA.16816.F32 R76, R12, R78, RZ ;  /* 0x0000004e0c4c723c */ /* 0x000ff200000018ff */
[----:B------:R1:W-:Y:S01]  /*2790*/  LDGSTS.E.BYPASS.LTC128B.128 [R251+0x3100], [R72.64], !P0 ;  /* 0x0310000048fb7fae */ /* 0x0003e2000c101d4c */
[----:B------:R-:W-:-:S06]  /*27a0*/  ISETP.LT.OR P0, PT, R0, 0x1, P6 ;  /* 0x000000010000780c */ /* 0x000fcc0003701670 */
[C---:B----4-:R-:W-:Y:S07]  /*27b0*/  HMMA.16816.F32 R80, R88.reuse, R40, R80 ;  /* 0x000000285850723c */ /* 0x050fee0000001850 */
[----:B------:R4:W-:Y:S01]  /*27c0*/  LDGSTS.E.BYPASS.LTC128B.128 [R251+0x6100], [R66.64], !P0 ;  /* 0x0610000042fb7fae */ /* 0x0009e2000c101d4c */
[----:B------:R-:W-:Y:S01]  /*27d0*/  ISETP.LT.OR P0, PT, R0, 0x1, P5 ;  /* 0x000000010000780c */ /* 0x000fe20002f01670 */
[----:B------:R-:W-:Y:S08]  /*27e0*/  HMMA.16816.F32 R76, R88, R42, R76 ;  /* 0x0000002a584c723c */ /* 0x000ff0000000184c */
[----:B-1----:R-:W-:Y:S04]  /*27f0*/  HMMA.16816.F32 R72, R12, R68, RZ ;  /* 0x000000440c48723c */ /* 0x002fe800000018ff */
[----:B------:R4:W-:Y:S01]  /*2800*/  LDGSTS.E.BYPASS.LTC128B.128 [R251+0x9100], [R64.64], !P0 ;  /* 0x0910000040fb7fae */ /* 0x0009e2000c101d4c */
[----:B------:R-:W-:-:S04]  /*2810*/  ISETP.GE.AND P0, PT, R33, c[0x0][0x1d4], PT ;  /* 0x0000750021007a0c */ /* 0x000fc80003f06270 */
[----:B------:R-:W-:Y:S01]  /*2820*/  ISETP.LT.OR P0, PT, R0, 0x21, P0 ;  /* 0x000000210000780c */ /* 0x000fe20000701670 */
[----:B------:R-:W-:Y:S11]  /*2830*/  HMMA.16816.F32 R68, R12, R70, RZ ;  /* 0x000000460c44723c */ /* 0x000ff600000018ff */
[----:B------:R-:W-:Y:S01]  /*2840*/  @!UPT UIADD3 URZ, URZ, URZ, URZ ;  /* 0x0000003f3f3ff290 */ /* 0x000fe2000fffe03f */
[----:B------:R1:W-:Y:S01]  /*2850*/  LDGSTS.E.BYPASS.LTC128B.128 [R251+0x1100], [R58.64], !P0 ;  /* 0x011000003afb7fae */ /* 0x0003e2000c101d4c */
[----:B------:R-:W-:-:S04]  /*2860*/  ISETP.GE.AND P0, PT, R10, c[0x0][0x1d4], PT ;  /* 0x000075000a007a0c */ /* 0x000fc80003f06270 */
[C---:B------:R-:W-:Y:S01]  /*2870*/  ISETP.LT.OR P0, PT, R0.reuse, 0x21, P0 ;  /* 0x000000210000780c */ /* 0x040fe20000701670 */
[----:B--2---:R-:W-:Y:S08]  /*2880*/  HMMA.16816.F32 R72, R88, R36, R72 ;  /* 0x000000245848723c */ /* 0x004ff00000001848 */
[----:B----4-:R-:W-:Y:S04]  /*2890*/  HMMA.16816.F32 R64, R12, R60, RZ ;  /* 0x0000003c0c40723c */ /* 0x010fe800000018ff */
[----:B------:R1:W-:Y:S01]  /*28a0*/  LDGSTS.E.BYPASS.LTC128B.128 [R251+0x4100], [R56.64], !P0 ;  /* 0x0410000038fb7fae */ /* 0x0003e2000c101d4c */
[----:B------:R-:W-:-:S03]  /*28b0*/  ISETP.LT.OR P0, PT, R0, 0x21, P6 ;  /* 0x000000210000780c */ /* 0x000fc60003701670 */
[----:B------:R-:W-:Y:S08]  /*28c0*/  HMMA.16816.F32 R60, R12, R62, RZ ;  /* 0x0000003e0c3c723c */ /* 0x000ff000000018ff */
[----:B------:R-:W-:Y:S02]  /*28d0*/  HMMA.16816.F32 R68, R88, R38, R68 ;  /* 0x000000265844723c */ /* 0x000fe40000001844 */
[----:B------:R2:W-:Y:S01]  /*28e0*/  LDGSTS.E.BYPASS.LTC128B.128 [R251+0x7100], [R50.64], !P0 ;  /* 0x0710000032fb7fae */ /* 0x0005e2000c101d4c */
[----:B------:R-:W-:-:S02]  /*28f0*/  ISETP.LT.OR P0, PT, R0, 0x21, P5 ;  /* 0x000000210000780c */ /* 0x000fc40002f01670 */
[----:B------:R-:W-:-:S03]  /*2900*/  ISETP.LT.OR P5, PT, R0, 0x41, P5 ;  /* 0x000000410000780c */ /* 0x000fc60002fa1670 */
[----:B---3--:R-:W-:Y:S08]  /*2910*/  HMMA.16816.F32 R64, R88, R24, R64 ;  /* 0x000000185840723c */ /* 0x008ff00000001840 */
[----:B------:R2:W-:Y:S01]  /*2920*/  LDGSTS.E.BYPASS.LTC128B.128 [R251+0xa100], [R48.64], !P0 ;  /* 0x0a10000030fb7fae */ /* 0x0005e2000c101d4c */
[----:B------:R-:W-:Y:S01]  /*2930*/  ISETP.GE.AND P0, PT, R33, c[0x0][0x1d4], PT ;  /* 0x0000750021007a0c */ /* 0x000fe20003f06270 */
[----:B-1----:R-:W-:Y:S03]  /*2940*/  HMMA.16816.F32 R56, R12, R52, RZ ;  /* 0x000000340c38723c */ /* 0x002fe600000018ff */
[----:B------:R-:W-:-:S05]  /*2950*/  ISETP.LT.OR P0, PT, R0, 0x41, P0 ;  /* 0x000000410000780c */ /* 0x000fca0000701670 */
[----:B------:R-:W-:Y:S08]  /*2960*/  HMMA.16816.F32 R52, R12, R54, RZ ;  /* 0x000000360c34723c */ /* 0x000ff000000018ff */
[----:B------:R1:W-:Y:S01]  /*2970*/  LDGSTS.E.BYPASS.LTC128B.128 [R251+0x2100], [R34.64], !P0 ;  /* 0x0210000022fb7fae */ /* 0x0003e2000c101d4c */
[----:B------:R-:W-:Y:S01]  /*2980*/  ISETP.GE.AND P0, PT, R10, c[0x0][0x1d4], PT ;  /* 0x000075000a007a0c */ /* 0x000fe20003f06270 */
[----:B------:R-:W-:Y:S03]  /*2990*/  HMMA.16816.F32 R60, R88, R26, R60 ;  /* 0x0000001a583c723c */ /* 0x000fe6000000183c */
[----:B------:R-:W-:-:S05]  /*29a0*/  ISETP.LT.OR P0, PT, R0, 0x41, P0 ;  /* 0x000000410000780c */ /* 0x000fca0000701670 */
[C---:B------:R-:W-:Y:S08]  /*29b0*/  HMMA.16816.F32 R8, R12.reuse, R84, RZ ;  /* 0x000000540c08723c */ /* 0x040ff000000018ff */
[----:B------:R3:W-:Y:S01]  /*29c0*/  LDGSTS.E.BYPASS.LTC128B.128 [R251+0x5100], [R22.64], !P0 ;  /* 0x0510000016fb7fae */ /* 0x0007e2000c101d4c */
[----:B------:R-:W-:Y:S01]  /*29d0*/  ISETP.LT.OR P0, PT, R0, 0x41, P6 ;  /* 0x000000410000780c */ /* 0x000fe20003701670 */
[----:B------:R-:W-:Y:S01]  /*29e0*/  HMMA.16816.F32 R84, R12, R86, RZ ;  /* 0x000000560c54723c */ /* 0x000fe200000018ff */
[----:B------:R-:W-:Y:S01]  /*29f0*/  IMAD.MOV.U32 R0, RZ, RZ, 0x40 ;  /* 0x00000040ff007424 */ /* 0x000fe200078e00ff */
[----:B-1----:R-:W-:-:S06]  /*2a00*/  SHF.R.S32.HI R35, RZ, 0x1f, R33 ;  /* 0x0000001fff237819 */ /* 0x002fcc0000011421 */
[----:B-----5:R-:W-:Y:S01]  /*2a10*/  HMMA.16816.F32 R56, R88, R96, R56 ;  /* 0x000000605838723c */ /* 0x020fe20000001838 */
[----:B------:R-:W-:-:S03]  /*2a20*/  SHF.R.S32.HI R34, RZ, 0x1f, R31 ;  /* 0x0000001fff227819 */ /* 0x000fc6000001141f */
[----:B------:R3:W-:Y:S01]  /*2a30*/  LDGSTS.E.BYPASS.LTC128B.128 [R251+0x8100], [R20.64], !P0 ;  /* 0x0810000014fb7fae */ /* 0x0007e2000c101d4c */
[----:B------:R-:W-:-:S03]  /*2a40*/  LOP3.LUT P0, RZ, R18, 0x4, RZ, 0xc0, !PT ;  /* 0x0000000412ff7812 */ /* 0x000fc6000780c0ff */
[----:B------:R1:W-:Y:S01]  /*2a50*/  LDGSTS.E.BYPASS.LTC128B.128 [R251+0xb100], [R16.64], !P5 ;  /* 0x0b10000010fb7fae */ /* 0x0003e2000e901d4c */
[----:B------:R-:W-:Y:S01]  /*2a60*/  SEL R0, R0, 0xffffffc0, !P0 ;  /* 0xffffffc000007807 */ /* 0x000fe20004000000 */
[C---:B------:R-:W-:Y:S01]  /*2a70*/  HMMA.16816.F32 R8, R88.reuse, R44, R8 ;  /* 0x0000002c5808723c */ /* 0x040fe20000001808 */
[----:B------:R-:W-:Y:S01]  /*2a80*/  PLOP3.LUT P0, PT, PT, PT, UP0, 0x40, 0x0 ;  /* 0x000000000000781c */ /* 0x000fe20003f0e808 */
[----:B------:R-:W-:Y:S01]  /*2a90*/  LDSM.16.M88.4 R112, [R243+0x18100] ;  /* 0x01810000f370783b */ /* 0x000fe20000000200 */
[----:B------:R-:W-:Y:S01]  /*2aa0*/  ISETP.GT.AND P5, PT, R120, 0x5f, PT ;  /* 0x0000005f7800780c */ /* 0x000fe20003fa4270 */
[----:B------:R-:W-:Y:S02]  /*2ab0*/  IMAD.IADD R244, R249, 0x1, R0 ;  /* 0x00000001f9f47824 */ /* 0x000fe400078e0200 */
[----:B------:R-:W-:Y:S01]  /*2ac0*/  IMAD.IADD R234, R0, 0x1, R248 ;  /* 0x0000000100ea7824 */ /* 0x000fe200078e02f8 */
[----:B------:R-:W0:Y:S01]  /*2ad0*/  LDGDEPBAR ;  /* 0x00000000000079af */ /* 0x000e220000000000 */
[C---:B------:R-:W-:Y:S03]  /*2ae0*/  HMMA.16816.F32 R84, R88.reuse, R46, R84 ;  /* 0x0000002e5854723c */ /* 0x040fe60000001854 */
[----:B------:R-:W-:Y:S04]  /*2af0*/  LDSM.16.M88.4 R44, [R244+0xc900] ;  /* 0x00c90000f42c783b */ /* 0x000fe80000000200 */
[----:B------:R-:W-:Y:S01]  /*2b00*/  LDSM.16.M88.4 R40, [R244+0xd100] ;  /* 0x00d10000f428783b */ /* 0x000fe20000000200 */
[----:B------:R-:W-:Y:S03]  /*2b10*/  HMMA.16816.F32 R52, R88, R98, R52 ;  /* 0x000000625834723c */ /* 0x000fe60000001834 */
[----:B--2---:R-:W-:Y:S04]  /*2b20*/  LDSM.16.M88.4 R48, [R244+0xc100] ;  /* 0x00c10000f430783b */ /* 0x004fe80000000200 */
[----:B---3--:R-:W2:Y:S01]  /*2b30*/  LDSM.16.M88.4 R20, [R245+0x18100] ;  /* 0x01810000f514783b */ /* 0x008ea20000000200 */
[C---:B-1----:R-:W-:Y:S03]  /*2b40*/  HMMA.16816.F32 R16, R12.reuse, R100, RZ ;  /* 0x000000640c10723c */ /* 0x042fe600000018ff */
[----:B------:R-:W1:Y:S04]  /*2b50*/  LDSM.16.M88.4 R36, [R244+0xd900] ;  /* 0x00d90000f424783b */ /* 0x000e680000000200 */
[----:B------:R-:W3:Y:S01]  /*2b60*/  LDSM.16.M88.4 R24, [R244+0xe100] ;  /* 0x00e10000f418783b */ /* 0x000ee20000000200 */
[----:B------:R-:W-:Y:S03]  /*2b70*/  HMMA.16816.F32 R12, R12, R102, RZ ;  /* 0x000000660c0c723c */ /* 0x000fe600000018ff */
[----:B------:R-:W4:Y:S04]  /*2b80*/  LDSM.16.M88.4 R116, [R244+0xe900] ;  /* 0x00e90000f474783b */ /* 0x000f280000000200 */
[----:B------:R-:W5:Y:S04]  /*2b90*/  LDSM.16.M88.4 R104, [R234+0x800] ;  /* 0x00080000ea68783b */ /* 0x000f680000000200 */
[----:B------:R-:W1:Y:S04]  /*2ba0*/  LDSM.16.M88.4 R100, [R234+0x1000] ;  /* 0x00100000ea64783b */ /* 0x000e680000000200 */
[----:B------:R-:W-:Y:S01]  /*2bb0*/  LDSM.16.M88.4 R108, [R234] ;  /* 0x00000000ea6c783b */ /* 0x000fe20000000200 */
[C---:B------:R-:W-:Y:S03]  /*2bc0*/  HMMA.16816.F32 R16, R88.reuse, R92, R16 ;  /* 0x0000005c5810723c */ /* 0x040fe60000001810 */
[----:B------:R-:W-:Y:S05]  /*2bd0*/  LDSM.16.M88.4 R96, [R234+0x1800] ;  /* 0x00180000ea60783b */ /* 0x000fea0000000200 */
[----:B------:R-:W-:Y:S01]  /*2be0*/  HMMA.16816.F32 R12, R88, R94, R12 ;  /* 0x0000005e580c723c */ /* 0x000fe2000000180c */
[----:B------:R-:W1:Y:S04]  /*2bf0*/  LDSM.16.M88.4 R92, [R234+0x2000] ;  /* 0x00200000ea5c783b */ /* 0x000e680000000200 */
[----:B------:R-:W-:Y:S03]  /*2c00*/  LDSM.16.M88.4 R88, [R234+0x2800] ;  /* 0x00280000ea58783b */ /* 0x000fe60000000200 */
[C---:B--2---:R-:W-:Y:S08]  /*2c10*/  HMMA.16816.F32 R80, R20.reuse, R44, R80 ;  /* 0x0000002c1450723c */ /* 0x044ff00000001850 */
[C---:B------:R-:W-:Y:S01]  /*2c20*/  HMMA.16816.F32 R76, R20.reuse, R46, R76 ;  /* 0x0000002e144c723c */ /* 0x040fe2000000184c */
[----:B------:R-:W-:Y:S07]  /*2c30*/  LDSM.16.M88.4 R44, [R249+0xf100] ;  /* 0x00f10000f92c783b */ /* 0x000fee0000000200 */
[C---:B------:R-:W-:Y:S08]  /*2c40*/  HMMA.16816.F32 R72, R20.reuse, R40, R72 ;  /* 0x000000281448723c */ /* 0x040ff00000001848 */
[C---:B------:R-:W-:Y:S01]  /*2c50*/  HMMA.16816.F32 R68, R20.reuse, R42, R68 ;  /* 0x0000002a1444723c */ /* 0x040fe20000001844 */
[----:B------:R-:W-:Y:S07]  /*2c60*/  LDSM.16.M88.4 R40, [R249+0xf900] ;  /* 0x00f90000f928783b */ /* 0x000fee0000000200 */
[C---:B------:R-:W-:Y:S08]  /*2c70*/  HMMA.16816.F32 R8, R20.reuse, R48, R8 ;  /* 0x000000301408723c */ /* 0x040ff00000001808 */
        /* <DEDUP_REMOVED lines=8> */
[C---:B----4-:R-:W-:Y:S08]  /*2d00*/  HMMA.16816.F32 R16, R20.reuse, R116, R16 ;  /* 0x000000741410723c */ /* 0x050ff00000001810 */
[----:B------:R-:W-:Y:S01]  /*2d10*/  HMMA.16816.F32 R12, R20, R118, R12 ;  /* 0x00000076140c723c */ /* 0x000fe2000000180c */
[----:B------:R-:W4:Y:S07]  /*2d20*/  LDSM.16.M88.4 R20, [R249+0x11100] ;  /* 0x01110000f914783b */ /* 0x000f2e0000000200 */
[C---:B-----5:R-:W-:Y:S08]  /*2d30*/  HMMA.16816.F32 R80, R112.reuse, R104, R80 ;  /* 0x000000687050723c */ /* 0x060ff00000001850 */
[C---:B------:R-:W-:Y:S01]  /*2d40*/  HMMA.16816.F32 R76, R112.reuse, R106, R76 ;  /* 0x0000006a704c723c */ /* 0x040fe2000000184c */
[----:B------:R-:W-:Y:S07]  /*2d50*/  LDSM.16.M88.4 R104, [R244+0x10100] ;  /* 0x01010000f468783b */ /* 0x000fee0000000200 */
[C---:B------:R-:W-:Y:S08]  /*2d60*/  HMMA.16816.F32 R72, R112.reuse, R100, R72 ;  /* 0x000000647048723c */ /* 0x040ff00000001848 */
[C---:B------:R-:W-:Y:S01]  /*2d70*/  HMMA.16816.F32 R68, R112.reuse, R102, R68 ;  /* 0x000000667044723c */ /* 0x040fe20000001844 */
        /* <DEDUP_REMOVED lines=12> */
[----:B------:R-:W-:Y:S07]  /*2e40*/  LDSM.16.M88.4 R40, [R246+0x1c100] ;  /* 0x01c10000f628783b */ /* 0x000fee0000000200 */
[C---:B-1----:R-:W-:Y:S08]  /*2e50*/  HMMA.16816.F32 R72, R48.reuse, R36, R72 ;  /* 0x000000243048723c */ /* 0x042ff00000001848 */
        /* <DEDUP_REMOVED lines=9> */
[C---:B---3--:R-:W-:Y:S08]  /*2ef0*/  HMMA.16816.F32 R64, R48.reuse, R24, R64 ;  /* 0x000000183040723c */ /* 0x048ff00000001840 */
[C---:B------:R-:W-:Y:S01]  /*2f00*/  HMMA.16816.F32 R60, R48.reuse, R26, R60 ;  /* 0x0000001a303c723c */ /* 0x040fe2000000183c */
[----:B------:R-:W2:Y:S07]  /*2f10*/  LDSM.16.M88.4 R24, [R248+0x3800] ;  /* 0x00380000f818783b */ /* 0x000eae0000000200 */
[C---:B----4-:R-:W-:Y:S08]  /*2f20*/  HMMA.16816.F32 R56, R48.reuse, R20, R56 ;  /* 0x000000143038723c */ /* 0x050ff00000001838 */
[C---:B------:R-:W-:Y:S01]  /*2f30*/  HMMA.16816.F32 R52, R48.reuse, R22, R52 ;  /* 0x000000163034723c */ /* 0x040fe20000001834 */
[----:B------:R-:W3:Y:S07]  /*2f40*/  LDSM.16.M88.4 R20, [R248+0x4800] ;  /* 0x00480000f814783b */ /* 0x000eee0000000200 */
[C---:B-----5:R-:W-:Y:S08]  /*2f50*/  HMMA.16816.F32 R16, R48.reuse, R92, R16 ;  /* 0x0000005c3010723c */ /* 0x060ff00000001810 */
[----:B------:R-:W-:Y:S01]  /*2f60*/  HMMA.16816.F32 R92, R48, R94, R12 ;  /* 0x0000005e305c723c */ /* 0x000fe2000000180c */
[----:B------:R-:W-:Y:S04]  /*2f70*/  LDSM.16.M88.4 R48, [R245+0x1c100] ;  /* 0x01c10000f530783b */ /* 0x000fe80000000200 */
[----:B------:R-:W4:Y:S03]  /*2f80*/  LDSM.16.M88.4 R12, [R244+0xf100] ;  /* 0x00f10000f40c783b */ /* 0x000f260000000200 */
[C---:B-1----:R-:W-:Y:S08]  /*2f90*/  HMMA.16816.F32 R8, R40.reuse, R36, R8 ;  /* 0x000000242808723c */ /* 0x042ff00000001808 */
[C---:B------:R-:W-:Y:S01]  /*2fa0*/  HMMA.16816.F32 R84, R40.reuse, R38, R84 ;  /* 0x000000262854723c */ /* 0x040fe20000001854 */
[----:B------:R-:W1:Y:S07]  /*2fb0*/  LDSM.16.M88.4 R36, [R244+0x11100] ;  /* 0x01110000f424783b */ /* 0x000e6e0000000200 */
[C---:B--2---:R-:W-:Y:S08]  /*2fc0*/  HMMA.16816.F32 R80, R40.reuse, R24, R80 ;  /* 0x000000182850723c */ /* 0x044ff00000001850 */
[C---:B------:R-:W-:Y:S01]  /*2fd0*/  HMMA.16816.F32 R76, R40.reuse, R26, R76 ;  /* 0x0000001a284c723c */ /* 0x040fe2000000184c */
[----:B------:R-:W-:Y:S07]  /*2fe0*/  LDSM.16.M88.4 R24, [R243+0x1c100] ;  /* 0x01c10000f318783b */ /* 0x000fee0000000200 */
[C---:B---3--:R-:W-:Y:S08]  /*2ff0*/  HMMA.16816.F32 R64, R40.reuse, R20, R64 ;  /* 0x000000142840723c */ /* 0x048ff00000001840 */
        /* <DEDUP_REMOVED lines=10> */
[----:B------:R-:W3:Y:S04]  /*30a0*/  LDSM.16.M88.4 R40, [R234+0x3800] ;  /* 0x00380000ea28783b */ /* 0x000ee80000000200 */
[----:B------:R-:W-:Y:S03]  /*30b0*/  LDSM.16.M88.4 R88, [R234+0x5800] ;  /* 0x00580000ea58783b */ /* 0x000fe60000000200 */
[C---:B----4-:R-:W-:Y:S08]  /*30c0*/  HMMA.16816.F32 R8, R48.reuse, R12, R8 ;  /* 0x0000000c3008723c */ /* 0x050ff00000001808 */
        /* <DEDUP_REMOVED lines=140> */
[----:B------:R-:W-:Y:S02]  /*3990*/  FMUL.FTZ R59, R82, c[0x0][0x320] ;  /* 0x0000c800523b7a20 */ /* 0x000fe40000410000 */
[----:B------:R-:W-:Y:S02]  /*39a0*/  FMUL.FTZ R81, R83, c[0x0][0x320] ;  /* 0x0000c80053517a20 */ /* 0x000fe40000410000 */
[----:B------:R-:W-:Y:S01]  /*39b0*/  FMUL.FTZ R80, R80, c[0x0][0x320] ;  /* 0x0000c80050507a20 */ /* 0x000fe20000410000 */
[----:B------:R-:W-:Y:S01]  /*39c0*/  HMMA.16816.F32 R60, R20, R10, R60 ;  /* 0x0000000a143c723c */ /* 0x000fe2000000183c */
[----:B------:R-:W2:Y:S01]  /*39d0*/  LDSM.16.M88.4 R8, [R249+0x17900] ;  /* 0x01790000f908783b */ /* 0x000ea20000000200 */
[----:B------:R-:W4:Y:S06]  /*39e0*/  MUFU.TANH R58, R58 ;  /* 0x0000003a003a7308 */ /* 0x000f2c0000002400 */
[----:B------:R-:W-:Y:S01]  /*39f0*/  HMMA.16816.F32 R88, R72, R12, R88 ;  /* 0x0000000c4858723c */ /* 0x000fe20000001858 */
[----:B------:R-:W-:Y:S01]  /*3a00*/  FMUL.FTZ R76, R76, c[0x0][0x320] ;  /* 0x0000c8004c4c7a20 */ /* 0x000fe20000410000 */
[----:B------:R-:W1:Y:S01]  /*3a10*/  MUFU.TANH R80, R80 ;  /* 0x0000005000507308 */ /* 0x000e620000002400 */
[----:B------:R-:W-:-:S02]  /*3a20*/  FMUL.FTZ R77, R77, c[0x0][0x320] ;  /* 0x0000c8004d4d7a20 */ /* 0x000fc40000410000 */
        /* <DEDUP_REMOVED lines=12> */
[----:B------:R-:W-:Y:S01]  /*3af0*/  LDSM.16.M88.4 R44, [R234+0xb000] ;  /* 0x00b00000ea2c783b */ /* 0x000fe20000000200 */
[----:B------:R-:W1:Y:S06]  /*3b00*/  MUFU.TANH R78, R78 ;  /* 0x0000004e004e7308 */ /* 0x000e6c0000002400 */
[----:B------:R-:W-:Y:S01]  /*3b10*/  HMMA.16816.F32 R60, R72, R26, R60 ;  /* 0x0000001a483c723c */ /* 0x000fe2000000183c */
[----:B------:R-:W1:Y:S01]  /*3b20*/  LDSM.16.M88.4 R24, [R248+0xb800] ;  /* 0x00b80000f818783b */ /* 0x000e620000000200 */
[----:B------:R-:W1:Y:S06]  /*3b30*/  MUFU.TANH R79, R79 ;  /* 0x0000004f004f7308 */ /* 0x000e6c0000002400 */
[C---:B--2---:R-:W-:Y:S08]  /*3b40*/  HMMA.16816.F32 R92, R16.reuse, R10, R92 ;  /* 0x0000000a105c723c */ /* 0x044ff0000000185c */
[----:B------:R-:W-:Y:S01]  /*3b50*/  HMMA.16816.F32 R40, R16, R8, R40 ;  /* 0x000000081028723c */ /* 0x000fe20000001828 */
[----:B------:R-:W-:Y:S07]  /*3b60*/  LDSM.16.M88.4 R8, [R234+0xb800] ;  /* 0x00b80000ea08783b */ /* 0x000fee0000000200 */
[----:B------:R-:W-:Y:S08]  /*3b70*/  HMMA.16816.F32 R48, R104, R96, R48 ;  /* 0x000000606830723c */ /* 0x000ff00000001830 */
[C---:B-----5:R-:W-:Y:S08]  /*3b80*/  HMMA.16816.F32 R112, R20.reuse, R12, R112 ;  /* 0x0000000c1470723c */ /* 0x060ff00000001870 */
[----:B------:R-:W-:Y:S01]  /*3b90*/  HMMA.16816.F32 R52, R20, R14, R52 ;  /* 0x0000000e1434723c */ /* 0x000fe20000001834 */
[----:B------:R-:W2:Y:S07]  /*3ba0*/  LDSM.16.M88.4 R12, [R244+0x17900] ;  /* 0x01790000f40c783b */ /* 0x000eae0000000200 */
[----:B------:R-:W-:Y:S01]  /*3bb0*/  HMMA.16816.F32 R88, R104, R36, R88 ;  /* 0x000000246858723c */ /* 0x000fe20000001858 */
[----:B------:R-:W-:-:S02]  /*3bc0*/  FMUL.FTZ R49, R49, c[0x0][0x320] ;  /* 0x0000c80031317a20 */ /* 0x000fc40000410000 */
[----:B------:R-:W-:Y:S02]  /*3bd0*/  FMUL.FTZ R50, R50, c[0x0][0x320] ;  /* 0x0000c80032327a20 */ /* 0x000fe40000410000 */
[----:B------:R-:W-:Y:S01]  /*3be0*/  FMUL.FTZ R51, R51, c[0x0][0x320] ;  /* 0x0000c80033337a20 */ /* 0x000fe20000410000 */
[----:B------:R-:W2:Y:S01]  /*3bf0*/  MUFU.TANH R64, R49 ;  /* 0x0000003100407308 */ /* 0x000ea20000002400 */
[----:B------:R-:W-:Y:S01]  /*3c00*/  FMUL.FTZ R0, R48, c[0x0][0x320] ;  /* 0x0000c80030007a20 */ /* 0x000fe20000410000 */
[----:B------:R-:W-:Y:S01]  /*3c10*/  HMMA.16816.F32 R68, R104, R38, R68 ;  /* 0x000000266844723c */ /* 0x000fe20000001844 */
[----:B------:R-:W5:Y:S05]  /*3c20*/  LDSM.16.M88.4 R36, [R244+0x17100] ;  /* 0x01710000f424783b */ /* 0x000f6a0000000200 */
[----:B------:R-:W2:Y:S02]  /*3c30*/  MUFU.TANH R65, R50 ;  /* 0x0000003200417308 */ /* 0x000ea40000002400 */
[C---:B-1----:R-:W-:Y:S06]  /*3c40*/  HMMA.16816.F32 R92, R20.reuse, R26, R92 ;  /* 0x0000001a145c723c */ /* 0x042fec000000185c */
[----:B------:R-:W1:Y:S02]  /*3c50*/  MUFU.TANH R0, R0 ;  /* 0x0000000000007308 */ /* 0x000e640000002400 */
[----:B------:R-:W-:Y:S01]  /*3c60*/  HMMA.16816.F32 R40, R20, R24, R40 ;  /* 0x000000181428723c */ /* 0x000fe20000001828 */
[----:B------:R-:W-:-:S02]  /*3c70*/  FMUL.FTZ R82, R88, c[0x0][0x320] ;  /* 0x0000c80058527a20 */ /* 0x000fc40000410000 */
[----:B------:R-:W-:Y:S02]  /*3c80*/  FMUL.FTZ R83, R89, c[0x0][0x320] ;  /* 0x0000c80059537a20 */ /* 0x000fe40000410000 */
[----:B------:R-:W-:Y:S02]  /*3c90*/  FMUL.FTZ R91, R91, c[0x0][0x320] ;  /* 0x0000c8005b5b7a20 */ /* 0x000fe40000410000 */
[----:B------:R-:W1:Y:S01]  /*3ca0*/  MUFU.TANH R82, R82 ;  /* 0x0000005200527308 */ /* 0x000e620000002400 */
[----:B------:R-:W-:Y:S01]  /*3cb0*/  HMMA.16816.F32 R84, R72, R66, R84 ;  /* 0x000000424854723c */ /* 0x000fe20000001854 */
[----:B------:R-:W-:Y:S02]  /*3cc0*/  FMUL.FTZ R68, R68, c[0x0][0x320] ;  /* 0x0000c80044447a20 */ /* 0x000fe40000410000 */
[----:B------:R-:W-:Y:S02]  /*3cd0*/  FMUL.FTZ R69, R69, c[0x0][0x320] ;  /* 0x0000c80045457a20 */ /* 0x000fe40000410000 */
[----:B------:R-:W-:-:S02]  /*3ce0*/  FMUL.FTZ R70, R70, c[0x0][0x320] ;  /* 0x0000c80046467a20 */ /* 0x000fc40000410000 */
[----:B------:R1:W1:Y:S01]  /*3cf0*/  MUFU.TANH R66, R51 ;  /* 0x0000003300427308 */ /* 0x0002620000002400 */
[----:B--2---:R-:W-:Y:S01]  /*3d00*/  HMMA.16816.F32 R92, R72, R14, R92 ;  /* 0x0000000e485c723c */ /* 0x004fe2000000185c */
[----:B------:R-:W-:-:S06]  /*3d10*/  FMUL.FTZ R71, R71, c[0x0][0x320] ;  /* 0x0000c80047477a20 */ /* 0x000fcc0000410000 */
[----:B------:R-:W2:Y:S01]  /*3d20*/  MUFU.TANH R83, R83 ;  /* 0x0000005300537308 */ /* 0x000ea20000002400 */
[C---:B------:R-:W-:Y:S01]  /*3d30*/  HMMA.16816.F32 R40, R72.reuse, R12, R40 ;  /* 0x0000000c4828723c */ /* 0x040fe20000001828 */
[----:B-1----:R-:W1:Y:S07]  /*3d40*/  LDSM.16.M88.4 R48, [R234+0xa800] ;  /* 0x00a80000ea30783b */ /* 0x002e6e0000000200 */
[----:B-----5:R-:W-:Y:S01]  /*3d50*/  HMMA.16816.F32 R112, R72, R36, R112 ;  /* 0x000000244870723c */ /* 0x020fe20000001870 */
[----:B------:R1:W1:Y:S01]  /*3d60*/  MUFU.TANH R211, R91 ;  /* 0x0000005b00d37308 */ /* 0x0002620000002400 */
[----:B------:R-:W-:-:S06]  /*3d70*/  DEPBAR.LE SB0, 0x0 ;  /* 0x000080000000791a */ /* 0x000fcc0000000000 */
[----:B------:R-:W-:Y:S01]  /*3d80*/  HMMA.16816.F32 R52, R72, R38, R52 ;  /* 0x000000264834723c */ /* 0x000fe20000001834 */
[----:B------:R1:W1:Y:S07]  /*3d90*/  MUFU.TANH R213, R68 ;  /* 0x0000004400d57308 */ /* 0x00026e0000002400 */
[C---:B------:R-:W-:Y:S01]  /*3da0*/  HMMA.16816.F32 R84, R104.reuse, R98, R84 ;  /* 0x000000626854723c */ /* 0x040fe20000001854 */
[----:B------:R1:W1:Y:S07]  /*3db0*/  MUFU.TANH R212, R69 ;  /* 0x0000004500d47308 */ /* 0x00026e0000002400 */
[C---:B------:R-:W-:Y:S01]  /*3dc0*/  HMMA.16816.F32 R92, R104.reuse, R10, R92 ;  /* 0x0000000a685c723c */ /* 0x040fe2000000185c */
[----:B------:R2:W2:Y:S07]  /*3dd0*/  MUFU.TANH R210, R70 ;  /* 0x0000004600d27308 */ /* 0x0004ae0000002400 */
[C---:B------:R-:W-:Y:S01]  /*3de0*/  HMMA.16816.F32 R112, R104.reuse, R44, R112 ;  /* 0x0000002c6870723c */ /* 0x040fe20000001870 */
[----:B------:R2:W2:Y:S07]  /*3df0*/  MUFU.TANH R209, R71 ;  /* 0x0000004700d17308 */ /* 0x0004ae0000002400 */
[----:B-1----:R-:W-:Y:S01]  /*3e00*/  HMMA.16816.F32 R108, R104, R48, R108 ;  /* 0x00000030686c723c */ /* 0x002fe2000000186c */
[----:B------:R-:W-:-:S02]  /*3e10*/  FMUL.FTZ R67, R84, c[0x0][0x320] ;  /* 0x0000c80054437a20 */ /* 0x000fc40000410000 */
[----:B------:R-:W-:Y:S02]  /*3e20*/  FMUL.FTZ R56, R85, c[0x0][0x320] ;  /* 0x0000c80055387a20 */ /* 0x000fe40000410000 */
[----:B------:R-:W-:Y:S02]  /*3e30*/  FMUL.FTZ R57, R86, c[0x0][0x320] ;  /* 0x0000c80056397a20 */ /* 0x000fe40000410000 */
[----:B------:R-:W-:Y:S01]  /*3e40*/  FMUL.FTZ R84, R87, c[0x0][0x320] ;  /* 0x0000c80057547a20 */ /* 0x000fe20000410000 */
[----:B------:R-:W-:Y:S01]  /*3e50*/  HMMA.16816.F32 R60, R104, R50, R60 ;  /* 0x00000032683c723c */ /* 0x000fe2000000183c */
[----:B------:R-:W-:Y:S01]  /*3e60*/  FMUL.FTZ R85, R90, c[0x0][0x320] ;  /* 0x0000c8005a557a20 */ /* 0x000fe20000410000 */
[----:B------:R-:W1:Y:S01]  /*3e70*/  MUFU.TANH R67, R67 ;  /* 0x0000004300437308 */ /* 0x000e620000002400 */
[----:B------:R-:W-:Y:S02]  /*3e80*/  FMUL.FTZ R25, R94, c[0x0][0x320] ;  /* 0x0000c8005e197a20 */ /* 0x000fe40000410000 */
[----:B------:R-:W-:-:S02]  /*3e90*/  FMUL.FTZ R24, R95, c[0x0][0x320] ;  /* 0x0000c8005f187a20 */ /* 0x000fc40000410000 */
        /* <DEDUP_REMOVED lines=24> */
[----:B------:R1:W1:Y:S01]  /*4020*/  MUFU.TANH R198, R108 ;  /* 0x0000006c00c67308 */ /* 0x0002620000002400 */
        /* <DEDUP_REMOVED lines=44> */
[C---:B------:R-:W-:Y:S01]  /*42f0*/  IMAD.SHL.U32 R16, R33.reuse, 0x2, RZ ;  /* 0x0000000221107824 */ /* 0x040fe200078e00ff */
[----:B------:R-:W-:Y:S01]  /*4300*/  SHF.L.U64.HI R17, R33, 0x1, R35 ;  /* 0x0000000121117819 */ /* 0x000fe20000010223 */
[----:B------:R-:W-:Y:S01]  /*4310*/  IMAD R13, R8, c[0x0][0x2b8], R7 ;  /* 0x0000ae00080d7a24 */ /* 0x000fe200078e0207 */
[----:B-1----:R-:W-:Y:S02]  /*4320*/  IADD3 R40, -R15, 0x10, RZ ;  /* 0x000000100f287810 */ /* 0x002fe40007ffe1ff */
[----:B------:R-:W-:Y:S01]  /*4330*/  SEL R22, RZ, 0x10, P1 ;  /* 0x00000010ff167807 */ /* 0x000fe20000800000 */
[----:B------:R-:W-:Y:S01]  /*4340*/  IMAD.WIDE.U32 R8, R13, c[0x0][0x1e0], RZ ;  /* 0x000078000d087a25 */ /* 0x000fe200078e00ff */
[----:B------:R-:W-:-:S02]  /*4350*/  SHF.R.S32.HI R7, RZ, 0x1f, R13 ;  /* 0x0000001fff077819 */ /* 0x000fc4000001140d */
[----:B------:R-:W-:Y:S02]  /*4360*/  LOP3.LUT R40, R40, 0xf, RZ, 0xc0, !PT ;  /* 0x0000000f28287812 */ /* 0x000fe400078ec0ff */
[----:B------:R-:W-:Y:S01]  /*4370*/  SHF.L.U64.HI R14, R31, 0x1, R34 ;  /* 0x000000011f0e7819 */ /* 0x000fe20000010222 */
[----:B------:R-:W-:Y:S01]  /*4380*/  IMAD R7, R7, c[0x0][0x1e0], RZ ;  /* 0x0000780007077a24 */ /* 0x000fe200078e02ff */
[----:B------:R-:W-:-:S03]  /*4390*/  IADD3 R26, -R22, 0x10, RZ ;  /* 0x00000010161a7810 */ /* 0x000fc60007ffe1ff */
[----:B------:R-:W-:Y:S01]  /*43a0*/  IMAD R7, R13, c[0x0][0x1e4], R7 ;  /* 0x000079000d077a24 */ /* 0x000fe200078e0207 */
[----:B------:R-:W-:-:S03]  /*43b0*/  LOP3.LUT R26, R26, 0xf, RZ, 0xc0, !PT ;  /* 0x0000000f1a1a7812 */ /* 0x000fc600078ec0ff */
[----:B------:R-:W-:Y:S02]  /*43c0*/  IMAD.IADD R9, R9, 0x1, R7 ;  /* 0x0000000109097824 */ /* 0x000fe400078e0207 */
[C---:B--2---:R-:W-:Y:S01]  /*43d0*/  IMAD.SHL.U32 R10, R29.reuse, 0x2, RZ ;  /* 0x000000021d0a7824 */ /* 0x044fe200078e00ff */
[----:B------:R-:W-:Y:S02]  /*43e0*/  SHF.L.U64.HI R11, R29, 0x1, R32 ;  /* 0x000000011d0b7819 */ /* 0x000fe40000010220 */
[----:B---3--:R-:W-:Y:S01]  /*43f0*/  SHF.R.S32.HI R7, RZ, 0x1f, R12 ;  /* 0x0000001fff077819 */ /* 0x008fe2000001140c */
[----:B------:R-:W-:Y:S01]  /*4400*/  IMAD.WIDE.U32 R8, R12, c[0x0][0x1f0], R8 ;  /* 0x00007c000c087a25 */ /* 0x000fe200078e0008 */
[----:B------:R1:W-:Y:S03]  /*4410*/  STL [R1], R12 ;  /* 0x0000000c01007387 */ /* 0x0003e60000100800 */
[----:B------:R-:W-:Y:S01]  /*4420*/  IMAD R7, R7, c[0x0][0x1f0], RZ ;  /* 0x00007c0007077a24 */ /* 0x000fe200078e02ff */
[----:B------:R-:W-:Y:S01]  /*4430*/  IADD3 R18, P0, R8, UR20, RZ ;  /* 0x0000001408127c10 */ /* 0x000fe2000ff1e0ff */
[----:B------:R2:W-:Y:S01]  /*4440*/  STL [R1+0x4], R13 ;  /* 0x0000040d01007387 */ /* 0x0005e20000100800 */
[----:B------:R-:W-:Y:S01]  /*4450*/  SHF.L.U64.HI R8, R28, 0x1, R30 ;  /* 0x000000011c087819 */ /* 0x000fe2000001021e */
[----:B------:R-:W-:-:S05]  /*4460*/  IMAD R7, R12, c[0x0][0x1f4], R7 ;  /* 0x00007d000c077a24 */ /* 0x000fca00078e0207 */
[----:B------:R-:W-:Y:S02]  /*4470*/  IADD3.X R7, R9, UR18, R7, P0, !PT ;  /* 0x0000001209077c10 */ /* 0x000fe400087fe407 */
[C---:B------:R-:W-:Y:S02]  /*4480*/  LEA R19, P0, R18.reuse, c[0x0][0x1c8], 0x1 ;  /* 0x0000720012137a11 */ /* 0x040fe400078008ff */
[----:B------:R-:W-:Y:S02]  /*4490*/  SEL R9, RZ, 0x10, P2 ;  /* 0x00000010ff097807 */ /* 0x000fe40001000000 */
[----:B------:R-:W-:Y:S01]  /*44a0*/  LEA.HI.X R18, R18, c[0x0][0x1cc], R7, 0x1, P0 ;  /* 0x0000730012127a11 */ /* 0x000fe200000f0c07 */
[----:B------:R-:W3:Y:S01]  /*44b0*/  SHFL.IDX PT, R27, R19, 0x2, 0x181f ;  /* 0x00581f00131b7f89 */ /* 0x000ee200000e0000 */
[----:B------:R-:W-:Y:S01]  /*44c0*/  IADD3 R36, -R9, 0x10, RZ ;  /* 0x0000001009247810 */ /* 0x000fe20007ffe1ff */
[----:B------:R-:W-:Y:S02]  /*44d0*/  IMAD.SHL.U32 R7, R28, 0x2, RZ ;  /* 0x000000021c077824 */ /* 0x000fe400078e00ff */
[----:B------:R-:W4:Y:S01]  /*44e0*/  SHFL.IDX PT, R20, R18, 0x2, 0x181f ;  /* 0x00581f0012147f89 */ /* 0x000f2200000e0000 */
[----:B------:R-:W-:-:S02]  /*44f0*/  LOP3.LUT R36, R36, 0xf, RZ, 0xc0, !PT ;  /* 0x0000000f24247812 */ /* 0x000fc400078ec0ff */
[----:B-1----:R-:W-:Y:S01]  /*4500*/  SEL R12, RZ, 0x10, P3 ;  /* 0x00000010ff0c7807 */ /* 0x002fe20001800000 */
[----:B------:R-:W-:Y:S03]  /*4510*/  SHFL.IDX PT, R21, R18, RZ, 0x181f ;  /* 0x00181fff12157589 */ /* 0x000fe600000e0000 */
[----:B------:R-:W-:Y:S01]  /*4520*/  IADD3 R38, -R12, 0x10, RZ ;  /* 0x000000100c267810 */ /* 0x000fe20007ffe1ff */
[----:B--2---:R-:W-:Y:S01]  /*4530*/  IMAD.SHL.U32 R13, R31, 0x2, RZ ;  /* 0x000000021f0d7824 */ /* 0x004fe200078e00ff */
[----:B------:R-:W-:Y:S02]  /*4540*/  SHFL.IDX PT, R18, R18, 0x1, 0x181f ;  /* 0x00381f0012127f89 */ /* 0x000fe400000e0000 */
[----:B------:R-:W-:Y:S02]  /*4550*/  LOP3.LUT R38, R38, 0xf, RZ, 0xc0, !PT ;  /* 0x0000000f26267812 */ /* 0x000fe400078ec0ff */
[----:B---3--:R-:W-:-:S04]  /*4560*/  IADD3 R40, P6, P0, R40, R27, R16 ;  /* 0x0000001b28287210 */ /* 0x008fc800078de010 */
[----:B----4-:R-:W-:Y:S02]  /*4570*/  IADD3.X R41, RZ, R20, R17, P6, P0 ;  /* 0x00000014ff297210 */ /* 0x010fe400037e0411 */
[----:B------:R-:W-:-:S04]  /*4580*/  IADD3 R38, P6, P0, R38, R27, R13 ;  /* 0x0000001b26267210 */ /* 0x000fc800078de00d */
[----:B------:R-:W-:Y:S02]  /*4590*/  IADD3.X R39, RZ, R20, R14, P6, P0 ;  /* 0x00000014ff277210 */ /* 0x000fe400037e040e */
[----:B------:R-:W-:-:S04]  /*45a0*/  IADD3 R36, P6, P0, R36, R27, R10 ;  /* 0x0000001b24247210 */ /* 0x000fc800078de00a */
[----:B------:R-:W-:Y:S02]  /*45b0*/  IADD3.X R37, RZ, R20, R11, P6, P0 ;  /* 0x00000014ff257210 */ /* 0x000fe400037e040b */
[----:B------:R-:W-:-:S04]  /*45c0*/  IADD3 R26, P6, P0, R26, R27, R7 ;  /* 0x0000001b1a1a7210 */ /* 0x000fc800078de007 */
[----:B------:R-:W-:Y:S02]  /*45d0*/  IADD3.X R27, RZ, R20, R8, P6, P0 ;  /* 0x00000014ff1b7210 */ /* 0x000fe400037e0408 */
[----:B------:R-:W1:Y:S04]  /*45e0*/  SHFL.IDX PT, R20, R19, RZ, 0x181f ;  /* 0x00181fff13147589 */ /* 0x000e6800000e0000 */
[----:B------:R-:W2:Y:S01]  /*45f0*/  SHFL.IDX PT, R19, R19, 0x1, 0x181f ;  /* 0x00381f0013137f89 */ /* 0x000ea200000e0000 */
[----:B-1----:R-:W-:-:S05]  /*4600*/  IADD3 R46, P0, R20, R16, RZ ;  /* 0x00000010142e7210 */ /* 0x002fca0007f1e0ff */
[----:B------:R-:W-:Y:S01]  /*4610*/  IMAD.X R47, R21, 0x1, R17, P0 ;  /* 0x00000001152f7824 */ /* 0x000fe200000e0611 */
        /* <DEDUP_REMOVED lines=9> */
[----:B--2---:R-:W-:-:S04]  /*46b0*/  IADD3 R16, P0, R19, R16, RZ ;  /* 0x0000001013107210 */ /* 0x004fc80007f1e0ff */
        /* <DEDUP_REMOVED lines=20> */
.L_x_800:
[----:B--234-:R-:W-:Y:S01]  /*4800*/  LOP3.LUT R7, R6, 0xffffffe0, RZ, 0xc0, !PT ;  /* 0xffffffe006077812 */ /* 0x01cfe200078ec0ff */
[----:B------:R-:W-:Y:S01]  /*4810*/  IMAD.SHL.U32 R247, R5, 0x2, RZ ;  /* 0x0000000205f77824 */ /* 0x000fe200078e00ff */
[----:B------:R-:W0:Y:S03]  /*4820*/  LDGDEPBAR ;  /* 0x00000000000079af */ /* 0x000e260000000000 */
[----:B------:R-:W-:Y:S01]  /*4830*/  IMAD.IADD R7, R2, 0x1, -R7 ;  /* 0x0000000102077824 */ /* 0x000fe200078e0a07 */
[----:B------:R-:W-:Y:S01]  /*4840*/  LDSM.16.MT88.4 R172, [R247+0x100] ;  /* 0x00010000f7ac783b */ /* 0x000fe20000004200 */
[----:B------:R-:W-:Y:S02]  /*4850*/  IMAD.U32 R2, RZ, RZ, UR4 ;  /* 0x00000004ff027e24 */ /* 0x000fe4000f8e00ff */
[----:B------:R-:W-:Y:S01]  /*4860*/  IMAD R242, R4, 0x2, R247 ;  /* 0x0000000204f27824 */ /* 0x000fe200078e02f7 */
[----:B------:R-:W-:Y:S01]  /*4870*/  SHF.R.S32.HI R6, RZ, 0x1f, R7 ;  /* 0x0000001fff067819 */ /* 0x000fe20000011407 */
[----:B------:R-:W-:Y:S01]  /*4880*/  LDSM.16.MT88.4 R12, [R247+0x900] ;  /* 0x00090000f70c783b */ /* 0x000fe20000004200 */
[----:B------:R-:W-:-:S02]  /*4890*/  IMAD R241, R3, 0x2, R247 ;  /* 0x0000000203f17824 */ /* 0x000fc400078e02f7 */
[----:B------:R-:W-:Y:S01]  /*48a0*/  LEA.HI R6, R6, R7, RZ, 0x2 ;  /* 0x0000000706067211 */ /* 0x000fe200078f10ff */
[----:B------:R-:W-:Y:S01]  /*48b0*/  LDSM.16.MT88.4 R164, [R242+0x100] ;  /* 0x00010000f2a4783b */ /* 0x000fe20000004200 */
[----:B------:R-:W-:Y:S02]  /*48c0*/  IMAD R240, R3, 0x2, R242 ;  /* 0x0000000203f07824 */ /* 0x000fe400078e02f2 */
[----:B------:R-:W-:Y:S01]  /*48d0*/  LOP3.LUT R6, R6, 0x7ffffffc, RZ, 0xc0, !PT ;  /* 0x7ffffffc06067812 */ /* 0x000fe200078ec0ff */
[----:B------:R-:W-:Y:S04]  /*48e0*/  LDSM.16.MT88.4 R132, [R242+0x3100] ;  /* 0x00310000f284783b */ /* 0x000fe80000004200 */
        /* <DEDUP_REMOVED lines=8> */
[----:B------:R-:W-:-:S02]  /*4970*/  FSEL R0, R0, -INF , P0 ;  /* 0xff80000000007808 */ /* 0x000fc40000000000 */
[----:B------:R-:W-:Y:S01]  /*4980*/  ISETP.GT.AND P0, PT, R2, 0x1, PT ;  /* 0x000000010200780c */ /* 0x000fe20003f04270 */
[----:B-1----:R-:W-:Y:S03]  /*4990*/  LDSM.16.MT88.4 R20, [R240+0x900] ;  /* 0x00090000f014783b */ /* 0x002fe60000004200 */
        /* <DEDUP_REMOVED lines=68> */
[----:B------:R-:W-:Y:S02]  /*4de0*/  FMNMX.FTZ R6, R196, R6, !PT ;  /* 0x00000006c4067209 */ /* 0x000fe40007810000 */
[----:B------:R-:W-:Y:S02]  /*4df0*/  FSEL R208, R208, -INF , P0 ;  /* 0xff800000d0d07808 */ /* 0x000fe40000000000 */
[----:B------:R-:W-:Y:S02]  /*4e00*/  FSEL R207, R207, -INF , P0 ;  /* 0xff800000cfcf7808 */ /* 0x000fe40000000000 */
[----:B------:R-:W-:-:S02]  /*4e10*/  ISETP.GT.AND P0, PT, R2, 0x41, PT ;  /* 0x000000410200780c */ /* 0x000fc40003f04270 */
[----:B------:R-:W-:Y:S02]  /*4e20*/  FMNMX.FTZ R7, R59, R7, !PT ;  /* 0x000000073b077209 */ /* 0x000fe40007810000 */
[----:B------:R-:W-:Y:S02]  /*4e30*/  FMNMX.FTZ R6, R195, R6, !PT ;  /* 0x00000006c3067209 */ /* 0x000fe40007810000 */
[----:B------:R-:W-:Y:S02]  /*4e40*/  FSEL R206, R206, -INF , P0 ;  /* 0xff800000cece7808 */ /* 0x000fe40000000000 */
[----:B------:R-:W-:Y:S02]  /*4e50*/  FSEL R205, R205, -INF , P0 ;  /* 0xff800000cdcd7808 */ /* 0x000fe40000000000 */
[----:B------:R-:W-:Y:S02]  /*4e60*/  ISETP.GT.AND P0, PT, R2, 0x48, PT ;  /* 0x000000480200780c */ /* 0x000fe40003f04270 */
[----:B------:R-:W-:-:S02]  /*4e70*/  FMNMX.FTZ R7, R81, R7, !PT ;  /* 0x0000000751077209 */ /* 0x000fc40007810000 */
[----:B------:R-:W-:Y:S02]  /*4e80*/  FMNMX.FTZ R6, R193, R6, !PT ;  /* 0x00000006c1067209 */ /* 0x000fe40007810000 */
[----:B------:R-:W-:Y:S02]  /*4e90*/  FSEL R204, R204, -INF , P0 ;  /* 0xff800000cccc7808 */ /* 0x000fe40000000000 */
[----:B------:R-:W-:Y:S02]  /*4ea0*/  FSEL R203, R203, -INF , P0 ;  /* 0xff800000cbcb7808 */ /* 0x000fe40000000000 */
[----:B------:R-:W-:Y:S02]  /*4eb0*/  ISETP.GT.AND P0, PT, R2, 0x49, PT ;  /* 0x000000490200780c */ /* 0x000fe40003f04270 */
[----:B------:R-:W-:Y:S02]  /*4ec0*/  FMNMX.FTZ R7, R78, R7, !PT ;  /* 0x000000074e077209 */ /* 0x000fe40007810000 */
[----:B------:R-:W-:-:S02]  /*4ed0*/  FMNMX.FTZ R6, R207, R6, !PT ;  /* 0x00000006cf067209 */ /* 0x000fc40007810000 */
[----:B------:R-:W-:Y:S02]  /*4ee0*/  FSEL R201, R201, -INF , P0 ;  /* 0xff800000c9c97808 */ /* 0x000fe40000000000 */
[----:B------:R-:W-:Y:S02]  /*4ef0*/  FSEL R202, R202, -INF , P0 ;  /* 0xff800000caca7808 */ /* 0x000fe40000000000 */
[----:B------:R-:W-:Y:S02]  /*4f00*/  FMNMX.FTZ R7, R79, R7, !PT ;  /* 0x000000074f077209 */ /* 0x000fe40007810000 */
[----:B------:R-:W-:Y:S02]  /*4f10*/  FMNMX.FTZ R6, R205, R6, !PT ;  /* 0x00000006cd067209 */ /* 0x000fe40007810000 */
        /* <DEDUP_REMOVED lines=10> */
[----:B------:R-:W-:Y:S02]  /*4fc0*/  ISETP.GT.AND P0, PT, R2, 0x58, PT ;  /* 0x000000580200780c */ /* 0x000fe40003f04270 */
[----:B------:R-:W-:Y:S02]  /*4fd0*/  FMNMX.FTZ R7, R210, R7, !PT ;  /* 0x00000007d2077209 */ /* 0x000fe40007810000 */
[----:B------:R-:W-:Y:S02]  /*4fe0*/  FMNMX.FTZ R6, R191, R6, !PT ;  /* 0x00000006bf067209 */ /* 0x000fe40007810000 */
[----:B------:R-:W-:-:S02]  /*4ff0*/  FSEL R25, R25, -INF , P0 ;  /* 0xff80000019197808 */ /* 0x000fc40000000000 */
[----:B------:R-:W-:Y:S02]  /*5000*/  FSEL R189, R189, -INF , P0 ;  /* 0xff800000bdbd7808 */ /* 0x000fe40000000000 */
[----:B------:R-:W-:Y:S02]  /*5010*/  ISETP.GT.AND P0, PT, R2, 0x59, PT ;  /* 0x000000590200780c */ /* 0x000fe40003f04270 */
[----:B------:R-:W-:Y:S02]  /*5020*/  FMNMX.FTZ R7, R209, R7, !PT ;  /* 0x00000007d1077209 */ /* 0x000fe40007810000 */
[----:B------:R-:W-:Y:S02]  /*5030*/  FMNMX.FTZ R6, R190, R6, !PT ;  /* 0x00000006be067209 */ /* 0x000fe40007810000 */
[----:B------:R-:W-:Y:S02]  /*5040*/  FSEL R188, R188, -INF , P0 ;  /* 0xff800000bcbc7808 */ /* 0x000fe40000000000 */
[----:B------:R-:W-:-:S02]  /*5050*/  FMNMX.FTZ R7, R197, R7, !PT ;  /* 0x00000007c5077209 */ /* 0x000fc40007810000 */
[----:B------:R-:W-:Y:S02]  /*5060*/  FMNMX.FTZ R2, R189, R6, !PT ;  /* 0x00000006bd027209 */ /* 0x000fe40007810000 */
[----:B------:R-:W-:Y:S02]  /*5070*/  FMNMX.FTZ R6, R194, R7, !PT ;  /* 0x00000007c2067209 */ /* 0x000fe40007810000 */
[----:B------:R-:W-:Y:S02]  /*5080*/  FMNMX.FTZ R2, R188, R2, !PT ;  /* 0x00000002bc027209 */ /* 0x000fe40007810000 */
[----:B------:R-:W-:Y:S02]  /*5090*/  FMNMX.FTZ R6, R200, R6, !PT ;  /* 0x00000006c8067209 */ /* 0x000fe40007810000 */
[----:B------:R-:W-:Y:S01]  /*50a0*/  FSEL R24, R24, -INF , P0 ;  /* 0xff80000018187808 */ /* 0x000fe20000000000 */
[----:B------:R-:W1:Y:S01]  /*50b0*/  SHFL.BFLY PT, R7, R2, 0x2, 0x1f ;  /* 0x0c401f0002077f89 */ /* 0x000e6200000e0000 */
[----:B------:R-:W-:-:S04]  /*50c0*/  FMNMX.FTZ R6, R199, R6, !PT ;  /* 0x00000006c7067209 */ /* 0x000fc80007810000 */
        /* <DEDUP_REMOVED lines=8> */
[----:B------:R-:W-:-:S04]  /*5150*/  FMNMX.FTZ R6, R25, R6, !PT ;  /* 0x0000000619067209 */ /* 0x000fc80007810000 */
[----:B------:R-:W-:-:S05]  /*5160*/  FMNMX.FTZ R6, R24, R6, !PT ;  /* 0x0000000618067209 */ /* 0x000fca0007810000 */
[----:B------:R-:W2:Y:S01]  /*5170*/  SHFL.BFLY PT, R7, R6, 0x2, 0x1f ;  /* 0x0c401f0006077f89 */ /* 0x000ea200000e0000 */
[----:B-1----:R-:W-:-:S03]  /*5180*/  FMNMX.FTZ R2, R2, R8, !PT ;  /* 0x0000000802027209 */ /* 0x002fc60007810000 */
[----:B------:R-:W-:Y:S01]  /*5190*/  LDSM.16.MT88.4 R8, [R242+0x900] ;  /* 0x00090000f208783b */ /* 0x000fe20000004200 */
[C---:B------:R-:W-:Y:S01]  /*51a0*/  FSETP.NEU.FTZ.AND P0, PT, R2.reuse, -INF , PT ;  /* 0xff8000000200780b */ /* 0x040fe20003f1d000 */
[----:B------:R-:W-:-:S05]  /*51b0*/  FMUL.FTZ R192, R2, c[0x0][0x2d0] ;  /* 0x0000b40002c07a20 */ /* 0x000fca0000410000 */
[----:B------:R-:W-:Y:S02]  /*51c0*/  FSEL R192, R192, RZ, P0 ;  /* 0x000000ffc0c07208 */ /* 0x000fe40000000000 */
[----:B--2---:R-:W-:-:S03]  /*51d0*/  FMNMX.FTZ R6, R6, R7, !PT ;  /* 0x0000000706067209 */ /* 0x004fc60007810000 */
[--C-:B------:R-:W-:Y:S02]  /*51e0*/  FFMA.FTZ R185, R0, c[0x0][0x2d0], -R192.reuse ;  /* 0x0000b40000b97a23 */ /* 0x100fe400000108c0 */
[----:B------:R-:W1:Y:S01]  /*51f0*/  SHFL.BFLY PT, R0, R6, 0x1, 0x1f ;  /* 0x0c201f0006007f89 */ /* 0x000e6200000e0000 */
[--C-:B------:R-:W-:Y:S02]  /*5200*/  FFMA.FTZ R27, R64, c[0x0][0x2d0], -R192.reuse ;  /* 0x0000b400401b7a23 */ /* 0x100fe400000108c0 */
[--C-:B------:R-:W-:Y:S01]  /*5210*/  FFMA.FTZ R182, R67, c[0x0][0x2d0], -R192.reuse ;  /* 0x0000b40043b67a23 */ /* 0x100fe200000108c0 */
[----:B------:R-:W-:Y:S01]  /*5220*/  MUFU.EX2 R185, R185 ;  /* 0x000000b900b97308 */ /* 0x000fe20000000800 */
[--C-:B------:R-:W-:Y:S02]  /*5230*/  FFMA.FTZ R51, R56, c[0x0][0x2d0], -R192.reuse ;  /* 0x0000b40038337a23 */ /* 0x100fe400000108c0 */
[--C-:B------:R-:W-:Y:S02]  /*5240*/  FFMA.FTZ R50, R80, c[0x0][0x2d0], -R192.reuse ;  /* 0x0000b40050327a23 */ /* 0x100fe400000108c0 */
[----:B------:R-:W-:-:S02]  /*5250*/  FFMA.FTZ R46, R58, c[0x0][0x2d0], -R192 ;  /* 0x0000b4003a2e7a23 */ /* 0x000fc400000108c0 */
[--C-:B------:R-:W-:Y:S01]  /*5260*/  FFMA.FTZ R45, R76, c[0x0][0x2d0], -R192.reuse ;  /* 0x0000b4004c2d7a23 */ /* 0x100fe200000108c0 */
[----:B------:R-:W2:Y:S01]  /*5270*/  MUFU.EX2 R27, R27 ;  /* 0x0000001b001b7308 */ /* 0x000ea20000000800 */
[--C-:B------:R-:W-:Y:S02]  /*5280*/  FFMA.FTZ R41, R77, c[0x0][0x2d0], -R192.reuse ;  /* 0x0000b4004d297a23 */ /* 0x100fe400000108c0 */
[--C-:B------:R-:W-:Y:S02]  /*5290*/  FFMA.FTZ R44, R44, c[0x0][0x2d0], -R192.reuse ;  /* 0x0000b4002c2c7a23 */ /* 0x100fe400000108c0 */
[--C-:B------:R-:W-:Y:S02]  /*52a0*/  FFMA.FTZ R40, R40, c[0x0][0x2d0], -R192.reuse ;  /* 0x0000b40028287a23 */ /* 0x100fe400000108c0 */
[--C-:B------:R-:W-:Y:S01]  /*52b0*/  FFMA.FTZ R198, R198, c[0x0][0x2d0], -R192.reuse ;  /* 0x0000b400c6c67a23 */ /* 0x100fe200000108c0 */
[----:B------:R-:W-:Y:S01]  /*52c0*/  MUFU.EX2 R182, R182 ;  /* 0x000000b600b67308 */ /* 0x000fe20000000800 */
[----:B------:R-:W-:-:S02]  /*52d0*/  FFMA.FTZ R196, R196, c[0x0][0x2d0], -R192 ;  /* 0x0000b400c4c47a23 */ /* 0x000fc400000108c0 */
[--C-:B------:R-:W-:Y:S01]  /*52e0*/  FFMA.FTZ R195, R195, c[0x0][0x2d0], -R192.reuse ;  /* 0x0000b400c3c37a23 */ /* 0x100fe200000108c0 */
[----:B-1----:R-:W-:Y:S01]  /*52f0*/  FMNMX.FTZ R0, R0, R6, !PT ;  /* 0x0000000600007209 */ /* 0x002fe20007810000 */
[--C-:B------:R-:W-:Y:S02]  /*5300*/  FFMA.FTZ R193, R193, c[0x0][0x2d0], -R192.reuse ;  /* 0x0000b400c1c17a23 */ /* 0x100fe400000108c0 */
[--C-:B------:R-:W-:Y:S01]  /*5310*/  FFMA.FTZ R207, R207, c[0x0][0x2d0], -R192.reuse ;  /* 0x0000b400cfcf7a23 */ /* 0x100fe200000108c0 */
[C---:B------:R-:W-:Y:S01]  /*5320*/  FSETP.NEU.FTZ.AND P0, PT, R0.reuse, -INF , PT ;  /* 0xff8000000000780b */ /* 0x040fe20003f1d000 */
[----:B------:R-:W-:Y:S01]  /*5330*/  FMUL.FTZ R26, R0, c[0x0][0x2d0] ;  /* 0x0000b400001a7a20 */ /* 0x000fe20000410000 */
[----:B------:R-:W1:Y:S01]  /*5340*/  MUFU.EX2 R51, R51 ;  /* 0x0000003300337308 */ /* 0x000e620000000800 */
[----:B--2---:R-:W-:Y:S01]  /*5350*/  F2FP.PACK_AB R128, R27, R185 ;  /* 0x000000b91b80723e */ /* 0x004fe200000000ff */
[--C-:B------:R-:W-:Y:S02]  /*5360*/  FFMA.FTZ R205, R205, c[0x0][0x2d0], -R192.reuse ;  /* 0x0000b400cdcd7a23 */ /* 0x100fe400000108c0 */
[----:B------:R-:W-:Y:S01]  /*5370*/  FSEL R26, R26, RZ, P0 ;  /* 0x000000ff1a1a7208 */ /* 0x000fe20000000000 */
[--C-:B------:R-:W-:Y:S01]  /*5380*/  FFMA.FTZ R203, R203, c[0x0][0x2d0], -R192.reuse ;  /* 0x0000b400cbcb7a23 */ /* 0x100fe200000108c0 */
[----:B------:R-:W-:Y:S01]  /*5390*/  PLOP3.LUT P0, PT, PT, PT, UP0, 0x40, 0x0 ;  /* 0x000000000000781c */ /* 0x000fe20003f0e808 */
[----:B------:R-:W-:Y:S01]  /*53a0*/  FFMA.FTZ R202, R202, c[0x0][0x2d0], -R192 ;  /* 0x0000b400caca7a23 */ /* 0x000fe200000108c0 */
[----:B------:R-:W-:Y:S01]  /*53b0*/  MUFU.EX2 R50, R50 ;  /* 0x0000003200327308 */ /* 0x000fe20000000800 */
[----:B------:R-:W-:-:S02]  /*53c0*/  FFMA.FTZ R184, R65, c[0x0][0x2d0], -R26 ;  /* 0x0000b40041b87a23 */ /* 0x000fc4000001081a */
[--C-:B------:R-:W-:Y:S02]  /*53d0*/  FFMA.FTZ R183, R66, c[0x0][0x2d0], -R26.reuse ;  /* 0x0000b40042b77a23 */ /* 0x100fe4000001081a */
[--C-:B------:R-:W-:Y:S01]  /*53e0*/  FFMA.FTZ R181, R57, c[0x0][0x2d0], -R26.reuse ;  /* 0x0000b40039b57a23 */ /* 0x100fe2000001081a */
[----:B------:R-:W-:Y:S01]  /*53f0*/  LDSM.16.MT88.4 R64, [R240+0x3100] ;  /* 0x00310000f040783b */ /* 0x000fe20000004200 */
[--C-:B------:R-:W-:Y:S01]  /*5400*/  FFMA.FTZ R180, R84, c[0x0][0x2d0], -R26.reuse ;  /* 0x0000b40054b47a23 */ /* 0x100fe2000001081a */
[----:B------:R-:W-:Y:S01]  /*5410*/  MUFU.EX2 R184, R184 ;  /* 0x000000b800b87308 */ /* 0x000fe20000000800 */
[----:B-1----:R-:W-:Y:S01]  /*5420*/  F2FP.PACK_AB R130, R51, R182 ;  /* 0x000000b63382723e */ /* 0x002fe200000000ff */
[--C-:B------:R-:W-:Y:S02]  /*5430*/  FFMA.FTZ R49, R59, c[0x0][0x2d0], -R26.reuse ;  /* 0x0000b4003b317a23 */ /* 0x100fe4000001081a */
[--C-:B------:R-:W-:Y:S01]  /*5440*/  FFMA.FTZ R48, R81, c[0x0][0x2d0], -R26.reuse ;  /* 0x0000b40051307a23 */ /* 0x100fe2000001081a */
[----:B------:R-:W1:Y:S01]  /*5450*/  LDSM.16.MT88.4 R56, [R241+0x3100] ;  /* 0x00310000f138783b */ /* 0x000e620000004200 */
[----:B------:R-:W-:-:S02]  /*5460*/  FFMA.FTZ R47, R78, c[0x0][0x2d0], -R26 ;  /* 0x0000b4004e2f7a23 */ /* 0x000fc4000001081a */
[----:B------:R-:W2:Y:S01]  /*5470*/  MUFU.EX2 R183, R183 ;  /* 0x000000b700b77308 */ /* 0x000ea20000000800 */
[--C-:B------:R-:W-:Y:S01]  /*5480*/  FFMA.FTZ R43, R79, c[0x0][0x2d0], -R26.reuse ;  /* 0x0000b4004f2b7a23 */ /* 0x100fe2000001081a */
[----:B------:R-:W-:Y:S01]  /*5490*/  LDSM.16.MT88.4 R80, [R242+0x6100] ;  /* 0x00610000f250783b */ /* 0x000fe20000004200 */
[--C-:B------:R-:W-:Y:S02]  /*54a0*/  FFMA.FTZ R42, R42, c[0x0][0x2d0], -R26.reuse ;  /* 0x0000b4002a2a7a23 */ /* 0x100fe4000001081a */
[--C-:B------:R-:W-:Y:S02]  /*54b0*/  FFMA.FTZ R3, R209, c[0x0][0x2d0], -R26.reuse ;  /* 0x0000b400d1037a23 */ /* 0x100fe4000001081a */
[--C-:B------:R-:W-:Y:S01]  /*54c0*/  FFMA.FTZ R197, R197, c[0x0][0x2d0], -R26.reuse ;  /* 0x0000b400c5c57a23 */ /* 0x100fe2000001081a */
[----:B------:R-:W-:Y:S01]  /*54d0*/  MUFU.EX2 R181, R181 ;  /* 0x000000b500b57308 */ /* 0x000fe20000000800 */
[--C-:B------:R-:W-:Y:S02]  /*54e0*/  FFMA.FTZ R194, R194, c[0x0][0x2d0], -R26.reuse ;  /* 0x0000b400c2c27a23 */ /* 0x100fe4000001081a */
[----:B------:R-:W-:-:S02]  /*54f0*/  FFMA.FTZ R200, R200, c[0x0][0x2d0], -R26 ;  /* 0x0000b400c8c87a23 */ /* 0x000fc4000001081a */
[--C-:B------:R-:W-:Y:S02]  /*5500*/  FFMA.FTZ R199, R199, c[0x0][0x2d0], -R26.reuse ;  /* 0x0000b400c7c77a23 */ /* 0x100fe4000001081a */
[--C-:B------:R-:W-:Y:S01]  /*5510*/  FFMA.FTZ R208, R208, c[0x0][0x2d0], -R26.reuse ;  /* 0x0000b400d0d07a23 */ /* 0x100fe2000001081a */
[----:B------:R-:W3:Y:S01]  /*5520*/  MUFU.EX2 R180, R180 ;  /* 0x000000b400b47308 */ /* 0x000ee20000000800 */
[----:B--2---:R-:W-:Y:S01]  /*5530*/  F2FP.PACK_AB R129, R183, R184 ;  /* 0x000000b8b781723e */ /* 0x004fe200000000ff */
[--C-:B------:R-:W-:Y:S02]  /*5540*/  FFMA.FTZ R206, R206, c[0x0][0x2d0], -R26.reuse ;  /* 0x0000b400cece7a23 */ /* 0x100fe4000001081a */
[--C-:B------:R-:W-:Y:S02]  /*5550*/  FFMA.FTZ R204, R204, c[0x0][0x2d0], -R26.reuse ;  /* 0x0000b400cccc7a23 */ /* 0x100fe4000001081a */
[----:B------:R-:W-:Y:S02]  /*5560*/  FFMA.FTZ R201, R201, c[0x0][0x2d0], -R26 ;  /* 0x0000b400c9c97a23 */ /* 0x000fe4000001081a */
[----:B------:R-:W2:Y:S01]  /*5570*/  MUFU.EX2 R46, R46 ;  /* 0x0000002e002e7308 */ /* 0x000ea20000000800 */
[----:B------:R-:W-:-:S02]  /*5580*/  FFMA.FTZ R191, R191, c[0x0][0x2d0], -R192 ;  /* 0x0000b400bfbf7a23 */ /* 0x000fc400000108c0 */
[--C-:B------:R-:W-:Y:S02]  /*5590*/  FFMA.FTZ R190, R190, c[0x0][0x2d0], -R192.reuse ;  /* 0x0000b400bebe7a23 */ /* 0x100fe400000108c0 */
[--C-:B------:R-:W-:Y:S02]  /*55a0*/  FFMA.FTZ R189, R189, c[0x0][0x2d0], -R192.reuse ;  /* 0x0000b400bdbd7a23 */ /* 0x100fe400000108c0 */
[----:B------:R-:W-:Y:S01]  /*55b0*/  FFMA.FTZ R188, R188, c[0x0][0x2d0], -R192 ;  /* 0x0000b400bcbc7a23 */ /* 0x000fe200000108c0 */
[----:B---3--:R-:W-:Y:S01]  /*55c0*/  F2FP.PACK_AB R131, R180, R181 ;  /* 0x000000b5b483723e */ /* 0x008fe200000000ff */
[----:B------:R-:W-:Y:S01]  /*55d0*/  MUFU.EX2 R45, R45 ;  /* 0x0000002d002d7308 */ /* 0x000fe20000000800 */
[--C-:B------:R-:W-:Y:S02]  /*55e0*/  FFMA.FTZ R187, R187, c[0x0][0x2d0], -R26.reuse ;  /* 0x0000b400bbbb7a23 */ /* 0x100fe4000001081a */
[--C-:B------:R-:W-:Y:S02]  /*55f0*/  FFMA.FTZ R186, R186, c[0x0][0x2d0], -R26.reuse ;  /* 0x0000b400baba7a23 */ /* 0x100fe4000001081a */
[----:B------:R-:W-:Y:S01]  /*5600*/  FFMA.FTZ R209, R24, c[0x0][0x2d0], -R26 ;  /* 0x0000b40018d17a23 */ /* 0x000fe2000001081a */
[----:B------:R-:W-:Y:S01]  /*5610*/  HMMA.16816.F32 R176, R128, R172, RZ ;  /* 0x000000ac80b0723c */ /* 0x000fe200000018ff */
[----:B--2---:R-:W-:Y:S01]  /*5620*/  F2FP.PACK_AB R4, R46, R50 ;  /* 0x000000322e04723e */ /* 0x004fe200000000ff */
[----:B------:R-:W2:Y:S01]  /*5630*/  MUFU.EX2 R41, R41 ;  /* 0x0000002900297308 */ /* 0x000ea20000000800 */
[----:B------:R-:W-:-:S02]  /*5640*/  FADD.FTZ R185, R185, R27 ;  /* 0x0000001bb9b97221 */ /* 0x000fc40000010000 */
[----:B------:R-:W-:Y:S02]  /*5650*/  FADD.FTZ R183, R184, R183 ;  /* 0x000000b7b8b77221 */ /* 0x000fe40000010000 */
[----:B------:R-:W-:Y:S01]  /*5660*/  FADD.FTZ R185, R182, R185 ;  /* 0x000000b9b6b97221 */ /* 0x000fe20000010000 */
[C---:B------:R-:W-:Y:S01]  /*5670*/  HMMA.16816.F32 R172, R128.reuse, R174, RZ ;  /* 0x000000ae80ac723c */ /* 0x040fe200000018ff */
[----:B------:R-:W-:Y:S01]  /*5680*/  FADD.FTZ R183, R181, R183 ;  /* 0x000000b7b5b77221 */ /* 0x000fe20000010000 */
[----:B------:R-:W3:Y:S01]  /*5690*/  MUFU.EX2 R49, R49 ;  /* 0x0000003100317308 */ /* 0x000ee20000000800 */
[----:B------:R-:W-:Y:S02]  /*56a0*/  FADD.FTZ R185, R51, R185 ;  /* 0x000000b933b97221 */ /* 0x000fe40000010000 */
[----:B------:R-:W-:Y:S02]  /*56b0*/  FADD.FTZ R180, R180, R183 ;  /* 0x000000b7b4b47221 */ /* 0x000fe40000010000 */
[----:B------:R-:W-:Y:S01]  /*56c0*/  FADD.FTZ R50, R50, R185 ;  /* 0x000000b932327221 */ /* 0x000fe20000010000 */
[----:B------:R-:W-:Y:S02]  /*56d0*/  HMMA.16816.F32 R168, R128, R164, RZ ;  /* 0x000000a480a8723c */ /* 0x000fe400000018ff */
[----:B------:R-:W4:Y:S01]  /*56e0*/  MUFU.EX2 R48, R48 ;  /* 0x0000003000307308 */ /* 0x000f220000000800 */
[----:B--2---:R-:W-:Y:S01]  /*56f0*/  F2FP.PACK_AB R6, R41, R45 ;  /* 0x0000002d2906723e */ /* 0x004fe200000000ff */
[----:B------:R-:W-:-:S04]  /*5700*/  FADD.FTZ R50, R46, R50 ;  /* 0x000000322e327221 */ /* 0x000fc80000010000 */
[----:B------:R-:W-:Y:S01]  /*5710*/  HMMA.16816.F32 R164, R128, R166, RZ ;  /* 0x000000a680a4723c */ /* 0x000fe200000018ff */
[----:B------:R-:W-:Y:S01]  /*5720*/  FADD.FTZ R45, R45, R50 ;  /* 0x000000322d2d7221 */ /* 0x000fe20000010000 */
[----:B------:R-:W-:Y:S01]  /*5730*/  MUFU.EX2 R47, R47 ;  /* 0x0000002f002f7308 */ /* 0x000fe20000000800 */
[----:B---3--:R-:W-:Y:S02]  /*5740*/  FADD.FTZ R180, R49, R180 ;  /* 0x000000b431b47221 */ /* 0x008fe40000010000 */
[----:B------:R-:W-:-:S03]  /*5750*/  FADD.FTZ R45, R41, R45 ;  /* 0x0000002d292d7221 */ /* 0x000fc60000010000 */
[----:B------:R-:W-:Y:S02]  /*5760*/  HMMA.16816.F32 R136, R128, R132, RZ ;  /* 0x000000848088723c */ /* 0x000fe400000018ff */
[----:B------:R-:W2:Y:S01]  /*5770*/  MUFU.EX2 R43, R43 ;  /* 0x0000002b002b7308 */ /* 0x000ea20000000800 */
[C---:B----4-:R-:W-:Y:S01]  /*5780*/  F2FP.PACK_AB R5, R48.reuse, R49 ;  /* 0x000000313005723e */ /* 0x050fe200000000ff */
[----:B------:R-:W-:-:S04]  /*5790*/  FADD.FTZ R180, R48, R180 ;  /* 0x000000b430b47221 */ /* 0x000fc80000010000 */
[C---:B------:R-:W-:Y:S02]  /*57a0*/  HMMA.16816.F32 R132, R128.reuse, R134, RZ ;  /* 0x000000868084723c */ /* 0x040fe400000018ff */
[----:B------:R-:W-:Y:S06]  /*57b0*/  MUFU.EX2 R44, R44 ;  /* 0x0000002c002c7308 */ /* 0x000fec0000000800 */
[----:B------:R-:W-:Y:S01]  /*57c0*/  HMMA.16816.F32 R152, R128, R148, RZ ;  /* 0x000000948098723c */ /* 0x000fe200000018ff */
[----:B--2---:R-:W-:Y:S01]  /*57d0*/  F2FP.PACK_AB R7, R43, R47 ;  /* 0x0000002f2b07723e */ /* 0x004fe200000000ff */
[----:B------:R-:W2:Y:S01]  /*57e0*/  MUFU.EX2 R40, R40 ;  /* 0x0000002800287308 */ /* 0x000ea20000000800 */
[----:B------:R-:W-:-:S05]  /*57f0*/  FADD.FTZ R47, R47, R180 ;  /* 0x000000b42f2f7221 */ /* 0x000fca0000010000 */
[----:B------:R-:W-:Y:S01]  /*5800*/  HMMA.16816.F32 R144, R128, R140, RZ ;  /* 0x0000008c8090723c */ /* 0x000fe200000018ff */
[----:B------:R-:W-:Y:S01]  /*5810*/  FADD.FTZ R47, R43, R47 ;  /* 0x0000002f2b2f7221 */ /* 0x000fe20000010000 */
[----:B------:R-:W-:Y:S06]  /*5820*/  MUFU.EX2 R42, R42 ;  /* 0x0000002a002a7308 */ /* 0x000fec0000000800 */
[C---:B------:R-:W-:Y:S02]  /*5830*/  HMMA.16816.F32 R176, R4.reuse, R12, R176 ;  /* 0x0000000c04b0723c */ /* 0x040fe400000018b0 */
[----:B------:R-:W-:Y:S06]  /*5840*/  MUFU.EX2 R3, R3 ;  /* 0x0000000300037308 */ /* 0x000fec0000000800 */
[C---:B------:R-:W-:Y:S01]  /*5850*/  HMMA.16816.F32 R172, R4.reuse, R14, R172 ;  /* 0x0000000e04ac723c */ /* 0x040fe200000018ac */
[----:B------:R-:W3:Y:S01]  /*5860*/  LDSM.16.MT88.4 R12, [R242+0x3900] ;  /* 0x00390000f20c783b */ /* 0x000ee20000004200 */
[----:B------:R-:W-:Y:S06]  /*5870*/  MUFU.EX2 R198, R198 ;  /* 0x000000c600c67308 */ /* 0x000fec0000000800 */
[C---:B------:R-:W-:Y:S02]  /*5880*/  HMMA.16816.F32 R168, R4.reuse, R8, R168 ;  /* 0x0000000804a8723c */ /* 0x040fe400000018a8 */
[----:B------:R-:W-:Y:S06]  /*5890*/  MUFU.EX2 R196, R196 ;  /* 0x000000c400c47308 */ /* 0x000fec0000000800 */
[----:B------:R-:W-:Y:S01]  /*58a0*/  HMMA.16816.F32 R164, R4, R10, R164 ;  /* 0x0000000a04a4723c */ /* 0x000fe200000018a4 */
[----:B------:R-:W4:Y:S01]  /*58b0*/  LDSM.16.MT88.4 R8, [R241+0x3900] ;  /* 0x00390000f108783b */ /* 0x000f220000004200 */
[----:B------:R-:W-:Y:S06]  /*58c0*/  MUFU.EX2 R195, R195 ;  /* 0x000000c300c37308 */ /* 0x000fec0000000800 */
[C---:B-1----:R-:W-:Y:S02]  /*58d0*/  HMMA.16816.F32 R52, R128.reuse, R56, RZ ;  /* 0x000000388034723c */ /* 0x042fe400000018ff */
[----:B------:R-:W-:Y:S06]  /*58e0*/  MUFU.EX2 R193, R193 ;  /* 0x000000c100c17308 */ /* 0x000fec0000000800 */
[C---:B------:R-:W-:Y:S02]  /*58f0*/  HMMA.16816.F32 R148, R128.reuse, R150, RZ ;  /* 0x000000968094723c */ /* 0x040fe400000018ff */
[----:B------:R-:W-:Y:S06]  /*5900*/  MUFU.EX2 R197, R197 ;  /* 0x000000c500c57308 */ /* 0x000fec0000000800 */
[----:B------:R-:W-:Y:S02]  /*5910*/  HMMA.16816.F32 R140, R128, R142, RZ ;  /* 0x0000008e808c723c */ /* 0x000fe400000018ff */
[----:B------:R-:W-:Y:S06]  /*5920*/  MUFU.EX2 R194, R194 ;  /* 0x000000c200c27308 */ /* 0x000fec0000000800 */
[C---:B---3--:R-:W-:Y:S02]  /*5930*/  HMMA.16816.F32 R136, R4.reuse, R12, R136 ;  /* 0x0000000c0488723c */ /* 0x048fe40000001888 */
[----:B------:R-:W-:Y:S06]  /*5940*/  MUFU.EX2 R200, R200 ;  /* 0x000000c800c87308 */ /* 0x000fec0000000800 */
[----:B------:R-:W-:Y:S01]  /*5950*/  HMMA.16816.F32 R132, R4, R14, R132 ;  /* 0x0000000e0484723c */ /* 0x000fe20000001884 */
[----:B------:R-:W1:Y:S01]  /*5960*/  LDSM.16.MT88.4 R12, [R241+0x6900] ;  /* 0x00690000f10c783b */ /* 0x000e620000004200 */
[----:B------:R-:W-:Y:S06]  /*5970*/  MUFU.EX2 R199, R199 ;  /* 0x000000c700c77308 */ /* 0x000fec0000000800 */
[C---:B------:R-:W-:Y:S02]  /*5980*/  HMMA.16816.F32 R56, R128.reuse, R58, RZ ;  /* 0x0000003a8038723c */ /* 0x040fe400000018ff */
        /* <DEDUP_REMOVED lines=20> */
[C---:B------:R-:W-:Y:S01]  /*5ad0*/  HMMA.16816.F32 R140, R4.reuse, R18, R140 ;  /* 0x00000012048c723c */ /* 0x040fe2000000188c */
[----:B------:R-:W5:Y:S01]  /*5ae0*/  LDSM.16.MT88.4 R16, [R242+0x6900] ;  /* 0x00690000f210783b */ /* 0x000f620000004200 */
[----:B------:R-:W-:Y:S06]  /*5af0*/  MUFU.EX2 R189, R189 ;  /* 0x000000bd00bd7308 */ /* 0x000fec0000000800 */
[C---:B----4-:R-:W-:Y:S02]  /*5b00*/  HMMA.16816.F32 R52, R4.reuse, R8, R52 ;  /* 0x000000080434723c */ /* 0x050fe40000001834 */
[----:B------:R-:W-:Y:S06]  /*5b10*/  MUFU.EX2 R188, R188 ;  /* 0x000000bc00bc7308 */ /* 0x000fec0000000800 */
[C---:B------:R-:W-:Y:S01]  /*5b20*/  HMMA.16816.F32 R56, R4.reuse, R10, R56 ;  /* 0x0000000a0438723c */ /* 0x040fe20000001838 */
[----:B------:R-:W4:Y:S01]  /*5b30*/  LDSM.16.MT88.4 R8, [R240+0x6900] ;  /* 0x00690000f008783b */ /* 0x000f220000004200 */
[----:B------:R-:W-:Y:S06]  /*5b40*/  MUFU.EX2 R187, R187 ;  /* 0x000000bb00bb7308 */ /* 0x000fec0000000800 */
[C---:B-1----:R-:W-:Y:S02]  /*5b50*/  HMMA.16816.F32 R84, R4.reuse, R12, R84 ;  /* 0x0000000c0454723c */ /* 0x042fe40000001854 */
[----:B------:R-:W-:Y:S06]  /*5b60*/  MUFU.EX2 R186, R186 ;  /* 0x000000ba00ba7308 */ /* 0x000fec0000000800 */
[C---:B------:R-:W-:Y:S01]  /*5b70*/  HMMA.16816.F32 R88, R4.reuse, R14, R88 ;  /* 0x0000000e0458723c */ /* 0x040fe20000001858 */
[----:B------:R-:W1:Y:S01]  /*5b80*/  LDSM.16.MT88.4 R12, [R241+0x9900] ;  /* 0x00990000f10c783b */ /* 0x000e620000004200 */
[----:B------:R-:W-:Y:S06]  /*5b90*/  MUFU.EX2 R209, R209 ;  /* 0x000000d100d17308 */ /* 0x000fec0000000800 */
[C---:B------:R-:W-:Y:S08]  /*5ba0*/  HMMA.16816.F32 R60, R4.reuse, R68, R60 ;  /* 0x00000044043c723c */ /* 0x040ff0000000183c */
[C---:B------:R-:W-:Y:S08]  /*5bb0*/  HMMA.16816.F32 R64, R4.reuse, R70, R64 ;  /* 0x000000460440723c */ /* 0x040ff00000001840 */
[C---:B------:R-:W-:Y:S08]  /*5bc0*/  HMMA.16816.F32 R160, R4.reuse, R36, R160 ;  /* 0x0000002404a0723c */ /* 0x040ff000000018a0 */
[----:B------:R-:W-:Y:S01]  /*5bd0*/  HMMA.16816.F32 R156, R4, R38, R156 ;  /* 0x00000026049c723c */ /* 0x000fe2000000189c */
[----:B------:R-:W1:Y:S07]  /*5be0*/  LDSM.16.MT88.4 R36, [R240+0x9100] ;  /* 0x00910000f024783b */ /* 0x000e6e0000004200 */
[C---:B------:R-:W-:Y:S08]  /*5bf0*/  HMMA.16816.F32 R68, R128.reuse, R72, RZ ;  /* 0x000000488044723c */ /* 0x040ff000000018ff */
[C---:B------:R-:W-:Y:S08]  /*5c00*/  HMMA.16816.F32 R76, R128.reuse, R80, RZ ;  /* 0x00000050804c723c */ /* 0x040ff000000018ff */
[C---:B------:R-:W-:Y:S08]  /*5c10*/  HMMA.16816.F32 R92, R128.reuse, R96, RZ ;  /* 0x00000060805c723c */ /* 0x040ff000000018ff */
[C---:B------:R-:W-:Y:S08]  /*5c20*/  HMMA.16816.F32 R72, R128.reuse, R74, RZ ;  /* 0x0000004a8048723c */ /* 0x040ff000000018ff */
[C---:B------:R-:W-:Y:S08]  /*5c30*/  HMMA.16816.F32 R80, R128.reuse, R82, RZ ;  /* 0x000000528050723c */ /* 0x040ff000000018ff */
[C---:B------:R-:W-:Y:S08]  /*5c40*/  HMMA.16816.F32 R96, R128.reuse, R98, RZ ;  /* 0x000000628060723c */ /* 0x040ff000000018ff */
[C---:B------:R-:W-:Y:S08]  /*5c50*/  HMMA.16816.F32 R116, R128.reuse, R120, RZ ;  /* 0x000000788074723c */ /* 0x040ff000000018ff */
[----:B------:R-:W-:Y:S08]  /*5c60*/  HMMA.16816.F32 R120, R128, R122, RZ ;  /* 0x0000007a8078723c */ /* 0x000ff000000018ff */
[C---:B---3--:R-:W-:Y:S08]  /*5c70*/  HMMA.16816.F32 R68, R4.reuse, R20, R68 ;  /* 0x000000140444723c */ /* 0x048ff00000001844 */
[C---:B------:R-:W-:Y:S01]  /*5c80*/  HMMA.16816.F32 R72, R4.reuse, R22, R72 ;  /* 0x000000160448723c */ /* 0x040fe20000001848 */
[----:B------:R-:W3:Y:S07]  /*5c90*/  LDSM.16.MT88.4 R20, [R247+0x9900] ;  /* 0x00990000f714783b */ /* 0x000eee0000004200 */
[C---:B-----5:R-:W-:Y:S08]  /*5ca0*/  HMMA.16816.F32 R76, R4.reuse, R16, R76 ;  /* 0x00000010044c723c */ /* 0x060ff0000000184c */
[C---:B------:R-:W-:Y:S01]  /*5cb0*/  HMMA.16816.F32 R80, R4.reuse, R18, R80 ;  /* 0x000000120450723c */ /* 0x040fe20000001850 */
[----:B------:R-:W5:Y:S07]  /*5cc0*/  LDSM.16.MT88.4 R16, [R242+0x9900] ;  /* 0x00990000f210783b */ /* 0x000f6e0000004200 */
[C---:B----4-:R-:W-:Y:S08]  /*5cd0*/  HMMA.16816.F32 R92, R4.reuse, R8, R92 ;  /* 0x00000008045c723c */ /* 0x050ff0000000185c */
[C---:B------:R-:W-:Y:S01]  /*5ce0*/  HMMA.16816.F32 R96, R4.reuse, R10, R96 ;  /* 0x0000000a0460723c */ /* 0x040fe20000001860 */
[----:B------:R-:W4:Y:S07]  /*5cf0*/  LDSM.16.MT88.4 R8, [R240+0x9900] ;  /* 0x00990000f008783b */ /* 0x000f2e0000004200 */
[C---:B-1----:R-:W-:Y:S08]  /*5d00*/  HMMA.16816.F32 R116, R4.reuse, R12, R116 ;  /* 0x0000000c0474723c */ /* 0x042ff00000001874 */
[----:B------:R-:W-:Y:S01]  /*5d10*/  HMMA.16816.F32 R120, R4, R14, R120 ;  /* 0x0000000e0478723c */ /* 0x000fe20000001878 */
[----:B------:R-:W1:Y:S07]  /*5d20*/  LDSM.16.MT88.4 R12, [R241+0x1100] ;  /* 0x00110000f10c783b */ /* 0x000e6e0000004200 */
[C---:B------:R-:W-:Y:S08]  /*5d30*/  HMMA.16816.F32 R100, R128.reuse, R104, RZ ;  /* 0x000000688064723c */ /* 0x040ff000000018ff */
[C---:B------:R-:W-:Y:S08]  /*5d40*/  HMMA.16816.F32 R108, R128.reuse, R112, RZ ;  /* 0x00000070806c723c */ /* 0x040ff000000018ff */
[C---:B------:R-:W-:Y:S08]  /*5d50*/  HMMA.16816.F32 R104, R128.reuse, R106, RZ ;  /* 0x0000006a8068723c */ /* 0x040ff000000018ff */
[C---:B------:R-:W-:Y:S08]  /*5d60*/  HMMA.16816.F32 R112, R128.reuse, R114, RZ ;  /* 0x000000728070723c */ /* 0x040ff000000018ff */
[C---:B------:R-:W-:Y:S07]  /*5d70*/  HMMA.16816.F32 R124, R128.reuse, R36, RZ ;  /* 0x00000024807c723c */ /* 0x040fee00000018ff */
[----:B------:R-:W-:Y:S01]  /*5d80*/  FFMA.FTZ R36, R212, c[0x0][0x2d0], -R192 ;  /* 0x0000b400d4247a23 */ /* 0x000fe200000108c0 */
[----:B------:R-:W-:Y:S01]  /*5d90*/  HMMA.16816.F32 R128, R128, R38, RZ ;  /* 0x000000268080723c */ /* 0x000fe200000018ff */
[----:B------:R-:W-:-:S04]  /*5da0*/  FFMA.FTZ R37, R210, c[0x0][0x2d0], -R26 ;  /* 0x0000b400d2257a23 */ /* 0x000fc8000001081a */
[----:B------:R-:W-:Y:S02]  /*5db0*/  MUFU.EX2 R36, R36 ;  /* 0x0000002400247308 */ /* 0x000fe40000000800 */
[----:B------:R-:W-:Y:S01]  /*5dc0*/  FFMA.FTZ R39, R213, c[0x0][0x2d0], -R192 ;  /* 0x0000b400d5277a23 */ /* 0x000fe200000108c0 */
[C---:B---3--:R-:W-:Y:S01]  /*5dd0*/  HMMA.16816.F32 R100, R4.reuse, R20, R100 ;  /* 0x000000140464723c */ /* 0x048fe20000001864 */
[--C-:B------:R-:W-:Y:S02]  /*5de0*/  FFMA.FTZ R38, R211, c[0x0][0x2d0], -R26.reuse ;  /* 0x0000b400d3267a23 */ /* 0x100fe4000001081a */
[----:B------:R-:W-:Y:S02]  /*5df0*/  FFMA.FTZ R192, R25, c[0x0][0x2d0], -R26 ;  /* 0x0000b40019c07a23 */ /* 0x000fe4000001081a */
[----:B------:R-:W3:Y:S01]  /*5e00*/  MUFU.EX2 R39, R39 ;  /* 0x0000002700277308 */ /* 0x000ee20000000800 */
[----:B------:R-:W-:Y:S02]  /*5e10*/  LDSM.16.MT88.4 R24, [R241+0x2900] ;  /* 0x00290000f118783b */ /* 0x000fe40000004200 */
[C---:B------:R-:W-:Y:S02]  /*5e20*/  HMMA.16816.F32 R104, R4.reuse, R22, R104 ;  /* 0x000000160468723c */ /* 0x040fe40000001868 */
[----:B------:R-:W1:Y:S03]  /*5e30*/  LDSM.16.MT88.4 R20, [R247+0x1100] ;  /* 0x00110000f714783b */ /* 0x000e660000004200 */
[----:B------:R-:W1:Y:S03]  /*5e40*/  MUFU.EX2 R38, R38 ;  /* 0x0000002600267308 */ /* 0x000e660000000800 */
[C---:B-----5:R-:W-:Y:S05]  /*5e50*/  HMMA.16816.F32 R108, R4.reuse, R16, R108 ;  /* 0x00000010046c723c */ /* 0x060fea000000186c */
[----:B------:R-:W5:Y:S03]  /*5e60*/  MUFU.EX2 R37, R37 ;  /* 0x0000002500257308 */ /* 0x000f660000000800 */
[C---:B------:R-:W-:Y:S01]  /*5e70*/  HMMA.16816.F32 R112, R4.reuse, R18, R112 ;  /* 0x000000120470723c */ /* 0x040fe20000001870 */
[----:B------:R-:W5:Y:S04]  /*5e80*/  LDSM.16.MT88.4 R16, [R242+0x1100] ;  /* 0x00110000f210783b */ /* 0x000f680000004200 */
[----:B------:R-:W1:Y:S03]  /*5e90*/  MUFU.EX2 R192, R192 ;  /* 0x000000c000c07308 */ /* 0x000e660000000800 */
[C---:B----4-:R-:W-:Y:S08]  /*5ea0*/  HMMA.16816.F32 R124, R4.reuse, R8, R124 ;  /* 0x00000008047c723c */ /* 0x050ff0000000187c */
[----:B------:R-:W-:Y:S01]  /*5eb0*/  HMMA.16816.F32 R128, R4, R10, R128 ;  /* 0x0000000a0480723c */ /* 0x000fe20000001880 */
[----:B------:R-:W4:Y:S06]  /*5ec0*/  LDSM.16.MT88.4 R8, [R240+0x1100] ;  /* 0x00110000f008783b */ /* 0x000f2c0000004200 */
[----:B--2---:R-:W-:Y:S01]  /*5ed0*/  F2FP.PACK_AB R4, R40, R44 ;  /* 0x0000002c2804723e */ /* 0x004fe200000000ff */
[----:B------:R-:W-:Y:S01]  /*5ee0*/  FADD.FTZ R44, R44, R45 ;  /* 0x0000002d2c2c7221 */ /* 0x000fe20000010000 */
[----:B---3--:R-:W-:-:S02]  /*5ef0*/  F2FP.PACK_AB R6, R36, R39 ;  /* 0x000000272406723e */ /* 0x008fc400000000ff */
[----:B-1----:R-:W-:Y:S01]  /*5f00*/  F2FP.PACK_AB R5, R38, R42 ;  /* 0x0000002a2605723e */ /* 0x002fe200000000ff */
[----:B------:R-:W-:Y:S01]  /*5f10*/  FADD.FTZ R44, R40, R44 ;  /* 0x0000002c282c7221 */ /* 0x000fe20000010000 */
[----:B-----5:R-:W-:Y:S01]  /*5f20*/  F2FP.PACK_AB R7, R3, R37 ;  /* 0x000000250307723e */ /* 0x020fe200000000ff */
[----:B------:R-:W-:Y:S02]  /*5f30*/  FADD.FTZ R42, R42, R47 ;  /* 0x0000002f2a2a7221 */ /* 0x000fe40000010000 */
[----:B------:R-:W-:Y:S02]  /*5f40*/  FADD.FTZ R39, R39, R44 ;  /* 0x0000002c27277221 */ /* 0x000fe40000010000 */
[----:B------:R-:W-:Y:S02]  /*5f50*/  FADD.FTZ R42, R38, R42 ;  /* 0x0000002a262a7221 */ /* 0x000fe40000010000 */
[----:B------:R-:W-:Y:S01]  /*5f60*/  HMMA.16816.F32 R160, R4, R12, R160 ;  /* 0x0000000c04a0723c */ /* 0x000fe200000018a0 */
[----:B------:R-:W-:-:S02]  /*5f70*/  FADD.FTZ R39, R36, R39 ;  /* 0x0000002724277221 */ /* 0x000fc40000010000 */
[----:B------:R-:W-:-:S04]  /*5f80*/  FADD.FTZ R37, R37, R42 ;  /* 0x0000002a25257221 */ /* 0x000fc80000010000 */
[----:B------:R-:W-:Y:S01]  /*5f90*/  FADD.FTZ R37, R3, R37 ;  /* 0x0000002503257221 */ /* 0x000fe20000010000 */
        /* <DEDUP_REMOVED lines=8> */
[C---:B----4-:R-:W-:Y:S08]  /*6020*/  HMMA.16816.F32 R152, R4.reuse, R8, R152 ;  /* 0x000000080498723c */ /* 0x050ff00000001898 */
        /* <DEDUP_REMOVED lines=36> */
[----:B------:R-:W-:Y:S01]  /*6270*/  HMMA.16816.F32 R128, R4, R10, R128 ;  /* 0x0000000a0480723c */ /* 0x000fe20000001880 */
[----:B------:R-:W4:Y:S06]  /*6280*/  LDSM.16.MT88.4 R8, [R240+0x1900] ;  /* 0x00190000f008783b */ /* 0x000f2c0000004200 */
        /* <DEDUP_REMOVED lines=9> */
[----:B-1----:R-:W-:Y:S01]  /*6320*/  HMMA.16816.F32 R160, R4, R12, R160 ;  /* 0x0000000c04a0723c */ /* 0x002fe200000018a0 */
[----:B------:R-:W-:-:S02]  /*6330*/  FADD.FTZ R195, R193, R195 ;  /* 0x000000c3c1c37221 */ /* 0x000fc40000010000 */
[----:B------:R-:W-:-:S04]  /*6340*/  FADD.FTZ R200, R200, R197 ;  /* 0x000000c5c8c87221 */ /* 0x000fc80000010000 */
[----:B------:R-:W-:Y:S01]  /*6350*/  FADD.FTZ R200, R199, R200 ;  /* 0x000000c8c7c87221 */ /* 0x000fe20000010000 */
        /* <DEDUP_REMOVED lines=40> */
[----:B------:R-:W-:Y:S07]  /*65e0*/  LDSM.16.MT88.4 R20, [R240+0x2100] ;  /* 0x00210000f014783b */ /* 0x000fee0000004200 */
[C---:B---3--:R-:W-:Y:S08]  /*65f0*/  HMMA.16816.F32 R108, R4.reuse, R16, R108 ;  /* 0x00000010046c723c */ /* 0x048ff0000000186c */
[C---:B------:R-:W-:Y:S01]  /*6600*/  HMMA.16816.F32 R112, R4.reuse, R18, R112 ;  /* 0x000000120470723c */ /* 0x040fe20000001870 */
[----:B------:R-:W2:Y:S07]  /*6610*/  LDSM.16.MT88.4 R16, [R247+0x2100] ;  /* 0x00210000f710783b */ /* 0x000eae0000004200 */
[C---:B----4-:R-:W-:Y:S08]  /*6620*/  HMMA.16816.F32 R124, R4.reuse, R8, R124 ;  /* 0x00000008047c723c */ /* 0x050ff0000000187c */
[----:B------:R-:W-:Y:S01]  /*6630*/  HMMA.16816.F32 R128, R4, R10, R128 ;  /* 0x0000000a0480723c */ /* 0x000fe20000001880 */
[----:B------:R-:W3:Y:S06]  /*6640*/  LDSM.16.MT88.4 R8, [R241+0x2100] ;  /* 0x00210000f108783b */ /* 0x000eec0000004200 */
        /* <DEDUP_REMOVED lines=11> */
[----:B------:R-:W-:Y:S02]  /*6700*/  FADD.FTZ R204, R204, R208 ;  /* 0x000000d0cccc7221 */ /* 0x000fe40000010000 */
[----:B------:R-:W-:Y:S02]  /*6710*/  FADD.FTZ R203, R191, R203 ;  /* 0x000000cbbfcb7221 */ /* 0x000fe40000010000 */
[----:B------:R-:W-:Y:S01]  /*6720*/  FADD.FTZ R204, R201, R204 ;  /* 0x000000ccc9cc7221 */ /* 0x000fe20000010000 */
[----:B------:R-:W-:Y:S01]  /*6730*/  HMMA.16816.F32 R164, R4, R14, R164 ;  /* 0x0000000e04a4723c */ /* 0x000fe200000018a4 */
[----:B------:R-:W1:Y:S01]  /*6740*/  LDSM.16.MT88.4 R12, [R242+0x5100] ;  /* 0x00510000f20c783b */ /* 0x000e620000004200 */
[----:B------:R-:W-:Y:S02]  /*6750*/  FADD.FTZ R203, R190, R203 ;  /* 0x000000cbbecb7221 */ /* 0x000fe40000010000 */
[----:B------:R-:W-:Y:S02]  /*6760*/  FADD.FTZ R204, R187, R204 ;  /* 0x000000ccbbcc7221 */ /* 0x000fe40000010000 */
[----:B------:R-:W-:-:S02]  /*6770*/  FADD.FTZ R203, R189, R203 ;  /* 0x000000cbbdcb7221 */ /* 0x000fc40000010000 */
[----:B--2---:R-:W-:Y:S01]  /*6780*/  HMMA.16816.F32 R176, R4, R16, R176 ;  /* 0x0000001004b0723c */ /* 0x004fe200000018b0 */
[----:B------:R-:W-:Y:S02]  /*6790*/  FADD.FTZ R204, R186, R204 ;  /* 0x000000ccbacc7221 */ /* 0x000fe40000010000 */
[----:B------:R-:W-:Y:S02]  /*67a0*/  FADD.FTZ R3, R188, R203 ;  /* 0x000000cbbc037221 */ /* 0x000fe40000010000 */
[----:B------:R-:W-:-:S03]  /*67b0*/  FADD.FTZ R204, R192, R204 ;  /* 0x000000ccc0cc7221 */ /* 0x000fc60000010000 */
[----:B------:R-:W-:Y:S01]  /*67c0*/  HMMA.16816.F32 R172, R4, R18, R172 ;  /* 0x0000001204ac723c */ /* 0x000fe200000018ac */
[----:B------:R-:W2:Y:S01]  /*67d0*/  LDSM.16.MT88.4 R16, [R247+0x5100] ;  /* 0x00510000f710783b */ /* 0x000ea20000004200 */
[----:B------:R-:W-:-:S03]  /*67e0*/  FADD.FTZ R183, R209, R204 ;  /* 0x000000ccd1b77221 */ /* 0x000fc60000010000 */
[----:B------:R-:W-:Y:S03]  /*67f0*/  STL [R1+0x2c], R3 ;  /* 0x00002c0301007387 */ /* 0x000fe60000100800 */
[C---:B---3--:R-:W-:Y:S08]  /*6800*/  HMMA.16816.F32 R160, R4.reuse, R8, R160 ;  /* 0x0000000804a0723c */ /* 0x048ff000000018a0 */
[C---:B------:R-:W-:Y:S01]  /*6810*/  HMMA.16816.F32 R156, R4.reuse, R10, R156 ;  /* 0x0000000a049c723c */ /* 0x040fe2000000189c */
[----:B------:R-:W3:Y:S07]  /*6820*/  LDSM.16.MT88.4 R8, [R241+0x5100] ;  /* 0x00510000f108783b */ /* 0x000eee0000004200 */
        /* <DEDUP_REMOVED lines=22> */
[C---:B-1----:R-:W-:Y:S08]  /*6990*/  HMMA.16816.F32 R108, R4.reuse, R12, R108 ;  /* 0x0000000c046c723c */ /* 0x042ff0000000186c */
[C---:B------:R-:W-:Y:S01]  /*69a0*/  HMMA.16816.F32 R112, R4.reuse, R14, R112 ;  /* 0x0000000e0470723c */ /* 0x040fe20000001870 */
[----:B------:R-:W1:Y:S07]  /*69b0*/  LDSM.16.MT88.4 R12, [R240+0xb100] ;  /* 0x00b10000f00c783b */ /* 0x000e6e0000004200 */
[C---:B------:R-:W-:Y:S01]  /*69c0*/  HMMA.16816.F32 R64, R4.reuse, R22, R64 ;  /* 0x000000160440723c */ /* 0x040fe20000001840 */
[----:B------:R-:W4:Y:S07]  /*69d0*/  LDSM.16.MT88.4 R20, [R240+0x8100] ;  /* 0x00810000f014783b */ /* 0x000f2e0000004200 */
[C---:B--2---:R-:W-:Y:S08]  /*69e0*/  HMMA.16816.F32 R100, R4.reuse, R16, R100 ;  /* 0x000000100464723c */ /* 0x044ff00000001864 */
[C---:B------:R-:W-:Y:S01]  /*69f0*/  HMMA.16816.F32 R104, R4.reuse, R18, R104 ;  /* 0x000000120468723c */ /* 0x040fe20000001868 */
[----:B------:R-:W-:Y:S07]  /*6a00*/  LDSM.16.MT88.4 R16, [R247+0x5900] ;  /* 0x00590000f710783b */ /* 0x000fee0000004200 */
[C---:B---3--:R-:W-:Y:S08]  /*6a10*/  HMMA.16816.F32 R116, R4.reuse, R8, R116 ;  /* 0x000000080474723c */ /* 0x048ff00000001874 */
[C---:B------:R-:W-:Y:S01]  /*6a20*/  HMMA.16816.F32 R120, R4.reuse, R10, R120 ;  /* 0x0000000a0478723c */ /* 0x040fe20000001878 */
[----:B------:R-:W2:Y:S07]  /*6a30*/  LDSM.16.MT88.4 R8, [R242+0x2900] ;  /* 0x00290000f208783b */ /* 0x000eae0000004200 */
[C---:B-1----:R-:W-:Y:S08]  /*6a40*/  HMMA.16816.F32 R124, R4.reuse, R12, R124 ;  /* 0x0000000c047c723c */ /* 0x042ff0000000187c */
[C---:B------:R-:W-:Y:S01]  /*6a50*/  HMMA.16816.F32 R128, R4.reuse, R14, R128 ;  /* 0x0000000e0480723c */ /* 0x040fe20000001880 */
[----:B------:R-:W1:Y:S07]  /*6a60*/  LDSM.16.MT88.4 R12, [R247+0x2900] ;  /* 0x00290000f70c783b */ /* 0x000e6e0000004200 */
[C---:B----4-:R-:W-:Y:S08]  /*6a70*/  HMMA.16816.F32 R92, R4.reuse, R20, R92 ;  /* 0x00000014045c723c */ /* 0x050ff0000000185c */
[----:B------:R-:W-:Y:S01]  /*6a80*/  HMMA.16816.F32 R96, R4, R22, R96 ;  /* 0x000000160460723c */ /* 0x000fe20000001860 */
[----:B------:R-:W-:Y:S06]  /*6a90*/  LDSM.16.MT88.4 R20, [R240+0x2900] ;  /* 0x00290000f014783b */ /* 0x000fec0000004200 */
[----:B------:R-:W-:-:S02]  /*6aa0*/  F2FP.PACK_AB R4, R190, R191 ;  /* 0x000000bfbe04723e */ /* 0x000fc400000000ff */
[----:B------:R-:W-:Y:S02]  /*6ab0*/  F2FP.PACK_AB R6, R188, R189 ;  /* 0x000000bdbc06723e */ /* 0x000fe400000000ff */
[----:B------:R-:W-:Y:S02]  /*6ac0*/  F2FP.PACK_AB R5, R186, R187 ;  /* 0x000000bbba05723e */ /* 0x000fe400000000ff */
[----:B------:R-:W-:-:S07]  /*6ad0*/  F2FP.PACK_AB R7, R209, R192 ;  /* 0x000000c0d107723e */ /* 0x000fce00000000ff */
[C---:B--2---:R-:W-:Y:S08]  /*6ae0*/  HMMA.16816.F32 R168, R4.reuse, R8, R168 ;  /* 0x0000000804a8723c */ /* 0x044ff000000018a8 */
[C---:B-1----:R-:W-:Y:S08]  /*6af0*/  HMMA.16816.F32 R176, R4.reuse, R12, R176 ;  /* 0x0000000c04b0723c */ /* 0x042ff000000018b0 */
[C---:B------:R-:W-:Y:S01]  /*6b00*/  HMMA.16816.F32 R172, R4.reuse, R14, R172 ;  /* 0x0000000e04ac723c */ /* 0x040fe200000018ac */
[----:B------:R-:W1:Y:S07]  /*6b10*/  LDSM.16.MT88.4 R12, [R242+0x5900] ;  /* 0x00590000f20c783b */ /* 0x000e6e0000004200 */
[C---:B------:R-:W-:Y:S01]  /*6b20*/  HMMA.16816.F32 R164, R4.reuse, R10, R164 ;  /* 0x0000000a04a4723c */ /* 0x040fe200000018a4 */
[----:B------:R-:W2:Y:S07]  /*6b30*/  LDSM.16.MT88.4 R8, [R241+0x5900] ;  /* 0x00590000f108783b */ /* 0x000eae0000004200 */
[C---:B------:R-:W-:Y:S08]  /*6b40*/  HMMA.16816.F32 R144, R4.reuse, R16, R144 ;  /* 0x000000100490723c */ /* 0x040ff00000001890 */
        /* <DEDUP_REMOVED lines=27> */
[C---:B------:R-:W-:Y:S08]  /*6d00*/  HMMA.16816.F32 R64, R4.reuse, R26, R64 ;  /* 0x0000001a0440723c */ /* 0x040ff00000001840 */
[C---:B----4-:R-:W-:Y:S08]  /*6d10*/  HMMA.16816.F32 R68, R4.reuse, R20, R68 ;  /* 0x000000140444723c */ /* 0x050ff00000001844 */
[C---:B------:R-:W-:Y:S08]  /*6d20*/  HMMA.16816.F32 R72, R4.reuse, R22, R72 ;  /* 0x000000160448723c */ /* 0x040ff00000001848 */
[C---:B-1----:R-:W-:Y:S08]  /*6d30*/  HMMA.16816.F32 R108, R4.reuse, R12, R108 ;  /* 0x0000000c046c723c */ /* 0x042ff0000000186c */
[C---:B------:R-:W-:Y:S08]  /*6d40*/  HMMA.16816.F32 R112, R4.reuse, R14, R112 ;  /* 0x0000000e0470723c */ /* 0x040ff00000001870 */
[C---:B--2---:R-:W-:Y:S08]  /*6d50*/  HMMA.16816.F32 R116, R4.reuse, R8, R116 ;  /* 0x000000080474723c */ /* 0x044ff00000001874 */
[C---:B------:R-:W-:Y:S08]  /*6d60*/  HMMA.16816.F32 R120, R4.reuse, R10, R120 ;  /* 0x0000000a0478723c */ /* 0x040ff00000001878 */
[C---:B---3--:R-:W-:Y:S08]  /*6d70*/  HMMA.16816.F32 R124, R4.reuse, R16, R124 ;  /* 0x00000010047c723c */ /* 0x048ff0000000187c */
[----:B------:R-:W-:Y:S01]  /*6d80*/  HMMA.16816.F32 R128, R4, R18, R128 ;  /* 0x000000120480723c */ /* 0x000fe20000001880 */
[----:B------:R-:W-:Y:S07]  /*6d90*/  @P0 BRA `(.L_x_801) ;  /* 0x000051e000000947 */ /* 0x000fee0003800000 */
[C---:B------:R-:W-:Y:S01]  /*6da0*/  SHF.L.U64.HI R3, R33.reuse, 0x1, R35 ;  /* 0x0000000121037819 */ /* 0x040fe20000010223 */
[----:B------:R-:W-:Y:S01]  /*6db0*/  IMAD.SHL.U32 R5, R33, 0x2, RZ ;  /* 0x0000000221057824 */ /* 0x000fe200078e00ff */
[----:B------:R-:W-:Y:S01]  /*6dc0*/  SHF.L.U64.HI R4, R31, 0x1, R34 ;  /* 0x000000011f047819 */ /* 0x000fe20000010222 */
[----:B------:R-:W-:Y:S01]  /*6dd0*/  IMAD.MOV.U32 R180, RZ, RZ, R2 ;  /* 0x000000ffffb47224 */ /* 0x000fe200078e0002 */
[----:B------:R-:W-:Y:S01]  /*6de0*/  SHF.L.U64.HI R2, R28, 0x1, R30 ;  /* 0x000000011c027819 */ /* 0x000fe2000001021e */
[----:B------:R1:W-:Y:S01]  /*6df0*/  STL [R1+0x28], R3 ;  /* 0x0000280301007387 */ /* 0x0003e20000100800 */
[----:B------:R-:W-:-:S03]  /*6e00*/  UIADD3 UR6, UR6, -0x2, URZ ;  /* 0xfffffffe06067890 */ /* 0x000fc6000fffe03f */
[----:B------:R2:W-:Y:S04]  /*6e10*/  STL [R1+0x24], R5 ;  /* 0x0000240501007387 */ /* 0x0005e80000100800 */
[----:B------:R3:W-:Y:S01]  /*6e20*/  STL [R1+0x20], R4 ;  /* 0x0000200401007387 */ /* 0x0007e20000100800 */
[----:B-1----:R-:W-:Y:S01]  /*6e30*/  IMAD.SHL.U32 R3, R31, 0x2, RZ ;  /* 0x000000021f037824 */ /* 0x002fe200078e00ff */
[----:B--2---:R-:W-:-:S04]  /*6e40*/  SHF.L.U64.HI R5, R29, 0x1, R32 ;  /* 0x000000011d057819 */ /* 0x004fc80000010220 */
[----:B------:R1:W-:Y:S01]  /*6e50*/  STL [R1+0x1c], R3 ;  /* 0x00001c0301007387 */ /* 0x0003e20000100800 */
[----:B---3--:R-:W-:-:S03]  /*6e60*/  IMAD.SHL.U32 R4, R29, 0x2, RZ ;  /* 0x000000021d047824 */ /* 0x008fc600078e00ff */
[----:B------:R2:W-:Y:S04]  /*6e70*/  STL [R1+0x18], R5 ;  /* 0x0000180501007387 */ /* 0x0005e80000100800 */
[----:B------:R2:W-:Y:S01]  /*6e80*/  STL [R1+0x14], R4 ;  /* 0x0000140401007387 */ /* 0x0005e20000100800 */
[----:B-1----:R-:W-:Y:S02]  /*6e90*/  MOV R3, R0 ;  /* 0x0000000000037202 */ /* 0x002fe40000000f00 */
[----:B------:R-:W-:-:S05]  /*6ea0*/  SHF.L.U32 R0, R28, 0x1, RZ ;  /* 0x000000011c007819 */ /* 0x000fca00000006ff */
[----:B------:R2:W-:Y:S04]  /*6eb0*/  STL [R1+0xc], R0 ;  /* 0x00000c0001007387 */ /* 0x0005e80000100800 */
[----:B------:R2:W-:Y:S01]  /*6ec0*/  STL [R1+0x10], R2 ;  /* 0x0000100201007387 */ /* 0x0005e20000100800 */
[----:B------:R-:W-:Y:S05]  /*6ed0*/  BRA `(.L_x_802) ;  /* 0x0000052000007947 */ /* 0x000fea0003800000 */
.L_x_804:
[----:B------:R-:W2:Y:S01]  /*6ee0*/  LDL R2, [R1+0x8] ;  /* 0x0000080001027983 */ /* 0x000ea20000100800 */
[----:B------:R-:W-:Y:S01]  /*6ef0*/  UIMAD UR4, UR6, 0x60, UR10 ;  /* 0x00000060060478a4 */ /* 0x000fe2000f8e020a */
[----:B------:R-:W-:Y:S01]  /*6f00*/  ISETP.NE.AND P6, PT, R252, 0x1, PT ;  /* 0x00000001fc00780c */ /* 0x000fe20003fc5270 */
[----:B------:R-:W-:Y:S01]  /*6f10*/  IMAD.MOV.U32 R7, RZ, RZ, RZ ;  /* 0x000000ffff077224 */ /* 0x000fe200078e00ff */
        /* <DEDUP_REMOVED lines=16> */
[----:B------:R-:W-:Y:S03]  /*7020*/  @!P5 LEA R4, P0, R6, c[0x0][0x2a0], 0x2 ;  /* 0x0000a8000604da11 */ /* 0x000fe600078010ff */
[----:B------:R-:W-:Y:S01]  /*7030*/  IMAD R8, R2, c[0x0][0x2b8], R0 ;  /* 0x0000ae0002087a24 */ /* 0x000fe200078e0200 */
[----:B------:R-:W-:Y:S04]  /*7040*/  @!P5 LEA.HI.X R5, R6, c[0x0][0x2a4], R5, 0x2, P0 ;  /* 0x0000a9000605da11 */ /* 0x000fe800000f1405 */
[----:B------:R-:W-:Y:S01]  /*7050*/  SHF.R.S32.HI R0, RZ, 0x1f, R8 ;  /* 0x0000001fff007819 */ /* 0x000fe20000011408 */
[----:B------:R1:W2:Y:S04]  /*7060*/  @!P5 LDG.E R7, [R4.64] ;  /* 0x0000000c0407d981 */ /* 0x0002a8000c1e1900 */
[----:B------:R-:W-:Y:S04]  /*7070*/  IMAD R0, R0, c[0x0][0x1e0], RZ ;  /* 0x0000780000007a24 */ /* 0x000fe800078e02ff */
[C---:B------:R-:W-:Y:S02]  /*7080*/  IMAD R0, R8.reuse, c[0x0][0x1e4], R0 ;  /* 0x0000790008007a24 */ /* 0x040fe400078e0200 */
[----:B-1----:R-:W-:Y:S04]  /*7090*/  IMAD.WIDE.U32 R4, R8, c[0x0][0x1e0], RZ ;  /* 0x0000780008047a25 */ /* 0x002fe800078e00ff */
[----:B------:R-:W-:Y:S01]  /*70a0*/  IMAD.IADD R5, R5, 0x1, R0 ;  /* 0x0000000105057824 */ /* 0x000fe200078e0200 */
[----:B--2---:R-:W-:Y:S01]  /*70b0*/  STL [R1], R7 ;  /* 0x0000000701007387 */ /* 0x004fe20000100800 */
[----:B------:R-:W-:Y:S02]  /*70c0*/  SHF.R.S32.HI R0, RZ, 0x1f, R7 ;  /* 0x0000001fff007819 */ /* 0x000fe40000011407 */
[C---:B------:R-:W-:Y:S01]  /*70d0*/  IMAD.WIDE.U32 R4, R7.reuse, c[0x0][0x1f0], R4 ;  /* 0x00007c0007047a25 */ /* 0x040fe200078e0004 */
[----:B------:R-:W-:Y:S03]  /*70e0*/  STL [R1+0x4], R8 ;  /* 0x0000040801007387 */ /* 0x000fe60000100800 */
        /* <DEDUP_REMOVED lines=9> */
[----:B------:R-:W2:Y:S04]  /*7180*/  SHFL.IDX PT, R5, R0, 0x1, 0x181f ;  /* 0x00381f0000057f89 */ /* 0x000ea800000e0000 */
[----:B------:R-:W1:Y:S04]  /*7190*/  SHFL.IDX PT, R2, R2, 0x2, 0x181f ;  /* 0x00581f0002027f89 */ /* 0x000e6800000e0000 */
[----:B------:R-:W1:Y:S01]  /*71a0*/  SHFL.IDX PT, R0, R0, 0x2, 0x181f ;  /* 0x00581f0000007f89 */ /* 0x000e6200000e0000 */
[CC--:B---3--:R-:W-:Y:S05]  /*71b0*/  IADD3 R12, P0, R6.reuse, R20.reuse, RZ ;  /* 0x00000014060c7210 */ /* 0x0c8fea0007f1e0ff */
[C---:B----4-:R-:W-:Y:S01]  /*71c0*/  IMAD.X R13, R7.reuse, 0x1, R36, P0 ;  /* 0x00000001070d7824 */ /* 0x050fe200000e0624 */
[C---:B-----5:R-:W-:Y:S04]  /*71d0*/  IADD3 R10, P0, R6.reuse, R35, RZ ;  /* 0x00000023060a7210 */ /* 0x060fe80007f1e0ff */
[----:B------:R3:W-:Y:S01]  /*71e0*/  LDGSTS.E.BYPASS.LTC128B.128 [R251+0xc100], [R12.64], !P4 ;  /* 0x0c1000000cfb7fae */ /* 0x0007e2000e101d4c */
[C---:B------:R-:W-:Y:S01]  /*71f0*/  IMAD.X R11, R7.reuse, 0x1, R34, P0 ;  /* 0x00000001070b7824 */ /* 0x040fe200000e0622 */
[C---:B------:R-:W-:Y:S04]  /*7200*/  IADD3 R8, P0, R6.reuse, R31, RZ ;  /* 0x0000001f06087210 */ /* 0x040fe80007f1e0ff */
[----:B------:R4:W-:Y:S01]  /*7210*/  LDGSTS.E.BYPASS.LTC128B.128 [R251+0xf100], [R10.64], !P3 ;  /* 0x0f1000000afb7fae */ /* 0x0009e2000d901d4c */
[C---:B------:R-:W-:Y:S01]  /*7220*/  IMAD.X R9, R7.reuse, 0x1, R30, P0 ;  /* 0x0000000107097824 */ /* 0x040fe200000e061e */
[----:B------:R-:W-:Y:S04]  /*7230*/  IADD3 R6, P0, R6, R29, RZ ;  /* 0x0000001d06067210 */ /* 0x000fe80007f1e0ff */
[----:B------:R5:W-:Y:S01]  /*7240*/  LDGSTS.E.BYPASS.LTC128B.128 [R251+0x12100], [R8.64], !P2 ;  /* 0x1210000008fb7fae */ /* 0x000be2000d101d4c */
[----:B------:R-:W-:Y:S01]  /*7250*/  IMAD.X R7, R7, 0x1, R28, P0 ;  /* 0x0000000107077824 */ /* 0x000fe200000e061c */
[CC--:B-1----:R-:W-:Y:S04]  /*7260*/  IADD3 R14, P0, R4.reuse, R20.reuse, RZ ;  /* 0x00000014040e7210 */ /* 0x0c2fe80007f1e0ff */
[----:B------:R1:W-:Y:S01]  /*7270*/  LDGSTS.E.BYPASS.LTC128B.128 [R251+0x15100], [R6.64], !P1 ;  /* 0x1510000006fb7fae */ /* 0x0003e2000c901d4c */
[C---:B--2---:R-:W-:Y:S01]  /*7280*/  IMAD.X R15, R5.reuse, 0x1, R36, P0 ;  /* 0x00000001050f7824 */ /* 0x044fe200000e0624 */
[C---:B------:R-:W-:Y:S04]  /*7290*/  IADD3 R18, P0, R4.reuse, R35, RZ ;  /* 0x0000002304127210 */ /* 0x040fe80007f1e0ff */
        /* <DEDUP_REMOVED lines=8> */
[----:B------:R-:W-:Y:S04]  /*7320*/  IADD3 R20, P0, R2, R20, RZ ;  /* 0x0000001402147210 */ /* 0x000fe80007f1e0ff */
[----:B------:R3:W-:Y:S01]  /*7330*/  LDGSTS.E.BYPASS.LTC128B.128 [R251+0x16100], [R4.64], !P1 ;  /* 0x1610000004fb7fae */ /* 0x0007e2000c901d4c */
[----:B------:R-:W-:Y:S01]  /*7340*/  IMAD.X R21, R0, 0x1, R36, P0 ;  /* 0x0000000100157824 */ /* 0x000fe200000e0624 */
[----:B----4-:R-:W-:Y:S04]  /*7350*/  IADD3 R10, P0, R2, R35, RZ ;  /* 0x00000023020a7210 */ /* 0x010fe80007f1e0ff */
[----:B------:R3:W-:Y:S01]  /*7360*/  LDGSTS.E.BYPASS.LTC128B.128 [R251+0xe100], [R20.64], !P4 ;  /* 0x0e10000014fb7fae */ /* 0x0007e2000e101d4c */
[----:B------:R-:W-:Y:S01]  /*7370*/  IMAD.X R11, R0, 0x1, R34, P0 ;  /* 0x00000001000b7824 */ /* 0x000fe200000e0622 */
[----:B-1----:R-:W-:Y:S04]  /*7380*/  IADD3 R6, P0, R2, R31, RZ ;  /* 0x0000001f02067210 */ /* 0x002fe80007f1e0ff */
[----:B------:R3:W-:Y:S01]  /*7390*/  LDGSTS.E.BYPASS.LTC128B.128 [R251+0x11100], [R10.64], !P3 ;  /* 0x111000000afb7fae */ /* 0x0007e2000d901d4c */
[----:B------:R-:W-:Y:S01]  /*73a0*/  IMAD.X R7, R0, 0x1, R30, P0 ;  /* 0x0000000100077824 */ /* 0x000fe200000e061e */
[----:B-----5:R-:W-:Y:S04]  /*73b0*/  IADD3 R8, P0, R2, R29, RZ ;  /* 0x0000001d02087210 */ /* 0x020fe80007f1e0ff */
[----:B------:R3:W-:Y:S01]  /*73c0*/  LDGSTS.E.BYPASS.LTC128B.128 [R251+0x14100], [R6.64], !P2 ;  /* 0x1410000006fb7fae */ /* 0x0007e2000d101d4c */
[----:B------:R-:W-:Y:S05]  /*73d0*/  IMAD.X R9, R0, 0x1, R28, P0 ;  /* 0x0000000100097824 */ /* 0x000fea00000e061c */
[----:B------:R3:W-:Y:S01]  /*73e0*/  LDGSTS.E.BYPASS.LTC128B.128 [R251+0x17100], [R8.64], !P1 ;  /* 0x1710000008fb7fae */ /* 0x0007e2000c901d4c */
[----:B------:R-:W-:-:S05]  /*73f0*/  BRA `(.L_x_803) ;  /* 0x00001ec000007947 */ /* 0x000fca0003800000 */
.L_x_802:
[----:B--2---:R-:W2:Y:S01]  /*7400*/  LDL R2, [R1+0x4] ;  /* 0x0000040001027983 */ /* 0x004ea20000100800 */
[----:B------:R-:W-:Y:S04]  /*7410*/  DEPBAR.LE SB0, 0x0 ;  /* 0x000080000000791a */ /* 0x000fe80000000000 */
[----:B------:R-:W3:Y:S01]  /*7420*/  LDL R6, [R1] ;  /* 0x0000000001067983 */ /* 0x000ee20000100800 */
[----:B------:R-:W-:Y:S01]  /*7430*/  IADD3 R181, R251, 0x100, RZ ;  /* 0x00000100fbb57810 */ /* 0x000fe20007ffe0ff */
[----:B------:R-:W-:Y:S03]  /*7440*/  UISETP.GE.AND UP0, UPT, UR6, 0x1, UPT ;  /* 0x000000010600788c */ /* 0x000fe6000bf06270 */
[----:B------:R1:W-:Y:S05]  /*7450*/  STL [R1+0x58], R55 ;  /* 0x0000583701007387 */ /* 0x0003ea0000100800 */
[----:B------:R4:W-:Y:S05]  /*7460*/  STL [R1+0x54], R54 ;  /* 0x0000543601007387 */ /* 0x0009ea0000100800 */
[----:B------:R4:W-:Y:S05]  /*7470*/  STL [R1+0x50], R53 ;  /* 0x0000503501007387 */ /* 0x0009ea0000100800 */
[----:B------:R4:W-:Y:S05]  /*7480*/  STL [R1+0x4c], R52 ;  /* 0x00004c3401007387 */ /* 0x0009ea0000100800 */
[----:B------:R4:W-:Y:S05]  /*7490*/  STL [R1+0x48], R3 ;  /* 0x0000480301007387 */ /* 0x0009ea0000100800 */
        /* <DEDUP_REMOVED lines=10> */
[----:B------:R-:W1:Y:S05]  /*7540*/  LDSM.16.M88.4 R8, [R249+0xc100] ;  /* 0x00c10000f908783b */ /* 0x000e6a0000000200 */
[----:B------:R-:W1:Y:S05]  /*7550*/  LDSM.16.M88.4 R16, [R249+0xc900] ;  /* 0x00c90000f910783b */ /* 0x000e6a0000000200 */
[----:B------:R-:W-:Y:S05]  /*7560*/  LDSM.16.M88.4 R24, [R249+0xd100] ;  /* 0x00d10000f918783b */ /* 0x000fea0000000200 */
        /* <DEDUP_REMOVED lines=9> */
[----:B------:R-:W-:Y:S01]  /*7600*/  LDSM.16.M88.4 R212, [R235] ;  /* 0x00000000ebd4783b */ /* 0x000fe20000000200 */
        /* <DEDUP_REMOVED lines=12> */
[----:B------:R-:W-:Y:S01]  /*76d0*/  LEA.HI.X R0, R0, c[0x0][0x1fc], R4, 0x1, P0 ;  /* 0x00007f0000007a11 */ /* 0x000fe200000f0c04 */
[----:B------:R-:W2:Y:S01]  /*76e0*/  SHFL.IDX PT, R44, R2, RZ, 0x181f ;  /* 0x00181fff022c7589 */ /* 0x000ea200000e0000 */
[C---:B-1----:R-:W-:Y:S04]  /*76f0*/  HMMA.16816.F32 R4, R48.reuse, R8, RZ ;  /* 0x000000083004723c */ /* 0x042fe800000018ff */
[----:B------:R-:W4:Y:S04]  /*7700*/  SHFL.IDX PT, R20, R0, RZ, 0x181f ;  /* 0x00181fff00147589 */ /* 0x000f2800000e0000 */
[C---:B------:R-:W-:Y:S01]  /*7710*/  HMMA.16816.F32 R8, R48.reuse, R10, RZ ;  /* 0x0000000a3008723c */ /* 0x040fe200000018ff */
[----:B------:R-:W1:Y:S05]  /*7720*/  SHFL.IDX PT, R38, R2, 0x1, 0x181f ;  /* 0x00381f0002267f89 */ /* 0x000e6a00000e0000 */
[----:B------:R-:W3:Y:S02]  /*7730*/  SHFL.IDX PT, R28, R0, 0x1, 0x181f ;  /* 0x00381f00001c7f89 */ /* 0x000ee400000e0000 */
[C---:B------:R-:W-:Y:S03]  /*7740*/  HMMA.16816.F32 R12, R48.reuse, R16, RZ ;  /* 0x00000010300c723c */ /* 0x040fe600000018ff */
[----:B------:R-:W1:Y:S01]  /*7750*/  SHFL.IDX PT, R2, R2, 0x2, 0x181f ;  /* 0x00581f0002027f89 */ /* 0x000e6200000e0000 */
[----:B--2---:R-:W-:Y:S04]  /*7760*/  IADD3 R30, P0, R44, R55, RZ ;  /* 0x000000372c1e7210 */ /* 0x004fe80007f1e0ff */
[C---:B------:R-:W-:Y:S01]  /*7770*/  HMMA.16816.F32 R16, R48.reuse, R18, RZ ;  /* 0x000000123010723c */ /* 0x040fe200000018ff */
[----:B------:R-:W2:Y:S03]  /*7780*/  SHFL.IDX PT, R0, R0, 0x2, 0x181f ;  /* 0x00581f0000007f89 */ /* 0x000ea600000e0000 */
[----:B----4-:R-:W-:Y:S02]  /*7790*/  IADD3.X R31, R20, R54, RZ, P0, !PT ;  /* 0x00000036141f7210 */ /* 0x010fe400007fe4ff */
[----:B------:R-:W-:Y:S03]  /*77a0*/  IADD3 R22, P0, R44, R29, RZ ;  /* 0x0000001d2c167210 */ /* 0x000fe60007f1e0ff */
[----:B------:R4:W-:Y:S03]  /*77b0*/  LDGSTS.E.BYPASS.LTC128B.128 [R181], [R30.64], !P4 ;  /* 0x000000001eb57fae */ /* 0x0009e6000e101d4c */
[----:B------:R-:W-:Y:S02]  /*77c0*/  IADD3.X R23, R20, R53, RZ, P0, !PT ;  /* 0x0000003514177210 */ /* 0x000fe400007fe4ff */
[----:B------:R-:W-:Y:S03]  /*77d0*/  IADD3 R36, P0, R44, R52, RZ ;  /* 0x000000342c247210 */ /* 0x000fe60007f1e0ff */
[----:B------:R2:W-:Y:S01]  /*77e0*/  LDGSTS.E.BYPASS.LTC128B.128 [R181+0x3000], [R22.64], !P3 ;  /* 0x0300000016b57fae */ /* 0x0005e2000d901d4c */
[----:B------:R-:W-:Y:S02]  /*77f0*/  IADD3.X R37, R20, R3, RZ, P0, !PT ;  /* 0x0000000314257210 */ /* 0x000fe400007fe4ff */
[----:B------:R-:W-:Y:S03]  /*7800*/  IADD3 R44, P0, R44, R252, RZ ;  /* 0x000000fc2c2c7210 */ /* 0x000fe60007f1e0ff */
[----:B------:R2:W-:Y:S01]  /*7810*/  LDGSTS.E.BYPASS.LTC128B.128 [R181+0x6000], [R36.64], !P2 ;  /* 0x0600000024b57fae */ /* 0x0005e2000d101d4c */
[----:B------:R-:W-:Y:S02]  /*7820*/  IADD3.X R45, R20, R182, RZ, P0, !PT ;  /* 0x000000b6142d7210 */ /* 0x000fe400007fe4ff */
[----:B-1----:R-:W-:Y:S03]  /*7830*/  IADD3 R46, P0, R38, R55, RZ ;  /* 0x00000037262e7210 */ /* 0x002fe60007f1e0ff */
[----:B------:R1:W-:Y:S01]  /*7840*/  LDGSTS.E.BYPASS.LTC128B.128 [R181+0x9000], [R44.64], !P1 ;  /* 0x090000002cb57fae */ /* 0x0003e2000c901d4c */
[----:B---3--:R-:W-:Y:S05]  /*7850*/  IADD3.X R47, R28, R54, RZ, P0, !PT ;  /* 0x000000361c2f7210 */ /* 0x008fea00007fe4ff */
[----:B------:R3:W-:Y:S01]  /*7860*/  LDGSTS.E.BYPASS.LTC128B.128 [R181+0x1000], [R46.64], !P4 ;  /* 0x010000002eb57fae */ /* 0x0007e2000e101d4c */
[----:B----4-:R-:W-:Y:S04]  /*7870*/  IADD3 R30, P0, R38, R29, RZ ;  /* 0x0000001d261e7210 */ /* 0x010fe80007f1e0ff */
[----:B------:R-:W-:Y:S01]  /*7880*/  IADD3.X R31, R28, R53, RZ, P0, !PT ;  /* 0x000000351c1f7210 */ /* 0x000fe200007fe4ff */
[C---:B--2---:R-:W-:Y:S04]  /*7890*/  HMMA.16816.F32 R20, R48.reuse, R24, RZ ;  /* 0x000000183014723c */ /* 0x044fe800000018ff */
[----:B------:R2:W-:Y:S01]  /*78a0*/  LDGSTS.E.BYPASS.LTC128B.128 [R181+0x4000], [R30.64], !P3 ;  /* 0x040000001eb57fae */ /* 0x0005e2000d901d4c */
[----:B------:R-:W-:Y:S03]  /*78b0*/  IADD3 R36, P0, R38, R52, RZ ;  /* 0x0000003426247210 */ /* 0x000fe60007f1e0ff */
[C---:B------:R-:W-:Y:S01]  /*78c0*/  HMMA.16816.F32 R24, R48.reuse, R26, RZ ;  /* 0x0000001a3018723c */ /* 0x040fe200000018ff */
[----:B------:R-:W-:Y:S03]  /*78d0*/  IADD3.X R37, R28, R3, RZ, P0, !PT ;  /* 0x000000031c257210 */ /* 0x000fe600007fe4ff */
[----:B------:R-:W-:Y:S02]  /*78e0*/  IADD3 R38, P0, R38, R252, RZ ;  /* 0x000000fc26267210 */ /* 0x000fe40007f1e0ff */
[----:B------:R4:W-:Y:S02]  /*78f0*/  LDGSTS.E.BYPASS.LTC128B.128 [R181+0x7000], [R36.64], !P2 ;  /* 0x0700000024b57fae */ /* 0x0009e4000d101d4c */
[----:B------:R-:W-:Y:S04]  /*7900*/  IADD3.X R39, R28, R182, RZ, P0, !PT ;  /* 0x000000b61c277210 */ /* 0x000fe800007fe4ff */
[----:B-1----:R-:W-:Y:S02]  /*7910*/  IADD3 R44, P0, R2, R55, RZ ;  /* 0x00000037022c7210 */ /* 0x002fe40007f1e0ff */
[----:B------:R1:W5:Y:S02]  /*7920*/  LDL.LU R55, [R1+0x58] ;  /* 0x0000580001377983 */ /* 0x0003640000300800 */
[----:B------:R-:W-:Y:S03]  /*7930*/  IADD3.X R45, R0, R54, RZ, P0, !PT ;  /* 0x00000036002d7210 */ /* 0x000fe600007fe4ff */
[----:B------:R1:W-:Y:S05]  /*7940*/  LDGSTS.E.BYPASS.LTC128B.128 [R181+0xa000], [R38.64], !P1 ;  /* 0x0a00000026b57fae */ /* 0x0003ea000c901d4c */
[----:B------:R3:W-:Y:S05]  /*7950*/  LDGSTS.E.BYPASS.LTC128B.128 [R181+0x2000], [R44.64], !P4 ;  /* 0x020000002cb57fae */ /* 0x0007ea000e101d4c */
[----:B------:R3:W5:Y:S01]  /*7960*/  LDL.LU R54, [R1+0x54] ;  /* 0x0000540001367983 */ /* 0x0007620000300800 */
[----:B----4-:R-:W-:Y:S02]  /*7970*/  IADD3 R36, P0, R2, R29, RZ ;  /* 0x0000001d02247210 */ /* 0x010fe40007f1e0ff */
[C---:B--2---:R-:W-:Y:S02]  /*7980*/  HMMA.16816.F32 R28, R48.reuse, R32, RZ ;  /* 0x00000020301c723c */ /* 0x044fe400000018ff */
[----:B------:R-:W-:Y:S02]  /*7990*/  IADD3.X R37, R0, R53, RZ, P0, !PT ;  /* 0x0000003500257210 */ /* 0x000fe400007fe4ff */
[----:B------:R2:W5:Y:S04]  /*79a0*/  LDL.LU R53, [R1+0x50] ;  /* 0x0000500001357983 */ /* 0x0005680000300800 */
[C---:B------:R-:W-:Y:S01]  /*79b0*/  HMMA.16816.F32 R32, R48.reuse, R34, RZ ;  /* 0x000000223020723c */ /* 0x040fe200000018ff */
[----:B------:R4:W-:Y:S03]  /*79c0*/  LDGSTS.E.BYPASS.LTC128B.128 [R181+0x5000], [R36.64], !P3 ;  /* 0x0500000024b57fae */ /* 0x0009e6000d901d4c */
[----:B-1----:R-:W-:Y:S02]  /*79d0*/  IADD3 R38, P0, R2, R52, RZ ;  /* 0x0000003402267210 */ /* 0x002fe40007f1e0ff */
[----:B------:R2:W5:Y:S02]  /*79e0*/  LDL.LU R52, [R1+0x4c] ;  /* 0x00004c0001347983 */ /* 0x0005640000300800 */
[----:B------:R-:W-:Y:S03]  /*79f0*/  IADD3.X R39, R0, R3, RZ, P0, !PT ;  /* 0x0000000300277210 */ /* 0x000fe600007fe4ff */
[----:B------:R2:W5:Y:S01]  /*7a00*/  LDL.LU R3, [R1+0x48] ;  /* 0x0000480001037983 */ /* 0x0005620000300800 */
[----:B---3--:R-:W-:Y:S02]  /*7a10*/  IADD3 R44, P0, R2, R252, RZ ;  /* 0x000000fc022c7210 */ /* 0x008fe40007f1e0ff */
[----:B------:R-:W-:Y:S02]  /*7a20*/  MOV R252, c[0x0][0x2b8] ;  /* 0x0000ae0000fc7a02 */ /* 0x000fe40000000f00 */
[----:B------:R4:W-:Y:S01]  /*7a30*/  LDGSTS.E.BYPASS.LTC128B.128 [R181+0x8000], [R38.64], !P2 ;  /* 0x0800000026b57fae */ /* 0x0009e2000d101d4c */
[----:B------:R-:W-:Y:S02]  /*7a40*/  IADD3.X R45, R0, R182, RZ, P0, !PT ;  /* 0x000000b6002d7210 */ /* 0x000fe400007fe4ff */
[----:B------:R-:W-:Y:S03]  /*7a50*/  PLOP3.LUT P0, PT, PT, PT, UP0, 0x80, 0x0 ;  /* 0x000000000000781c */ /* 0x000fe60003f0f008 */
[----:B------:R1:W-:Y:S05]  /*7a60*/  LDGSTS.E.BYPASS.LTC128B.128 [R181+0xb000], [R44.64], !P1 ;  /* 0x0b0000002cb57fae */ /* 0x0003ea000c901d4c */
[----:B------:R-:W0:Y:S01]  /*7a70*/  LDGDEPBAR ;  /* 0x00000000000079af */ /* 0x000e220000000000 */
[C---:B----4-:R-:W-:Y:S08]  /*7a80*/  HMMA.16816.F32 R36, R48.reuse, R40, RZ ;  /* 0x000000283024723c */ /* 0x050ff000000018ff */
[C---:B------:R-:W-:Y:S08]  /*7a90*/  HMMA.16816.F32 R40, R48.reuse, R42, RZ ;  /* 0x0000002a3028723c */ /* 0x040ff000000018ff */
[C---:B-1----:R-:W-:Y:S08]  /*7aa0*/  HMMA.16816.F32 R44, R48.reuse, R184, RZ ;  /* 0x000000b8302c723c */ /* 0x042ff000000018ff */
[----:B------:R-:W-:Y:S01]  /*7ab0*/  HMMA.16816.F32 R48, R48, R186, RZ ;  /* 0x000000ba3030723c */ /* 0x000fe200000018ff */
[----:B------:R-:W-:Y:S07]  /*7ac0*/  LDSM.16.M88.4 R184, [R245+0x18100] ;  /* 0x01810000f5b8783b */ /* 0x000fee0000000200 */
        /* <DEDUP_REMOVED lines=11> */
[----:B------:R-:W2:Y:S07]  /*7b80*/  LDSM.16.M88.4 R204, [R244+0xd900] ;  /* 0x00d90000f4cc783b */ /* 0x000eae0000000200 */
[C---:B------:R-:W-:Y:S08]  /*7b90*/  HMMA.16816.F32 R36, R188.reuse, R208, R36 ;  /* 0x000000d0bc24723c */ /* 0x040ff00000001824 */
[C---:B------:R-:W-:Y:S01]  /*7ba0*/  HMMA.16816.F32 R40, R188.reuse, R210, R40 ;  /* 0x000000d2bc28723c */ /* 0x040fe20000001828 */
[----:B------:R-:W-:Y:S07]  /*7bb0*/  LDSM.16.M88.4 R208, [R244+0xe900] ;  /* 0x00e90000f4d0783b */ /* 0x000fee0000000200 */
[C---:B------:R-:W-:Y:S08]  /*7bc0*/  HMMA.16816.F32 R44, R188.reuse, R212, R44 ;  /* 0x000000d4bc2c723c */ /* 0x040ff0000000182c */
[----:B------:R-:W-:Y:S01]  /*7bd0*/  HMMA.16816.F32 R48, R188, R214, R48 ;  /* 0x000000d6bc30723c */ /* 0x000fe20000001830 */
[----:B------:R-:W2:Y:S07]  /*7be0*/  LDSM.16.M88.4 R188, [R244+0xe100] ;  /* 0x00e10000f4bc783b */ /* 0x000eae0000000200 */
[C---:B-1----:R-:W-:Y:S08]  /*7bf0*/  HMMA.16816.F32 R4, R184.reuse, R192, R4 ;  /* 0x000000c0b804723c */ /* 0x042ff00000001804 */
[C---:B------:R-:W-:Y:S01]  /*7c00*/  HMMA.16816.F32 R8, R184.reuse, R194, R8 ;  /* 0x000000c2b808723c */ /* 0x040fe20000001808 */
[----:B------:R-:W-:Y:S07]  /*7c10*/  LDSM.16.M88.4 R192, [R234] ;  /* 0x00000000eac0783b */ /* 0x000fee0000000200 */
[C---:B---3--:R-:W-:Y:S08]  /*7c20*/  HMMA.16816.F32 R12, R184.reuse, R196, R12 ;  /* 0x000000c4b80c723c */ /* 0x048ff0000000180c */
[C---:B------:R-:W-:Y:S01]  /*7c30*/  HMMA.16816.F32 R16, R184.reuse, R198, R16 ;  /* 0x000000c6b810723c */ /* 0x040fe20000001810 */
[----:B------:R-:W-:Y:S07]  /*7c40*/  LDSM.16.M88.4 R196, [R234+0x800] ;  /* 0x00080000eac4783b */ /* 0x000fee0000000200 */
[C---:B----4-:R-:W-:Y:S08]  /*7c50*/  HMMA.16816.F32 R20, R184.reuse, R200, R20 ;  /* 0x000000c8b814723c */ /* 0x050ff00000001814 */
        /* <DEDUP_REMOVED lines=182> */
[----:B------:R-:W1:Y:S02]  /*87c0*/  LDSM.16.M88.4 R192, [R249+0x17900] ;  /* 0x01790000f9c0783b */ /* 0x000e640000000200 */
        /* <DEDUP_REMOVED lines=15> */
[C---:B------:R-:W-:Y:S08]  /*88c0*/  HMMA.16816.F32 R44, R196.reuse, R192, R44 ;  /* 0x000000c0c42c723c */ /* 0x040ff0000000182c */
[----:B------:R-:W-:Y:S01]  /*88d0*/  HMMA.16816.F32 R48, R196, R194, R48 ;  /* 0x000000c2c430723c */ /* 0x000fe20000001830 */
[----:B------:R-:W1:Y:S05]  /*88e0*/  LDSM.16.M88.4 R192, [R217] ;  /* 0x00000000d9c0783b */ /* 0x000e6a0000000200 */
        /* <DEDUP_REMOVED lines=13> */
[C---:B------:R-:W-:Y:S08]  /*89c0*/  HMMA.16816.F32 R36, R200.reuse, R192, R36 ;  /* 0x000000c0c824723c */ /* 0x040ff00000001824 */
[C---:B------:R-:W-:Y:S01]  /*89d0*/  HMMA.16816.F32 R40, R200.reuse, R194, R40 ;  /* 0x000000c2c828723c */ /* 0x040fe20000001828 */
[----:B------:R-:W4:Y:S07]  /*89e0*/  LDSM.16.M88.4 R192, [R244+0x16900] ;  /* 0x01690000f4c0783b */ /* 0x000f2e0000000200 */
[C---:B------:R-:W-:Y:S08]  /*89f0*/  HMMA.16816.F32 R44, R200.reuse, R196, R44 ;  /* 0x000000c4c82c723c */ /* 0x040ff0000000182c */
[----:B------:R-:W-:Y:S01]  /*8a00*/  HMMA.16816.F32 R48, R200, R198, R48 ;  /* 0x000000c6c830723c */ /* 0x000fe20000001830 */
[----:B------:R-:W4:Y:S05]  /*8a10*/  LDSM.16.M88.4 R196, [R244+0x17100] ;  /* 0x01710000f4c4783b */ /* 0x000f2a0000000200 */
        /* <DEDUP_REMOVED lines=11> */
[C---:B------:R-:W-:Y:S08]  /*8ad0*/  HMMA.16816.F32 R36, R204.reuse, R196, R36 ;  /* 0x000000c4cc24723c */ /* 0x040ff00000001824 */
        /* <DEDUP_REMOVED lines=9> */
[----:B------:R-:W-:Y:S01]  /*8b70*/  MUFU.TANH R213, R4 ;  /* 0x0000000400d57308 */ /* 0x000fe20000002400 */
        /* <DEDUP_REMOVED lines=9> */
[----:B------:R-:W-:Y:S10]  /*8c10*/  MUFU.TANH R189, R5 ;  /* 0x0000000500bd7308 */ /* 0x000ff40000002400 */
        /* <DEDUP_REMOVED lines=8> */
[----:B------:R-:W-:Y:S02]  /*8ca0*/  FMUL.FTZ R17, R17, c[0x0][0x320] ;  /* 0x0000c80011117a20 */ /* 0x000fe40000410000 */
[----:B------:R-:W-:Y:S02]  /*8cb0*/  FMUL.FTZ R18, R18, c[0x0][0x320] ;  /* 0x0000c80012127a20 */ /* 0x000fe40000410000 */
[----:B------:R-:W-:Y:S05]  /*8cc0*/  FMUL.FTZ R19, R19, c[0x0][0x320] ;  /* 0x0000c80013137a20 */ /* 0x000fea0000410000 */
[----:B------:R-:W-:Y:S10]  /*8cd0*/  MUFU.TANH R185, R9 ;  /* 0x0000000900b97308 */ /* 0x000ff40000002400 */
[----:B-1----:R-:W1:Y:S01]  /*8ce0*/  MUFU.TANH R0, R10 ;  /* 0x0000000a00007308 */ /* 0x002e620000002400 */
[----:B--2---:R-:W2:Y:S09]  /*8cf0*/  LDSM.16.M88.4 R4, [R234+0xa000] ;  /* 0x00a00000ea04783b */ /* 0x004eb20000000200 */
[----:B------:R3:W-:Y:S10]  /*8d00*/  MUFU.TANH R184, R11 ;  /* 0x0000000b00b87308 */ /* 0x0007f40000002400 */
[----:B------:R-:W-:Y:S01]  /*8d10*/  MUFU.TANH R191, R12 ;  /* 0x0000000c00bf7308 */ /* 0x000fe20000002400 */
[----:B-1----:R-:W-:Y:S09]  /*8d20*/  STL [R1+0x44], R0 ;  /* 0x0000440001007387 */ /* 0x002ff20000100800 */
[----:B------:R-:W-:Y:S01]  /*8d30*/  MUFU.TANH R192, R13 ;  /* 0x0000000d00c07308 */ /* 0x000fe20000002400 */
[----:B---3--:R-:W1:Y:S09]  /*8d40*/  LDSM.16.M88.4 R8, [R234+0xa800] ;  /* 0x00a80000ea08783b */ /* 0x008e720000000200 */
[----:B------:R-:W-:Y:S01]  /*8d50*/  MUFU.TANH R193, R14 ;  /* 0x0000000e00c17308 */ /* 0x000fe20000002400 */
[C---:B--2---:R-:W-:Y:S09]  /*8d60*/  HMMA.16816.F32 R20, R200.reuse, R4, R20 ;  /* 0x00000004c814723c */ /* 0x044ff20000001814 */
[----:B------:R-:W-:Y:S01]  /*8d70*/  MUFU.TANH R194, R15 ;  /* 0x0000000f00c27308 */ /* 0x000fe20000002400 */
[C---:B------:R-:W-:Y:S01]  /*8d80*/  HMMA.16816.F32 R24, R200.reuse, R6, R24 ;  /* 0x00000006c818723c */ /* 0x040fe20000001818 */
[----:B------:R-:W2:Y:S08]  /*8d90*/  LDSM.16.M88.4 R4, [R234+0xb000] ;  /* 0x00b00000ea04783b */ /* 0x000eb00000000200 */
[----:B------:R-:W-:Y:S05]  /*8da0*/  MUFU.TANH R195, R16 ;  /* 0x0000001000c37308 */ /* 0x000fea0000002400 */
[----:B------:R-:W-:Y:S05]  /*8db0*/  FMUL.FTZ R21, R21, c[0x0][0x320] ;  /* 0x0000c80015157a20 */ /* 0x000fea0000410000 */
[----:B------:R-:W-:Y:S01]  /*8dc0*/  MUFU.TANH R196, R17 ;  /* 0x0000001100c47308 */ /* 0x000fe20000002400 */
[----:B------:R-:W-:Y:S02]  /*8dd0*/  FMUL.FTZ R22, R22, c[0x0][0x320] ;  /* 0x0000c80016167a20 */ /* 0x000fe40000410000 */
[----:B------:R-:W-:Y:S01]  /*8de0*/  FMUL.FTZ R23, R23, c[0x0][0x320] ;  /* 0x0000c80017177a20 */ /* 0x000fe20000410000 */
[C---:B-1----:R-:W-:Y:S03]  /*8df0*/  HMMA.16816.F32 R28, R200.reuse, R8, R28 ;  /* 0x00000008c81c723c */ /* 0x042fe6000000181c */
[----:B------:R-:W-:Y:S02]  /*8e00*/  FMUL.FTZ R24, R24, c[0x0][0x320] ;  /* 0x0000c80018187a20 */ /* 0x000fe40000410000 */
[----:B------:R-:W-:Y:S01]  /*8e10*/  FMUL.FTZ R25, R25, c[0x0][0x320] ;  /* 0x0000c80019197a20 */ /* 0x000fe20000410000 */
[----:B------:R-:W1:Y:S01]  /*8e20*/  MUFU.TANH R0, R21 ;  /* 0x0000001500007308 */ /* 0x000e620000002400 */
[----:B------:R-:W-:Y:S01]  /*8e30*/  FMUL.FTZ R26, R26, c[0x0][0x320] ;  /* 0x0000c8001a1a7a20 */ /* 0x000fe20000410000 */
[C---:B------:R-:W-:Y:S01]  /*8e40*/  HMMA.16816.F32 R32, R200.reuse, R10, R32 ;  /* 0x0000000ac820723c */ /* 0x040fe20000001820 */
[----:B------:R-:W3:Y:S01]  /*8e50*/  LDSM.16.M88.4 R8, [R234+0xb800] ;  /* 0x00b80000ea08783b */ /* 0x000ee20000000200 */
[----:B------:R-:W-:Y:S04]  /*8e60*/  DEPBAR.LE SB0, 0x0 ;  /* 0x000080000000791a */ /* 0x000fe80000000000 */
[----:B------:R-:W-:Y:S02]  /*8e70*/  FMUL.FTZ R27, R27, c[0x0][0x320] ;  /* 0x0000c8001b1b7a20 */ /* 0x000fe40000410000 */
[----:B------:R-:W-:Y:S01]  /*8e80*/  MUFU.TANH R197, R18 ;  /* 0x0000001200c57308 */ /* 0x000fe20000002400 */
[----:B------:R-:W-:Y:S01]  /*8e90*/  BAR.SYNC.DEFER_BLOCKING 0x0 ;  /* 0x0000000000007b1d */ /* 0x000fe20000010000 */
[C---:B--2---:R-:W-:Y:S05]  /*8ea0*/  HMMA.16816.F32 R36, R200.reuse, R4, R36 ;  /* 0x00000004c824723c */ /* 0x044fea0000001824 */
[----:B------:R-:W-:Y:S03]  /*8eb0*/  FMUL.FTZ R20, R20, c[0x0][0x320] ;  /* 0x0000c80014147a20 */ /* 0x000fe60000410000 */
[----:B------:R-:W-:Y:S01]  /*8ec0*/  MUFU.TANH R198, R19 ;  /* 0x0000001300c67308 */ /* 0x000fe20000002400 */
[C---:B------:R-:W-:Y:S01]  /*8ed0*/  HMMA.16816.F32 R40, R200.reuse, R6, R40 ;  /* 0x00000006c828723c */ /* 0x040fe20000001828 */
[----:B-1----:R1:W-:Y:S02]  /*8ee0*/  STL [R1+0x30], R0 ;  /* 0x0000300001007387 */ /* 0x0023e40000100800 */
[----:B------:R-:W-:Y:S02]  /*8ef0*/  FMUL.FTZ R28, R28, c[0x0][0x320] ;  /* 0x0000c8001c1c7a20 */ /* 0x000fe40000410000 */
[----:B------:R-:W-:Y:S02]  /*8f00*/  FMUL.FTZ R32, R32, c[0x0][0x320] ;  /* 0x0000c80020207a20 */ /* 0x000fe40000410000 */
[----:B------:R-:W-:Y:S02]  /*8f10*/  FMUL.FTZ R33, R33, c[0x0][0x320] ;  /* 0x0000c80021217a20 */ /* 0x000fe40000410000 */
[----:B------:R-:W-:Y:S03]  /*8f20*/  MUFU.TANH R214, R20 ;  /* 0x0000001400d67308 */ /* 0x000fe60000002400 */
[----:B------:R-:W-:Y:S02]  /*8f30*/  FMUL.FTZ R29, R29, c[0x0][0x320] ;  /* 0x0000c8001d1d7a20 */ /* 0x000fe40000410000 */
[----:B------:R-:W-:Y:S02]  /*8f40*/  FMUL.FTZ R30, R30, c[0x0][0x320] ;  /* 0x0000c8001e1e7a20 */ /* 0x000fe40000410000 */
[----:B------:R-:W-:Y:S02]  /*8f50*/  FMUL.FTZ R31, R31, c[0x0][0x320] ;  /* 0x0000c8001f1f7a20 */ /* 0x000fe40000410000 */
[----:B------:R-:W-:Y:S01]  /*8f60*/  FMUL.FTZ R34, R34, c[0x0][0x320] ;  /* 0x0000c80022227a20 */ /* 0x000fe20000410000 */
[----:B------:R-:W-:Y:S01]  /*8f70*/  MUFU.TANH R23, R23 ;  /* 0x0000001700177308 */ /* 0x000fe20000002400 */
[----:B------:R-:W-:Y:S01]  /*8f80*/  FMUL.FTZ R35, R35, c[0x0][0x320] ;  /* 0x0000c80023237a20 */ /* 0x000fe20000410000 */
[C---:B---3--:R-:W-:Y:S03]  /*8f90*/  HMMA.16816.F32 R44, R200.reuse, R8, R44 ;  /* 0x00000008c82c723c */ /* 0x048fe6000000182c */
[----:B------:R-:W-:Y:S02]  /*8fa0*/  FMUL.FTZ R36, R36, c[0x0][0x320] ;  /* 0x0000c80024247a20 */ /* 0x000fe40000410000 */
[----:B------:R-:W-:Y:S03]  /*8fb0*/  FMUL.FTZ R37, R37, c[0x0][0x320] ;  /* 0x0000c80025257a20 */ /* 0x000fe60000410000 */
[----:B-1----:R-:W1:Y:S01]  /*8fc0*/  MUFU.TANH R0, R22 ;  /* 0x0000001600007308 */ /* 0x002e620000002400 */
[----:B------:R-:W-:Y:S03]  /*8fd0*/  HMMA.16816.F32 R48, R200, R10, R48 ;  /* 0x0000000ac830723c */ /* 0x000fe60000001830 */
        /* <DEDUP_REMOVED lines=15> */
[----:B------:R-:W-:Y:S01]  /*90d0*/  MUFU.TANH R187, R31 ;  /* 0x0000001f00bb7308 */ /* 0x000fe20000002400 */
[----:B------:R-:W-:Y:S02]  /*90e0*/  FMUL.FTZ R50, R50, c[0x0][0x320] ;  /* 0x0000c80032327a20 */ /* 0x000fe40000410000 */
[----:B------:R-:W-:Y:S07]  /*90f0*/  FMUL.FTZ R51, R51, c[0x0][0x320] ;  /* 0x0000c80033337a20 */ /* 0x000fee0000410000 */
        /* <DEDUP_REMOVED lines=27> */
[----:B-12345:R-:W-:-:S05]  /*92b0*/  @P0 BRA `(.L_x_804) ;  /* 0xffffdc2000000947 */ /* 0x03efca000383ffff */
.L_x_803:
[----:B---3--:R-:W2:Y:S01]  /*92c0*/  LDL.LU R5, [R1+0x3c] ;  /* 0x00003c0001057983 */ /* 0x008ea20000300800 */
[----:B------:R-:W-:Y:S02]  /*92d0*/  MOV R47, R24 ;  /* 0x00000018002f7202 */ /* 0x000fe40000000f00 */
[----:B------:R-:W-:Y:S01]  /*92e0*/  MOV R24, R214 ;  /* 0x000000d600187202 */ /* 0x000fe20000000f00 */
[----:B------:R-:W3:Y:S01]  /*92f0*/  LDL.LU R4, [R1+0x34] ;  /* 0x0000340001047983 */ /* 0x000ee20000300800 */
[----:B------:R-:W-:Y:S02]  /*9300*/  MOV R44, R23 ;  /* 0x00000017002c7202 */ /* 0x000fe40000000f00 */
[----:B------:R-:W-:Y:S01]  /*9310*/  MOV R41, R22 ;  /* 0x0000001600297202 */ /* 0x000fe20000000f00 */
[----:B------:R-:W4:Y:S01]  /*9320*/  LDL.LU R2, [R1+0x38] ;  /* 0x0000380001027983 */ /* 0x000f220000300800 */
[----:B------:R-:W-:Y:S02]  /*9330*/  MOV R40, R186 ;  /* 0x000000ba00287202 */ /* 0x000fe40000000f00 */
[----:B------:R-:W-:Y:S01]  /*9340*/  MOV R35, R187 ;  /* 0x000000bb00237202 */ /* 0x000fe20000000f00 */
[----:B------:R-:W5:Y:S01]  /*9350*/  LDL.LU R0, [R1+0x30] ;  /* 0x0000300001007983 */ /* 0x000f620000300800 */
[----:B------:R-:W-:Y:S02]  /*9360*/  MOV R34, R215 ;  /* 0x000000d700227202 */ /* 0x000fe40000000f00 */
[----:B------:R-:W-:Y:S01]  /*9370*/  ISETP.LT.AND P0, PT, RZ, UR6, PT ;  /* 0x00000006ff007c0c */ /* 0x000fe2000bf01270 */
[----:B------:R-:W5:Y:S01]  /*9380*/  LDL.LU R7, [R1+0x40] ;  /* 0x0000400001077983 */ /* 0x000f620000300800 */
[----:B------:R-:W-:Y:S03]  /*9390*/  UIADD3 UR6, UR6, -0x1, URZ ;  /* 0xffffffff06067890 */ /* 0x000fe6000fffe03f */
[----:B------:R-:W5:Y:S04]  /*93a0*/  LDL.LU R6, [R1+0x44] ;  /* 0x0000440001067983 */ /* 0x000f680000300800 */
[----:B------:R-:W-:Y:S08]  /*93b0*/  LDSM.16.MT88.4 R12, [R247+0x100] ;  /* 0x00010000f70c783b */ /* 0x000ff00000004200 */
[----:B------:R-:W-:Y:S08]  /*93c0*/  LDSM.16.MT88.4 R20, [R242+0x100] ;  /* 0x00010000f214783b */ /* 0x000ff00000004200 */
[----:B------:R-:W-:Y:S08]  /*93d0*/  LDSM.16.MT88.4 R28, [R241+0x100] ;  /* 0x00010000f11c783b */ /* 0x000ff00000004200 */
[----:B------:R-:W-:Y:S08]  /*93e0*/  LDSM.16.MT88.4 R36, [R240+0x100] ;  /* 0x00010000f024783b */ /* 0x000ff00000004200 */
[----:B------:R-:W0:Y:S01]  /*93f0*/  LDGDEPBAR ;  /* 0x00000000000079af */ /* 0x000e220000000000 */
[----:B--2---:R-:W-:Y:S02]  /*9400*/  MOV R46, R5 ;  /* 0x00000005002e7202 */ /* 0x004fe40000000f00 */
[----:B------:R-:W-:Y:S02]  /*9410*/  FMNMX.FTZ R5, R190, R3, !PT ;  /* 0x00000003be057209 */ /* 0x000fe40007810000 */
[----:B---3--:R-:W-:Y:S02]  /*9420*/  MOV R45, R4 ;  /* 0x00000004002d7202 */ /* 0x008fe40000000f00 */
[----:B------:R-:W-:Y:S02]  /*9430*/  FMNMX.FTZ R4, R213, R180, !PT ;  /* 0x000000b4d5047209 */ /* 0x000fe40007810000 */
[----:B------:R-:W-:Y:S02]  /*9440*/  FMNMX.FTZ R5, R188, R5, !PT ;  /* 0x00000005bc057209 */ /* 0x000fe40007810000 */
[----:B------:R-:W-:Y:S02]  /*9450*/  FMNMX.FTZ R4, R189, R4, !PT ;  /* 0x00000004bd047209 */ /* 0x000fe40007810000 */
[----:B----4-:R-:W-:Y:S02]  /*9460*/  MOV R43, R2 ;  /* 0x00000002002b7202 */ /* 0x010fe40000000f00 */
[----:B-----5:R-:W-:Y:S02]  /*9470*/  MOV R42, R0 ;  /* 0x00000000002a7202 */ /* 0x020fe40000000f00 */
        /* <DEDUP_REMOVED lines=44> */
[----:B------:R-:W1:Y:S08]  /*9740*/  SHFL.BFLY PT, R2, R4, 0x2, 0x1f ;  /* 0x0c401f0004027f89 */ /* 0x000e7000000e0000 */
[----:B------:R-:W2:Y:S01]  /*9750*/  SHFL.BFLY PT, R0, R5, 0x2, 0x1f ;  /* 0x0c401f0005007f89 */ /* 0x000ea200000e0000 */
[----:B-1----:R-:W-:Y:S07]  /*9760*/  FMNMX.FTZ R4, R4, R2, !PT ;  /* 0x0000000204047209 */ /* 0x002fee0007810000 */
[----:B------:R-:W1:Y:S01]  /*9770*/  SHFL.BFLY PT, R2, R4, 0x1, 0x1f ;  /* 0x0c201f0004027f89 */ /* 0x000e6200000e0000 */
[----:B--2---:R-:W-:Y:S07]  /*9780*/  FMNMX.FTZ R5, R5, R0, !PT ;  /* 0x0000000005057209 */ /* 0x004fee0007810000 */
[----:B------:R-:W2:Y:S01]  /*9790*/  SHFL.BFLY PT, R0, R5, 0x1, 0x1f ;  /* 0x0c201f0005007f89 */ /* 0x000ea200000e0000 */
[----:B-1----:R-:W-:Y:S05]  /*97a0*/  FMNMX.FTZ R2, R4, R2, !PT ;  /* 0x0000000204027209 */ /* 0x002fea0007810000 */
[C---:B------:R-:W-:Y:S02]  /*97b0*/  FMUL.FTZ R215, R2.reuse, c[0x0][0x2d0] ;  /* 0x0000b40002d77a20 */ /* 0x040fe40000410000 */
[----:B------:R-:W-:Y:S01]  /*97c0*/  FADD.FTZ R4, -R2, R180 ;  /* 0x000000b402047221 */ /* 0x000fe20000010100 */
[----:B--2---:R-:W-:Y:S01]  /*97d0*/  FMNMX.FTZ R0, R0, R5, !PT ;  /* 0x0000000500007209 */ /* 0x004fe20007810000 */
[--C-:B------:R-:W-:Y:S02]  /*97e0*/  FFMA.FTZ R214, R213, c[0x0][0x2d0], -R215.reuse ;  /* 0x0000b400d5d67a23 */ /* 0x100fe400000108d7 */
[----:B------:R-:W-:Y:S02]  /*97f0*/  FFMA.FTZ R189, R189, c[0x0][0x2d0], -R215 ;  /* 0x0000b400bdbd7a23 */ /* 0x000fe400000108d7 */
[C---:B------:R-:W-:Y:S02]  /*9800*/  FMUL.FTZ R213, R0.reuse, c[0x0][0x2d0] ;  /* 0x0000b40000d57a20 */ /* 0x040fe40000410000 */
[----:B------:R-:W-:Y:S01]  /*9810*/  FADD.FTZ R3, -R0, R3 ;  /* 0x0000000300037221 */ /* 0x000fe20000010100 */
[----:B------:R-:W-:Y:S01]  /*9820*/  MUFU.EX2 R214, R214 ;  /* 0x000000d600d67308 */ /* 0x000fe20000000800 */
[--C-:B------:R-:W-:Y:S02]  /*9830*/  FFMA.FTZ R187, R7, c[0x0][0x2d0], -R215.reuse ;  /* 0x0000b40007bb7a23 */ /* 0x100fe400000108d7 */
[----:B------:R-:W-:Y:S02]  /*9840*/  FMUL.FTZ R3, R3, c[0x0][0x2d0] ;  /* 0x0000b40003037a20 */ /* 0x000fe40000410000 */
[----:B------:R-:W-:Y:S02]  /*9850*/  FFMA.FTZ R185, R185, c[0x0][0x2d0], -R215 ;  /* 0x0000b400b9b97a23 */ /* 0x000fe400000108d7 */
[--C-:B------:R-:W-:Y:S02]  /*9860*/  FFMA.FTZ R190, R190, c[0x0][0x2d0], -R213.reuse ;  /* 0x0000b400bebe7a23 */ /* 0x100fe400000108d5 */
[--C-:B------:R-:W-:Y:S01]  /*9870*/  FFMA.FTZ R188, R188, c[0x0][0x2d0], -R213.reuse ;  /* 0x0000b400bcbc7a23 */ /* 0x100fe200000108d5 */
[----:B------:R-:W1:Y:S01]  /*9880*/  MUFU.EX2 R3, R3 ;  /* 0x0000000300037308 */ /* 0x000e620000000800 */
[--C-:B------:R-:W-:Y:S02]  /*9890*/  FFMA.FTZ R186, R6, c[0x0][0x2d0], -R213.reuse ;  /* 0x0000b40006ba7a23 */ /* 0x100fe400000108d5 */
[----:B------:R-:W-:Y:S02]  /*98a0*/  FFMA.FTZ R184, R184, c[0x0][0x2d0], -R213 ;  /* 0x0000b400b8b87a23 */ /* 0x000fe400000108d5 */
[----:B------:R-:W-:Y:S02]  /*98b0*/  FMUL.FTZ R4, R4, c[0x0][0x2d0] ;  /* 0x0000b40004047a20 */ /* 0x000fe40000410000 */
[--C-:B------:R-:W-:Y:S02]  /*98c0*/  FFMA.FTZ R210, R210, c[0x0][0x2d0], -R215.reuse ;  /* 0x0000b400d2d27a23 */ /* 0x100fe400000108d7 */
[----:B------:R-:W-:Y:S01]  /*98d0*/  FFMA.FTZ R212, R212, c[0x0][0x2d0], -R215 ;  /* 0x0000b400d4d47a23 */ /* 0x000fe200000108d7 */
[----:B------:R-:W2:Y:S01]  /*98e0*/  MUFU.EX2 R180, R4 ;  /* 0x0000000400b47308 */ /* 0x000ea20000000800 */
[--C-:B------:R-:W-:Y:S02]  /*98f0*/  FFMA.FTZ R206, R206, c[0x0][0x2d0], -R213.reuse ;  /* 0x0000b400cece7a23 */ /* 0x100fe400000108d5 */
[----:B------:R-:W-:Y:S02]  /*9900*/  FFMA.FTZ R208, R208, c[0x0][0x2d0], -R213 ;  /* 0x0000b400d0d07a23 */ /* 0x000fe400000108d5 */
[--C-:B------:R-:W-:Y:S02]  /*9910*/  FFMA.FTZ R209, R209, c[0x0][0x2d0], -R215.reuse ;  /* 0x0000b400d1d17a23 */ /* 0x100fe400000108d7 */
[----:B------:R-:W-:Y:S02]  /*9920*/  FFMA.FTZ R207, R207, c[0x0][0x2d0], -R215 ;  /* 0x0000b400cfcf7a23 */ /* 0x000fe400000108d7 */
[--C-:B------:R-:W-:Y:S01]  /*9930*/  FFMA.FTZ R205, R205, c[0x0][0x2d0], -R213.reuse ;  /* 0x0000b400cdcd7a23 */ /* 0x100fe200000108d5 */
[----:B------:R-:W3:Y:S01]  /*9940*/  MUFU.EX2 R189, R189 ;  /* 0x000000bd00bd7308 */ /* 0x000ee20000000800 */
[----:B------:R-:W-:Y:S02]  /*9950*/  FFMA.FTZ R199, R199, c[0x0][0x2d0], -R213 ;  /* 0x0000b400c7c77a23 */ /* 0x000fe400000108d5 */
[--C-:B------:R-:W-:Y:S02]  /*9960*/  FFMA.FTZ R191, R191, c[0x0][0x2d0], -R215.reuse ;  /* 0x0000b400bfbf7a23 */ /* 0x100fe400000108d7 */
[C---:B-1----:R-:W-:Y:S02]  /*9970*/  FMUL.FTZ R6, R3.reuse, R178 ;  /* 0x000000b203067220 */ /* 0x042fe40000410000 */
[C---:B------:R-:W-:Y:S02]  /*9980*/  FMUL.FTZ R7, R3.reuse, R179 ;  /* 0x000000b303077220 */ /* 0x040fe40000410000 */
[C---:B------:R-:W-:Y:S01]  /*9990*/  FMUL.FTZ R10, R3.reuse, R174 ;  /* 0x000000ae030a7220 */ /* 0x040fe20000410000 */
[----:B------:R-:W-:Y:S01]  /*99a0*/  MUFU.EX2 R187, R187 ;  /* 0x000000bb00bb7308 */ /* 0x000fe20000000800 */
[C---:B------:R-:W-:Y:S01]  /*99b0*/  FMUL.FTZ R11, R3.reuse, R175 ;  /* 0x000000af030b7220 */ /* 0x040fe20000410000 */
[----:B------:R-:W-:Y:S01]  /*99c0*/  MOV R175, R34 ;  /* 0x0000002200af7202 */ /* 0x000fe20000000f00 */
[----:B------:R-:W-:Y:S01]  /*99d0*/  FMUL.FTZ R18, R3, R166 ;  /* 0x000000a603127220 */ /* 0x000fe20000410000 */
[----:B------:R-:W-:Y:S01]  /*99e0*/  MOV R174, R33 ;  /* 0x0000002100ae7202 */ /* 0x000fe20000000f00 */
[C---:B--2---:R-:W-:Y:S01]  /*99f0*/  FMUL.FTZ R4, R180.reuse, R176 ;  /* 0x000000b0b4047220 */ /* 0x044fe20000410000 */
[----:B------:R-:W-:Y:S01]  /*9a00*/  MOV R166, R41 ;  /* 0x0000002900a67202 */ /* 0x000fe20000000f00 */
[C---:B------:R-:W-:Y:S02]  /*9a10*/  FMUL.FTZ R5, R180.reuse, R177 ;  /* 0x000000b1b4057220 */ /* 0x040fe40000410000 */
[C---:B------:R-:W-:Y:S01]  /*9a20*/  FMUL.FTZ R8, R180.reuse, R172 ;  /* 0x000000acb4087220 */ /* 0x040fe20000410000 */
[----:B------:R-:W1:Y:S01]  /*9a30*/  MUFU.EX2 R185, R185 ;  /* 0x000000b900b97308 */ /* 0x000e620000000800 */
[C---:B------:R-:W-:Y:S01]  /*9a40*/  FMUL.FTZ R9, R180.reuse, R173 ;  /* 0x000000adb4097220 */ /* 0x040fe20000410000 */
[----:B------:R-:W-:Y:S01]  /*9a50*/  MOV R172, R27 ;  /* 0x0000001b00ac7202 */ /* 0x000fe20000000f00 */
[C---:B------:R-:W-:Y:S01]  /*9a60*/  FMUL.FTZ R16, R180.reuse, R164 ;  /* 0x000000a4b4107220 */ /* 0x040fe20000410000 */
[----:B---3--:R-:W-:Y:S01]  /*9a70*/  F2FP.PACK_AB R176, R189, R214 ;  /* 0x000000d6bdb0723e */ /* 0x008fe200000000ff */
[C---:B------:R-:W-:Y:S01]  /*9a80*/  FMUL.FTZ R17, R180.reuse, R165 ;  /* 0x000000a5b4117220 */ /* 0x040fe20000410000 */
[----:B------:R-:W-:Y:S01]  /*9a90*/  MOV R164, R35 ;  /* 0x0000002300a47202 */ /* 0x000fe20000000f00 */
[C---:B------:R-:W-:Y:S01]  /*9aa0*/  FMUL.FTZ R19, R3.reuse, R167 ;  /* 0x000000a703137220 */ /* 0x040fe20000410000 */
[----:B------:R-:W-:Y:S01]  /*9ab0*/  MOV R167, R25 ;  /* 0x0000001900a77202 */ /* 0x000fe20000000f00 */
[C---:B------:R-:W-:Y:S01]  /*9ac0*/  FMUL.FTZ R27, R3.reuse, R159 ;  /* 0x0000009f031b7220 */ /* 0x040fe20000410000 */
[----:B------:R-:W-:Y:S01]  /*9ad0*/  MUFU.EX2 R190, R190 ;  /* 0x000000be00be7308 */ /* 0x000fe20000000800 */
[C---:B------:R-:W-:Y:S01]  /*9ae0*/  FMUL.FTZ R25, R180.reuse, R157 ;  /* 0x0000009db4197220 */ /* 0x040fe20000410000 */
[----:B------:R-:W-:Y:S01]  /*9af0*/  MOV R173, R32 ;  /* 0x0000002000ad7202 */ /* 0x000fe20000000f00 */
[C---:B------:R-:W-:Y:S01]  /*9b00*/  FMUL.FTZ R33, R180.reuse, R149 ;  /* 0x00000095b4217220 */ /* 0x040fe20000410000 */
[----:B------:R-:W-:Y:S01]  /*9b10*/  MOV R165, R40 ;  /* 0x0000002800a57202 */ /* 0x000fe20000000f00 */
[C---:B------:R-:W-:Y:S02]  /*9b20*/  FMUL.FTZ R34, R3.reuse, R150 ;  /* 0x0000009603227220 */ /* 0x040fe40000410000 */
[----:B------:R-:W-:Y:S02]  /*9b30*/  FMUL.FTZ R35, R3, R151 ;  /* 0x0000009703237220 */ /* 0x000fe40000410000 */
[C---:B------:R-:W-:Y:S01]  /*9b40*/  FMUL.FTZ R32, R180.reuse, R148 ;  /* 0x00000094b4207220 */ /* 0x040fe20000410000 */
[----:B------:R-:W2:Y:S01]  /*9b50*/  MUFU.EX2 R188, R188 ;  /* 0x000000bc00bc7308 */ /* 0x000ea20000000800 */
[C---:B------:R-:W-:Y:S02]  /*9b60*/  FMUL.FTZ R40, R180.reuse, R140 ;  /* 0x0000008cb4287220 */ /* 0x040fe40000410000 */
[C---:B------:R-:W-:Y:S01]  /*9b70*/  FMUL.FTZ R41, R180.reuse, R141 ;  /* 0x0000008db4297220 */ /* 0x040fe20000410000 */
[----:B-1----:R-:W-:Y:S01]  /*9b80*/  F2FP.PACK_AB R178, R185, R187 ;  /* 0x000000bbb9b2723e */ /* 0x002fe200000000ff */
[C---:B------:R-:W-:Y:S02]  /*9b90*/  FMUL.FTZ R48, R180.reuse, R132 ;  /* 0x00000084b4307220 */ /* 0x040fe40000410000 */
[C---:B------:R-:W-:Y:S02]  /*9ba0*/  FMUL.FTZ R49, R180.reuse, R133 ;  /* 0x00000085b4317220 */ /* 0x040fe40000410000 */
[C---:B------:R-:W-:Y:S01]  /*9bb0*/  FMUL.FTZ R50, R3.reuse, R134 ;  /* 0x0000008603327220 */ /* 0x040fe20000410000 */
        /* <DEDUP_REMOVED lines=9> */
[----:B--2---:R-:W-:Y:S01]  /*9c50*/  F2FP.PACK_AB R177, R188, R190 ;  /* 0x000000bebcb1723e */ /* 0x004fe200000000ff */
        /* <DEDUP_REMOVED lines=10> */
[----:B------:R-:W-:Y:S02]  /*9d00*/  FMUL.FTZ R65, R180, R65 ;  /* 0x00000041b4417220 */ /* 0x000fe40000410000 */
[C---:B------:R-:W-:Y:S01]  /*9d10*/  FMUL.FTZ R66, R3.reuse, R66 ;  /* 0x0000004203427220 */ /* 0x040fe20000410000 */
[----:B-1----:R-:W-:Y:S01]  /*9d20*/  F2FP.PACK_AB R179, R184, R186 ;  /* 0x000000bab8b3723e */ /* 0x002fe200000000ff */
[C---:B------:R-:W-:Y:S02]  /*9d30*/  FMUL.FTZ R67, R3.reuse, R67 ;  /* 0x0000004303437220 */ /* 0x040fe40000410000 */
[C---:B------:R-:W-:Y:S02]  /*9d40*/  FMUL.FTZ R68, R180.reuse, R68 ;  /* 0x00000044b4447220 */ /* 0x040fe40000410000 */
[C---:B------:R-:W-:Y:S01]  /*9d50*/  FMUL.FTZ R69, R180.reuse, R69 ;  /* 0x00000045b4457220 */ /* 0x040fe20000410000 */
[----:B------:R-:W-:Y:S01]  /*9d60*/  MUFU.EX2 R206, R206 ;  /* 0x000000ce00ce7308 */ /* 0x000fe20000000800 */
[C---:B------:R-:W-:Y:S05]  /*9d70*/  HMMA.16816.F32 R4, R176.reuse, R12, R4 ;  /* 0x0000000cb004723c */ /* 0x040fea0000001804 */
[C---:B------:R-:W-:Y:S02]  /*9d80*/  FMUL.FTZ R70, R3.reuse, R70 ;  /* 0x0000004603467220 */ /* 0x040fe40000410000 */
[C---:B------:R-:W-:Y:S01]  /*9d90*/  FMUL.FTZ R71, R3.reuse, R71 ;  /* 0x0000004703477220 */ /* 0x040fe20000410000 */
[C---:B------:R-:W-:Y:S01]  /*9da0*/  HMMA.16816.F32 R8, R176.reuse, R14, R8 ;  /* 0x0000000eb008723c */ /* 0x040fe20000001808 */
[----:B------:R-:W-:Y:S03]  /*9db0*/  MUFU.EX2 R208, R208 ;  /* 0x000000d000d07308 */ /* 0x000fe60000000800 */
[C---:B------:R-:W-:Y:S01]  /*9dc0*/  FMUL.FTZ R12, R180.reuse, R168 ;  /* 0x000000a8b40c7220 */ /* 0x040fe20000410000 */
[----:B------:R-:W-:Y:S01]  /*9dd0*/  MOV R168, R42 ;  /* 0x0000002a00a87202 */ /* 0x000fe20000000f00 */
[C---:B------:R-:W-:Y:S01]  /*9de0*/  FMUL.FTZ R13, R180.reuse, R169 ;  /* 0x000000a9b40d7220 */ /* 0x040fe20000410000 */
[----:B------:R-:W-:Y:S01]  /*9df0*/  MOV R169, R43 ;  /* 0x0000002b00a97202 */ /* 0x000fe20000000f00 */
[C---:B------:R-:W-:Y:S01]  /*9e00*/  FMUL.FTZ R14, R3.reuse, R170 ;  /* 0x000000aa030e7220 */ /* 0x040fe20000410000 */
[----:B------:R-:W-:Y:S02]  /*9e10*/  MOV R170, R44 ;  /* 0x0000002c00aa7202 */ /* 0x000fe40000000f00 */
[----:B------:R-:W-:Y:S01]  /*9e20*/  MUFU.EX2 R209, R209 ;  /* 0x000000d100d17308 */ /* 0x000fe20000000800 */
[C---:B------:R-:W-:Y:S01]  /*9e30*/  FMUL.FTZ R15, R3.reuse, R171 ;  /* 0x000000ab030f7220 */ /* 0x040fe20000410000 */
[----:B------:R-:W-:Y:S01]  /*9e40*/  MOV R171, R45 ;  /* 0x0000002d00ab7202 */ /* 0x000fe20000000f00 */
[C---:B------:R-:W-:Y:S02]  /*9e50*/  FMUL.FTZ R42, R3.reuse, R142 ;  /* 0x0000008e032a7220 */ /* 0x040fe40000410000 */
[C---:B------:R-:W-:Y:S02]  /*9e60*/  FMUL.FTZ R43, R3.reuse, R143 ;  /* 0x0000008f032b7220 */ /* 0x040fe40000410000 */
[----:B------:R-:W-:Y:S01]  /*9e70*/  LDSM.16.MT88.4 R140, [R242+0x6100] ;  /* 0x00610000f28c783b */ /* 0x000fe20000004200 */
[C---:B------:R-:W-:Y:S02]  /*9e80*/  HMMA.16816.F32 R12, R176.reuse, R20, R12 ;  /* 0x00000014b00c723c */ /* 0x040fe4000000180c */
[----:B------:R-:W-:Y:S01]  /*9e90*/  MUFU.EX2 R207, R207 ;  /* 0x000000cf00cf7308 */ /* 0x000fe20000000800 */
[C---:B------:R-:W-:Y:S02]  /*9ea0*/  FMUL.FTZ R72, R180.reuse, R72 ;  /* 0x00000048b4487220 */ /* 0x040fe40000410000 */
[C---:B------:R-:W-:Y:S02]  /*9eb0*/  FMUL.FTZ R73, R180.reuse, R73 ;  /* 0x00000049b4497220 */ /* 0x040fe40000410000 */
[C---:B------:R-:W-:Y:S01]  /*9ec0*/  FMUL.FTZ R21, R180.reuse, R161 ;  /* 0x000000a1b4157220 */ /* 0x040fe20000410000 */
[C---:B------:R-:W-:Y:S04]  /*9ed0*/  HMMA.16816.F32 R16, R176.reuse, R22, R16 ;  /* 0x00000016b010723c */ /* 0x040fe80000001810 */
[C---:B------:R-:W-:Y:S01]  /*9ee0*/  FMUL.FTZ R20, R180.reuse, R160 ;  /* 0x000000a0b4147220 */ /* 0x040fe20000410000 */
[----:B------:R-:W-:Y:S01]  /*9ef0*/  MOV R160, R26 ;  /* 0x0000001a00a07202 */ /* 0x000fe20000000f00 */
[C---:B------:R-:W-:Y:S01]  /*9f00*/  FMUL.FTZ R26, R3.reuse, R158 ;  /* 0x0000009e031a7220 */ /* 0x040fe20000410000 */
[----:B------:R-:W-:Y:S01]  /*9f10*/  MOV R161, R47 ;  /* 0x0000002f00a17202 */ /* 0x000fe20000000f00 */
[C---:B------:R-:W-:Y:S01]  /*9f20*/  FMUL.FTZ R22, R3.reuse, R162 ;  /* 0x000000a203167220 */ /* 0x040fe20000410000 */
[----:B------:R-:W-:Y:S01]  /*9f30*/  MOV R162, R46 ;  /* 0x0000002e00a27202 */ /* 0x000fe20000000f00 */
[----:B------:R-:W2:Y:S01]  /*9f40*/  LDL.LU R158, [R1+0x2c] ;  /* 0x00002c00019e7983 */ /* 0x000ea20000300800 */
[----:B------:R-:W-:Y:S01]  /*9f50*/  MUFU.EX2 R205, R205 ;  /* 0x000000cd00cd7308 */ /* 0x000fe20000000800 */
[C---:B------:R-:W-:Y:S01]  /*9f60*/  FMUL.FTZ R23, R3.reuse, R163 ;  /* 0x000000a303177220 */ /* 0x040fe20000410000 */
[----:B------:R-:W-:Y:S01]  /*9f70*/  MOV R163, R24 ;  /* 0x0000001800a37202 */ /* 0x000fe20000000f00 */
[----:B------:R-:W1:Y:S01]  /*9f80*/  LDSM.16.MT88.4 R44, [R247+0x3100] ;  /* 0x00310000f72c783b */ /* 0x000e620000004200 */
[C---:B------:R-:W-:Y:S02]  /*9f90*/  FMUL.FTZ R24, R180.reuse, R156 ;  /* 0x0000009cb4187220 */ /* 0x040fe40000410000 */
[C---:B------:R-:W-:Y:S02]  /*9fa0*/  FMUL.FTZ R74, R3.reuse, R74 ;  /* 0x0000004a034a7220 */ /* 0x040fe40000410000 */
[C---:B------:R-:W-:Y:S02]  /*9fb0*/  HMMA.16816.F32 R20, R176.reuse, R28, R20 ;  /* 0x0000001cb014723c */ /* 0x040fe40000001814 */
[----:B------:R-:W-:Y:S01]  /*9fc0*/  MUFU.EX2 R199, R199 ;  /* 0x000000c700c77308 */ /* 0x000fe20000000800 */
[C---:B------:R-:W-:Y:S02]  /*9fd0*/  FMUL.FTZ R75, R3.reuse, R75 ;  /* 0x0000004b034b7220 */ /* 0x040fe40000410000 */
        /* <DEDUP_REMOVED lines=8> */
[----:B------:R-:W3:Y:S01]  /*a060*/  LDSM.16.MT88.4 R152, [R242+0x3100] ;  /* 0x00310000f298783b */ /* 0x000ee20000004200 */
[C---:B------:R-:W-:Y:S02]  /*a070*/  FMUL.FTZ R78, R3.reuse, R78 ;  /* 0x0000004e034e7220 */ /* 0x040fe40000410000 */
[C---:B------:R-:W-:Y:S02]  /*a080*/  FMUL.FTZ R79, R3.reuse, R79 ;  /* 0x0000004f034f7220 */ /* 0x040fe40000410000 */
[C---:B------:R-:W-:Y:S03]  /*a090*/  HMMA.16816.F32 R28, R176.reuse, R36, R28 ;  /* 0x00000024b01c723c */ /* 0x040fe6000000181c */
[C---:B------:R-:W-:Y:S02]  /*a0a0*/  FMUL.FTZ R80, R180.reuse, R80 ;  /* 0x00000050b4507220 */ /* 0x040fe40000410000 */
[C---:B------:R-:W-:Y:S02]  /*a0b0*/  FMUL.FTZ R81, R180.reuse, R81 ;  /* 0x00000051b4517220 */ /* 0x040fe40000410000 */
[C---:B------:R-:W-:Y:S01]  /*a0c0*/  FMUL.FTZ R36, R180.reuse, R144 ;  /* 0x00000090b4247220 */ /* 0x040fe20000410000 */
[C---:B------:R-:W-:Y:S04]  /*a0d0*/  HMMA.16816.F32 R32, R176.reuse, R38, R32 ;  /* 0x00000026b020723c */ /* 0x040fe80000001820 */
[C---:B------:R-:W-:Y:S02]  /*a0e0*/  FMUL.FTZ R37, R180.reuse, R145 ;  /* 0x00000091b4257220 */ /* 0x040fe40000410000 */
[C---:B------:R-:W-:Y:S02]  /*a0f0*/  FMUL.FTZ R82, R3.reuse, R82 ;  /* 0x0000005203527220 */ /* 0x040fe40000410000 */
[C---:B------:R-:W-:Y:S04]  /*a100*/  FMUL.FTZ R38, R3.reuse, R146 ;  /* 0x0000009203267220 */ /* 0x040fe80000410000 */
[C---:B------:R-:W-:Y:S02]  /*a110*/  FMUL.FTZ R39, R3.reuse, R147 ;  /* 0x0000009303277220 */ /* 0x040fe40000410000 */
[----:B------:R-:W4:Y:S01]  /*a120*/  LDSM.16.MT88.4 R144, [R241+0x3100] ;  /* 0x00310000f190783b */ /* 0x000f220000004200 */
[C---:B------:R-:W-:Y:S02]  /*a130*/  FMUL.FTZ R83, R3.reuse, R83 ;  /* 0x0000005303537220 */ /* 0x040fe40000410000 */
[C---:B------:R-:W-:Y:S02]  /*a140*/  FMUL.FTZ R84, R180.reuse, R84 ;  /* 0x00000054b4547220 */ /* 0x040fe40000410000 */
[C---:B-1----:R-:W-:Y:S03]  /*a150*/  HMMA.16816.F32 R36, R176.reuse, R44, R36 ;  /* 0x0000002cb024723c */ /* 0x042fe60000001824 */
        /* <DEDUP_REMOVED lines=8> */
[----:B------:R-:W1:Y:S01]  /*a1e0*/  LDSM.16.MT88.4 R136, [R240+0x3100] ;  /* 0x00310000f088783b */ /* 0x000e620000004200 */
[C---:B------:R-:W-:Y:S02]  /*a1f0*/  FMUL.FTZ R88, R180.reuse, R88 ;  /* 0x00000058b4587220 */ /* 0x040fe40000410000 */
[C---:B------:R-:W-:Y:S02]  /*a200*/  FMUL.FTZ R89, R180.reuse, R89 ;  /* 0x00000059b4597220 */ /* 0x040fe40000410000 */
[C---:B---3--:R-:W-:Y:S03]  /*a210*/  HMMA.16816.F32 R44, R176.reuse, R152, R44 ;  /* 0x00000098b02c723c */ /* 0x048fe6000000182c */
[C---:B------:R-:W-:Y:S02]  /*a220*/  FMUL.FTZ R90, R3.reuse, R90 ;  /* 0x0000005a035a7220 */ /* 0x040fe40000410000 */
[C---:B------:R-:W-:Y:S02]  /*a230*/  FMUL.FTZ R91, R3.reuse, R91 ;  /* 0x0000005b035b7220 */ /* 0x040fe40000410000 */
[C---:B------:R-:W-:Y:S01]  /*a240*/  FMUL.FTZ R92, R180.reuse, R92 ;  /* 0x0000005cb45c7220 */ /* 0x040fe20000410000 */
[C---:B------:R-:W-:Y:S04]  /*a250*/  HMMA.16816.F32 R48, R176.reuse, R154, R48 ;  /* 0x0000009ab030723c */ /* 0x040fe80000001830 */
[C---:B------:R-:W-:Y:S02]  /*a260*/  FMUL.FTZ R93, R180.reuse, R93 ;  /* 0x0000005db45d7220 */ /* 0x040fe40000410000 */
[C---:B------:R-:W-:Y:S02]  /*a270*/  FMUL.FTZ R94, R3.reuse, R94 ;  /* 0x0000005e035e7220 */ /* 0x040fe40000410000 */
[C---:B----4-:R-:W-:Y:S04]  /*a280*/  HMMA.16816.F32 R52, R176.reuse, R144, R52 ;  /* 0x00000090b034723c */ /* 0x050fe80000001834 */
[C---:B------:R-:W-:Y:S02]  /*a290*/  FMUL.FTZ R95, R3.reuse, R95 ;  /* 0x0000005f035f7220 */ /* 0x040fe40000410000 */
[C---:B------:R-:W-:Y:S02]  /*a2a0*/  FMUL.FTZ R96, R180.reuse, R96 ;  /* 0x00000060b4607220 */ /* 0x040fe40000410000 */
[C---:B------:R-:W-:Y:S01]  /*a2b0*/  HMMA.16816.F32 R56, R176.reuse, R146, R56 ;  /* 0x00000092b038723c */ /* 0x040fe20000001838 */
[----:B------:R-:W-:Y:S03]  /*a2c0*/  LDSM.16.MT88.4 R144, [R242+0x900] ;  /* 0x00090000f290783b */ /* 0x000fe60000004200 */
        /* <DEDUP_REMOVED lines=51> */
[----:B------:R-:W-:Y:S02]  /*a600*/  FMUL.FTZ R121, R180, R121 ;  /* 0x00000079b4797220 */ /* 0x000fe40000410000 */
[----:B------:R-:W-:Y:S01]  /*a610*/  FMUL.FTZ R122, R3, R122 ;  /* 0x0000007a037a7220 */ /* 0x000fe20000410000 */
[C---:B------:R-:W-:Y:S01]  /*a620*/  HMMA.16816.F32 R112, R176.reuse, R138, R112 ;  /* 0x0000008ab070723c */ /* 0x040fe20000001870 */
[----:B------:R-:W1:Y:S03]  /*a630*/  LDSM.16.MT88.4 R136, [R247+0x900] ;  /* 0x00090000f788783b */ /* 0x000e660000004200 */
[----:B------:R-:W-:Y:S02]  /*a640*/  FFMA.FTZ R192, R192, c[0x0][0x2d0], -R215 ;  /* 0x0000b400c0c07a23 */ /* 0x000fe400000108d7 */
[--C-:B------:R-:W-:Y:S02]  /*a650*/  FFMA.FTZ R193, R193, c[0x0][0x2d0], -R213.reuse ;  /* 0x0000b400c1c17a23 */ /* 0x100fe400000108d5 */
[C---:B---3--:R-:W-:Y:S02]  /*a660*/  HMMA.16816.F32 R116, R176.reuse, R132, R116 ;  /* 0x00000084b074723c */ /* 0x048fe40000001874 */
[----:B------:R-:W3:Y:S02]  /*a670*/  MUFU.EX2 R192, R192 ;  /* 0x000000c000c07308 */ /* 0x000ee40000000800 */
[----:B------:R-:W-:Y:S02]  /*a680*/  FFMA.FTZ R194, R194, c[0x0][0x2d0], -R213 ;  /* 0x0000b400c2c27a23 */ /* 0x000fe400000108d5 */
[--C-:B------:R-:W-:Y:S02]  /*a690*/  FFMA.FTZ R195, R195, c[0x0][0x2d0], -R215.reuse ;  /* 0x0000b400c3c37a23 */ /* 0x100fe400000108d7 */
[----:B------:R-:W-:Y:S04]  /*a6a0*/  FFMA.FTZ R196, R196, c[0x0][0x2d0], -R215 ;  /* 0x0000b400c4c47a23 */ /* 0x000fe800000108d7 */
[--C-:B------:R-:W-:Y:S01]  /*a6b0*/  FFMA.FTZ R197, R197, c[0x0][0x2d0], -R213.reuse ;  /* 0x0000b400c5c57a23 */ /* 0x100fe200000108d5 */
[----:B------:R-:W-:Y:S01]  /*a6c0*/  MUFU.EX2 R193, R193 ;  /* 0x000000c100c17308 */ /* 0x000fe20000000800 */
[----:B------:R-:W-:Y:S02]  /*a6d0*/  FFMA.FTZ R198, R198, c[0x0][0x2d0], -R213 ;  /* 0x0000b400c6c67a23 */ /* 0x000fe400000108d5 */
[C---:B------:R-:W-:Y:S02]  /*a6e0*/  FMUL.FTZ R123, R3.reuse, R123 ;  /* 0x0000007b037b7220 */ /* 0x040fe40000410000 */
[--C-:B------:R-:W-:Y:S02]  /*a6f0*/  FFMA.FTZ R148, R168, c[0x0][0x2d0], -R215.reuse ;  /* 0x0000b400a8947a23 */ /* 0x100fe400000108d7 */
[----:B------:R-:W-:Y:S02]  /*a700*/  FFMA.FTZ R152, R204, c[0x0][0x2d0], -R215 ;  /* 0x0000b400cc987a23 */ /* 0x000fe400000108d7 */
[----:B------:R-:W-:Y:S01]  /*a710*/  FFMA.FTZ R153, R200, c[0x0][0x2d0], -R213 ;  /* 0x0000b400c8997a23 */ /* 0x000fe200000108d5 */
[C---:B------:R-:W-:Y:S01]  /*a720*/  HMMA.16816.F32 R120, R176.reuse, R134, R120 ;  /* 0x00000086b078723c */ /* 0x040fe20000001878 */
[----:B------:R-:W5:Y:S02]  /*a730*/  MUFU.EX2 R194, R194 ;  /* 0x000000c200c27308 */ /* 0x000f640000000800 */
[----:B---3--:R-:W-:Y:S01]  /*a740*/  F2FP.PACK_AB R132, R192, R191 ;  /* 0x000000bfc084723e */ /* 0x008fe200000000ff */
[----:B------:R-:W-:Y:S02]  /*a750*/  FFMA.FTZ R190, R3, R183, R190 ;  /* 0x000000b703be7223 */ /* 0x000fe400000100be */
[--C-:B------:R-:W-:Y:S02]  /*a760*/  FFMA.FTZ R202, R202, c[0x0][0x2d0], -R215.reuse ;  /* 0x0000b400caca7a23 */ /* 0x100fe400000108d7 */
[C---:B----4-:R-:W-:Y:S03]  /*a770*/  HMMA.16816.F32 R124, R176.reuse, R140, R124 ;  /* 0x0000008cb07c723c */ /* 0x050fe6000000187c */
[----:B------:R-:W-:Y:S01]  /*a780*/  MUFU.EX2 R195, R195 ;  /* 0x000000c300c37308 */ /* 0x000fe20000000800 */
[----:B------:R-:W-:Y:S02]  /*a790*/  FADD.FTZ R190, R188, R190 ;  /* 0x000000bebcbe7221 */ /* 0x000fe40000010000 */
[----:B------:R-:W-:Y:S02]  /*a7a0*/  FFMA.FTZ R204, R203, c[0x0][0x2d0], -R215 ;  /* 0x0000b400cbcc7a23 */ /* 0x000fe400000108d7 */
[----:B------:R-:W-:Y:S01]  /*a7b0*/  HMMA.16816.F32 R128, R176, R142, R128 ;  /* 0x0000008eb080723c */ /* 0x000fe20000001880 */
[----:B------:R-:W3:Y:S03]  /*a7c0*/  LDSM.16.MT88.4 R140, [R241+0x900] ;  /* 0x00090000f18c783b */ /* 0x000ee60000004200 */
[----:B------:R-:W-:Y:S01]  /*a7d0*/  FADD.FTZ R186, R186, R190 ;  /* 0x000000bebaba7221 */ /* 0x000fe20000010000 */
[----:B------:R-:W4:Y:S01]  /*a7e0*/  MUFU.EX2 R196, R196 ;  /* 0x000000c400c47308 */ /* 0x000f220000000800 */
[----:B------:R-:W-:Y:S02]  /*a7f0*/  FFMA.FTZ R200, R201, c[0x0][0x2d0], -R213 ;  /* 0x0000b400c9c87a23 */ /* 0x000fe400000108d5 */
[----:B------:R-:W-:Y:S01]  /*a800*/  FADD.FTZ R186, R184, R186 ;  /* 0x000000bab8ba7221 */ /* 0x000fe20000010000 */
[C---:B-----5:R-:W-:Y:S03]  /*a810*/  F2FP.PACK_AB R133, R194.reuse, R193 ;  /* 0x000000c1c285723e */ /* 0x060fe600000000ff */
[----:B------:R-:W-:Y:S03]  /*a820*/  FADD.FTZ R186, R193, R186 ;  /* 0x000000bac1ba7221 */ /* 0x000fe60000010000 */
[----:B------:R-:W5:Y:S01]  /*a830*/  MUFU.EX2 R197, R197 ;  /* 0x000000c500c57308 */ /* 0x000f620000000800 */
[----:B------:R-:W-:Y:S02]  /*a840*/  FADD.FTZ R194, R194, R186 ;  /* 0x000000bac2c27221 */ /* 0x000fe40000010000 */
[----:B--2---:R-:W-:Y:S07]  /*a850*/  FFMA.FTZ R214, R180, R158, R214 ;  /* 0x0000009eb4d67223 */ /* 0x004fee00000100d6 */
[----:B------:R-:W2:Y:S01]  /*a860*/  MUFU.EX2 R198, R198 ;  /* 0x000000c600c67308 */ /* 0x000ea20000000800 */
[----:B------:R-:W-:Y:S01]  /*a870*/  FADD.FTZ R214, R189, R214 ;  /* 0x000000d6bdd67221 */ /* 0x000fe20000010000 */
[----:B----4-:R-:W-:Y:S03]  /*a880*/  F2FP.PACK_AB R134, R196, R195 ;  /* 0x000000c3c486723e */ /* 0x010fe600000000ff */
[----:B------:R-:W-:Y:S04]  /*a890*/  FADD.FTZ R187, R187, R214 ;  /* 0x000000d6bbbb7221 */ /* 0x000fe80000010000 */
[----:B------:R-:W-:Y:S01]  /*a8a0*/  FADD.FTZ R185, R185, R187 ;  /* 0x000000bbb9b97221 */ /* 0x000fe20000010000 */
[----:B------:R4:W-:Y:S03]  /*a8b0*/  MUFU.EX2 R168, R148 ;  /* 0x0000009400a87308 */ /* 0x0009e60000000800 */
[----:B------:R-:W-:Y:S02]  /*a8c0*/  FADD.FTZ R185, R191, R185 ;  /* 0x000000b9bfb97221 */ /* 0x000fe40000010000 */
[----:B-----5:R-:W-:Y:S02]  /*a8d0*/  FADD.FTZ R194, R197, R194 ;  /* 0x000000c2c5c27221 */ /* 0x020fe40000010000 */
[----:B------:R-:W-:Y:S03]  /*a8e0*/  FADD.FTZ R192, R192, R185 ;  /* 0x000000b9c0c07221 */ /* 0x000fe60000010000 */
[----:B------:R-:W-:Y:S01]  /*a8f0*/  MUFU.EX2 R203, R152 ;  /* 0x0000009800cb7308 */ /* 0x000fe20000000800 */
[----:B------:R-:W-:Y:S01]  /*a900*/  FADD.FTZ R192, R195, R192 ;  /* 0x000000c0c3c07221 */ /* 0x000fe20000010000 */
[----:B--2---:R-:W-:Y:S03]  /*a910*/  F2FP.PACK_AB R135, R198, R197 ;  /* 0x000000c5c687723e */ /* 0x004fe600000000ff */
[----:B------:R-:W-:Y:S02]  /*a920*/  FADD.FTZ R196, R196, R192 ;  /* 0x000000c0c4c47221 */ /* 0x000fe40000010000 */
[----:B------:R-:W-:Y:S03]  /*a930*/  FADD.FTZ R198, R198, R194 ;  /* 0x000000c2c6c67221 */ /* 0x000fe60000010000 */
[----:B------:R-:W2:Y:S01]  /*a940*/  MUFU.EX2 R202, R202 ;  /* 0x000000ca00ca7308 */ /* 0x000ea20000000800 */
[C---:B-1----:R-:W-:Y:S05]  /*a950*/  HMMA.16816.F32 R4, R132.reuse, R136, R4 ;  /* 0x000000888404723c */ /* 0x042fea0000001804 */
[----:B----4-:R-:W-:Y:S03]  /*a960*/  FFMA.FTZ R148, R170, c[0x0][0x2d0], -R213 ;  /* 0x0000b400aa947a23 */ /* 0x010fe600000108d5 */
[C---:B------:R-:W-:Y:S01]  /*a970*/  HMMA.16816.F32 R8, R132.reuse, R138, R8 ;  /* 0x0000008a8408723c */ /* 0x040fe20000001808 */
[----:B------:R-:W1:Y:S01]  /*a980*/  LDSM.16.MT88.4 R136, [R240+0x900] ;  /* 0x00090000f088783b */ /* 0x000e620000004200 */
[----:B------:R4:W-:Y:S06]  /*a990*/  MUFU.EX2 R170, R148 ;  /* 0x0000009400aa7308 */ /* 0x0009ec0000000800 */
[C---:B------:R-:W-:Y:S04]  /*a9a0*/  HMMA.16816.F32 R12, R132.reuse, R144, R12 ;  /* 0x00000090840c723c */ /* 0x040fe8000000180c */
[----:B------:R-:W-:Y:S01]  /*a9b0*/  MUFU.EX2 R201, R153 ;  /* 0x0000009900c97308 */ /* 0x000fe20000000800 */
[----:B--2---:R-:W-:Y:S03]  /*a9c0*/  F2FP.PACK_AB R180, R202, R203 ;  /* 0x000000cbcab4723e */ /* 0x004fe600000000ff */
[C---:B------:R-:W-:Y:S01]  /*a9d0*/  HMMA.16816.F32 R16, R132.reuse, R146, R16 ;  /* 0x000000928410723c */ /* 0x040fe20000001810 */
[----:B------:R-:W2:Y:S05]  /*a9e0*/  LDSM.16.MT88.4 R144, [R247+0x3900] ;  /* 0x00390000f790783b */ /* 0x000eaa0000004200 */
[----:B------:R-:W-:Y:S02]  /*a9f0*/  MUFU.EX2 R200, R200 ;  /* 0x000000c800c87308 */ /* 0x000fe40000000800 */
[C---:B---3--:R-:W-:Y:S04]  /*aa00*/  HMMA.16816.F32 R20, R132.reuse, R140, R20 ;  /* 0x0000008c8414723c */ /* 0x048fe80000001814 */
[--C-:B----4-:R-:W-:Y:S04]  /*aa10*/  FFMA.FTZ R148, R171, c[0x0][0x2d0], -R215.reuse ;  /* 0x0000b400ab947a23 */ /* 0x110fe800000108d7 */
[C---:B------:R-:W-:Y:S01]  /*aa20*/  HMMA.16816.F32 R24, R132.reuse, R142, R24 ;  /* 0x0000008e8418723c */ /* 0x040fe20000001818 */
[----:B------:R-:W3:Y:S01]  /*aa30*/  LDSM.16.MT88.4 R140, [R242+0x3900] ;  /* 0x00390000f28c783b */ /* 0x000ee20000004200 */
[----:B------:R4:W-:Y:S06]  /*aa40*/  MUFU.EX2 R171, R148 ;  /* 0x0000009400ab7308 */ /* 0x0009ec0000000800 */
[C---:B-1----:R-:W-:Y:S04]  /*aa50*/  HMMA.16816.F32 R28, R132.reuse, R136, R28 ;  /* 0x00000088841c723c */ /* 0x042fe8000000181c */
[----:B------:R-:W-:Y:S04]  /*aa60*/  MUFU.EX2 R204, R204 ;  /* 0x000000cc00cc7308 */ /* 0x000fe80000000800 */
[C---:B------:R-:W-:Y:S01]  /*aa70*/  HMMA.16816.F32 R32, R132.reuse, R138, R32 ;  /* 0x0000008a8420723c */ /* 0x040fe20000001820 */
[----:B------:R-:W1:Y:S07]  /*aa80*/  LDSM.16.MT88.4 R136, [R241+0x3900] ;  /* 0x00390000f188783b */ /* 0x000e6e0000004200 */
[C---:B--2---:R-:W-:Y:S04]  /*aa90*/  HMMA.16816.F32 R36, R132.reuse, R144, R36 ;  /* 0x000000908424723c */ /* 0x044fe80000001824 */
[--C-:B----4-:R-:W-:Y:S04]  /*aaa0*/  FFMA.FTZ R148, R167, c[0x0][0x2d0], -R215.reuse ;  /* 0x0000b400a7947a23 */ /* 0x110fe800000108d7 */
        /* <DEDUP_REMOVED lines=20> */
[C---:B---3--:R-:W-:Y:S07]  /*abf0*/  HMMA.16816.F32 R92, R132.reuse, R140, R92 ;  /* 0x0000008c845c723c */ /* 0x048fee000000185c */
[----:B------:R-:W-:Y:S01]  /*ac00*/  FFMA.FTZ R140, R163, c[0x0][0x2d0], -R215 ;  /* 0x0000b400a38c7a23 */ /* 0x000fe200000108d7 */
[C---:B------:R-:W-:Y:S03]  /*ac10*/  HMMA.16816.F32 R96, R132.reuse, R142, R96 ;  /* 0x0000008e8460723c */ /* 0x040fe60000001860 */
[----:B------:R3:W4:Y:S05]  /*ac20*/  MUFU.EX2 R178, R140 ;  /* 0x0000008c00b27308 */ /* 0x00072a0000000800 */
[C---:B-1----:R-:W-:Y:S07]  /*ac30*/  HMMA.16816.F32 R100, R132.reuse, R136, R100 ;  /* 0x000000888464723c */ /* 0x042fee0000001864 */
[----:B------:R-:W-:Y:S01]  /*ac40*/  FFMA.FTZ R136, R169, c[0x0][0x2d0], -R213 ;  /* 0x0000b400a9887a23 */ /* 0x000fe200000108d5 */
[C---:B------:R-:W-:Y:S03]  /*ac50*/  HMMA.16816.F32 R104, R132.reuse, R138, R104 ;  /* 0x0000008a8468723c */ /* 0x040fe60000001868 */
[----:B------:R1:W5:Y:S05]  /*ac60*/  MUFU.EX2 R169, R136 ;  /* 0x0000008800a97308 */ /* 0x00036a0000000800 */
[C---:B--2---:R-:W-:Y:S01]  /*ac70*/  HMMA.16816.F32 R108, R132.reuse, R144, R108 ;  /* 0x00000090846c723c */ /* 0x044fe2000000186c */
[----:B---3--:R-:W2:Y:S03]  /*ac80*/  LDSM.16.MT88.4 R140, [R241+0x9900] ;  /* 0x00990000f18c783b */ /* 0x008ea60000004200 */
[-C--:B----4-:R-:W-:Y:S03]  /*ac90*/  MOV R3, R178.reuse ;  /* 0x000000b200037202 */ /* 0x090fe60000000f00 */
[----:B------:R-:W-:Y:S01]  /*aca0*/  FFMA.FTZ R144, R162, c[0x0][0x2d0], -R215 ;  /* 0x0000b400a2907a23 */ /* 0x000fe200000108d7 */
[C---:B------:R-:W-:Y:S01]  /*acb0*/  HMMA.16816.F32 R112, R132.reuse, R146, R112 ;  /* 0x000000928470723c */ /* 0x040fe20000001870 */
[----:B------:R3:W-:Y:S03]  /*acc0*/  MUFU.EX2 R162, R148 ;  /* 0x0000009400a27308 */ /* 0x0007e60000000800 */
[----:B------:R-:W-:Y:S07]  /*acd0*/  FADD.FTZ R3, R3, R196 ;  /* 0x000000c403037221 */ /* 0x000fee0000010000 */
[----:B------:R4:W4:Y:S01]  /*ace0*/  MUFU.EX2 R177, R144 ;  /* 0x0000009000b17308 */ /* 0x0009220000000800 */
[----:B-1----:R-:W1:Y:S01]  /*acf0*/  LDSM.16.MT88.4 R136, [R240+0x9900] ;  /* 0x00990000f088783b */ /* 0x002e620000004200 */
[--C-:B---3--:R-:W-:Y:S08]  /*ad00*/  FFMA.FTZ R148, R165, c[0x0][0x2d0], -R213.reuse ;  /* 0x0000b400a5947a23 */ /* 0x108ff000000108d5 */
[----:B------:R3:W-:Y:S01]  /*ad10*/  MUFU.EX2 R154, R148 ;  /* 0x00000094009a7308 */ /* 0x0007e20000000800 */
[C---:B--2---:R-:W-:Y:S03]  /*ad20*/  HMMA.16816.F32 R116, R132.reuse, R140, R116 ;  /* 0x0000008c8474723c */ /* 0x044fe60000001874 */
[--C-:B----4-:R-:W-:Y:S06]  /*ad30*/  FFMA.FTZ R144, R161, c[0x0][0x2d0], -R213.reuse ;  /* 0x0000b400a1907a23 */ /* 0x110fec00000108d5 */
[----:B------:R2:W-:Y:S01]  /*ad40*/  MUFU.EX2 R176, R144 ;  /* 0x0000009000b07308 */ /* 0x0005e20000000800 */
[C---:B------:R-:W-:Y:S03]  /*ad50*/  HMMA.16816.F32 R120, R132.reuse, R142, R120 ;  /* 0x0000008e8478723c */ /* 0x040fe60000001878 */
[--C-:B------:R-:W-:Y:S06]  /*ad60*/  FFMA.FTZ R140, R160, c[0x0][0x2d0], -R213.reuse ;  /* 0x0000b400a08c7a23 */ /* 0x100fec00000108d5 */
[----:B------:R-:W4:Y:S01]  /*ad70*/  MUFU.EX2 R161, R140 ;  /* 0x0000008c00a17308 */ /* 0x000f220000000800 */
[C---:B-1----:R-:W-:Y:S03]  /*ad80*/  HMMA.16816.F32 R124, R132.reuse, R136, R124 ;  /* 0x00000088847c723c */ /* 0x042fe6000000187c */
[----:B---3--:R-:W-:Y:S05]  /*ad90*/  FFMA.FTZ R148, R164, c[0x0][0x2d0], -R213 ;  /* 0x0000b400a4947a23 */ /* 0x008fea00000108d5 */
[----:B------:R-:W-:Y:S01]  /*ada0*/  HMMA.16816.F32 R128, R132, R138, R128 ;  /* 0x0000008a8480723c */ /* 0x000fe20000001880 */
[----:B------:R-:W-:Y:S01]  /*adb0*/  LDSM.16.MT88.4 R136, [R241+0x1100] ;  /* 0x00110000f188783b */ /* 0x000fe20000004200 */
[----:B------:R1:W3:Y:S05]  /*adc0*/  MUFU.EX2 R160, R148 ;  /* 0x0000009400a07308 */ /* 0x0002ea0000000800 */
[----:B------:R-:W-:Y:S02]  /*add0*/  F2FP.PACK_AB R132, R168, R178 ;  /* 0x000000b2a884723e */ /* 0x000fe400000000ff */
[----:B--2---:R-:W2:Y:S03]  /*ade0*/  LDSM.16.MT88.4 R144, [R247+0x1100] ;  /* 0x00110000f790783b */ /* 0x004ea60000004200 */
[----:B-----5:R-:W-:Y:S02]  /*adf0*/  F2FP.PACK_AB R133, R170, R169 ;  /* 0x000000a9aa85723e */ /* 0x020fe400000000ff */
[----:B------:R-:W-:Y:S02]  /*ae00*/  F2FP.PACK_AB R134, R177, R171 ;  /* 0x000000abb186723e */ /* 0x000fe400000000ff */
[----:B----4-:R-:W-:Y:S01]  /*ae10*/  F2FP.PACK_AB R135, R161, R176 ;  /* 0x000000b0a187723e */ /* 0x010fe200000000ff */
[----:B------:R-:W4:Y:S01]  /*ae20*/  LDSM.16.MT88.4 R140, [R242+0x1100] ;  /* 0x00110000f28c783b */ /* 0x000f220000004200 */
[----:B-1----:R-:W-:Y:S01]  /*ae30*/  FFMA.FTZ R148, R174, c[0x0][0x2d0], -R215 ;  /* 0x0000b400ae947a23 */ /* 0x002fe200000108d7 */
[----:B---3--:R-:W-:Y:S03]  /*ae40*/  MOV R187, R160 ;  /* 0x000000a000bb7202 */ /* 0x008fe60000000f00 */
[----:B------:R1:W-:Y:S01]  /*ae50*/  MUFU.EX2 R157, R148 ;  /* 0x00000094009d7308 */ /* 0x0003e20000000800 */
[C---:B--2---:R-:W-:Y:S03]  /*ae60*/  HMMA.16816.F32 R4, R132.reuse, R144, R4 ;  /* 0x000000908404723c */ /* 0x044fe60000001804 */
[----:B-1----:R-:W-:Y:S05]  /*ae70*/  FFMA.FTZ R148, R172, c[0x0][0x2d0], -R213 ;  /* 0x0000b400ac947a23 */ /* 0x002fea00000108d5 */
[C---:B------:R-:W-:Y:S01]  /*ae80*/  HMMA.16816.F32 R8, R132.reuse, R146, R8 ;  /* 0x000000928408723c */ /* 0x040fe20000001808 */
[----:B------:R-:W1:Y:S01]  /*ae90*/  LDSM.16.MT88.4 R144, [R240+0x1100] ;  /* 0x00110000f090783b */ /* 0x000e620000004200 */
[----:B------:R2:W3:Y:S06]  /*aea0*/  MUFU.EX2 R156, R148 ;  /* 0x00000094009c7308 */ /* 0x0004ec0000000800 */
[C---:B----4-:R-:W-:Y:S08]  /*aeb0*/  HMMA.16816.F32 R12, R132.reuse, R140, R12 ;  /* 0x0000008c840c723c */ /* 0x050ff0000000180c */
[C---:B------:R-:W-:Y:S01]  /*aec0*/  HMMA.16816.F32 R16, R132.reuse, R142, R16 ;  /* 0x0000008e8410723c */ /* 0x040fe20000001810 */
[----:B------:R-:W4:Y:S07]  /*aed0*/  LDSM.16.MT88.4 R140, [R247+0x4100] ;  /* 0x00410000f78c783b */ /* 0x000f2e0000004200 */
[C---:B------:R-:W-:Y:S01]  /*aee0*/  HMMA.16816.F32 R20, R132.reuse, R136, R20 ;  /* 0x000000888414723c */ /* 0x040fe20000001814 */
[----:B--2---:R-:W-:Y:S03]  /*aef0*/  LDSM.16.MT88.4 R148, [R241+0x2100] ;  /* 0x00210000f194783b */ /* 0x004fe60000004200 */
[----:B---3--:R-:W-:Y:S04]  /*af00*/  MOV R189, R156 ;  /* 0x0000009c00bd7202 */ /* 0x008fe80000000f00 */
[C---:B------:R-:W-:Y:S01]  /*af10*/  HMMA.16816.F32 R24, R132.reuse, R138, R24 ;  /* 0x0000008a8418723c */ /* 0x040fe20000001818 */
[----:B------:R-:W2:Y:S07]  /*af20*/  LDSM.16.MT88.4 R136, [R242+0x4100] ;  /* 0x00410000f288783b */ /* 0x000eae0000004200 */
[C---:B-1----:R-:W-:Y:S08]  /*af30*/  HMMA.16816.F32 R28, R132.reuse, R144, R28 ;  /* 0x00000090841c723c */ /* 0x042ff0000000181c */
[C---:B------:R-:W-:Y:S01]  /*af40*/  HMMA.16816.F32 R32, R132.reuse, R146, R32 ;  /* 0x000000928420723c */ /* 0x040fe20000001820 */
[----:B------:R-:W1:Y:S07]  /*af50*/  LDSM.16.MT88.4 R144, [R241+0x4100] ;  /* 0x00410000f190783b */ /* 0x000e6e0000004200 */
[C---:B----4-:R-:W-:Y:S08]  /*af60*/  HMMA.16816.F32 R36, R132.reuse, R140, R36 ;  /* 0x0000008c8424723c */ /* 0x050ff00000001824 */
        /* <DEDUP_REMOVED lines=20> */
[C---:B--2---:R-:W-:Y:S07]  /*b0b0*/  HMMA.16816.F32 R92, R132.reuse, R136, R92 ;  /* 0x00000088845c723c */ /* 0x044fee000000185c */
[--C-:B------:R-:W-:Y:S01]  /*b0c0*/  FFMA.FTZ R136, R166, c[0x0][0x2d0], -R215.reuse ;  /* 0x0000b400a6887a23 */ /* 0x100fe200000108d7 */
[C---:B------:R-:W-:Y:S01]  /*b0d0*/  HMMA.16816.F32 R96, R132.reuse, R138, R96 ;  /* 0x0000008a8460723c */ /* 0x040fe20000001860 */
[----:B------:R-:W-:Y:S02]  /*b0e0*/  LDSM.16.MT88.4 R164, [R242+0x2900] ;  /* 0x00290000f2a4783b */ /* 0x000fe40000004200 */
[----:B------:R2:W-:Y:S05]  /*b0f0*/  MUFU.EX2 R155, R136 ;  /* 0x00000088009b7308 */ /* 0x0005ea0000000800 */
[C---:B-1----:R-:W-:Y:S07]  /*b100*/  HMMA.16816.F32 R100, R132.reuse, R144, R100 ;  /* 0x000000908464723c */ /* 0x042fee0000001864 */
[--C-:B------:R-:W-:Y:S01]  /*b110*/  FFMA.FTZ R144, R175, c[0x0][0x2d0], -R215.reuse ;  /* 0x0000b400af907a23 */ /* 0x100fe200000108d7 */
[C---:B------:R-:W-:Y:S03]  /*b120*/  HMMA.16816.F32 R104, R132.reuse, R146, R104 ;  /* 0x000000928468723c */ /* 0x040fe60000001868 */
[----:B------:R1:W4:Y:S01]  /*b130*/  MUFU.EX2 R163, R144 ;  /* 0x0000009000a37308 */ /* 0x0003220000000800 */
[----:B------:R-:W-:Y:S02]  /*b140*/  FFMA.FTZ R215, R211, c[0x0][0x2d0], -R215 ;  /* 0x0000b400d3d77a23 */ /* 0x000fe400000108d7 */
[--C-:B------:R-:W-:Y:S01]  /*b150*/  FFMA.FTZ R211, R182, c[0x0][0x2d0], -R213.reuse ;  /* 0x0000b400b6d37a23 */ /* 0x100fe200000108d5 */
[----:B------:R-:W-:Y:S01]  /*b160*/  MOV R182, R157 ;  /* 0x0000009d00b67202 */ /* 0x000fe20000000f00 */
[C---:B---3--:R-:W-:Y:S01]  /*b170*/  HMMA.16816.F32 R108, R132.reuse, R140, R108 ;  /* 0x0000008c846c723c */ /* 0x048fe2000000186c */
[----:B--2---:R-:W2:Y:S03]  /*b180*/  LDSM.16.MT88.4 R136, [R241+0xa100] ;  /* 0x00a10000f188783b */ /* 0x004ea60000004200 */
[----:B------:R-:W-:Y:S01]  /*b190*/  MOV R188, R182 ;  /* 0x000000b600bc7202 */ /* 0x000fe20000000f00 */
[----:B------:R-:W3:Y:S02]  /*b1a0*/  MUFU.EX2 R215, R215 ;  /* 0x000000d700d77308 */ /* 0x000ee40000000800 */
[--C-:B------:R-:W-:Y:S01]  /*b1b0*/  FFMA.FTZ R140, R173, c[0x0][0x2d0], -R213.reuse ;  /* 0x0000b400ad8c7a23 */ /* 0x100fe200000108d5 */
[C---:B------:R-:W-:Y:S01]  /*b1c0*/  HMMA.16816.F32 R112, R132.reuse, R142, R112 ;  /* 0x0000008e8470723c */ /* 0x040fe20000001870 */
[----:B------:R-:W-:Y:S03]  /*b1d0*/  LDSM.16.MT88.4 R172, [R247+0x2900] ;  /* 0x00290000f7ac783b */ /* 0x000fe60000004200 */
[----:B------:R-:W-:Y:S01]  /*b1e0*/  FFMA.FTZ R213, R181, c[0x0][0x2d0], -R213 ;  /* 0x0000b400b5d57a23 */ /* 0x000fe200000108d5 */
[----:B------:R-:W-:Y:S02]  /*b1f0*/  F2FP.PACK_AB R181, R200, R201 ;  /* 0x000000c9c8b5723e */ /* 0x000fe400000000ff */
[----:B------:R5:W5:Y:S02]  /*b200*/  MUFU.EX2 R179, R140 ;  /* 0x0000008c00b37308 */ /* 0x000b640000000800 */
[----:B-1----:R-:W1:Y:S03]  /*b210*/  LDSM.16.MT88.4 R144, [R240+0xa100] ;  /* 0x00a10000f090783b */ /* 0x002e660000004200 */
[----:B----4-:R-:W-:Y:S05]  /*b220*/  MOV R190, R163 ;  /* 0x000000a300be7202 */ /* 0x010fea0000000f00 */
[----:B------:R-:W-:Y:S01]  /*b230*/  MUFU.EX2 R211, R211 ;  /* 0x000000d300d37308 */ /* 0x000fe20000000800 */
[----:B---3--:R-:W-:Y:S09]  /*b240*/  F2FP.PACK_AB R182, R215, R204 ;  /* 0x000000ccd7b6723e */ /* 0x008ff200000000ff */
[----:B------:R-:W3:Y:S01]  /*b250*/  MUFU.EX2 R213, R213 ;  /* 0x000000d500d57308 */ /* 0x000ee20000000800 */
[----:B-----5:R-:W4:Y:S01]  /*b260*/  LDSM.16.MT88.4 R140, [R247+0x1900] ;  /* 0x00190000f78c783b */ /* 0x020f220000004200 */
[----:B------:R-:W-:Y:S01]  /*b270*/  MOV R214, R179 ;  /* 0x000000b300d67202 */ /* 0x000fe20000000f00 */
[C---:B--2---:R-:W-:Y:S08]  /*b280*/  HMMA.16816.F32 R116, R132.reuse, R136, R116 ;  /* 0x000000888474723c */ /* 0x044ff00000001874 */
[C---:B------:R-:W-:Y:S01]  /*b290*/  HMMA.16816.F32 R120, R132.reuse, R138, R120 ;  /* 0x0000008a8478723c */ /* 0x040fe20000001878 */
[----:B------:R-:W2:Y:S07]  /*b2a0*/  LDSM.16.MT88.4 R136, [R242+0x1900] ;  /* 0x00190000f288783b */ /* 0x000eae0000004200 */
[C---:B-1----:R-:W-:Y:S04]  /*b2b0*/  HMMA.16816.F32 R124, R132.reuse, R144, R124 ;  /* 0x00000090847c723c */ /* 0x042fe8000000187c */
[----:B---3--:R-:W-:Y:S04]  /*b2c0*/  F2FP.PACK_AB R183, R213, R211 ;  /* 0x000000d3d5b7723e */ /* 0x008fe800000000ff */
[----:B------:R-:W-:Y:S01]  /*b2d0*/  HMMA.16816.F32 R128, R132, R146, R128 ;  /* 0x000000928480723c */ /* 0x000fe20000001880 */
[----:B------:R-:W1:Y:S06]  /*b2e0*/  LDSM.16.MT88.4 R144, [R241+0x1900] ;  /* 0x00190000f190783b */ /* 0x000e6c0000004200 */
[----:B------:R-:W-:Y:S02]  /*b2f0*/  F2FP.PACK_AB R134, R157, R163 ;  /* 0x000000a39d86723e */ /* 0x000fe400000000ff */
[----:B------:R-:W-:Y:S02]  /*b300*/  F2FP.PACK_AB R135, R156, R179 ;  /* 0x000000b39c87723e */ /* 0x000fe400000000ff */
[----:B------:R-:W-:Y:S01]  /*b310*/  LDSM.16.MT88.4 R156, [R241+0x2900] ;  /* 0x00290000f19c783b */ /* 0x000fe20000004200 */
[----:B------:R-:W-:Y:S02]  /*b320*/  F2FP.PACK_AB R132, R155, R162 ;  /* 0x000000a29b84723e */ /* 0x000fe400000000ff */
[----:B------:R-:W-:Y:S07]  /*b330*/  F2FP.PACK_AB R133, R160, R154 ;  /* 0x0000009aa085723e */ /* 0x000fee00000000ff */
        /* <DEDUP_REMOVED lines=46> */
[----:B------:R-:W-:Y:S01]  /*b620*/  HMMA.16816.F32 R128, R132, R142, R128 ;  /* 0x0000008e8480723c */ /* 0x000fe20000001880 */
[----:B------:R-:W-:Y:S06]  /*b630*/  LDSM.16.MT88.4 R140, [R247+0x5100] ;  /* 0x00510000f78c783b */ /* 0x000fec0000004200 */
[----:B------:R-:W-:Y:S02]  /*b640*/  F2FP.PACK_AB R132, R212, R210 ;  /* 0x000000d2d484723e */ /* 0x000fe400000000ff */
[----:B------:R-:W-:Y:S03]  /*b650*/  F2FP.PACK_AB R133, R208, R206 ;  /* 0x000000ced085723e */ /* 0x000fe600000000ff */
[----:B------:R-:W-:Y:S02]  /*b660*/  F2FP.PACK_AB R134, R207, R209 ;  /* 0x000000d1cf86723e */ /* 0x000fe400000000ff */
[----:B------:R-:W-:Y:S07]  /*b670*/  F2FP.PACK_AB R135, R199, R205 ;  /* 0x000000cdc787723e */ /* 0x000fee00000000ff */
        /* <DEDUP_REMOVED lines=14> */
[----:B------:R-:W4:Y:S07]  /*b760*/  LDSM.16.MT88.4 R140, [R247+0x8100] ;  /* 0x00810000f78c783b */ /* 0x000f2e0000004200 */
        /* <DEDUP_REMOVED lines=23> */
[----:B------:R-:W-:Y:S07]  /*b8e0*/  LDSM.16.MT88.4 R140, [R247+0x5900] ;  /* 0x00590000f78c783b */ /* 0x000fee0000004200 */
[C---:B-1----:R-:W-:Y:S07]  /*b8f0*/  HMMA.16816.F32 R108, R132.reuse, R144, R108 ;  /* 0x00000090846c723c */ /* 0x042fee000000186c */
[----:B------:R-:W-:Y:S01]  /*b900*/  MOV R144, R171 ;  /* 0x000000ab00907202 */ /* 0x000fe20000000f00 */
[C---:B------:R-:W-:Y:S04]  /*b910*/  HMMA.16816.F32 R112, R132.reuse, R146, R112 ;  /* 0x000000928470723c */ /* 0x040fe80000001870 */
[----:B------:R-:W-:Y:S03]  /*b920*/  MOV R145, R170 ;  /* 0x000000aa00917202 */ /* 0x000fe60000000f00 */
[----:B------:R-:W-:Y:S01]  /*b930*/  MOV R146, R177 ;  /* 0x000000b100927202 */ /* 0x000fe20000000f00 */
[C---:B---3--:R-:W-:Y:S04]  /*b940*/  HMMA.16816.F32 R116, R132.reuse, R148, R116 ;  /* 0x000000948474723c */ /* 0x048fe80000001874 */
[----:B------:R-:W-:Y:S04]  /*b950*/  MOV R147, R176 ;  /* 0x000000b000937202 */ /* 0x000fe80000000f00 */
[C---:B------:R-:W-:Y:S01]  /*b960*/  HMMA.16816.F32 R120, R132.reuse, R150, R120 ;  /* 0x000000968478723c */ /* 0x040fe20000001878 */
[----:B------:R-:W1:Y:S07]  /*b970*/  LDSM.16.MT88.4 R148, [R240+0x2900] ;  /* 0x00290000f094783b */ /* 0x000e6e0000004200 */
[C---:B--2---:R-:W-:Y:S07]  /*b980*/  HMMA.16816.F32 R124, R132.reuse, R136, R124 ;  /* 0x00000088847c723c */ /* 0x044fee000000187c */
[----:B------:R-:W-:Y:S01]  /*b990*/  MOV R137, R169 ;  /* 0x000000a900897202 */ /* 0x000fe20000000f00 */
[----:B------:R-:W-:Y:S01]  /*b9a0*/  HMMA.16816.F32 R128, R132, R138, R128 ;  /* 0x0000008a8480723c */ /* 0x000fe20000001880 */
[----:B------:R-:W2:Y:S03]  /*b9b0*/  LDSM.16.MT88.4 R132, [R242+0x5900] ;  /* 0x00590000f284783b */ /* 0x000ea60000004200 */
[----:B------:R-:W-:Y:S03]  /*b9c0*/  MOV R136, R168 ;  /* 0x000000a800887202 */ /* 0x000fe60000000f00 */
[----:B------:R-:W-:Y:S01]  /*b9d0*/  MOV R138, R162 ;  /* 0x000000a2008a7202 */ /* 0x000fe20000000f00 */
[C---:B------:R-:W-:Y:S01]  /*b9e0*/  HMMA.16816.F32 R176, R180.reuse, R172, R4 ;  /* 0x000000acb4b0723c */ /* 0x040fe20000001804 */
[----:B------:R-:W3:Y:S04]  /*b9f0*/  LDSM.16.MT88.4 R4, [R241+0x5900] ;  /* 0x00590000f104783b */ /* 0x000ee80000004200 */
[----:B------:R-:W-:Y:S03]  /*ba00*/  MOV R139, R161 ;  /* 0x000000a1008b7202 */ /* 0x000fe60000000f00 */
[C---:B------:R-:W-:Y:S07]  /*ba10*/  HMMA.16816.F32 R172, R180.reuse, R174, R8 ;  /* 0x000000aeb4ac723c */ /* 0x040fee0000001808 */
[----:B------:R-:W-:Y:S01]  /*ba20*/  MOV R10, R155 ;  /* 0x0000009b000a7202 */ /* 0x000fe20000000f00 */
[C---:B------:R-:W-:Y:S01]  /*ba30*/  HMMA.16816.F32 R168, R180.reuse, R164, R12 ;  /* 0x000000a4b4a8723c */ /* 0x040fe2000000180c */
[----:B------:R-:W-:Y:S03]  /*ba40*/  LDSM.16.MT88.4 R12, [R247+0x8900] ;  /* 0x00890000f70c783b */ /* 0x000fe60000004200 */
[----:B------:R-:W-:Y:S04]  /*ba50*/  MOV R11, R154 ;  /* 0x0000009a000b7202 */ /* 0x000fe80000000f00 */
[C---:B------:R-:W-:Y:S01]  /*ba60*/  HMMA.16816.F32 R164, R180.reuse, R166, R16 ;  /* 0x000000a6b4a4723c */ /* 0x040fe20000001810 */
[----:B------:R-:W-:Y:S07]  /*ba70*/  LDSM.16.MT88.4 R16, [R242+0x8900] ;  /* 0x00890000f210783b */ /* 0x000fee0000004200 */
[C---:B------:R-:W-:Y:S01]  /*ba80*/  HMMA.16816.F32 R160, R180.reuse, R156, R20 ;  /* 0x0000009cb4a0723c */ /* 0x040fe20000001814 */
[----:B------:R-:W-:Y:S07]  /*ba90*/  LDSM.16.MT88.4 R20, [R241+0x8900] ;  /* 0x00890000f114783b */ /* 0x000fee0000004200 */
[C---:B------:R-:W-:Y:S01]  /*baa0*/  HMMA.16816.F32 R156, R180.reuse, R158, R24 ;  /* 0x0000009eb49c723c */ /* 0x040fe20000001818 */
[----:B------:R-:W-:Y:S07]  /*bab0*/  LDSM.16.MT88.4 R24, [R240+0x8900] ;  /* 0x00890000f018783b */ /* 0x000fee0000004200 */
[C---:B-1----:R-:W-:Y:S07]  /*bac0*/  HMMA.16816.F32 R152, R180.reuse, R148, R28 ;  /* 0x00000094b498723c */ /* 0x042fee000000181c */
[----:B------:R-:W-:Y:S01]  /*bad0*/  MOV R31, R10 ;  /* 0x0000000a001f7202 */ /* 0x000fe20000000f00 */
[C---:B------:R-:W-:Y:S04]  /*bae0*/  HMMA.16816.F32 R148, R180.reuse, R150, R32 ;  /* 0x00000096b494723c */ /* 0x040fe80000001820 */
[----:B------:R-:W-:Y:S02]  /*baf0*/  MOV R30, R11 ;  /* 0x0000000b001e7202 */ /* 0x000fe40000000f00 */
[----:B------:R-:W1:Y:S01]  /*bb00*/  LDSM.16.MT88.4 R8, [R240+0x5900] ;  /* 0x00590000f008783b */ /* 0x000e620000004200 */
[----:B------:R-:W-:Y:S02]  /*bb10*/  MOV R35, R146 ;  /* 0x0000009200237202 */ /* 0x000fe40000000f00 */
[----:B------:R-:W-:Y:S03]  /*bb20*/  MOV R34, R147 ;  /* 0x0000009300227202 */ /* 0x000fe60000000f00 */
[----:B------:R-:W-:Y:S02]  /*bb30*/  MOV R33, R144 ;  /* 0x0000009000217202 */ /* 0x000fe40000000f00 */
[----:B------:R-:W-:Y:S02]  /*bb40*/  MOV R32, R145 ;  /* 0x0000009100207202 */ /* 0x000fe40000000f00 */
[C---:B------:R-:W-:Y:S03]  /*bb50*/  HMMA.16816.F32 R144, R180.reuse, R140, R36 ;  /* 0x0000008cb490723c */ /* 0x040fe60000001824 */
[----:B------:R-:W-:Y:S02]  /*bb60*/  MOV R29, R138 ;  /* 0x0000008a001d7202 */ /* 0x000fe40000000f00 */
[----:B------:R-:W-:Y:S02]  /*bb70*/  MOV R28, R139 ;  /* 0x0000008b001c7202 */ /* 0x000fe40000000f00 */
[----:B------:R-:W-:Y:S01]  /*bb80*/  MOV R39, R136 ;  /* 0x0000008800277202 */ /* 0x000fe20000000f00 */
[C---:B------:R-:W-:Y:S04]  /*bb90*/  HMMA.16816.F32 R140, R180.reuse, R142, R40 ;  /* 0x0000008eb48c723c */ /* 0x040fe80000001828 */
[----:B------:R-:W-:Y:S01]  /*bba0*/  MOV R38, R137 ;  /* 0x0000008900267202 */ /* 0x000fe20000000f00 */
[----:B------:R-:W-:Y:S03]  /*bbb0*/  FADD.FTZ R3, R39, R3 ;  /* 0x0000000327037221 */ /* 0x000fe60000010000 */
[C---:B--2---:R-:W-:Y:S04]  /*bbc0*/  HMMA.16816.F32 R136, R180.reuse, R132, R44 ;  /* 0x00000084b488723c */ /* 0x044fe8000000182c */
[----:B------:R-:W-:Y:S04]  /*bbd0*/  FADD.FTZ R3, R33, R3 ;  /* 0x0000000321037221 */ /* 0x000fe80000010000 */
[C---:B------:R-:W-:Y:S04]  /*bbe0*/  HMMA.16816.F32 R132, R180.reuse, R134, R48 ;  /* 0x00000086b484723c */ /* 0x040fe80000001830 */
[----:B------:R-:W-:Y:S04]  /*bbf0*/  FADD.FTZ R3, R35, R3 ;  /* 0x0000000323037221 */ /* 0x000fe80000010000 */
[C---:B---3--:R-:W-:Y:S04]  /*bc00*/  HMMA.16816.F32 R52, R180.reuse, R4, R52 ;  /* 0x00000004b434723c */ /* 0x048fe80000001834 */
[----:B------:R-:W-:Y:S04]  /*bc10*/  FADD.FTZ R3, R29, R3 ;  /* 0x000000031d037221 */ /* 0x000fe80000010000 */
[C---:B------:R-:W-:Y:S01]  /*bc20*/  HMMA.16816.F32 R56, R180.reuse, R6, R56 ;  /* 0x00000006b438723c */ /* 0x040fe20000001838 */
[----:B------:R-:W2:Y:S03]  /*bc30*/  LDSM.16.MT88.4 R4, [R247+0xb900] ;  /* 0x00b90000f704783b */ /* 0x000ea60000004200 */
[----:B------:R-:W-:Y:S04]  /*bc40*/  FADD.FTZ R3, R31, R3 ;  /* 0x000000031f037221 */ /* 0x000fe80000010000 */
[C---:B-1----:R-:W-:Y:S04]  /*bc50*/  HMMA.16816.F32 R60, R180.reuse, R8, R60 ;  /* 0x00000008b43c723c */ /* 0x042fe8000000183c */
[----:B------:R-:W-:Y:S04]  /*bc60*/  FADD.FTZ R3, R190, R3 ;  /* 0x00000003be037221 */ /* 0x000fe80000010000 */
[C---:B------:R-:W-:Y:S01]  /*bc70*/  HMMA.16816.F32 R64, R180.reuse, R10, R64 ;  /* 0x0000000ab440723c */ /* 0x040fe20000001840 */
[----:B------:R-:W1:Y:S03]  /*bc80*/  LDSM.16.MT88.4 R8, [R242+0xb900] ;  /* 0x00b90000f208783b */ /* 0x000e660000004200 */
[----:B------:R-:W-:Y:S04]  /*bc90*/  FADD.FTZ R3, R188, R3 ;  /* 0x00000003bc037221 */ /* 0x000fe80000010000 */
[C---:B------:R-:W-:Y:S04]  /*bca0*/  HMMA.16816.F32 R68, R180.reuse, R12, R68 ;  /* 0x0000000cb444723c */ /* 0x040fe80000001844 */
[----:B------:R-:W-:Y:S04]  /*bcb0*/  FADD.FTZ R3, R210, R3 ;  /* 0x00000003d2037221 */ /* 0x000fe80000010000 */
[C---:B------:R-:W-:Y:S01]  /*bcc0*/  HMMA.16816.F32 R72, R180.reuse, R14, R72 ;  /* 0x0000000eb448723c */ /* 0x040fe20000001848 */
[----:B------:R-:W3:Y:S03]  /*bcd0*/  LDSM.16.MT88.4 R12, [R241+0xb900] ;  /* 0x00b90000f10c783b */ /* 0x000ee60000004200 */
[----:B------:R-:W-:Y:S04]  /*bce0*/  FADD.FTZ R212, R212, R3 ;  /* 0x00000003d4d47221 */ /* 0x000fe80000010000 */
[C---:B------:R-:W-:Y:S04]  /*bcf0*/  HMMA.16816.F32 R76, R180.reuse, R16, R76 ;  /* 0x00000010b44c723c */ /* 0x040fe8000000184c */
[----:B------:R-:W-:Y:S03]  /*bd00*/  FADD.FTZ R212, R209, R212 ;  /* 0x000000d4d1d47221 */ /* 0x000fe60000010000 */
[----:B------:R-:W-:Y:S01]  /*bd10*/  FADD.FTZ R16, R38, R198 ;  /* 0x000000c626107221 */ /* 0x000fe20000010000 */
[C---:B------:R-:W-:Y:S04]  /*bd20*/  HMMA.16816.F32 R80, R180.reuse, R18, R80 ;  /* 0x00000012b450723c */ /* 0x040fe80000001850 */
[----:B------:R-:W-:Y:S02]  /*bd30*/  FADD.FTZ R207, R207, R212 ;  /* 0x000000d4cfcf7221 */ /* 0x000fe40000010000 */
[----:B------:R-:W-:Y:S02]  /*bd40*/  FADD.FTZ R16, R32, R16 ;  /* 0x0000001020107221 */ /* 0x000fe40000010000 */
        /* <DEDUP_REMOVED lines=8> */
[C---:B--2---:R-:W-:Y:S01]  /*bdd0*/  HMMA.16816.F32 R100, R180.reuse, R4, R100 ;  /* 0x00000004b464723c */ /* 0x044fe20000001864 */
[----:B------:R2:W-:Y:S07]  /*bde0*/  STL [R1+0x2c], R3 ;  /* 0x00002c0301007387 */ /* 0x0005ee0000100800 */
[C---:B------:R-:W-:Y:S01]  /*bdf0*/  HMMA.16816.F32 R104, R180.reuse, R6, R104 ;  /* 0x00000006b468723c */ /* 0x040fe20000001868 */
[----:B------:R-:W4:Y:S07]  /*be00*/  LDSM.16.MT88.4 R4, [R240+0xb900] ;  /* 0x00b90000f004783b */ /* 0x000f2e0000004200 */
[C---:B-1----:R-:W-:Y:S07]  /*be10*/  HMMA.16816.F32 R108, R180.reuse, R8, R108 ;  /* 0x00000008b46c723c */ /* 0x042fee000000186c */
[----:B------:R-:W-:Y:S01]  /*be20*/  FADD.FTZ R8, R34, R16 ;  /* 0x0000001022087221 */ /* 0x000fe20000010000 */
[C---:B------:R-:W-:Y:S04]  /*be30*/  HMMA.16816.F32 R112, R180.reuse, R10, R112 ;  /* 0x0000000ab470723c */ /* 0x040fe80000001870 */
[----:B------:R-:W-:Y:S01]  /*be40*/  FADD.FTZ R8, R28, R8 ;  /* 0x000000081c087221 */ /* 0x000fe20000010000 */
[----:B--2---:R-:W-:Y:S03]  /*be50*/  MOV R3, R0 ;  /* 0x0000000000037202 */ /* 0x004fe60000000f00 */
[C---:B---3--:R-:W-:Y:S04]  /*be60*/  HMMA.16816.F32 R116, R180.reuse, R12, R116 ;  /* 0x0000000cb474723c */ /* 0x048fe80000001874 */
[----:B------:R-:W-:Y:S04]  /*be70*/  FADD.FTZ R8, R30, R8 ;  /* 0x000000081e087221 */ /* 0x000fe80000010000 */
[C---:B------:R-:W-:Y:S04]  /*be80*/  HMMA.16816.F32 R120, R180.reuse, R14, R120 ;  /* 0x0000000eb478723c */ /* 0x040fe80000001878 */
[----:B------:R-:W-:Y:S04]  /*be90*/  FADD.FTZ R8, R187, R8 ;  /* 0x00000008bb087221 */ /* 0x000fe80000010000 */
[----:B------:R-:W-:Y:S01]  /*bea0*/  FADD.FTZ R8, R214, R8 ;  /* 0x00000008d6087221 */ /* 0x000fe20000010000 */
[C---:B----4-:R-:W-:Y:S03]  /*beb0*/  HMMA.16816.F32 R124, R180.reuse, R4, R124 ;  /* 0x00000004b47c723c */ /* 0x050fe6000000187c */
[----:B------:R-:W-:Y:S04]  /*bec0*/  FADD.FTZ R8, R189, R8 ;  /* 0x00000008bd087221 */ /* 0x000fe80000010000 */
[----:B------:R-:W-:Y:S01]  /*bed0*/  FADD.FTZ R8, R206, R8 ;  /* 0x00000008ce087221 */ /* 0x000fe20000010000 */
[----:B------:R-:W-:Y:S04]  /*bee0*/  HMMA.16816.F32 R128, R180, R6, R128 ;  /* 0x00000006b480723c */ /* 0x000fe80000001880 */
[----:B------:R-:W-:Y:S03]  /*bef0*/  FADD.FTZ R208, R208, R8 ;  /* 0x00000008d0d07221 */ /* 0x000fe60000010000 */
[----:B------:R-:W-:Y:S01]  /*bf00*/  MOV R180, R2 ;  /* 0x0000000200b47202 */ /* 0x000fe20000000f00 */
[----:B------:R-:W-:Y:S04]  /*bf10*/  FADD.FTZ R208, R205, R208 ;  /* 0x000000d0cdd07221 */ /* 0x000fe80000010000 */
[----:B------:R-:W-:Y:S04]  /*bf20*/  FADD.FTZ R199, R199, R208 ;  /* 0x000000d0c7c77221 */ /* 0x000fe80000010000 */
[----:B------:R-:W-:Y:S04]  /*bf30*/  FADD.FTZ R199, R201, R199 ;  /* 0x000000c7c9c77221 */ /* 0x000fe80000010000 */
[----:B------:R-:W-:Y:S04]  /*bf40*/  FADD.FTZ R199, R200, R199 ;  /* 0x000000c7c8c77221 */ /* 0x000fe80000010000 */
[----:B------:R-:W-:Y:S04]  /*bf50*/  FADD.FTZ R199, R211, R199 ;  /* 0x000000c7d3c77221 */ /* 0x000fe80000010000 */
[----:B------:R-:W-:Y:S01]  /*bf60*/  FADD.FTZ R183, R213, R199 ;  /* 0x000000c7d5b77221 */ /* 0x000fe20000010000 */
[----:B------:R-:W-:-:S05]  /*bf70*/  @P0 BRA `(.L_x_802) ;  /* 0xffffb48000000947 */ /* 0x000fca000383ffff */
.L_x_801:
[----:B------:R-:W2:Y:S01]  /*bf80*/  LDL.LU R4, [R1+0x2c] ;  /* 0x00002c0001047983 */ /* 0x000ea20000300800 */
[----:B------:R-:W-:-:S02]  /*bf90*/  MOV R7, 0xff800000 ;  /* 0xff80000000077802 */ /* 0x000fc40000000f00 */
[----:B------:R-:W-:Y:S01]  /*bfa0*/  MOV R8, 0xff800000 ;  /* 0xff80000000087802 */ /* 0x000fe20000000f00 */
[----:B------:R-:W1:Y:S01]  /*bfb0*/  SHFL.BFLY PT, R3, R183, 0x2, 0x1f ;  /* 0x0c401f00b7037f89 */ /* 0x000e6200000e0000 */
[----:B------:R-:W-:Y:S01]  /*bfc0*/  PLOP3.LUT P2, PT, PT, PT, PT, 0x8, 0x0 ;  /* 0x000000000000781c */ /* 0x000fe20003f4e170 */
[----:B-1----:R-:W-:-:S05]  /*bfd0*/  FADD.FTZ R183, R3, R183 ;  /* 0x000000b703b77221 */ /* 0x002fca0000010000 */
[----:B------:R-:W1:Y:S02]  /*bfe0*/  SHFL.BFLY PT, R3, R183, 0x1, 0x1f ;  /* 0x0c201f00b7037f89 */ /* 0x000e6400000e0000 */
[----:B-1----:R-:W-:-:S05]  /*bff0*/  FADD.FTZ R3, R3, R183 ;  /* 0x000000b703037221 */ /* 0x002fca0000010000 */
[----:B------:R-:W-:-:S13]  /*c000*/  FSETP.NE.FTZ.AND P0, PT, R3, RZ, PT ;  /* 0x000000ff0300720b */ /* 0x000fda0003f15000 */
[----:B------:R-:W-:-:S05]  /*c010*/  @P0 MOV R9, 0x3f317218 ;  /* 0x3f31721800090802 */ /* 0x000fca0000000f00 */
[----:B------:R-:W-:Y:S01]  /*c020*/  @P0 FMUL.FTZ R9, R9, c[0x0][0x2d0] ;  /* 0x0000b40009090a20 */ /* 0x000fe20000410000 */
[----:B--2---:R-:W1:Y:S02]  /*c030*/  SHFL.BFLY PT, R6, R4, 0x2, 0x1f ;  /* 0x0c401f0004067f89 */ /* 0x004e6400000e0000 */
[----:B-1----:R-:W-:-:S05]  /*c040*/  FADD.FTZ R6, R6, R4 ;  /* 0x0000000406067221 */ /* 0x002fca0000010000 */
[----:B------:R-:W1:Y:S02]  /*c050*/  SHFL.BFLY PT, R4, R6, 0x1, 0x1f ;  /* 0x0c201f0006047f89 */ /* 0x000e6400000e0000 */
[----:B-1----:R-:W-:Y:S02]  /*c060*/  FADD.FTZ R6, R6, R4 ;  /* 0x0000000406067221 */ /* 0x002fe40000010000 */
[----:B------:R-:W-:-:S03]  /*c070*/  CS2R R4, SRZ ;  /* 0x0000000000047805 */ /* 0x000fc6000001ff00 */
[----:B------:R-:W-:-:S03]  /*c080*/  FSETP.NE.FTZ.AND P1, PT, R6, RZ, PT ;  /* 0x000000ff0600720b */ /* 0x000fc60003f35000 */
[----:B------:R-:W1:Y:S08]  /*c090*/  @P0 MUFU.RCP R4, R3 ;  /* 0x0000000300040308 */ /* 0x000e700000001000 */
[----:B------:R-:W2:Y:S02]  /*c0a0*/  @P0 MUFU.LG2 R3, R3 ;  /* 0x0000000300030308 */ /* 0x000ea40000000c00 */
[----:B------:R-:W-:-:S05]  /*c0b0*/  @P1 MOV R10, 0x3f317218 ;  /* 0x3f317218000a1802 */ /* 0x000fca0000000f00 */
[----:B------:R-:W-:Y:S01]  /*c0c0*/  @P1 FMUL.FTZ R10, R10, c[0x0][0x2d0] ;  /* 0x0000b4000a0a1a20 */ /* 0x000fe20000410000 */
[----:B------:R-:W3:Y:S01]  /*c0d0*/  @P1 MUFU.RCP R5, R6 ;  /* 0x0000000600051308 */ /* 0x000ee20000001000 */
[C---:B-1----:R-:W-:Y:S02]  /*c0e0*/  FMUL.FTZ R178, R4.reuse, R178 ;  /* 0x000000b204b27220 */ /* 0x042fe40000410000 */
[C---:B------:R-:W-:Y:S02]  /*c0f0*/  FMUL.FTZ R179, R4.reuse, R179 ;  /* 0x000000b304b37220 */ /* 0x040fe40000410000 */
[C---:B------:R-:W-:Y:S02]  /*c100*/  FMUL.FTZ R174, R4.reuse, R174 ;  /* 0x000000ae04ae7220 */ /* 0x040fe40000410000 */
[----:B------:R-:W-:Y:S01]  /*c110*/  FMUL.FTZ R175, R4, R175 ;  /* 0x000000af04af7220 */ /* 0x000fe20000410000 */
[----:B------:R-:W1:Y:S01]  /*c120*/  @P1 MUFU.LG2 R6, R6 ;  /* 0x0000000600061308 */ /* 0x000e620000000c00 */
[----:B--2---:R-:W-:-:S02]  /*c130*/  @P0 FMUL.FTZ R3, R3, 0.69314718246459960938 ;  /* 0x3f31721803030820 */ /* 0x004fc40000410000 */
[C---:B------:R-:W-:Y:S02]  /*c140*/  FMUL.FTZ R170, R4.reuse, R170 ;  /* 0x000000aa04aa7220 */ /* 0x040fe40000410000 */
[C---:B------:R-:W-:Y:S02]  /*c150*/  FMUL.FTZ R171, R4.reuse, R171 ;  /* 0x000000ab04ab7220 */ /* 0x040fe40000410000 */
[----:B------:R-:W-:Y:S02]  /*c160*/  FMUL.FTZ R166, R4, R166 ;  /* 0x000000a604a67220 */ /* 0x000fe40000410000 */
[C---:B---3--:R-:W-:Y:S02]  /*c170*/  FMUL.FTZ R176, R5.reuse, R176 ;  /* 0x000000b005b07220 */ /* 0x048fe40000410000 */
[C---:B------:R-:W-:Y:S02]  /*c180*/  FMUL.FTZ R177, R5.reuse, R177 ;  /* 0x000000b105b17220 */ /* 0x040fe40000410000 */
[----:B------:R-:W-:-:S02]  /*c190*/  FMUL.FTZ R172, R5, R172 ;  /* 0x000000ac05ac7220 */ /* 0x000fc40000410000 */
[C---:B------:R-:W-:Y:S02]  /*c1a0*/  FMUL.FTZ R173, R5.reuse, R173 ;  /* 0x000000ad05ad7220 */ /* 0x040fe40000410000 */
[----:B-1----:R-:W-:Y:S02]  /*c1b0*/  @P1 FMUL.FTZ R6, R6, 0.69314718246459960938 ;  /* 0x3f31721806061820 */ /* 0x002fe40000410000 */
        /* <DEDUP_REMOVED lines=58> */
[----:B------:R-:W-:Y:S02]  /*c560*/  FMUL.FTZ R128, R5, R128 ;  /* 0x0000008005807220 */ /* 0x000fe40000410000 */
        /* <DEDUP_REMOVED lines=57> */
[----:B------:R-:W-:Y:S02]  /*c900*/  FMUL.FTZ R4, R4, R131 ;  /* 0x0000008304047220 */ /* 0x000fe40000410000 */
[----:B------:R-:W-:-:S02]  /*c910*/  @P1 FFMA.FTZ R7, R10, R2, R6 ;  /* 0x000000020a071223 */ /* 0x000fc40000010006 */
[----:B------:R-:W-:Y:S02]  /*c920*/  @P0 FFMA.FTZ R8, R9, R0, R3 ;  /* 0x0000000009080223 */ /* 0x000fe40000010003 */
.L_x_793:
[----:B------:R-:W-:Y:S01]  /*c930*/  USHF.R.S32.HI UR8, URZ, 0x1f, UR9 ;  /* 0x0000001f3f087899 */ /* 0x000fe20008011409 */
[----:B------:R-:W-:Y:S05]  /*c940*/  @P2 BRA `(.L_x_805) ;  /* 0x00001be000002947 */ /* 0x000fea0003800000 */
[----:B-----5:R-:W1:Y:S01]  /*c950*/  S2R R0, SR_TID.X ;  /* 0x0000000000007919 */ /* 0x020e620000002100 */
        /* <DEDUP_REMOVED lines=194> */
.L_x_806:
[----:B-1----:R-:W-:Y:S01]  /*d580*/  SHF.R.S32.HI R9, RZ, 0x1f, R10 ;  /* 0x0000001fff097819 */ /* 0x002fe2000001140a */
[----:B------:R-:W1:Y:S01]  /*d590*/  S2R R73, SR_CTAID.X ;  /* 0x0000000000497919 */ /* 0x000e620000002500 */
[----:B------:R-:W-:Y:S01]  /*d5a0*/  LOP3.LUT R5, R6, 0xffffffe0, RZ, 0xc0, !PT ;  /* 0xffffffe006057812 */ /* 0x000fe200078ec0ff */
[----:B------:R-:W-:Y:S01]  /*d5b0*/  IMAD.MOV.U32 R6, RZ, RZ, c[0x0][0x4e8] ;  /* 0x00013a00ff067624 */ /* 0x000fe200078e00ff */
[----:B------:R-:W-:Y:S01]  /*d5c0*/  LEA.HI R9, R9, R10, RZ, 0x3 ;  /* 0x0000000a09097211 */ /* 0x000fe200078f18ff */
[----:B------:R-:W-:Y:S01]  /*d5d0*/  ULDC.64 UR4, c[0x0][0x3a0] ;  /* 0x0000e80000047ab9 */ /* 0x000fe20000000a00 */
[----:B------:R-:W-:Y:S01]  /*d5e0*/  BSSY B0, `(.L_x_807) ;  /* 0x0000097000007945 */ /* 0x000fe20003800000 */
[----:B------:R-:W-:Y:S01]  /*d5f0*/  IMAD.IADD R5, R0, 0x1, -R5 ;  /* 0x0000000100057824 */ /* 0x000fe200078e0a05 */
[----:B------:R-:W-:Y:S01]  /*d600*/  LOP3.LUT R9, R9, 0xffffff8, RZ, 0xc0, !PT ;  /* 0x0ffffff809097812 */ /* 0x000fe200078ec0ff */
[----:B------:R-:W-:Y:S01]  /*d610*/  UMOV UR15, UR17 ;  /* 0x00000011000f7c82 */ /* 0x000fe20008000000 */
[----:B------:R-:W-:Y:S01]  /*d620*/  ISETP.NE.AND P1, PT, R6, 0x1, PT ;  /* 0x000000010600780c */ /* 0x000fe20003f25270 */
        /* <DEDUP_REMOVED lines=16> */
[----:B------:R-:W-:Y:S01]  /*d730*/  LEA.HI R3, R2, R0, RZ, 0x3 ;  /* 0x0000000002037211 */ /* 0x000fe200078f18ff */
[----:B------:R-:W-:Y:S01]  /*d740*/  USEL UR16, UR16, URZ, !UP1 ;  /* 0x0000003f10107287 */ /* 0x000fe2000c800000 */
[--C-:B------:R-:W-:Y:S01]  /*d750*/  IMAD R9, R9, 0x8, R6.reuse ;  /* 0x0000000809097824 */ /* 0x100fe200078e0206 */
[----:B------:R-:W-:Y:S01]  /*d760*/  UIMAD.WIDE.U32 UR14, UR9, UR6, UR14 ;  /* 0x00000006090e72a5 */ /* 0x000fe2000f8e000e */
[----:B------:R-:W-:Y:S01]  /*d770*/  LOP3.LUT R10, R3, 0xfffffff8, RZ, 0xc0, !PT ;  /* 0xfffffff8030a7812 */ /* 0x000fe200078ec0ff */
[----:B------:R-:W-:Y:S01]  /*d780*/  UIMAD UR10, UR9, UR7, UR10 ;  /* 0x00000007090a72a4 */ /* 0x000fe2000f8e020a */
[----:B------:R-:W-:Y:S01]  /*d790*/  SHF.R.S32.HI R3, RZ, 0x3, R3 ;  /* 0x00000003ff037819 */ /* 0x000fe20000011403 */
[----:B------:R-:W-:Y:S01]  /*d7a0*/  USEL UR11, UR11, URZ, !UP1 ;  /* 0x0000003f0b0b7287 */ /* 0x000fe2000c800000 */
[C---:B-1----:R-:W-:Y:S01]  /*d7b0*/  LEA R9, R73.reuse, R9, 0x7 ;  /* 0x0000000949097211 */ /* 0x042fe200078e38ff */
[----:B------:R-:W-:Y:S01]  /*d7c0*/  ULDC.64 UR6, c[0x0][0x498] ;  /* 0x0001260000067ab9 */ /* 0x000fe20000000a00 */
[----:B------:R-:W-:Y:S01]  /*d7d0*/  IMAD R6, R73, 0x80, R6 ;  /* 0x0000008049067824 */ /* 0x000fe200078e0206 */
[----:B------:R-:W-:Y:S01]  /*d7e0*/  UIMAD UR20, UR16, UR6, URZ ;  /* 0x00000006101472a4 */ /* 0x000fe2000f8e023f */
[----:B------:R-:W-:Y:S01]  /*d7f0*/  IMAD.SHL.U32 R12, R3, 0x40, RZ ;  /* 0x00000040030c7824 */ /* 0x000fe200078e00ff */
[----:B------:R-:W-:Y:S01]  /*d800*/  UIADD3 UR15, UR15, UR10, URZ ;  /* 0x0000000a0f0f7290 */ /* 0x000fe2000fffe03f */
[----:B------:R-:W-:Y:S01]  /*d810*/  @P1 IMAD.HI.U32 R5, R9, c[0x0][0x4ec], RZ ;  /* 0x00013b0009051a27 */ /* 0x000fe200078e00ff */
[----:B------:R-:W-:-:S02]  /*d820*/  UIMAD UR7, UR11, UR7, UR20 ;  /* 0x000000070b0772a4 */ /* 0x000fc4000f8e0214 */
[----:B------:R-:W-:Y:S01]  /*d830*/  UIMAD.WIDE.U32 UR14, UR11, UR6, UR14 ;  /* 0x000000060b0e72a5 */ /* 0x000fe2000f8e000e */
[----:B------:R-:W-:Y:S01]  /*d840*/  IMAD.MOV.U32 R16, RZ, RZ, R9 ;  /* 0x000000ffff107224 */ /* 0x000fe200078e0009 */
[----:B------:R-:W-:Y:S01]  /*d850*/  @P1 SHF.R.U32.HI R16, RZ, c[0x0][0x4f0], R5 ;  /* 0x00013c00ff101a19 */ /* 0x000fe20000011605 */
[----:B------:R-:W-:Y:S01]  /*d860*/  ULDC.64 UR4, c[0x0][0x3e8] ;  /* 0x0000fa0000047ab9 */ /* 0x000fe20000000a00 */
[----:B------:R-:W-:Y:S01]  /*d870*/  LEA.HI R5, R2, R0, RZ, 0x6 ;  /* 0x0000000002057211 */ /* 0x000fe200078f30ff */
[----:B------:R-:W-:Y:S01]  /*d880*/  IMAD.IADD R0, R0, 0x1, -R10 ;  /* 0x0000000100007824 */ /* 0x000fe200078e0a0a */
[--C-:B------:R-:W-:Y:S01]  /*d890*/  SHF.R.S32.HI R10, RZ, 0x1f, R16.reuse ;  /* 0x0000001fff0a7819 */ /* 0x100fe20000011410 */
[----:B------:R-:W-:Y:S01]  /*d8a0*/  IMAD.MOV R2, RZ, RZ, -R16 ;  /* 0x000000ffff027224 */ /* 0x000fe200078e0a10 */
[----:B------:R-:W-:Y:S01]  /*d8b0*/  IADD3 R16, P0, R16, UR14, RZ ;  /* 0x0000000e10107c10 */ /* 0x000fe2000ff1e0ff */
[----:B------:R-:W-:Y:S01]  /*d8c0*/  UIMAD UR8, UR8, UR4, URZ ;  /* 0x00000004080872a4 */ /* 0x000fe2000f8e023f */
[----:B------:R-:W-:Y:S01]  /*d8d0*/  LOP3.LUT R12, R12, 0x1c0, RZ, 0xc0, !PT ;  /* 0x000001c00c0c7812 */ /* 0x000fe200078ec0ff */
[----:B------:R-:W-:Y:S01]  /*d8e0*/  IMAD R9, R2, c[0x0][0x4e8], R9 ;  /* 0x00013a0002097a24 */ /* 0x000fe200078e0209 */
[----:B------:R-:W-:Y:S01]  /*d8f0*/  UIADD3 UR19, UR19, UR17, URZ ;  /* 0x0000001113137290 */ /* 0x000fe2000fffe03f */
[----:B------:R-:W-:Y:S01]  /*d900*/  IMAD.U32 R2, RZ, RZ, UR7 ;  /* 0x00000007ff027e24 */ /* 0x000fe2000f8e00ff */
[----:B------:R-:W-:Y:S01]  /*d910*/  UIMAD UR5, UR9, UR5, UR8 ;  /* 0x00000005090572a4 */ /* 0x000fe2000f8e0208 */
[----:B------:R-:W-:Y:S01]  /*d920*/  IMAD.SHL.U32 R5, R5, 0x8, RZ ;  /* 0x0000000805057824 */ /* 0x000fe200078e00ff */
[----:B------:R-:W-:Y:S01]  /*d930*/  SHF.R.S32.HI R11, RZ, 0x1f, R9 ;  /* 0x0000001fff0b7819 */ /* 0x000fe20000011409 */
[----:B------:R-:W-:Y:S01]  /*d940*/  UIMAD.WIDE.U32 UR18, UR9, UR4, UR18 ;  /* 0x00000004091272a5 */ /* 0x000fe2000f8e0012 */
[----:B------:R-:W-:Y:S01]  /*d950*/  IADD3.X R17, R10, UR15, R2, P0, !PT ;  /* 0x0000000f0a117c10 */ /* 0x000fe200087fe402 */
[----:B------:R-:W-:Y:S01]  /*d960*/  ULDC.64 UR6, c[0x0][0x3f0] ;  /* 0x0000fc0000067ab9 */ /* 0x000fe20000000a00 */
[----:B------:R-:W-:Y:S01]  /*d970*/  LEA R2, R0, R3, 0x5 ;  /* 0x0000000300027211 */ /* 0x000fe200078e28ff */
[----:B------:R-:W-:Y:S01]  /*d980*/  IMAD R11, R11, c[0x0][0x488], RZ ;  /* 0x000122000b0b7a24 */ /* 0x000fe200078e02ff */
[----:B------:R-:W-:Y:S01]  /*d990*/  UIMAD UR16, UR16, UR6, URZ ;  /* 0x00000006101072a4 */ /* 0x000fe2000f8e023f */
[----:B------:R-:W-:Y:S01]  /*d9a0*/  IMAD.WIDE.U32 R16, R9, c[0x0][0x488], R16 ;  /* 0x0001220009107a25 */ /* 0x000fe200078e0010 */
[----:B------:R-:W-:-:S02]  /*d9b0*/  UIADD3 UR19, UR19, UR5, URZ ;  /* 0x0000000513137290 */ /* 0x000fc4000fffe03f */
[----:B------:R-:W-:Y:S01]  /*d9c0*/  UIMAD UR7, UR11, UR7, UR16 ;  /* 0x000000070b0772a4 */ /* 0x000fe2000f8e0210 */
[----:B------:R-:W-:Y:S01]  /*d9d0*/  IMAD R11, R9, c[0x0][0x48c], R11 ;  /* 0x00012300090b7a24 */ /* 0x000fe200078e020b */
[----:B------:R-:W-:Y:S01]  /*d9e0*/  LEA R10, P0, R16, c[0x0][0x450], 0x2 ;  /* 0x00011400100a7a11 */ /* 0x000fe200078010ff */
[----:B------:R-:W-:Y:S01]  /*d9f0*/  IMAD R2, R73, 0x80, R2 ;  /* 0x0000008049027824 */ /* 0x000fe200078e0202 */
[----:B------:R-:W-:Y:S01]  /*da00*/  SHF.R.U32.HI R9, RZ, 0x3, R12 ;  /* 0x00000003ff097819 */ /* 0x000fe2000001160c */
[----:B------:R-:W-:Y:S01]  /*da10*/  IMAD.SHL.U32 R0, R0, 0x8, RZ ;  /* 0x0000000800007824 */ /* 0x000fe200078e00ff */
[----:B------:R-:W-:Y:S01]  /*da20*/  UIMAD.WIDE.U32 UR18, UR11, UR6, UR18 ;  /* 0x000000060b1272a5 */ /* 0x000fe2000f8e0012 */
[----:B------:R-:W-:Y:S02]  /*da30*/  IMAD.IADD R11, R17, 0x1, R11 ;  /* 0x00000001110b7824 */ /* 0x000fe400078e020b */
[----:B------:R-:W-:Y:S01]  /*da40*/  @P1 IMAD.HI.U32 R13, R2, c[0x0][0x4ec], RZ ;  /* 0x00013b00020d1a27 */ /* 0x000fe200078e00ff */
[----:B------:R-:W-:Y:S01]  /*da50*/  LOP3.LUT R12, R12, 0x38, R0, 0xf8, !PT ;  /* 0x000000380c0c7812 */ /* 0x000fe200078ef800 */
[----:B------:R-:W-:Y:S01]  /*da60*/  UIADD3 UR7, UR19, UR7, URZ ;  /* 0x0000000713077290 */ /* 0x000fe2000fffe03f */
[----:B------:R-:W-:Y:S01]  /*da70*/  LEA.HI.X R11, R16, c[0x0][0x454], R11, 0x2, P0 ;  /* 0x00011500100b7a11 */ /* 0x000fe200000f140b */
[----:B------:R-:W-:Y:S01]  /*da80*/  IMAD.MOV.U32 R14, RZ, RZ, R2 ;  /* 0x000000ffff0e7224 */ /* 0x000fe200078e0002 */
[----:B------:R-:W-:Y:S01]  /*da90*/  @P1 SHF.R.U32.HI R14, RZ, c[0x0][0x4f0], R13 ;  /* 0x00013c00ff0e1a19 */ /* 0x000fe2000001160d */
[----:B------:R-:W-:Y:S01]  /*daa0*/  IMAD.U32 R19, RZ, RZ, UR19 ;  /* 0x00000013ff137e24 */ /* 0x000fe2000f8e00ff */
[----:B------:R-:W-:Y:S01]  /*dab0*/  LOP3.LUT R9, R12, R9, RZ, 0x3c, !PT ;  /* 0x000000090c097212 */ /* 0x000fe200078e3cff */
[----:B------:R-:W-:Y:S01]  /*dac0*/  SHFL.IDX PT, R13, R11, RZ, 0x1c1f ;  /* 0x001c1fff0b0d7589 */ /* 0x000fe200000e0000 */
[--C-:B------:R-:W-:Y:S01]  /*dad0*/  SHF.R.S32.HI R16, RZ, 0x1f, R14.reuse ;  /* 0x0000001fff107819 */ /* 0x100fe2000001140e */
[----:B------:R-:W-:Y:S01]  /*dae0*/  IMAD.MOV R15, RZ, RZ, -R14 ;  /* 0x000000ffff0f7224 */ /* 0x000fe200078e0a0e */
[----:B------:R-:W-:Y:S01]  /*daf0*/  MOV R18, UR18 ;  /* 0x0000001200127c02 */ /* 0x000fe20008000f00 */
[----:B------:R-:W1:Y:S01]  /*db00*/  SHFL.IDX PT, R12, R10, RZ, 0x1c1f ;  /* 0x001c1fff0a0c7589 */ /* 0x000e6200000e0000 */
[----:B------:R-:W-:Y:S01]  /*db10*/  IMAD.U32 R19, RZ, RZ, UR7 ;  /* 0x00000007ff137e24 */ /* 0x000fe2000f8e00ff */
[----:B------:R-:W-:Y:S01]  /*db20*/  LOP3.LUT R5, R9, 0x7ffffe00, R5, 0xf8, !PT ;  /* 0x7ffffe0009057812 */ /* 0x000fe200078ef805 */
[----:B------:R-:W-:Y:S01]  /*db30*/  IMAD R15, R15, c[0x0][0x4e8], R2 ;  /* 0x00013a000f0f7a24 */ /* 0x000fe200078e0202 */
[----:B------:R-:W-:Y:S01]  /*db40*/  SHFL.IDX PT, R10, R10, 0x1, 0x1c1f ;  /* 0x003c1f000a0a7f89 */ /* 0x000fe200000e0000 */
[----:B-----5:R-:W-:Y:S01]  /*db50*/  IMAD R2, R4, c[0x0][0x4e8], RZ ;  /* 0x00013a0004027a24 */ /* 0x020fe200078e02ff */
[----:B------:R-:W-:Y:S01]  /*db60*/  IADD3 R4, R6, 0x8, RZ ;  /* 0x0000000806047810 */ /* 0x000fe20007ffe0ff */
[----:B------:R-:W-:Y:S01]  /*db70*/  IMAD R16, R16, c[0x0][0x3e0], RZ ;  /* 0x0000f80010107a24 */ /* 0x000fe200078e02ff */
[----:B------:R-:W2:Y:S01]  /*db80*/  SHFL.IDX PT, R11, R11, 0x1, 0x1c1f ;  /* 0x003c1f000b0b7f89 */ /* 0x000ea200000e0000 */
[----:B------:R-:W-:Y:S01]  /*db90*/  IMAD.WIDE.U32 R18, R14, c[0x0][0x3e0], R18 ;  /* 0x0000f8000e127a25 */ /* 0x000fe200078e0012 */
[----:B------:R-:W-:-:S02]  /*dba0*/  ISETP.GE.OR P1, PT, R6, R2, P2 ;  /* 0x000000020600720c */ /* 0x000fc40001726670 */
[----:B------:R-:W-:Y:S01]  /*dbb0*/  ISETP.GE.OR P0, PT, R4, R2, P2 ;  /* 0x000000020400720c */ /* 0x000fe20001706670 */
[----:B------:R-:W-:Y:S01]  /*dbc0*/  IMAD R16, R14, c[0x0][0x3e4], R16 ;  /* 0x0000f9000e107a24 */ /* 0x000fe200078e0210 */
[----:B------:R-:W-:Y:S01]  /*dbd0*/  SHF.R.S32.HI R6, RZ, 0x1f, R15 ;  /* 0x0000001fff067819 */ /* 0x000fe2000001140f */
[----:B------:R-:W-:-:S03]  /*dbe0*/  IMAD R73, R73, 0x80, R3 ;  /* 0x0000008049497824 */ /* 0x000fc600078e0203 */
[----:B------:R-:W-:Y:S01]  /*dbf0*/  IADD3 R19, R19, R16, RZ ;  /* 0x0000001013137210 */ /* 0x000fe20007ffe0ff */
[----:B------:R-:W-:Y:S02]  /*dc00*/  IMAD R6, R6, c[0x0][0x3d8], RZ ;  /* 0x0000f60006067a24 */ /* 0x000fe400078e02ff */
[----:B------:R-:W-:Y:S02]  /*dc10*/  IMAD.SHL.U32 R16, R5, 0x2, RZ ;  /* 0x0000000205107824 */ /* 0x000fe400078e00ff */
[C---:B------:R-:W-:Y:S01]  /*dc20*/  IMAD R17, R15.reuse, c[0x0][0x3dc], R6 ;  /* 0x0000f7000f117a24 */ /* 0x040fe200078e0206 */
[----:B-1----:R1:W-:Y:S01]  /*dc30*/  @!P1 ST.E [R12.64], R7 ;  /* 0x000000070c009985 */ /* 0x0023e2000c10190c */
[----:B------:R-:W-:-:S04]  /*dc40*/  IMAD.WIDE.U32 R74, R15, c[0x0][0x3d8], R18 ;  /* 0x0000f6000f4a7a25 */ /* 0x000fc800078e0012 */
[----:B------:R-:W-:Y:S01]  /*dc50*/  IMAD.IADD R17, R75, 0x1, R17 ;  /* 0x000000014b117824 */ /* 0x000fe200078e0211 */
[----:B--2---:R1:W-:Y:S01]  /*dc60*/  @!P0 ST.E [R10.64], R8 ;  /* 0x000000080a008985 */ /* 0x0043e2000c10190c */
        /* <DEDUP_REMOVED lines=46> */
.L_x_808:
[----:B--234-:R-:W-:Y:S05]  /*df50*/  BSYNC B0 ;  /* 0x0000000000007941 */ /* 0x01cfea0003800000 */
.L_x_807:
        /* <DEDUP_REMOVED lines=30> */
.L_x_810:
[----:B------:R-:W-:Y:S05]  /*e140*/  BSYNC B0 ;  /* 0x0000000000007941 */ /* 0x000fea0003800000 */
.L_x_809:
        /* <DEDUP_REMOVED lines=30> */
.L_x_812:
[----:B------:R-:W-:Y:S05]  /*e330*/  BSYNC B0 ;  /* 0x0000000000007941 */ /* 0x000fea0003800000 */
.L_x_811:
        /* <DEDUP_REMOVED lines=31> */
.L_x_805:
        /* <DEDUP_REMOVED lines=10> */
[----:B-----5:R-:W2:Y:S01]  /*e5d0*/  @P0 LDG.E R0, [R6.64] ;  /* 0x0000000c06000981 */ /* 0x020ea2000c1e1900 */
        /* <DEDUP_REMOVED lines=20> */
.L_x_813:
        /* <DEDUP_REMOVED lines=43> */
.L_x_815:
[----:B------:R-:W-:Y:S05]  /*e9d0*/  BSYNC B0 ;  /* 0x0000000000007941 */ /* 0x000fea0003800000 */
.L_x_814:
        /* <DEDUP_REMOVED lines=20> */
[----:B------:R-:W-:Y:S01]  /*eb20*/  UIMAD UR7, UR9, UR5, UR7 ;  /* 0x00000005090772a4 */ /* 0x000fe2000f8e0207 */
[C---:B-1----:R-:W-:Y:S02]  /*eb30*/  IMAD R4, R0.reuse, 0x80, R4 ;  /* 0x0000008000047824 */ /* 0x042fe400078e0204 */
[----:B------:R-:W-:Y:S01]  /*eb40*/  IMAD R3, R0, 0x80, R3 ;  /* 0x0000008000037824 */ /* 0x000fe200078e0203 */
[----:B------:R-:W-:Y:S01]  /*eb50*/  ULDC.64 UR4, c[0x0][0x3f0] ;  /* 0x0000fc0000047ab9 */ /* 0x000fe20000000a00 */
[----:B------:R-:W-:Y:S01]  /*eb60*/  IADD3 R8, R9, 0x40, RZ ;  /* 0x0000004009087810 */ /* 0x000fe20007ffe0ff */
[----:B------:R-:W-:Y:S01]  /*eb70*/  UIMAD UR6, UR6, UR4, URZ ;  /* 0x00000004060672a4 */ /* 0x000fe2000f8e023f */
[----:B------:R-:W-:Y:S01]  /*eb80*/  @P0 IMAD.HI.U32 R2, R3, c[0x0][0x4ec], RZ ;  /* 0x00013b0003020a27 */ /* 0x000fe200078e00ff */
[----:B------:R-:W-:-:S02]  /*eb90*/  UIADD3 UR17, UR7, UR17, URZ ;  /* 0x0000001107117290 */ /* 0x000fc4000fffe03f */
        /* <DEDUP_REMOVED lines=49> */
.L_x_817:
[----:B------:R-:W-:Y:S05]  /*eeb0*/  BSYNC B0 ;  /* 0x0000000000007941 */ /* 0x000fea0003800000 */
.L_x_816:
        /* <DEDUP_REMOVED lines=27> */
.L_x_819:
[----:B------:R-:W-:Y:S05]  /*f070*/  BSYNC B0 ;  /* 0x0000000000007941 */ /* 0x000fea0003800000 */
.L_x_818:
        /* <DEDUP_REMOVED lines=27> */
.L_x_821:
[----:B------:R-:W-:Y:S05]  /*f230*/  BSYNC B0 ;  /* 0x0000000000007941 */ /* 0x000fea0003800000 */
.L_x_820:
        /* <DEDUP_REMOVED lines=28> */
.L_x_822:
        /* <DEDUP_REMOVED lines=16> */
.L_x_1780:


//--------------------- .text._ZN7cutlass13device_kernelIN5flash19enable_sm80_to_sm89INS1_16FlashAttnFwdSm80INS1_25CollectiveMainloopFwdSm80ILi8ELi1ELb0EN4cute5tupleIJNS5_1CILi128EEENS7_ILi48EEENS7_ILi256EEEEEELi256ENS_6half_tEfNS_4arch4Sm80ELb0ELb0ELb1ELb1ELb1ELb1ELb1ELb0EEENS1_21CollectiveEpilogueFwdINS6_IJS8_SA_S9_EEENS6_IJNS7_ILi1EEESI_SI_EEESC_SE_Li256ELb1ELb1ELb0ELb0EEENS1_19SingleTileSchedulerILb1ELb0ELb1ELi128EEEEEEEEEvNT_6ParamsE --------------------------
	.section	.text._ZN7cutlass13device_kernelIN5flash19enable_sm80_to_sm89INS1_16FlashAttnFwdSm80INS1_25CollectiveMainloopFwdSm80ILi8ELi1ELb0EN4cute5tupleIJNS5_1CILi128EEENS7_ILi48EEENS7_ILi256EEEEEELi256ENS_6half_tEfNS_4arch4Sm80ELb0ELb0ELb1ELb1ELb1ELb1ELb1ELb0EEENS1_21CollectiveEpilogueFwdINS6_IJS8_SA_S9_EEENS6_IJNS7_ILi1EEESI_SI_EEESC_SE_Li256ELb1ELb1ELb0ELb0EEENS1_19SingleTileSchedulerILb1ELb0ELb1ELi128EEEEEEEEEvNT_6ParamsE,"ax",@progbits
	.sectioninfo	@"SHI_REGISTERS=255"
	.align	128
.text._ZN7cutlass13device_kernelIN5flash19enable_sm80_to_sm89INS1_16FlashAttnFwdSm80INS1_25CollectiveMainloopFwdSm80ILi8ELi1ELb0EN4cute5tupleIJNS5_1CILi128EEENS7_ILi48EEENS7_ILi256EEEEEELi256ENS_6half_tEfNS_4arch4Sm80ELb0ELb0ELb1ELb1ELb1ELb1ELb1ELb0EEENS1_21CollectiveEpilogueFwdINS6_IJS8_SA_S9_EEENS6_IJNS7_ILi1EEESI_SI_EEESC_SE_Li256ELb1ELb1ELb0ELb0EEENS1_19SingleTileSchedulerILb1ELb0ELb1ELi128EEEEEEEEEvNT_6ParamsE:
        .type           _ZN7cutlass13device_kernelIN5flash19enable_sm80_to_sm89INS1_16FlashAttnFwdSm80INS1_25CollectiveMainloopFwdSm80ILi8ELi1ELb0EN4cute5tupleIJNS5_1CILi128EEENS7_ILi48EEENS7_ILi256EEEEEELi256ENS_6half_tEfNS_4arch4Sm80ELb0ELb0ELb1ELb1ELb1ELb1ELb1ELb0EEENS1_21CollectiveEpilogueFwdINS6_IJS8_SA_S9_EEENS6_IJNS7_ILi1EEESI_SI_EEESC_SE_Li256ELb1ELb1ELb0ELb0EEENS1_19SingleTileSchedulerILb1ELb0ELb1ELi128EEEEEEEEEvNT_6ParamsE,@function
        .size           _ZN7cutlass13device_kernelIN5flash19enable_sm80_to_sm89INS1_16FlashAttnFwdSm80INS1_25CollectiveMainloopFwdSm80ILi8ELi1ELb0EN4cute5tupleIJNS5_1CILi128EEENS7_ILi48EEENS7_ILi256EEEEEELi256ENS_6half_tEfNS_4arch4Sm80ELb0ELb0ELb1ELb1ELb1ELb1ELb1ELb0EEENS1_21CollectiveEpilogueFwdINS6_IJS8_SA_S9_EEENS6_IJNS7_ILi1EEESI_SI_EEESC_SE_Li256ELb1ELb1ELb0ELb0EEENS1_19SingleTileSchedulerILb1ELb0ELb1ELi128EEEEEEEEEvNT_6ParamsE,(.L_x_1781 - _ZN7cutlass13device_kernelIN5flash19enable_sm80_to_sm89INS1_16FlashAttnFwdSm80INS1_25CollectiveMainloopFwdSm80ILi8ELi1ELb0EN4cute5tupleIJNS5_1CILi128EEENS7_ILi48EEENS7_ILi256EEEEEELi256ENS_6half_tEfNS_4arch4Sm80ELb0ELb0ELb1ELb1ELb1ELb1ELb1ELb0EEENS1_21CollectiveEpilogueFwdINS6_IJS8_SA_S9_EEENS6_IJNS7_ILi1EEESI_SI_EEESC_SE_Li256ELb1ELb1ELb0ELb0EEENS1_19SingleTileSchedulerILb1ELb0ELb1ELi128EEEEEEEEEvNT_6ParamsE)
        .other          _ZN7cutlass13device_kernelIN5flash19enable_sm80_to_sm89INS1_16FlashAttnFwdSm80INS1_25CollectiveMainloopFwdSm80ILi8ELi1ELb0EN4cute5tupleIJNS5_1CILi128EEENS7_ILi48EEENS7_ILi256EEEEEELi256ENS_6half_tEfNS_4arch4Sm80ELb0ELb0ELb1ELb1ELb1ELb1ELb1ELb0EEENS1_21CollectiveEpilogueFwdINS6_IJS8_SA_S9_EEENS6_IJNS7_ILi1EEESI_SI_EEESC_SE_Li256ELb1ELb1ELb0ELb0EEENS1_19SingleTileSchedulerILb1ELb0ELb1ELi128EEEEEEEEEvNT_6ParamsE,@"STO_CUDA_ENTRY STV_DEFAULT"
_ZN7cutlass13device_kernelIN5flash19enable_sm80_to_sm89INS1_16FlashAttnFwdSm80INS1_25CollectiveMainloopFwdSm80ILi8ELi1ELb0EN4cute5tupleIJNS5_1CILi128EEENS7_ILi48EEENS7_ILi256EEEEEELi256ENS_6half_tEfNS_4arch4Sm80ELb0ELb0ELb1ELb1ELb1ELb1ELb1ELb0EEENS1_21CollectiveEpilogueFwdINS6_IJS8_SA_S9_EEENS6_IJNS7_ILi1EEESI_SI_EEESC_SE_Li256ELb1ELb1ELb0ELb0EEENS1_19SingleTileSchedulerILb1ELb0ELb1ELi128EEEEEEEEEvNT_6ParamsE:
[----:B------:R-:W-:Y:S02]  /*0000*/  MOV R1, c[0x0][0x28] ;  /* 0x00000a0000017a02 */ /* 0x000fe40000000f00 */
[----:B------:R-:W1:Y:S01]  /*0010*/  S2R R224, SR_TID.X ;  /* 0x0000000000e07919 */ /* 0x000e620000002100 */
[----:B------:R-:W-:Y:S01]  /*0020*/  MOV R7, 0x4 ;  /* 0x0000000400077802 */ /* 0x000fe20000000f00 */
[----:B------:R-:W-:Y:S02]  /*0030*/  ULDC.64 UR16, c[0x0][0x118] ;  /* 0x0000460000107ab9 */ /* 0x000fe40000000a00 */
[----:B------:R-:W2:Y:S04]  /*0040*/  S2R R226, SR_CTAID.Z ;  /* 0x0000000000e27919 */ /* 0x000ea80000002700 */
[----:B------:R-:W3:Y:S01]  /*0050*/  S2R R97, SR_CTAID.X ;  /* 0x0000000000617919 */ /* 0x000ee20000002500 */
[----:B-1----:R-:W-:Y:S01]  /*0060*/  SHF.R.U32.HI R0, RZ, 0x5, R224 ;  /* 0x00000005ff007819 */ /* 0x002fe200000116e0 */
[----:B--2---:R-:W-:-:S05]  /*0070*/  IMAD.WIDE R2, R226, R7, c[0x0][0x568] ;  /* 0x00015a00e2027625 */ /* 0x004fca00078e0207 */
[----:B------:R-:W1:Y:S02]  /*0080*/  SHFL.IDX PT, R0, R0, RZ, 0x1f ;  /* 0x00001fff00007589 */ /* 0x000e6400000e0000 */
[----:B-1----:R-:W-:-:S13]  /*0090*/  ISETP.NE.AND P0, PT, R0, RZ, PT ;  /* 0x000000ff0000720c */ /* 0x002fda0003f05270 */
[----:B------:R-:W-:Y:S05]  /*00a0*/  @!P0 BRA `(.L_x_823) ;  /* 0x0000013000008947 */ /* 0x000fea0003800000 */
[----:B---3--:R-:W-:-:S04]  /*00b0*/  ISETP.NE.U32.AND P0, PT, RZ, c[0x0][0x568], PT ;  /* 0x00015a00ff007a0c */ /* 0x008fc80003f05070 */
[----:B------:R-:W-:-:S13]  /*00c0*/  ISETP.NE.AND.EX P0, PT, RZ, c[0x0][0x56c], PT, P0 ;  /* 0x00015b00ff007a0c */ /* 0x000fda0003f05300 */
[----:B------:R-:W-:Y:S05]  /*00d0*/  @!P0 BRA `(.L_x_824) ;  /* 0x0000002000008947 */ /* 0x000fea0003800000 */
[----:B------:R1:W5:Y:S01]  /*00e0*/  LDG.E R3, [R2.64] ;  /* 0x0000001002037981 */ /* 0x000362000c1e1900 */
[----:B------:R-:W-:Y:S05]  /*00f0*/  BRA `(.L_x_825) ;  /* 0x0000009000007947 */ /* 0x000fea0003800000 */
.L_x_824:
[----:B------:R-:W-:-:S04]  /*0100*/  ISETP.NE.U32.AND P0, PT, RZ, c[0x0][0x560], PT ;  /* 0x00015800ff007a0c */ /* 0x000fc80003f05070 */
[----:B------:R-:W-:-:S13]  /*0110*/  ISETP.NE.AND.EX P0, PT, RZ, c[0x0][0x564], PT, P0 ;  /* 0x00015900ff007a0c */ /* 0x000fda0003f05300 */
[----:B------:R-:W-:Y:S05]  /*0120*/  @!P0 BRA `(.L_x_826) ;  /* 0x0000005000008947 */ /* 0x000fea0003800000 */
[----:B------:R-:W-:-:S05]  /*0130*/  IMAD.WIDE R4, R226, R7, c[0x0][0x560] ;  /* 0x00015800e2047625 */ /* 0x000fca00078e0207 */
[----:B------:R-:W2:Y:S04]  /*0140*/  LDG.E R3, [R4.64] ;  /* 0x0000001004037981 */ /* 0x000ea8000c1e1900 */
[----:B------:R-:W2:Y:S02]  /*0150*/  LDG.E R0, [R4.64+0x4] ;  /* 0x0000041004007981 */ /* 0x000ea4000c1e1900 */
[----:B--2---:R-:W-:Y:S01]  /*0160*/  IADD3 R3, -R3, R0, RZ ;  /* 0x0000000003037210 */ /* 0x004fe20007ffe1ff */
[----:B------:R-:W-:Y:S05]  /*0170*/  BRA `(.L_x_825) ;  /* 0x0000001000007947 */ /* 0x000fea0003800000 */
.L_x_826:
[----:B------:R-:W-:-:S05]  /*0180*/  MOV R3, c[0x0][0x54c] ;  /* 0x0001530000037a02 */ /* 0x000fca0000000f00 */
.L_x_825:
[----:B-----5:R-:W-:Y:S01]  /*0190*/  IMAD R3, R3, c[0x0][0x548], RZ ;  /* 0x0001520003037a24 */ /* 0x020fe200078e02ff */
[----:B------:R-:W-:-:S04]  /*01a0*/  SHF.L.U32 R0, R97, 0x7, RZ ;  /* 0x0000000761007819 */ /* 0x000fc800000006ff */
[----:B------:R-:W-:-:S04]  /*01b0*/  ISETP.GE.AND P0, PT, R0, R3, PT ;  /* 0x000000030000720c */ /* 0x000fc80003f06270 */
[----:B------:R-:W-:Y:S01]  /*01c0*/  SEL R226, R226, 0xffffffff, !P0 ;  /* 0xffffffffe2e27807 */ /* 0x000fe20004000000 */
[----:B------:R-:W-:Y:S05]  /*01d0*/  BRA `(.L_x_827) ;  /* 0x0000012000007947 */ /* 0x000fea0003800000 */
.L_x_823:
[----:B---3--:R-:W-:-:S04]  /*01e0*/  ISETP.NE.U32.AND P0, PT, RZ, c[0x0][0x568], PT ;  /* 0x00015a00ff007a0c */ /* 0x008fc80003f05070 */
[----:B------:R-:W-:-:S13]  /*01f0*/  ISETP.NE.AND.EX P0, PT, RZ, c[0x0][0x56c], PT, P0 ;  /* 0x00015b00ff007a0c */ /* 0x000fda0003f05300 */
[----:B------:R-:W-:Y:S05]  /*0200*/  @!P0 BRA `(.L_x_828) ;  /* 0x0000002000008947 */ /* 0x000fea0003800000 */
[----:B------:R1:W5:Y:S01]  /*0210*/  LDG.E R3, [R2.64] ;  /* 0x0000001002037981 */ /* 0x000362000c1e1900 */
[----:B------:R-:W-:Y:S05]  /*0220*/  BRA `(.L_x_829) ;  /* 0x0000009000007947 */ /* 0x000fea0003800000 */
.L_x_828:
        /* <DEDUP_REMOVED lines=8> */
.L_x_830:
[----:B------:R-:W-:-:S05]  /*02b0*/  MOV R3, c[0x0][0x54c] ;  /* 0x0001530000037a02 */ /* 0x000fca0000000f00 */
.L_x_829:
[----:B-----5:R-:W-:Y:S01]  /*02c0*/  IMAD R3, R3, c[0x0][0x548], RZ ;  /* 0x0001520003037a24 */ /* 0x020fe200078e02ff */
[----:B------:R-:W-:-:S04]  /*02d0*/  SHF.L.U32 R0, R97, 0x7, RZ ;  /* 0x0000000761007819 */ /* 0x000fc800000006ff */
[----:B------:R-:W-:-:S04]  /*02e0*/  ISETP.GE.AND P0, PT, R0, R3, PT ;  /* 0x000000030000720c */ /* 0x000fc80003f06270 */
[----:B------:R-:W-:-:S04]  /*02f0*/  SEL R226, R226, 0xffffffff, !P0 ;  /* 0xffffffffe2e27807 */ /* 0x000fc80004000000 */
.L_x_827:
[----:B------:R-:W-:-:S13]  /*0300*/  ISETP.GE.AND P0, PT, R226, RZ, PT ;  /* 0x000000ffe200720c */ /* 0x000fda0003f06270 */
[----:B------:R-:W-:Y:S05]  /*0310*/  @!P0 EXIT ;  /* 0x000000000000894d */ /* 0x000fea0003800000 */
[----:B------:R-:W-:Y:S01]  /*0320*/  ISETP.NE.U32.AND P0, PT, RZ, c[0x0][0x370], PT ;  /* 0x0000dc00ff007a0c */ /* 0x000fe20003f05070 */
[----:B------:R-:W-:Y:S01]  /*0330*/  IMAD.MOV.U32 R225, RZ, RZ, RZ ;  /* 0x000000ffffe17224 */ /* 0x000fe200078e00ff */
[----:B------:R-:W-:Y:S01]  /*0340*/  ISETP.NE.U32.AND P1, PT, RZ, c[0x0][0x360], PT ;  /* 0x0000d800ff007a0c */ /* 0x000fe20003f25070 */
[----:B------:R-:W-:Y:S01]  /*0350*/  IMAD.MOV.U32 R99, RZ, RZ, c[0x0][0x168] ;  /* 0x00005a00ff637624 */ /* 0x000fe200078e00ff */
[----:B------:R-:W-:Y:S01]  /*0360*/  ISETP.NE.AND.EX P2, PT, RZ, c[0x0][0x374], PT, P0 ;  /* 0x0000dd00ff007a0c */ /* 0x000fe20003f45300 */
[----:B------:R-:W-:Y:S01]  /*0370*/  CS2R R100, SRZ ;  /* 0x0000000000647805 */ /* 0x000fe2000001ff00 */
[----:B------:R-:W-:Y:S01]  /*0380*/  ISETP.NE.AND.EX P0, PT, RZ, c[0x0][0x364], PT, P1 ;  /* 0x0000d900ff007a0c */ /* 0x000fe20003f05310 */
[----:B------:R-:W-:Y:S01]  /*0390*/  IMAD.MOV.U32 R4, RZ, RZ, RZ ;  /* 0x000000ffff047224 */ /* 0x000fe200078e00ff */
[----:B------:R-:W-:Y:S01]  /*03a0*/  ISETP.NE.U32.AND P1, PT, RZ, c[0x0][0x348], PT ;  /* 0x0000d200ff007a0c */ /* 0x000fe20003f25070 */
[----:B------:R-:W-:Y:S01]  /*03b0*/  IMAD.WIDE R12, R226, R7, c[0x0][0x348] ;  /* 0x0000d200e20c7625 */ /* 0x000fe200078e0207 */
[----:B------:R-:W-:-:S02]  /*03c0*/  ISETP.NE.U32.AND P3, PT, RZ, c[0x0][0x350], PT ;  /* 0x0000d400ff007a0c */ /* 0x000fc40003f65070 */
[----:B------:R-:W-:Y:S01]  /*03d0*/  ISETP.NE.U32.AND P4, PT, RZ, c[0x0][0x358], PT ;  /* 0x0000d600ff007a0c */ /* 0x000fe20003f85070 */
[CC--:B------:R-:W-:Y:S01]  /*03e0*/  IMAD.WIDE R8, R226.reuse, R7.reuse, c[0x0][0x350] ;  /* 0x0000d400e2087625 */ /* 0x0c0fe200078e0207 */
[----:B------:R-:W-:Y:S02]  /*03f0*/  ISETP.NE.AND.EX P1, PT, RZ, c[0x0][0x34c], PT, P1 ;  /* 0x0000d300ff007a0c */ /* 0x000fe40003f25310 */
[----:B------:R-:W-:Y:S01]  /*0400*/  ISETP.NE.AND.EX P3, PT, RZ, c[0x0][0x354], PT, P3 ;  /* 0x0000d500ff007a0c */ /* 0x000fe20003f65330 */
[----:B------:R-:W-:Y:S01]  /*0410*/  @P2 IMAD.WIDE R16, R226, R7, c[0x0][0x370] ;  /* 0x0000dc00e2102625 */ /* 0x000fe200078e0207 */
[----:B------:R-:W-:-:S03]  /*0420*/  ISETP.NE.AND.EX P4, PT, RZ, c[0x0][0x35c], PT, P4 ;  /* 0x0000d700ff007a0c */ /* 0x000fc60003f85340 */
[CC--:B------:R-:W-:Y:S01]  /*0430*/  @P0 IMAD.WIDE R14, R226.reuse, R7.reuse, c[0x0][0x360] ;  /* 0x0000d800e20e0625 */ /* 0x0c0fe200078e0207 */
[----:B------:R2:W5:Y:S03]  /*0440*/  @P2 LDG.E R225, [R16.64] ;  /* 0x0000001010e12981 */ /* 0x000566000c1e1900 */
[----:B------:R-:W-:Y:S01]  /*0450*/  IMAD.WIDE R10, R226, R7, c[0x0][0x358] ;  /* 0x0000d600e20a7625 */ /* 0x000fe200078e0207 */
[----:B------:R2:W5:Y:S04]  /*0460*/  @P0 LDG.E R99, [R14.64] ;  /* 0x000000100e630981 */ /* 0x000568000c1e1900 */
[----:B------:R2:W5:Y:S04]  /*0470*/  @P1 LDG.E R101, [R12.64] ;  /* 0x000000100c651981 */ /* 0x000568000c1e1900 */
[----:B------:R2:W5:Y:S04]  /*0480*/  @P3 LDG.E R100, [R8.64] ;  /* 0x0000001008643981 */ /* 0x000568000c1e1900 */
[----:B------:R2:W5:Y:S04]  /*0490*/  @P4 LDG.E R4, [R10.64] ;  /* 0x000000100a044981 */ /* 0x000568000c1e1900 */
[----:B------:R-:W3:Y:S01]  /*04a0*/  S2R R223, SR_CTAID.Y ;  /* 0x0000000000df7919 */ /* 0x000ee20000002600 */
[----:B------:R-:W-:-:S02]  /*04b0*/  IMAD.MOV.U32 R5, RZ, RZ, c[0x0][0x2ac] ;  /* 0x0000ab00ff057624 */ /* 0x000fc400078e00ff */
[----:B-1----:R-:W-:Y:S02]  /*04c0*/  IMAD.MOV.U32 R2, RZ, RZ, c[0x0][0x228] ;  /* 0x00008a00ff027624 */ /* 0x002fe400078e00ff */
[----:B------:R-:W-:Y:S01]  /*04d0*/  IMAD R5, R5, c[0x0][0x1d0], RZ ;  /* 0x0000740005057a24 */ /* 0x000fe200078e02ff */
[----:B---3--:R-:W-:Y:S01]  /*04e0*/  SHF.R.S32.HI R96, RZ, 0x1f, R223 ;  /* 0x0000001fff607819 */ /* 0x008fe200000114df */
[----:B------:R-:W-:Y:S05]  /*04f0*/  @P0 BRA `(.L_x_831) ;  /* 0x0000004000000947 */ /* 0x000fea0003800000 */
[----:B--2---:R-:W-:Y:S05]  /*0500*/  @!P1 BRA `(.L_x_831) ;  /* 0x0000003000009947 */ /* 0x004fea0003800000 */
[----:B-----5:R-:W2:Y:S04]  /*0510*/  LDG.E R99, [R12.64] ;  /* 0x000000100c637981 */ /* 0x020ea8000c1e1900 */
[----:B------:R-:W2:Y:S02]  /*0520*/  LDG.E R0, [R12.64+0x4] ;  /* 0x000004100c007981 */ /* 0x000ea4000c1e1900 */
[----:B--2---:R-:W-:-:S02]  /*0530*/  IADD3 R99, -R99, R0, RZ ;  /* 0x0000000063637210 */ /* 0x004fc40007ffe1ff */
.L_x_831:
[----:B--2---:R-:W-:-:S04]  /*0540*/  ISETP.NE.U32.AND P0, PT, RZ, c[0x0][0x368], PT ;  /* 0x0000da00ff007a0c */ /* 0x004fc80003f05070 */
[----:B------:R-:W-:-:S13]  /*0550*/  ISETP.NE.AND.EX P0, PT, RZ, c[0x0][0x36c], PT, P0 ;  /* 0x0000db00ff007a0c */ /* 0x000fda0003f05300 */
[----:B------:R-:W-:Y:S05]  /*0560*/  @!P0 BRA `(.L_x_832) ;  /* 0x0000003000008947 */ /* 0x000fea0003800000 */
[----:B------:R-:W-:-:S05]  /*0570*/  IMAD.WIDE R8, R226, R7, c[0x0][0x368] ;  /* 0x0000da00e2087625 */ /* 0x000fca00078e0207 */
[----:B------:R1:W5:Y:S01]  /*0580*/  LDG.E R5, [R8.64] ;  /* 0x0000001008057981 */ /* 0x000362000c1e1900 */
[----:B------:R-:W-:Y:S05]  /*0590*/  BRA `(.L_x_833) ;  /* 0x0000004000007947 */ /* 0x000fea0003800000 */
.L_x_832:
[----:B------:R-:W-:Y:S05]  /*05a0*/  @!P3 BRA `(.L_x_833) ;  /* 0x000000300000b947 */ /* 0x000fea0003800000 */
[----:B------:R-:W2:Y:S04]  /*05b0*/  LDG.E R5, [R8.64] ;  /* 0x0000001008057981 */ /* 0x000ea8000c1e1900 */
[----:B------:R-:W2:Y:S02]  /*05c0*/  LDG.E R0, [R8.64+0x4] ;  /* 0x0000041008007981 */ /* 0x000ea4000c1e1900 */
[----:B--2---:R-:W-:Y:S02]  /*05d0*/  IADD3 R5, -R5, R0, RZ ;  /* 0x0000000005057210 */ /* 0x004fe40007ffe1ff */
.L_x_833:
[----:B------:R-:W2:Y:S04]  /*05e0*/  @P4 LDG.E R0, [R10.64] ;  /* 0x000000100a004981 */ /* 0x000ea8000c1e1900 */
[----:B------:R-:W2:Y:S01]  /*05f0*/  @P4 LDG.E R3, [R10.64+0x4] ;  /* 0x000004100a034981 */ /* 0x000ea2000c1e1900 */
[----:B-1---5:R-:W-:Y:S01]  /*0600*/  IMAD.IADD R9, R5, 0x1, -R225 ;  /* 0x0000000105097824 */ /* 0x022fe200078e0ae1 */
[----:B------:R-:W-:Y:S01]  /*0610*/  ISETP.NE.U32.AND P0, PT, RZ, c[0x0][0x378], PT ;  /* 0x0000de00ff007a0c */ /* 0x000fe20003f05070 */
[----:B------:R-:W-:-:S03]  /*0620*/  IMAD.MOV.U32 R98, RZ, RZ, R5 ;  /* 0x000000ffff627224 */ /* 0x000fc600078e0005 */
[----:B------:R-:W-:Y:S01]  /*0630*/  ISETP.NE.AND.EX P0, PT, RZ, c[0x0][0x37c], PT, P0 ;  /* 0x0000df00ff007a0c */ /* 0x000fe20003f05300 */
[----:B------:R-:W-:-:S05]  /*0640*/  IMAD.MOV R102, RZ, RZ, -R9 ;  /* 0x000000ffff667224 */ /* 0x000fca00078e0a09 */
[----:B------:R-:W-:-:S07]  /*0650*/  IMNMX R102, RZ, R102, !PT ;  /* 0x00000066ff667217 */ /* 0x000fce0007800200 */
[----:B------:R-:W-:-:S05]  /*0660*/  @P0 IMAD.WIDE R12, R226, R7, c[0x0][0x378] ;  /* 0x0000de00e20c0625 */ /* 0x000fca00078e0207 */
[----:B------:R1:W5:Y:S01]  /*0670*/  @P0 LDG.E R98, [R12.64] ;  /* 0x000000100c620981 */ /* 0x000362000c1e1900 */
[----:B--2---:R-:W-:-:S04]  /*0680*/  @P4 IMAD.IADD R2, R3, 0x1, -R0 ;  /* 0x0000000103024824 */ /* 0x004fc800078e0a00 */
[----:B------:R-:W-:-:S05]  /*0690*/  IMAD.IADD R95, R9, 0x1, R2 ;  /* 0x00000001095f7824 */ /* 0x000fca00078e0202 */
[----:B------:R-:W-:-:S05]  /*06a0*/  IADD3 R3, R95, 0x2f, RZ ;  /* 0x0000002f5f037810 */ /* 0x000fca0007ffe0ff */
[----:B------:R-:W-:-:S05]  /*06b0*/  IMAD.HI R3, R3, 0x2aaaaaab, RZ ;  /* 0x2aaaaaab03037827 */ /* 0x000fca00078e02ff */
[----:B------:R-:W-:-:S04]  /*06c0*/  SHF.R.U32.HI R156, RZ, 0x1f, R3 ;  /* 0x0000001fff9c7819 */ /* 0x000fc80000011603 */
[----:B------:R-:W-:-:S05]  /*06d0*/  LEA.HI.SX32 R156, R3, R156, 0x1d ;  /* 0x0000009c039c7211 */ /* 0x000fca00078feaff */
[----:B------:R-:W-:-:S05]  /*06e0*/  IMAD R9, R156, 0x30, -R9 ;  /* 0x000000309c097824 */ /* 0x000fca00078e0a09 */
[----:B------:R-:W-:-:S04]  /*06f0*/  IMNMX R9, R9, R2, PT ;  /* 0x0000000209097217 */ /* 0x000fc80003800200 */
[----:B------:R-:W-:Y:S01]  /*0700*/  ISETP.GT.AND P0, PT, R9, R102, PT ;  /* 0x000000660900720c */ /* 0x000fe20003f04270 */
[----:B------:R-:W-:-:S05]  /*0710*/  IMAD.WIDE.U32 R102, R102, -0x55555555, RZ ;  /* 0xaaaaaaab66667825 */ /* 0x000fca00078e00ff */
[----:B------:R-:W-:-:S05]  /*0720*/  SHF.R.U32.HI R102, RZ, 0x5, R103 ;  /* 0x00000005ff667819 */ /* 0x000fca0000011667 */
[----:B------:R-:W-:Y:S02]  /*0730*/  IMAD.MOV.U32 R3, RZ, RZ, R102 ;  /* 0x000000ffff037224 */ /* 0x000fe400078e0066 */
[----:B------:R-:W-:-:S05]  /*0740*/  @P0 IADD3 R9, R9, 0x2f, RZ ;  /* 0x0000002f09090810 */ /* 0x000fca0007ffe0ff */
[----:B------:R-:W-:-:S05]  /*0750*/  @P0 IMAD.HI R9, R9, 0x2aaaaaab, RZ ;  /* 0x2aaaaaab09090827 */ /* 0x000fca00078e02ff */
[----:B------:R-:W-:-:S04]  /*0760*/  @P0 SHF.R.U32.HI R0, RZ, 0x1f, R9 ;  /* 0x0000001fff000819 */ /* 0x000fc80000011609 */
[----:B------:R-:W-:-:S04]  /*0770*/  @P0 LEA.HI.SX32 R3, R9, R0, 0x1d ;  /* 0x0000000009030211 */ /* 0x000fc800078feaff */
[----:B------:R-:W-:-:S13]  /*0780*/  ISETP.GT.AND P0, PT, R3, R102, PT ;  /* 0x000000660300720c */ /* 0x000fda0003f04270 */
[----:B------:R-:W-:Y:S05]  /*0790*/  @!P0 BRA `(.L_x_834) ;  /* 0x00006bb000008947 */ /* 0x000fea0003800000 */
[----:B-1----:R-:W-:Y:S01]  /*07a0*/  ISETP.NE.U32.AND P1, PT, RZ, c[0x0][0x340], PT ;  /* 0x0000d000ff007a0c */ /* 0x002fe20003f25070 */
[----:B------:R-:W-:Y:S01]  /*07b0*/  UMOV UR7, 0x30 ;  /* 0x0000003000077882 */ /* 0x000fe20000000000 */
[----:B------:R-:W-:Y:S01]  /*07c0*/  IADD3 R55, R3, -0x1, RZ ;  /* 0xffffffff03377810 */ /* 0x000fe20007ffe0ff */
[----:B------:R-:W-:Y:S01]  /*07d0*/  ULDC.64 UR4, c[0x0][0x238] ;  /* 0x00008e0000047ab9 */ /* 0x000fe20000000a00 */
[----:B------:R-:W-:-:S13]  /*07e0*/  ISETP.NE.AND.EX P1, PT, RZ, c[0x0][0x344], PT, P1 ;  /* 0x0000d100ff007a0c */ /* 0x000fda0003f25310 */
[----:B------:R-:W-:-:S06]  /*07f0*/  @P1 IMAD.WIDE R164, R226, R7, c[0x0][0x340] ;  /* 0x0000d000e2a41625 */ /* 0x000fcc00078e0207 */
[----:B------:R-:W2:Y:S01]  /*0800*/  @P1 LDG.E R164, [R164.64] ;  /* 0x00000010a4a41981 */ /* 0x000ea2000c1e1900 */
[----:B------:R-:W-:Y:S01]  /*0810*/  SHF.R.S32.HI R7, RZ, 0x1f, R224 ;  /* 0x0000001fff077819 */ /* 0x000fe200000114e0 */
[----:B------:R-:W-:Y:S01]  /*0820*/  IMAD R150, R96, c[0x0][0x240], RZ ;  /* 0x0000900060967a24 */ /* 0x000fe200078e02ff */
[----:B------:R-:W-:Y:S01]  /*0830*/  SHF.R.S32.HI R127, RZ, 0x1f, R226 ;  /* 0x0000001fff7f7819 */ /* 0x000fe200000114e2 */
[----:B------:R-:W-:Y:S01]  /*0840*/  UIMAD.WIDE.U32 UR10, UR7, UR4, URZ ;  /* 0x00000004070a72a5 */ /* 0x000fe2000f8e003f */
[----:B------:R-:W-:Y:S01]  /*0850*/  LEA.HI R9, R7, R224, RZ, 0x3 ;  /* 0x000000e007097211 */ /* 0x000fe200078f18ff */
[----:B------:R-:W-:Y:S01]  /*0860*/  IMAD R150, R223, c[0x0][0x244], R150 ;  /* 0x00009100df967a24 */ /* 0x000fe200078e0296 */
[----:B------:R-:W-:Y:S01]  /*0870*/  SEL R148, R226, RZ, !P4 ;  /* 0x000000ffe2947207 */ /* 0x000fe20006000000 */
[----:B------:R-:W-:Y:S01]  /*0880*/  UIMAD UR8, UR7, UR5, URZ ;  /* 0x00000005070872a4 */ /* 0x000fe2000f8e023f */
[----:B------:R-:W-:Y:S01]  /*0890*/  SHF.R.S32.HI R17, RZ, 0x3, R9 ;  /* 0x00000003ff117819 */ /* 0x000fe20000011409 */
[----:B------:R-:W-:Y:S01]  /*08a0*/  IMAD.IADD R100, R100, 0x1, R5 ;  /* 0x0000000164647824 */ /* 0x000fe200078e0205 */
[----:B------:R-:W-:Y:S01]  /*08b0*/  LOP3.LUT R9, R9, 0xfffffff8, RZ, 0xc0, !PT ;  /* 0xfffffff809097812 */ /* 0x000fe200078ec0ff */
[----:B------:R-:W-:Y:S01]  /*08c0*/  UIADD3 UR8, UR11, UR8, URZ ;  /* 0x000000080b087290 */ /* 0x000fe2000fffe03f */
[----:B------:R-:W-:Y:S01]  /*08d0*/  SHF.R.S32.HI R160, RZ, 0x1f, R17 ;  /* 0x0000001fffa07819 */ /* 0x000fe20000011411 */
[C---:B------:R-:W-:Y:S01]  /*08e0*/  IMAD.SHL.U32 R108, R17.reuse, 0x40, RZ ;  /* 0x00000040116c7824 */ /* 0x040fe200078e00ff */
[----:B------:R-:W-:Y:S01]  /*08f0*/  IADD3 R146, P0, R17, R4, RZ ;  /* 0x0000000411927210 */ /* 0x000fe20007f1e0ff */
[----:B------:R-:W-:Y:S01]  /*0900*/  IMAD.IADD R0, R224, 0x1, -R9 ;  /* 0x00000001e0007824 */ /* 0x000fe200078e0a09 */
[----:B------:R-:W-:Y:S01]  /*0910*/  LEA.HI R7, R7, R224, RZ, 0x6 ;  /* 0x000000e007077211 */ /* 0x000fe200078f30ff */
[C---:B------:R-:W-:Y:S01]  /*0920*/  IMAD R3, R55.reuse, UR8, RZ ;  /* 0x0000000837037c24 */ /* 0x040fe2000f8e02ff */
[----:B------:R-:W-:Y:S01]  /*0930*/  LEA.HI.X.SX32 R147, R4, R160, 0x1, P0 ;  /* 0x000000a004937211 */ /* 0x000fe200000f0eff */
[----:B------:R-:W-:Y:S01]  /*0940*/  IMAD.SHL.U32 R18, R0, 0x8, RZ ;  /* 0x0000000800127824 */ /* 0x000fe200078e00ff */
[----:B------:R-:W-:Y:S01]  /*0950*/  SHF.R.S32.HI R6, RZ, 0x1f, R55 ;  /* 0x0000001fff067819 */ /* 0x000fe20000011437 */
[----:B------:R-:W-:Y:S01]  /*0960*/  IMAD R4, R55, -0x30, R2 ;  /* 0xffffffd037047824 */ /* 0x000fe200078e0202 */
[----:B------:R-:W-:Y:S01]  /*0970*/  LOP3.LUT R108, R108, 0x1c0, RZ, 0xc0, !PT ;  /* 0x000001c06c6c7812 */ /* 0x000fe200078ec0ff */
[----:B------:R-:W-:Y:S01]  /*0980*/  IMAD R9, R147, c[0x0][0x238], RZ ;  /* 0x00008e0093097a24 */ /* 0x000fe200078e02ff */
[--C-:B------:R-:W-:Y:S01]  /*0990*/  SHF.R.S32.HI R19, RZ, 0x1f, R18.reuse ;  /* 0x0000001fff137819 */ /* 0x100fe20000011412 */
[----:B------:R-:W-:Y:S01]  /*09a0*/  IMAD.SHL.U32 R20, R0, 0x4, RZ ;  /* 0x0000000400147824 */ /* 0x000fe200078e00ff */
[----:B------:R-:W-:Y:S01]  /*09b0*/  IMNMX R4, R4, 0x30, PT ;  /* 0x0000003004047817 */ /* 0x000fe20003800200 */
[----:B------:R-:W-:Y:S01]  /*09c0*/  IMAD R8, R146, c[0x0][0x23c], R9 ;  /* 0x00008f0092087a24 */ /* 0x000fe200078e0209 */
[----:B------:R-:W-:Y:S01]  /*09d0*/  IADD3 R109, R18, 0x80, RZ ;  /* 0x00000080126d7810 */ /* 0x000fe20007ffe0ff */
[----:B------:R-:W-:Y:S01]  /*09e0*/  IMAD.WIDE.U32 R10, R146, c[0x0][0x238], R18 ;  /* 0x00008e00920a7a25 */ /* 0x000fe200078e0012 */
[----:B------:R-:W-:Y:S01]  /*09f0*/  IADD3 R16, R20, 0x40, RZ ;  /* 0x0000004014107810 */ /* 0x000fe20007ffe0ff */
[----:B------:R-:W-:Y:S01]  /*0a00*/  USHF.L.U32 UR12, UR4, 0x5, URZ ;  /* 0x00000005040c7899 */ /* 0x000fe2000800063f */
[----:B------:R-:W-:Y:S01]  /*0a10*/  LOP3.LUT R105, R108, 0x38, R18, 0xf8, !PT ;  /* 0x000000386c697812 */ /* 0x000fe200078ef812 */
[----:B------:R-:W-:Y:S01]  /*0a20*/  IMAD.IADD R9, R11, 0x1, R8 ;  /* 0x000000010b097824 */ /* 0x000fe200078e0208 */
[----:B------:R-:W-:Y:S01]  /*0a30*/  SHF.R.U32.HI R106, RZ, 0x3, R108 ;  /* 0x00000003ff6a7819 */ /* 0x000fe2000001166c */
[----:B------:R-:W-:Y:S01]  /*0a40*/  IMAD.MOV.U32 R8, RZ, RZ, R10 ;  /* 0x000000ffff087224 */ /* 0x000fe200078e000a */
[----:B------:R-:W-:Y:S01]  /*0a50*/  IADD3 R107, R18, 0xc0, RZ ;  /* 0x000000c0126b7810 */ /* 0x000fe20007ffe0ff */
[----:B------:R-:W-:Y:S01]  /*0a60*/  IMAD.IADD R4, R4, 0x1, -R17 ;  /* 0x0000000104047824 */ /* 0x000fe200078e0a11 */
[----:B------:R-:W-:Y:S01]  /*0a70*/  ISETP.GE.AND P2, PT, R18, c[0x0][0x1d4], PT ;  /* 0x0000750012007a0c */ /* 0x000fe20003f46270 */
[----:B------:R-:W-:Y:S01]  /*0a80*/  IMAD.WIDE.U32 R8, R223, c[0x0][0x240], R8 ;  /* 0x00009000df087a25 */ /* 0x000fe200078e0008 */
[----:B------:R-:W-:Y:S01]  /*0a90*/  ISETP.GE.AND P6, PT, R109, c[0x0][0x1d4], PT ;  /* 0x000075006d007a0c */ /* 0x000fe20003fc6270 */
[----:B------:R-:W-:Y:S01]  /*0aa0*/  UMOV UR6, 0x5 ;  /* 0x0000000500067882 */ /* 0x000fe20000000000 */
[C---:B------:R-:W-:Y:S01]  /*0ab0*/  ISETP.GE.AND P0, PT, R4.reuse, 0x1, PT ;  /* 0x000000010400780c */ /* 0x040fe20003f06270 */
[----:B------:R-:W-:Y:S01]  /*0ac0*/  IMAD.IADD R151, R9, 0x1, R150 ;  /* 0x0000000109977824 */ /* 0x000fe200078e0296 */
[----:B------:R-:W-:Y:S01]  /*0ad0*/  ISETP.GT.AND P3, PT, R4, 0x20, PT ;  /* 0x000000200400780c */ /* 0x000fe20003f64270 */
[----:B------:R-:W-:Y:S01]  /*0ae0*/  IMAD.MOV.U32 R150, RZ, RZ, R8 ;  /* 0x000000ffff967224 */ /* 0x000fe200078e0008 */
[----:B------:R-:W-:Y:S01]  /*0af0*/  ISETP.GE.AND P5, PT, R107, c[0x0][0x1d4], PT ;  /* 0x000075006b007a0c */ /* 0x000fe20003fa6270 */
[----:B------:R-:W-:Y:S01]  /*0b00*/  IMAD.SHL.U32 R7, R7, 0x8, RZ ;  /* 0x0000000807077824 */ /* 0x000fe200078e00ff */
[----:B------:R-:W-:Y:S01]  /*0b10*/  USHF.L.U64.HI UR9, UR4, UR6, UR5 ;  /* 0x0000000604097299 */ /* 0x000fe20008010205 */
[----:B------:R-:W-:Y:S01]  /*0b20*/  IMAD.WIDE.U32 R150, R148, c[0x0][0x248], R150 ;  /* 0x0000920094967a25 */ /* 0x000fe200078e0096 */
[----:B------:R-:W-:Y:S01]  /*0b30*/  P2R R113, PR, RZ, 0x4 ;  /* 0x00000004ff717803 */ /* 0x000fe20000000000 */
[----:B------:R-:W-:Y:S01]  /*0b40*/  ULDC.64 UR4, c[0x0][0x280] ;  /* 0x0000a00000047ab9 */ /* 0x000fe20000000a00 */
[----:B------:R-:W-:Y:S01]  /*0b50*/  LOP3.LUT R7, R7, 0xfffffe00, RZ, 0xc0, !PT ;  /* 0xfffffe0007077812 */ /* 0x000fe200078ec0ff */
[----:B------:R-:W-:Y:S01]  /*0b60*/  IMAD.IADD R15, R20, 0x1, R16 ;  /* 0x00000001140f7824 */ /* 0x000fe200078e0210 */
[----:B------:R-:W-:Y:S01]  /*0b70*/  MOV R152, R150 ;  /* 0x0000009600987202 */ /* 0x000fe20000000f00 */
[----:B------:R-:W-:Y:S01]  /*0b80*/  IMAD R3, R6, UR10, R3 ;  /* 0x0000000a06037c24 */ /* 0x000fe2000f8e0203 */
[----:B------:R-:W-:Y:S01]  /*0b90*/  LOP3.LUT R105, R7, R105, R106, 0xf6, !PT ;  /* 0x0000006907697212 */ /* 0x000fe200078ef66a */
[----:B------:R-:W-:Y:S01]  /*0ba0*/  IMAD R22, R96, c[0x0][0x260], RZ ;  /* 0x0000980060167a24 */ /* 0x000fe200078e02ff */
[----:B------:R-:W-:Y:S01]  /*0bb0*/  SHF.R.S32.HI R21, RZ, 0x1f, R20 ;  /* 0x0000001fff157819 */ /* 0x000fe20000011414 */
[----:B------:R-:W-:Y:S01]  /*0bc0*/  IMAD.WIDE.U32 R10, R223, c[0x0][0x260], R18 ;  /* 0x00009800df0a7a25 */ /* 0x000fe200078e0012 */
[----:B------:R-:W-:Y:S01]  /*0bd0*/  IADD3 R103, R17, 0x20, RZ ;  /* 0x0000002011677810 */ /* 0x000fe20007ffe0ff */
[----:B------:R-:W-:Y:S01]  /*0be0*/  USHF.L.U64.HI UR13, UR4, UR6, UR5 ;  /* 0x00000006040d7299 */ /* 0x000fe20008010205 */
[----:B------:R-:W-:Y:S01]  /*0bf0*/  SHF.R.S32.HI R122, RZ, 0x1f, R107 ;  /* 0x0000001fff7a7819 */ /* 0x000fe2000001146b */
[----:B------:R-:W-:Y:S01]  /*0c00*/  IMAD.SHL.U32 R105, R105, 0x2, RZ ;  /* 0x0000000269697824 */ /* 0x000fe200078e00ff */
[----:B------:R-:W-:Y:S01]  /*0c10*/  USHF.L.U32 UR14, UR4, 0x5, URZ ;  /* 0x00000005040e7899 */ /* 0x000fe2000800063f */
[----:B------:R-:W-:Y:S01]  /*0c20*/  IMAD R22, R223, c[0x0][0x264], R22 ;  /* 0x00009900df167a24 */ /* 0x000fe200078e0216 */
[----:B------:R-:W-:Y:S01]  /*0c30*/  LEA.HI R122, R122, R107, RZ, 0x3 ;  /* 0x0000006b7a7a7211 */ /* 0x000fe200078f18ff */
[----:B------:R-:W-:Y:S01]  /*0c40*/  IMAD R162, R160, c[0x0][0x280], RZ ;  /* 0x0000a000a0a27a24 */ /* 0x000fe200078e02ff */
[----:B------:R-:W-:Y:S01]  /*0c50*/  UIMAD.WIDE.U32 UR20, UR4, 0x30, URZ ;  /* 0x00000030041478a5 */ /* 0x000fe2000f8e003f */
[----:B------:R-:W-:Y:S01]  /*0c60*/  IMAD.IADD R23, R11, 0x1, R22 ;  /* 0x000000010b177824 */ /* 0x000fe200078e0216 */
[----:B------:R-:W-:Y:S01]  /*0c70*/  UIMAD UR15, UR7, UR5, URZ ;  /* 0x00000005070f72a4 */ /* 0x000fe2000f8e023f */
[----:B------:R-:W-:Y:S01]  /*0c80*/  IMAD.MOV.U32 R22, RZ, RZ, R10 ;  /* 0x000000ffff167224 */ /* 0x000fe200078e000a */
[----:B------:R-:W-:Y:S01]  /*0c90*/  LOP3.LUT R122, R122, 0xfffffff8, RZ, 0xc0, !PT ;  /* 0xfffffff87a7a7812 */ /* 0x000fe200078ec0ff */
[----:B------:R-:W-:Y:S01]  /*0ca0*/  IMAD R160, R160, c[0x0][0x290], RZ ;  /* 0x0000a400a0a07a24 */ /* 0x000fe200078e02ff */
[----:B------:R-:W-:Y:S01]  /*0cb0*/  ULDC.64 UR4, c[0x0][0x290] ;  /* 0x0000a40000047ab9 */ /* 0x000fe20000000a00 */
[C---:B------:R-:W-:Y:S01]  /*0cc0*/  IMAD.WIDE.U32 R8, R17.reuse, c[0x0][0x290], R18 ;  /* 0x0000a40011087a25 */ /* 0x040fe200078e0012 */
[----:B------:R-:W-:Y:S01]  /*0cd0*/  USHF.L.U64.HI UR6, UR4, UR6, UR5 ;  /* 0x0000000604067299 */ /* 0x000fe20008010205 */
[----:B------:R-:W-:Y:S01]  /*0ce0*/  P2R R111, PR, RZ, 0x40 ;  /* 0x00000040ff6f7803 */ /* 0x000fe20000000000 */
[----:B------:R-:W-:Y:S01]  /*0cf0*/  UIMAD.WIDE.U32 UR22, UR4, 0x30, URZ ;  /* 0x00000030041678a5 */ /* 0x000fe2000f8e003f */
[C---:B------:R-:W-:Y:S01]  /*0d00*/  IMAD R160, R17.reuse, c[0x0][0x294], R160 ;  /* 0x0000a50011a07a24 */ /* 0x040fe200078e02a0 */
[----:B------:R-:W-:Y:S01]  /*0d10*/  UIMAD UR5, UR7, UR5, URZ ;  /* 0x00000005070572a4 */ /* 0x000fe2000f8e023f */
[C---:B------:R-:W-:Y:S01]  /*0d20*/  IMAD R162, R17.reuse, c[0x0][0x284], R162 ;  /* 0x0000a10011a27a24 */ /* 0x040fe200078e02a2 */
[----:B------:R-:W-:Y:S01]  /*0d30*/  P2R R110, PR, RZ, 0x20 ;  /* 0x00000020ff6e7803 */ /* 0x000fe20000000000 */
[C---:B------:R-:W-:Y:S01]  /*0d40*/  IMAD.WIDE.U32 R168, R17.reuse, c[0x0][0x280], R20 ;  /* 0x0000a00011a87a25 */ /* 0x040fe200078e0014 */
[C---:B------:R-:W-:Y:S01]  /*0d50*/  IADD3 R117, -R17.reuse, 0x30, RZ ;  /* 0x0000003011757810 */ /* 0x040fe20007ffe1ff */
[----:B------:R-:W-:Y:S01]  /*0d60*/  USHF.L.U32 UR18, UR4, 0x5, URZ ;  /* 0x0000000504127899 */ /* 0x000fe2000800063f */
[----:B------:R-:W-:Y:S01]  /*0d70*/  IADD3 R14, R20, 0x20, RZ ;  /* 0x00000020140e7810 */ /* 0x000fe20007ffe0ff */
[----:B------:R-:W-:Y:S01]  /*0d80*/  IMAD.WIDE.U32 R12, R17, c[0x0][0x280], R18 ;  /* 0x0000a000110c7a25 */ /* 0x000fe200078e0012 */
[----:B------:R-:W-:Y:S01]  /*0d90*/  SHF.R.S32.HI R119, RZ, 0x1f, R122 ;  /* 0x0000001fff777819 */ /* 0x000fe2000001147a */
[----:B------:R-:W-:-:S02]  /*0da0*/  UIADD3 UR15, UR21, UR15, URZ ;  /* 0x0000000f150f7290 */ /* 0x000fc4000fffe03f */
[----:B------:R-:W-:Y:S01]  /*0db0*/  IMAD.IADD R161, R160, 0x1, R9 ;  /* 0x00000001a0a17824 */ /* 0x000fe200078e0209 */
[----:B------:R-:W-:Y:S01]  /*0dc0*/  UIADD3 UR5, UR23, UR5, URZ ;  /* 0x0000000517057290 */ /* 0x000fe2000fffe03f */
[----:B------:R-:W-:Y:S01]  /*0dd0*/  IMAD.IADD R169, R169, 0x1, R162 ;  /* 0x00000001a9a97824 */ /* 0x000fe200078e02a2 */
[----:B------:R-:W-:Y:S01]  /*0de0*/  ULDC.U8 UR4, c[0x0][0x298] ;  /* 0x0000a60000047ab9 */ /* 0x000fe20000000000 */
[----:B------:R-:W-:Y:S02]  /*0df0*/  IMAD.IADD R163, R162, 0x1, R13 ;  /* 0x00000001a2a37824 */ /* 0x000fe400078e020d */
[----:B------:R-:W-:Y:S01]  /*0e00*/  IMAD.MOV.U32 R162, RZ, RZ, R12 ;  /* 0x000000ffffa27224 */ /* 0x000fe200078e000c */
[----:B------:R-:W-:Y:S01]  /*0e10*/  SHF.R.S32.HI R12, RZ, 0x1f, R103 ;  /* 0x0000001fff0c7819 */ /* 0x000fe20000011467 */
[----:B------:R-:W-:Y:S02]  /*0e20*/  IMAD.SHL.U32 R104, R103, 0x40, RZ ;  /* 0x0000004067687824 */ /* 0x000fe400078e00ff */
[----:B------:R-:W-:Y:S01]  /*0e30*/  IMAD.WIDE.U32 R154, R223, c[0x0][0x210], RZ ;  /* 0x00008400df9a7a25 */ /* 0x000fe200078e00ff */
[----:B------:R-:W-:-:S02]  /*0e40*/  LEA.HI R12, R12, R103, RZ, 0x3 ;  /* 0x000000670c0c7211 */ /* 0x000fc400078f18ff */
[----:B------:R-:W-:Y:S01]  /*0e50*/  LOP3.LUT R104, R104, 0x1c0, RZ, 0xc0, !PT ;  /* 0x000001c068687812 */ /* 0x000fe200078ec0ff */
[----:B------:R-:W-:Y:S01]  /*0e60*/  IMAD.WIDE.U32 R166, R17, c[0x0][0x290], R20 ;  /* 0x0000a40011a67a25 */ /* 0x000fe200078e0014 */
[----:B------:R-:W-:Y:S02]  /*0e70*/  SHF.L.U32 R12, R12, 0x6, RZ ;  /* 0x000000060c0c7819 */ /* 0x000fe400000006ff */
[----:B------:R-:W-:Y:S01]  /*0e80*/  SHF.R.U32.HI R114, RZ, 0x3, R104 ;  /* 0x00000003ff727819 */ /* 0x000fe20000011668 */
[----:B------:R-:W-:Y:S01]  /*0e90*/  IMAD.MOV.U32 R134, RZ, RZ, c[0x0][0x27c] ;  /* 0x00009f00ff867624 */ /* 0x000fe200078e00ff */
[----:B------:R-:W-:Y:S01]  /*0ea0*/  LOP3.LUT R12, R12, 0xfffffe00, RZ, 0xc0, !PT ;  /* 0xfffffe000c0c7812 */ /* 0x000fe200078ec0ff */
[----:B------:R-:W-:Y:S02]  /*0eb0*/  IMAD.IADD R167, R167, 0x1, R160 ;  /* 0x00000001a7a77824 */ /* 0x000fe400078e02a0 */
[----:B------:R-:W-:Y:S02]  /*0ec0*/  IMAD.MOV.U32 R135, RZ, RZ, c[0x0][0x2b8] ;  /* 0x0000ae00ff877624 */ /* 0x000fe400078e00ff */
[----:B------:R-:W-:-:S02]  /*0ed0*/  IMAD.MOV.U32 R160, RZ, RZ, R8 ;  /* 0x000000ffffa07224 */ /* 0x000fc400078e0008 */
[----:B-----5:R-:W-:-:S04]  /*0ee0*/  IMAD.WIDE.U32 R168, R98, c[0x0][0x280], R168 ;  /* 0x0000a00062a87a25 */ /* 0x020fc800078e00a8 */
[----:B------:R-:W-:Y:S02]  /*0ef0*/  IMAD.MOV.U32 R68, RZ, RZ, c[0x0][0x27c] ;  /* 0x00009f00ff447624 */ /* 0x000fe400078e00ff */
[----:B------:R-:W-:-:S04]  /*0f00*/  IMAD.WIDE.U32 R158, R223, c[0x0][0x1e8], RZ ;  /* 0x00007a00df9e7a25 */ /* 0x000fc800078e00ff */
[----:B------:R-:W-:-:S04]  /*0f10*/  IMAD.WIDE.U32 R166, R98, c[0x0][0x290], R166 ;  /* 0x0000a40062a67a25 */ /* 0x000fc800078e00a6 */
[----:B------:R-:W-:-:S04]  /*0f20*/  IMAD.WIDE.U32 R162, R98, c[0x0][0x280], R162 ;  /* 0x0000a00062a27a25 */ /* 0x000fc800078e00a2 */
[----:B------:R-:W-:-:S04]  /*0f30*/  IMAD.WIDE.U32 R160, R98, c[0x0][0x290], R160 ;  /* 0x0000a40062a07a25 */ /* 0x000fc800078e00a0 */
[----:B------:R-:W-:Y:S02]  /*0f40*/  IMAD.SHL.U32 R68, R68, 0x2, RZ ;  /* 0x0000000244447824 */ /* 0x000fe400078e00ff */
[----:B------:R-:W-:Y:S01]  /*0f50*/  IMAD R0, R0, 0x20, R17 ;  /* 0x0000002000007824 */ /* 0x000fe200078e0211 */
[----:B--2---:R-:W-:Y:S01]  /*0f60*/  @P1 SHF.R.S32.HI R165, RZ, 0x1f, R164 ;  /* 0x0000001fffa51819 */ /* 0x004fe200000114a4 */
[----:B------:R-:W-:Y:S01]  /*0f70*/  @!P1 IMAD.MOV.U32 R165, RZ, RZ, R127 ;  /* 0x000000ffffa59224 */ /* 0x000fe200078e007f */
[----:B------:R-:W-:Y:S01]  /*0f80*/  SEL R127, R127, RZ, !P4 ;  /* 0x000000ff7f7f7207 */ /* 0x000fe20006000000 */
[----:B------:R-:W-:Y:S01]  /*0f90*/  @!P1 IMAD.MOV.U32 R164, RZ, RZ, R226 ;  /* 0x000000ffffa49224 */ /* 0x000fe200078e00e2 */
[----:B------:R-:W-:-:S03]  /*0fa0*/  ISETP.GE.AND P4, PT, R15, c[0x0][0x1d4], PT ;  /* 0x000075000f007a0c */ /* 0x000fc60003f86270 */
[C---:B------:R-:W-:Y:S01]  /*0fb0*/  IMAD R153, R127.reuse, c[0x0][0x248], RZ ;  /* 0x000092007f997a24 */ /* 0x040fe200078e02ff */
[----:B------:R-:W-:Y:S01]  /*0fc0*/  P2R R112, PR, RZ, 0x10 ;  /* 0x00000010ff707803 */ /* 0x000fe20000000000 */
[----:B------:R-:W-:Y:S02]  /*0fd0*/  IMAD R127, R127, c[0x0][0x268], RZ ;  /* 0x00009a007f7f7a24 */ /* 0x000fe400078e02ff */
[C---:B------:R-:W-:Y:S02]  /*0fe0*/  IMAD R153, R148.reuse, c[0x0][0x24c], R153 ;  /* 0x0000930094997a24 */ /* 0x040fe400078e0299 */
[C---:B------:R-:W-:Y:S02]  /*0ff0*/  IMAD R127, R148.reuse, c[0x0][0x26c], R127 ;  /* 0x00009b00947f7a24 */ /* 0x040fe400078e027f */
[----:B------:R-:W-:Y:S02]  /*1000*/  IMAD.IADD R153, R151, 0x1, R153 ;  /* 0x0000000197997824 */ /* 0x000fe400078e0299 */
[----:B------:R-:W-:-:S04]  /*1010*/  IMAD.WIDE.U32 R148, R148, c[0x0][0x268], R22 ;  /* 0x00009a0094947a25 */ /* 0x000fc800078e0016 */
[----:B------:R-:W-:-:S04]  /*1020*/  IMAD.WIDE.U32 R4, R55, UR10, R152 ;  /* 0x0000000a37047c25 */ /* 0x000fc8000f8e0098 */
[----:B------:R-:W-:Y:S01]  /*1030*/  IMAD.IADD R3, R5, 0x1, R3 ;  /* 0x0000000105037824 */ /* 0x000fe200078e0203 */
[----:B------:R-:W-:Y:S01]  /*1040*/  @P0 LEA R24, P1, R4, c[0x0][0x220], 0x1 ;  /* 0x0000880004180a11 */ /* 0x000fe200078208ff */
[----:B------:R-:W-:-:S03]  /*1050*/  IMAD.IADD R127, R149, 0x1, R127 ;  /* 0x00000001957f7824 */ /* 0x000fc600078e027f */
[C---:B------:R-:W-:Y:S02]  /*1060*/  @P0 LEA.HI.X R25, R4.reuse, c[0x0][0x224], R3, 0x1, P1 ;  /* 0x0000890004190a11 */ /* 0x040fe400008f0c03 */
[----:B------:R-:W-:-:S03]  /*1070*/  @P3 IADD3 R4, P1, R4, UR12, RZ ;  /* 0x0000000c04043c10 */ /* 0x000fc6000ff3e0ff */
[----:B------:R-:W-:Y:S01]  /*1080*/  @!PT LDS RZ, [RZ] ;  /* 0x00000000fffff984 */ /* 0x000fe20000000800 */
[----:B------:R-:W-:Y:S01]  /*1090*/  @!PT LDS RZ, [RZ] ;  /* 0x00000000fffff984 */ /* 0x000fe20000000800 */
[----:B------:R-:W-:Y:S01]  /*10a0*/  @!PT LDS RZ, [RZ] ;  /* 0x00000000fffff984 */ /* 0x000fe20000000800 */
[----:B------:R1:W-:Y:S01]  /*10b0*/  @P0 LDGSTS.E.BYPASS.LTC128B.128 [R105+0xa080], [R24.64], !P2 ;  /* 0x0a08000018690fae */ /* 0x0003e2000d101d50 */
[----:B------:R-:W-:Y:S02]  /*10c0*/  @P3 IADD3.X R3, R3, UR9, RZ, P1, !PT ;  /* 0x0000000903033c10 */ /* 0x000fe40008ffe4ff */
[----:B------:R-:W-:Y:S01]  /*10d0*/  ISETP.GE.AND P1, PT, R18, c[0x0][0x27c], PT ;  /* 0x00009f0012007a0c */ /* 0x000fe20003f26270 */
[----:B------:R1:W-:Y:S01]  /*10e0*/  @P0 LDGSTS.E.BYPASS.LTC128B.128 [R105+0xb880], [R24.64+0x80], !P4 ;  /* 0x0b88008018690fae */ /* 0x0003e2000e101d50 */
[----:B------:R-:W-:Y:S02]  /*10f0*/  ISETP.GE.AND P2, PT, R15, c[0x0][0x27c], PT ;  /* 0x00009f000f007a0c */ /* 0x000fe40003f46270 */
[----:B------:R-:W-:Y:S01]  /*1100*/  SEL R5, RZ, c[0x0][0x27c], !P1 ;  /* 0x00009f00ff057a07 */ /* 0x000fe20004800000 */
[----:B------:R1:W-:Y:S01]  /*1110*/  @P0 LDGSTS.E.BYPASS.LTC128B.128 [R105+0xd080], [R24.64+0x100], !P6 ;  /* 0x0d08010018690fae */ /* 0x0003e2000f101d50 */
[----:B------:R-:W-:-:S03]  /*1120*/  SEL R6, RZ, c[0x0][0x27c], !P2 ;  /* 0x00009f00ff067a07 */ /* 0x000fc60005000000 */
[----:B------:R1:W-:Y:S01]  /*1130*/  @P0 LDGSTS.E.BYPASS.LTC128B.128 [R105+0xe880], [R24.64+0x180], !P5 ;  /* 0x0e88018018690fae */ /* 0x0003e2000e901d50 */
[----:B------:R-:W-:Y:S01]  /*1140*/  @P3 LEA R10, P0, R4, c[0x0][0x220], 0x1 ;  /* 0x00008800040a3a11 */ /* 0x000fe200078008ff */
[----:B------:R-:W-:-:S03]  /*1150*/  IMAD.IADD R9, R15, 0x1, R6 ;  /* 0x000000010f097824 */ /* 0x000fc600078e0206 */
[----:B------:R-:W-:Y:S01]  /*1160*/  @P3 LEA.HI.X R11, R4, c[0x0][0x224], R3, 0x1, P0 ;  /* 0x00008900040b3a11 */ /* 0x000fe200000f0c03 */
[----:B------:R-:W-:Y:S01]  /*1170*/  IMAD.IADD R4, R18, 0x1, R5 ;  /* 0x0000000112047824 */ /* 0x000fe200078e0205 */
[----:B------:R-:W-:-:S04]  /*1180*/  ISETP.NE.AND P0, PT, R113, RZ, PT ;  /* 0x000000ff7100720c */ /* 0x000fc80003f05270 */
[----:B------:R-:W-:-:S04]  /*1190*/  SHF.R.S32.HI R5, RZ, 0x1f, R4 ;  /* 0x0000001fff057819 */ /* 0x000fc80000011404 */
[CC--:B------:R-:W-:Y:S02]  /*11a0*/  LEA.HI R3, R5.reuse, R4.reuse, RZ, 0x3 ;  /* 0x0000000405037211 */ /* 0x0c0fe400078f18ff */
[----:B------:R-:W-:Y:S02]  /*11b0*/  LEA.HI R5, R5, R4, RZ, 0x6 ;  /* 0x0000000405057211 */ /* 0x000fe400078f30ff */
[----:B------:R-:W-:Y:S01]  /*11c0*/  SHF.R.S32.HI R4, RZ, 0x1f, R9 ;  /* 0x0000001fff047819 */ /* 0x000fe20000011409 */
[----:B------:R1:W-:Y:S01]  /*11d0*/  @P3 LDGSTS.E.BYPASS.LTC128B.128 [R105+0xb080], [R10.64], !P0 ;  /* 0x0b0800000a693fae */ /* 0x0003e2000c101d50 */
[----:B------:R-:W-:Y:S02]  /*11e0*/  SHF.R.S32.HI R5, RZ, 0x6, R5 ;  /* 0x00000006ff057819 */ /* 0x000fe40000011405 */
[CC--:B------:R-:W-:Y:S01]  /*11f0*/  LEA.HI R69, R4.reuse, R9.reuse, RZ, 0x3 ;  /* 0x0000000904457211 */ /* 0x0c0fe200078f18ff */
[----:B------:R1:W-:Y:S01]  /*1200*/  @P3 LDGSTS.E.BYPASS.LTC128B.128 [R105+0xc880], [R10.64+0x80], !P4 ;  /* 0x0c8800800a693fae */ /* 0x0003e2000e101d50 */
[----:B------:R-:W-:Y:S01]  /*1210*/  LEA.HI R4, R4, R9, RZ, 0x6 ;  /* 0x0000000904047211 */ /* 0x000fe200078f30ff */
[C---:B------:R-:W-:Y:S01]  /*1220*/  IMAD R9, R5.reuse, 0xc00, R7 ;  /* 0x00000c0005097824 */ /* 0x040fe200078e0207 */
[----:B------:R-:W-:Y:S01]  /*1230*/  LOP3.LUT R137, R104, 0x38, R69, 0xf8, !PT ;  /* 0x0000003868897812 */ /* 0x000fe200078ef845 */
[----:B------:R1:W-:Y:S01]  /*1240*/  @P3 LDGSTS.E.BYPASS.LTC128B.128 [R105+0xe080], [R10.64+0x100], !P6 ;  /* 0x0e0801000a693fae */ /* 0x0003e2000f101d50 */
[----:B------:R-:W-:Y:S01]  /*1250*/  SHF.R.S32.HI R4, RZ, 0x6, R4 ;  /* 0x00000006ff047819 */ /* 0x000fe20000011404 */
[--C-:B------:R-:W-:Y:S01]  /*1260*/  IMAD R5, R5, 0xc00, R12.reuse ;  /* 0x00000c0005057824 */ /* 0x100fe200078e020c */
[----:B------:R-:W-:Y:S01]  /*1270*/  LOP3.LUT R23, R108, 0x38, R3, 0xf8, !PT ;  /* 0x000000386c177812 */ /* 0x000fe200078ef803 */
[----:B------:R1:W-:Y:S01]  /*1280*/  @P3 LDGSTS.E.BYPASS.LTC128B.128 [R105+0xf880], [R10.64+0x180], !P5 ;  /* 0x0f8801800a693fae */ /* 0x0003e2000e901d50 */
[----:B------:R-:W-:Y:S01]  /*1290*/  LOP3.LUT R137, R137, R114, RZ, 0x3c, !PT ;  /* 0x0000007289897212 */ /* 0x000fe200078e3cff */
[----:B------:R-:W-:Y:S01]  /*12a0*/  IMAD R6, R4, 0xc00, R7 ;  /* 0x00000c0004067824 */ /* 0x000fe200078e0207 */
[----:B------:R-:W-:Y:S01]  /*12b0*/  LOP3.LUT R13, R104, 0x38, R3, 0xf8, !PT ;  /* 0x00000038680d7812 */ /* 0x000fe200078ef803 */
[----:B------:R-:W-:Y:S01]  /*12c0*/  IMAD R4, R4, 0xc00, R12 ;  /* 0x00000c0004047824 */ /* 0x000fe200078e020c */
[----:B------:R-:W-:Y:S01]  /*12d0*/  LOP3.LUT R140, R23, R106, RZ, 0x3c, !PT ;  /* 0x0000006a178c7212 */ /* 0x000fe200078e3cff */
[----:B------:R-:W0:Y:S01]  /*12e0*/  LDGDEPBAR ;  /* 0x00000000000079af */ /* 0x000e220000000000 */
[----:B------:R-:W-:Y:S01]  /*12f0*/  LOP3.LUT R138, R13, R114, RZ, 0x3c, !PT ;  /* 0x000000720d8a7212 */ /* 0x000fe200078e3cff */
[----:B------:R-:W-:Y:S01]  /*1300*/  IMAD.IADD R137, R4, 0x1, R137 ;  /* 0x0000000104897824 */ /* 0x000fe200078e0289 */
[----:B------:R-:W-:Y:S01]  /*1310*/  LOP3.LUT R139, R108, 0x38, R69, 0xf8, !PT ;  /* 0x000000386c8b7812 */ /* 0x000fe200078ef845 */
[----:B------:R-:W-:Y:S01]  /*1320*/  IMAD R4, R96, c[0x0][0x210], RZ ;  /* 0x0000840060047a24 */ /* 0x000fe200078e02ff */
[----:B------:R-:W-:Y:S01]  /*1330*/  ISETP.GE.AND P0, PT, R134, 0x1, PT ;  /* 0x000000018600780c */ /* 0x000fe20003f06270 */
[----:B------:R-:W-:Y:S01]  /*1340*/  IMAD.IADD R140, R9, 0x1, R140 ;  /* 0x00000001098c7824 */ /* 0x000fe200078e028c */
[----:B------:R-:W-:Y:S01]  /*1350*/  LOP3.LUT R139, R139, R106, RZ, 0x3c, !PT ;  /* 0x0000006a8b8b7212 */ /* 0x000fe200078e3cff */
[----:B------:R-:W-:Y:S01]  /*1360*/  IMAD R9, R223, c[0x0][0x214], R4 ;  /* 0x00008500df097a24 */ /* 0x000fe200078e0204 */
[----:B------:R-:W-:Y:S01]  /*1370*/  SHF.R.S32.HI R4, RZ, 0x1f, R109 ;  /* 0x0000001fff047819 */ /* 0x000fe2000001146d */
[----:B------:R-:W-:Y:S01]  /*1380*/  IMAD.IADD R138, R5, 0x1, R138 ;  /* 0x00000001058a7824 */ /* 0x000fe200078e028a */
[----:B------:R-:W-:Y:S01]  /*1390*/  SHF.R.S32.HI R5, RZ, 0x1f, R98 ;  /* 0x0000001fff057819 */ /* 0x000fe20000011462 */
[----:B------:R-:W-:Y:S01]  /*13a0*/  IMAD.IADD R116, R155, 0x1, R9 ;  /* 0x000000019b747824 */ /* 0x000fe200078e0209 */
[----:B------:R-:W-:Y:S01]  /*13b0*/  LEA.HI R121, R4, R109, RZ, 0x3 ;  /* 0x0000006d04797211 */ /* 0x000fe200078f18ff */
[----:B------:R-:W-:Y:S01]  /*13c0*/  IMAD.IADD R139, R6, 0x1, R139 ;  /* 0x00000001068b7824 */ /* 0x000fe200078e028b */
[----:B------:R-:W-:Y:S01]  /*13d0*/  SHF.R.S32.HI R4, RZ, 0x1f, R15 ;  /* 0x0000001fff047819 */ /* 0x000fe2000001140f */
[----:B------:R-:W-:Y:S01]  /*13e0*/  IMAD R125, R5, c[0x0][0x280], RZ ;  /* 0x0000a000057d7a24 */ /* 0x000fe200078e02ff */
[----:B------:R-:W-:Y:S01]  /*13f0*/  LOP3.LUT R121, R121, 0xfffffff8, RZ, 0xc0, !PT ;  /* 0xfffffff879797812 */ /* 0x000fe200078ec0ff */
[----:B------:R-:W-:Y:S01]  /*1400*/  IMAD R9, R165, c[0x0][0x2b0], RZ ;  /* 0x0000ac00a5097a24 */ /* 0x000fe200078e02ff */
[----:B------:R-:W-:Y:S01]  /*1410*/  LEA.HI R123, R4, R15, RZ, 0x3 ;  /* 0x0000000f047b7211 */ /* 0x000fe200078f18ff */
[----:B------:R-:W-:Y:S01]  /*1420*/  IMAD R6, R96, c[0x0][0x1e8], RZ ;  /* 0x00007a0060067a24 */ /* 0x000fe200078e02ff */
[----:B------:R-:W-:Y:S01]  /*1430*/  LOP3.LUT R133, R3, 0xfffffff8, RZ, 0xc0, !PT ;  /* 0xfffffff803857812 */ /* 0x000fe200078ec0ff */
[----:B------:R-:W-:Y:S01]  /*1440*/  IMAD R5, R5, c[0x0][0x290], RZ ;  /* 0x0000a40005057a24 */ /* 0x000fe200078e02ff */
[----:B------:R-:W-:Y:S01]  /*1450*/  LOP3.LUT R123, R123, 0xfffffff8, RZ, 0xc0, !PT ;  /* 0xfffffff87b7b7812 */ /* 0x000fe200078ec0ff */
[----:B------:R-:W-:Y:S01]  /*1460*/  IMAD R125, R98, c[0x0][0x284], R125 ;  /* 0x0000a100627d7a24 */ /* 0x000fe200078e027d */
[----:B------:R-:W-:Y:S01]  /*1470*/  LOP3.LUT R131, R69, 0xfffffff8, RZ, 0xc0, !PT ;  /* 0xfffffff845837812 */ /* 0x000fe200078ec0ff */
[----:B------:R-:W-:Y:S01]  /*1480*/  IMAD R9, R164, c[0x0][0x2b4], R9 ;  /* 0x0000ad00a4097a24 */ /* 0x000fe200078e0209 */
[----:B------:R-:W-:Y:S01]  /*1490*/  ISETP.NE.AND P3, PT, R135, 0x1, PT ;  /* 0x000000018700780c */ /* 0x000fe20003f65270 */
[----:B------:R-:W-:Y:S01]  /*14a0*/  IMAD R115, R223, c[0x0][0x1ec], R6 ;  /* 0x00007b00df737a24 */ /* 0x000fe200078e0206 */
[----:B------:R-:W-:Y:S01]  /*14b0*/  SHF.R.S32.HI R70, RZ, 0x3, R3 ;  /* 0x00000003ff467819 */ /* 0x000fe20000011403 */
[----:B------:R-:W-:Y:S01]  /*14c0*/  IMAD R5, R98, c[0x0][0x294], R5 ;  /* 0x0000a50062057a24 */ /* 0x000fe200078e0205 */
[----:B------:R-:W-:Y:S01]  /*14d0*/  IADD3 R129, R169, R125, RZ ;  /* 0x0000007da9817210 */ /* 0x000fe20007ffe0ff */
[----:B------:R-:W-:Y:S01]  /*14e0*/  IMAD.WIDE.U32 R164, R164, c[0x0][0x2b0], RZ ;  /* 0x0000ac00a4a47a25 */ /* 0x000fe200078e00ff */
[----:B------:R-:W-:-:S02]  /*14f0*/  P2R R3, PR, RZ, 0x1 ;  /* 0x00000001ff037803 */ /* 0x000fc40000000000 */
[----:B------:R-:W-:Y:S01]  /*1500*/  IADD3 R13, R20, 0x60, RZ ;  /* 0x00000060140d7810 */ /* 0x000fe20007ffe0ff */
[----:B------:R-:W-:Y:S01]  /*1510*/  IMAD.IADD R115, R159, 0x1, R115 ;  /* 0x000000019f737824 */ /* 0x000fe200078e0273 */
[----:B------:R-:W-:Y:S01]  /*1520*/  SHF.R.S32.HI R120, RZ, 0x1f, R121 ;  /* 0x0000001fff787819 */ /* 0x000fe20000011479 */
        /* <DEDUP_REMOVED lines=8> */
[----:B------:R-:W-:Y:S01]  /*15b0*/  IMAD.SHL.U32 R140, R140, 0x2, RZ ;  /* 0x000000028c8c7824 */ /* 0x000fe200078e00ff */
[----:B------:R-:W-:Y:S01]  /*15c0*/  P2R R3, PR, RZ, 0x8 ;  /* 0x00000008ff037803 */ /* 0x000fe20000000000 */
[----:B------:R-:W-:-:S02]  /*15d0*/  IMAD.SHL.U32 R138, R138, 0x2, RZ ;  /* 0x000000028a8a7824 */ /* 0x000fc400078e00ff */
[----:B------:R-:W-:Y:S02]  /*15e0*/  IMAD.SHL.U32 R139, R139, 0x2, RZ ;  /* 0x000000028b8b7824 */ /* 0x000fe400078e00ff */
[----:B------:R-:W-:Y:S01]  /*15f0*/  IMAD.SHL.U32 R137, R137, 0x2, RZ ;  /* 0x0000000289897824 */ /* 0x000fe200078e00ff */
[----:B-1----:R-:W-:Y:S06]  /*1600*/  BAR.SYNC.DEFER_BLOCKING 0x0 ;  /* 0x0000000000007b1d */ /* 0x002fec0000010000 */
.L_x_874:
[----:B-1----:R-:W-:Y:S01]  /*1610*/  IMAD R3, R55, 0x30, R0 ;  /* 0x0000003037037824 */ /* 0x002fe200078e0200 */
[----:B------:R-:W-:Y:S01]  /*1620*/  ISETP.NE.AND P3, PT, R135, 0x1, PT ;  /* 0x000000018700780c */ /* 0x000fe20003f65270 */
[----:B------:R-:W-:Y:S01]  /*1630*/  IMAD.MOV.U32 R144, RZ, RZ, RZ ;  /* 0x000000ffff907224 */ /* 0x000fe200078e00ff */
[----:B------:R-:W-:Y:S04]  /*1640*/  DEPBAR.LE SB0, 0x0 ;  /* 0x000080000000791a */ /* 0x000fe80000000000 */
[----:B------:R-:W-:Y:S01]  /*1650*/  IMAD.IADD R143, R100, 0x1, R3 ;  /* 0x00000001648f7824 */ /* 0x000fe200078e0203 */
[----:B------:R-:W-:Y:S01]  /*1660*/  ISETP.GE.AND P0, PT, R3, R2, PT ;  /* 0x000000020300720c */ /* 0x000fe20003f06270 */
[----:B------:R-:W-:Y:S01]  /*1670*/  BSSY B2, `(.L_x_835) ;  /* 0x0000538000027945 */ /* 0x000fe20003800000 */
[----:B------:R-:W-:Y:S01]  /*1680*/  ISETP.GE.AND P4, PT, R134, 0x1, PT ;  /* 0x000000018600780c */ /* 0x000fe20003f86270 */
[----:B------:R-:W-:Y:S01]  /*1690*/  IMAD.MOV.U32 R5, RZ, RZ, R143 ;  /* 0x000000ffff057224 */ /* 0x000fe200078e008f */
[----:B------:R-:W-:Y:S02]  /*16a0*/  ISETP.GT.OR P0, PT, R0, 0x2f, P0 ;  /* 0x0000002f0000780c */ /* 0x000fe40000704670 */
[----:B---3--:R-:W-:Y:S05]  /*16b0*/  @P3 IMAD.HI.U32 R4, R143, c[0x0][0x2bc], RZ ;  /* 0x0000af008f043a27 */ /* 0x008fea00078e00ff */
[----:B------:R-:W-:Y:S06]  /*16c0*/  @P3 SHF.R.U32.HI R5, RZ, c[0x0][0x2c0], R4 ;  /* 0x0000b000ff053a19 */ /* 0x000fec0000011604 */
[C---:B------:R-:W-:Y:S04]  /*16d0*/  @!P0 IADD3 R9, P3, R5.reuse, R164, RZ ;  /* 0x000000a405098210 */ /* 0x040fe80007f7e0ff */
[----:B------:R-:W-:Y:S02]  /*16e0*/  @!P0 LEA.HI.X.SX32 R4, R5, R118, 0x1, P3 ;  /* 0x0000007605048211 */ /* 0x000fe400018f0eff */
[C---:B------:R-:W-:Y:S04]  /*16f0*/  @!P0 LEA R10, P3, R9.reuse, c[0x0][0x2a0], 0x2 ;  /* 0x0000a800090a8a11 */ /* 0x040fe800078610ff */
[----:B------:R-:W-:Y:S01]  /*1700*/  @!P0 LEA.HI.X R11, R9, c[0x0][0x2a4], R4, 0x2, P3 ;  /* 0x0000a900090b8a11 */ /* 0x000fe200018f1404 */
[----:B------:R-:W-:Y:S04]  /*1710*/  IMAD.MOV R4, RZ, RZ, -R5 ;  /* 0x000000ffff047224 */ /* 0x000fe800078e0a05 */
[----:B------:R-:W-:Y:S01]  /*1720*/  IMAD R143, R4, c[0x0][0x2b8], R143 ;  /* 0x0000ae00048f7a24 */ /* 0x000fe200078e028f */
[----:B--2---:R-:W2:Y:S03]  /*1730*/  @!P0 LDG.E R144, [R10.64] ;  /* 0x000000100a908981 */ /* 0x004ea6000c1e1900 */
[C---:B------:R-:W-:Y:S01]  /*1740*/  IMAD.WIDE.U32 R8, R143.reuse, c[0x0][0x1e0], RZ ;  /* 0x000078008f087a25 */ /* 0x040fe200078e00ff */
[----:B------:R-:W-:Y:S01]  /*1750*/  SHF.R.S32.HI R142, RZ, 0x1f, R143 ;  /* 0x0000001fff8e7819 */ /* 0x000fe2000001148f */
[----:B------:R-:W-:Y:S04]  /*1760*/  BAR.SYNC.DEFER_BLOCKING 0x0 ;  /* 0x0000000000007b1d */ /* 0x000fe80000010000 */
[----:B------:R-:W-:Y:S04]  /*1770*/  IMAD R4, R142, c[0x0][0x1e0], RZ ;  /* 0x000078008e047a24 */ /* 0x000fe800078e02ff */
[----:B------:R-:W-:Y:S04]  /*1780*/  IMAD R4, R143, c[0x0][0x1e4], R4 ;  /* 0x000079008f047a24 */ /* 0x000fe800078e0204 */
[----:B------:R-:W-:Y:S02]  /*1790*/  IMAD.IADD R5, R9, 0x1, R4 ;  /* 0x0000000109057824 */ /* 0x000fe400078e0204 */
[----:B------:R-:W-:Y:S01]  /*17a0*/  IMAD.MOV.U32 R4, RZ, RZ, R8 ;  /* 0x000000ffff047224 */ /* 0x000fe200078e0008 */
[----:B--2---:R-:W-:Y:S03]  /*17b0*/  SHF.R.S32.HI R141, RZ, 0x1f, R144 ;  /* 0x0000001fff8d7819 */ /* 0x004fe60000011490 */
[----:B------:R-:W-:Y:S04]  /*17c0*/  IMAD.WIDE.U32 R4, R144, c[0x0][0x1f0], R4 ;  /* 0x00007c0090047a25 */ /* 0x000fe800078e0004 */
[----:B------:R-:W-:Y:S01]  /*17d0*/  IMAD R6, R141, c[0x0][0x1f0], RZ ;  /* 0x00007c008d067a24 */ /* 0x000fe200078e02ff */
[----:B------:R-:W-:Y:S03]  /*17e0*/  IADD3 R4, P0, R158, R4, RZ ;  /* 0x000000049e047210 */ /* 0x000fe60007f1e0ff */
[----:B------:R-:W-:Y:S05]  /*17f0*/  IMAD R6, R144, c[0x0][0x1f4], R6 ;  /* 0x00007d0090067a24 */ /* 0x000fea00078e0206 */
[----:B------:R-:W-:Y:S02]  /*1800*/  IADD3.X R145, R115, R5, R6, P0, !PT ;  /* 0x0000000573917210 */ /* 0x000fe400007fe406 */
[C---:B------:R-:W-:Y:S04]  /*1810*/  LEA R157, P0, R4.reuse, c[0x0][0x1c8], 0x1 ;  /* 0x00007200049d7a11 */ /* 0x040fe800078008ff */
[----:B------:R-:W-:Y:S01]  /*1820*/  LEA.HI.X R145, R4, c[0x0][0x1cc], R145, 0x1, P0 ;  /* 0x0000730004917a11 */ /* 0x000fe200000f0c91 */
[----:B------:R-:W-:-:S05]  /*1830*/  @!P4 BRA `(.L_x_836) ;  /* 0x00004e300000c947 */ /* 0x000fca0003800000 */
[C---:B------:R-:W-:Y:S01]  /*1840*/  IMAD R5, R55.reuse, UR15, RZ ;  /* 0x0000000f37057c24 */ /* 0x040fe2000f8e02ff */
[----:B------:R-:W-:Y:S01]  /*1850*/  ISETP.NE.AND P0, PT, RZ, UR4, PT ;  /* 0x00000004ff007c0c */ /* 0x000fe2000bf05270 */
[C---:B------:R-:W-:Y:S01]  /*1860*/  IMAD R57, R55.reuse, UR5, RZ ;  /* 0x0000000537397c24 */ /* 0x040fe2000f8e02ff */
[----:B------:R-:W-:Y:S01]  /*1870*/  SHF.R.S32.HI R4, RZ, 0x1f, R55 ;  /* 0x0000001fff047819 */ /* 0x000fe20000011437 */
[C---:B------:R-:W-:Y:S02]  /*1880*/  IMAD R3, R55.reuse, -0x30, R2 ;  /* 0xffffffd037037824 */ /* 0x040fe400078e0202 */
[----:B------:R-:W-:Y:S03]  /*1890*/  IMAD.WIDE.U32 R88, R55, UR20, RZ ;  /* 0x0000001437587c25 */ /* 0x000fe6000f8e00ff */
[----:B------:R-:W-:Y:S01]  /*18a0*/  IMNMX R126, R3, 0x30, PT ;  /* 0x00000030037e7817 */ /* 0x000fe20003800200 */
[C---:B------:R-:W-:Y:S02]  /*18b0*/  IMAD R5, R4.reuse, UR20, R5 ;  /* 0x0000001404057c24 */ /* 0x040fe4000f8e0205 */
        /* <DEDUP_REMOVED lines=15> */
[----:B------:R-:W-:Y:S03]  /*19b0*/  CS2R R40, SRZ ;  /* 0x0000000000287805 */ /* 0x000fe6000001ff00 */
[----:B------:R-:W-:-:S05]  /*19c0*/  @P4 BRA `(.L_x_839) ;  /* 0x0000020000004947 */ /* 0x000fca0003800000 */
[----:B------:R-:W-:Y:S01]  /*19d0*/  IADD3 R4, P0, R168, R88, RZ ;  /* 0x00000058a8047210 */ /* 0x000fe20007f1e0ff */
[----:B------:R-:W-:Y:S01]  /*19e0*/  CS2R R80, SRZ ;  /* 0x0000000000507805 */ /* 0x000fe2000001ff00 */
[----:B------:R-:W-:Y:S01]  /*19f0*/  CS2R R40, SRZ ;  /* 0x0000000000287805 */ /* 0x000fe2000001ff00 */
[----:B------:R-:W-:Y:S01]  /*1a00*/  CS2R R78, SRZ ;  /* 0x00000000004e7805 */ /* 0x000fe2000001ff00 */
[----:B------:R-:W-:Y:S01]  /*1a10*/  CS2R R48, SRZ ;  /* 0x0000000000307805 */ /* 0x000fe2000001ff00 */
[----:B------:R-:W-:Y:S01]  /*1a20*/  IMAD.X R3, R54, 0x1, R129, P0 ;  /* 0x0000000136037824 */ /* 0x000fe200000e0681 */
[----:B------:R-:W-:Y:S01]  /*1a30*/  IADD3 R6, P0, R166, R82, RZ ;  /* 0x00000052a6067210 */ /* 0x000fe20007f1e0ff */
[----:B------:R-:W-:Y:S01]  /*1a40*/  CS2R R76, SRZ ;  /* 0x00000000004c7805 */ /* 0x000fe2000001ff00 */
[----:B------:R-:W-:Y:S01]  /*1a50*/  CS2R R42, SRZ ;  /* 0x00000000002a7805 */ /* 0x000fe2000001ff00 */
[----:B------:R-:W-:Y:S01]  /*1a60*/  CS2R R74, SRZ ;  /* 0x00000000004a7805 */ /* 0x000fe2000001ff00 */
[----:B------:R-:W-:Y:S01]  /*1a70*/  CS2R R38, SRZ ;  /* 0x0000000000267805 */ /* 0x000fe2000001ff00 */
[----:B------:R-:W-:Y:S01]  /*1a80*/  IMAD.X R5, R57, 0x1, R128, P0 ;  /* 0x0000000139057824 */ /* 0x000fe200000e0680 */
[C---:B------:R-:W-:Y:S04]  /*1a90*/  LEA R8, P0, R4.reuse, c[0x0][0x270], 0x1 ;  /* 0x00009c0004087a11 */ /* 0x040fe800078008ff */
[----:B------:R-:W-:Y:S02]  /*1aa0*/  LEA.HI.X R9, R4, c[0x0][0x274], R3, 0x1, P0 ;  /* 0x00009d0004097a11 */ /* 0x000fe400000f0c03 */
[C---:B------:R-:W-:Y:S04]  /*1ab0*/  LEA R10, P0, R6.reuse, c[0x0][0x288], 0x1 ;  /* 0x0000a200060a7a11 */ /* 0x040fe800078008ff */
[----:B------:R-:W-:Y:S02]  /*1ac0*/  LEA.HI.X R11, R6, c[0x0][0x28c], R5, 0x1, P0 ;  /* 0x0000a300060b7a11 */ /* 0x000fe400000f0c05 */
[----:B------:R-:W-:Y:S11]  /*1ad0*/  ISETP.GE.AND P0, PT, R20, c[0x0][0x27c], PT ;  /* 0x00009f0014007a0c */ /* 0x000ff60003f06270 */
[----:B------:R-:W-:Y:S02]  /*1ae0*/  @!UPT UIADD3 URZ, URZ, URZ, URZ ;  /* 0x0000003f3f3ff290 */ /* 0x000fe4000fffe03f */
[----:B------:R1:W5:Y:S04]  /*1af0*/  @!P0 LDG.E.64 R80, [R8.64] ;  /* 0x0000001008508981 */ /* 0x000368000c1e1b00 */
[----:B------:R1:W5:Y:S01]  /*1b00*/  @!P0 LDG.E.64 R40, [R10.64] ;  /* 0x000000100a288981 */ /* 0x000362000c1e1b00 */
[----:B------:R-:W-:Y:S11]  /*1b10*/  ISETP.GE.AND P0, PT, R14, c[0x0][0x27c], PT ;  /* 0x00009f000e007a0c */ /* 0x000ff60003f06270 */
[----:B------:R-:W-:Y:S02]  /*1b20*/  @!UPT UIADD3 URZ, URZ, URZ, URZ ;  /* 0x0000003f3f3ff290 */ /* 0x000fe4000fffe03f */
[----:B------:R1:W5:Y:S04]  /*1b30*/  @!P0 LDG.E.64 R78, [R8.64+0x40] ;  /* 0x00004010084e8981 */ /* 0x000368000c1e1b00 */
[----:B------:R1:W5:Y:S01]  /*1b40*/  @!P0 LDG.E.64 R48, [R10.64+0x40] ;  /* 0x000040100a308981 */ /* 0x000362000c1e1b00 */
[----:B------:R-:W-:Y:S11]  /*1b50*/  ISETP.GE.AND P0, PT, R16, c[0x0][0x27c], PT ;  /* 0x00009f0010007a0c */ /* 0x000ff60003f06270 */
[----:B------:R-:W-:Y:S02]  /*1b60*/  @!UPT UIADD3 URZ, URZ, URZ, URZ ;  /* 0x0000003f3f3ff290 */ /* 0x000fe4000fffe03f */
[----:B------:R1:W5:Y:S04]  /*1b70*/  @!P0 LDG.E.64 R76, [R8.64+0x80] ;  /* 0x00008010084c8981 */ /* 0x000368000c1e1b00 */
[----:B------:R1:W5:Y:S01]  /*1b80*/  @!P0 LDG.E.64 R42, [R10.64+0x80] ;  /* 0x000080100a2a8981 */ /* 0x000362000c1e1b00 */
[----:B------:R-:W-:Y:S11]  /*1b90*/  ISETP.GE.AND P0, PT, R13, c[0x0][0x27c], PT ;  /* 0x00009f000d007a0c */ /* 0x000ff60003f06270 */
[----:B------:R-:W-:Y:S02]  /*1ba0*/  @!UPT UIADD3 URZ, URZ, URZ, URZ ;  /* 0x0000003f3f3ff290 */ /* 0x000fe4000fffe03f */
[----:B------:R1:W5:Y:S04]  /*1bb0*/  @!P0 LDG.E.64 R74, [R8.64+0xc0] ;  /* 0x0000c010084a8981 */ /* 0x000368000c1e1b00 */
[----:B------:R1:W5:Y:S02]  /*1bc0*/  @!P0 LDG.E.64 R38, [R10.64+0xc0] ;  /* 0x0000c0100a268981 */ /* 0x000364000c1e1b00 */
.L_x_839:
[----:B------:R-:W-:Y:S05]  /*1bd0*/  BSYNC B0 ;  /* 0x0000000000007941 */ /* 0x000fea0003800000 */
.L_x_838:
[----:B------:R-:W-:Y:S01]  /*1be0*/  ISETP.GE.AND P5, PT, R103, R126, PT ;  /* 0x0000007e6700720c */ /* 0x000fe20003fa6270 */
[----:B-----5:R-:W-:Y:S01]  /*1bf0*/  IMAD.MOV.U32 R23, RZ, RZ, R74 ;  /* 0x000000ffff177224 */ /* 0x020fe200078e004a */
[----:B------:R-:W-:Y:S01]  /*1c00*/  MOV R6, R38 ;  /* 0x0000002600067202 */ /* 0x000fe20000000f00 */
[----:B------:R-:W-:Y:S01]  /*1c10*/  IMAD.MOV.U32 R22, RZ, RZ, R75 ;  /* 0x000000ffff167224 */ /* 0x000fe200078e004b */
[----:B------:R-:W-:Y:S01]  /*1c20*/  MOV R3, R43 ;  /* 0x0000002b00037202 */ /* 0x000fe20000000f00 */
[----:B-1----:R-:W-:Y:S01]  /*1c30*/  IMAD.MOV.U32 R9, RZ, RZ, R76 ;  /* 0x000000ffff097224 */ /* 0x002fe200078e004c */
[----:B------:R-:W-:Y:S01]  /*1c40*/  BSSY B0, `(.L_x_840) ;  /* 0x000003e000007945 */ /* 0x000fe20003800000 */
        /* <DEDUP_REMOVED lines=18> */
[----:B------:R-:W-:Y:S01]  /*1d70*/  CS2R R62, SRZ ;  /* 0x00000000003e7805 */ /* 0x000fe2000001ff00 */
[----:B------:R-:W-:Y:S01]  /*1d80*/  PRMT R36, R5, 0x5410, R6 ;  /* 0x0000541005247816 */ /* 0x000fe20000000006 */
        /* <DEDUP_REMOVED lines=8> */
[----:B------:R-:W-:-:S05]  /*1e10*/  @P5 BRA `(.L_x_841) ;  /* 0x0000020000005947 */ /* 0x000fca0003800000 */
[----:B------:R-:W-:Y:S01]  /*1e20*/  IADD3 R88, P3, P0, R168, UR14, R88 ;  /* 0x0000000ea8587c10 */ /* 0x000fe2000f87e058 */
[----:B------:R-:W-:Y:S01]  /*1e30*/  CS2R R72, SRZ ;  /* 0x0000000000487805 */ /* 0x000fe2000001ff00 */
[----:B------:R-:W-:Y:S01]  /*1e40*/  CS2R R34, SRZ ;  /* 0x0000000000227805 */ /* 0x000fe2000001ff00 */
[----:B------:R-:W-:Y:S01]  /*1e50*/  CS2R R66, SRZ ;  /* 0x0000000000427805 */ /* 0x000fe2000001ff00 */
[----:B------:R-:W-:Y:S01]  /*1e60*/  IADD3.X R3, R129, UR13, R54, P3, P0 ;  /* 0x0000000d81037c10 */ /* 0x000fe20009fe0436 */
[----:B------:R-:W-:Y:S01]  /*1e70*/  CS2R R32, SRZ ;  /* 0x0000000000207805 */ /* 0x000fe2000001ff00 */
[----:B------:R-:W-:Y:S01]  /*1e80*/  IADD3 R82, P3, P0, R166, UR18, R82 ;  /* 0x00000012a6527c10 */ /* 0x000fe2000f87e052 */
[----:B------:R-:W-:Y:S01]  /*1e90*/  CS2R R62, SRZ ;  /* 0x00000000003e7805 */ /* 0x000fe2000001ff00 */
[----:B------:R-:W-:Y:S01]  /*1ea0*/  CS2R R30, SRZ ;  /* 0x00000000001e7805 */ /* 0x000fe2000001ff00 */
[----:B------:R-:W-:Y:S01]  /*1eb0*/  CS2R R58, SRZ ;  /* 0x00000000003a7805 */ /* 0x000fe2000001ff00 */
[----:B------:R-:W-:Y:S01]  /*1ec0*/  IADD3.X R57, R128, UR6, R57, P3, P0 ;  /* 0x0000000680397c10 */ /* 0x000fe20009fe0439 */
[----:B------:R-:W-:Y:S01]  /*1ed0*/  CS2R R10, SRZ ;  /* 0x00000000000a7805 */ /* 0x000fe2000001ff00 */
        /* <DEDUP_REMOVED lines=20> */
.L_x_841:
[----:B------:R-:W-:Y:S05]  /*2020*/  BSYNC B0 ;  /* 0x0000000000007941 */ /* 0x000fea0003800000 */
.L_x_840:
[----:B-1---5:R-:W-:Y:S01]  /*2030*/  MOV R5, R11 ;  /* 0x0000000b00057202 */ /* 0x022fe20000000f00 */
[----:B------:R1:W2:Y:S01]  /*2040*/  SHFL.IDX PT, R83, R145, RZ, 0x181f ;  /* 0x00181fff91537589 */ /* 0x0002a200000e0000 */
[----:B------:R-:W-:Y:S01]  /*2050*/  IMAD.MOV.U32 R26, RZ, RZ, R58 ;  /* 0x000000ffff1a7224 */ /* 0x000fe200078e003a */
[----:B------:R-:W-:Y:S01]  /*2060*/  BSSY B1, `(.L_x_842) ;  /* 0x0000103000017945 */ /* 0x000fe20003800000 */
[----:B------:R-:W-:Y:S02]  /*2070*/  IMAD.MOV.U32 R25, RZ, RZ, R59 ;  /* 0x000000ffff197224 */ /* 0x000fe400078e003b */
[----:B------:R-:W-:Y:S02]  /*2080*/  IMAD.MOV.U32 R24, RZ, RZ, R62 ;  /* 0x000000ffff187224 */ /* 0x000fe400078e003e */
[----:B------:R-:W-:Y:S01]  /*2090*/  IMAD.MOV.U32 R6, RZ, RZ, R10 ;  /* 0x000000ffff067224 */ /* 0x000fe200078e000a */
[----:B------:R-:W-:Y:S01]  /*20a0*/  PRMT R57, R25, 0x5410, R26 ;  /* 0x0000541019397816 */ /* 0x000fe2000000001a */
[----:B------:R1:W3:Y:S01]  /*20b0*/  SHFL.IDX PT, R82, R157, RZ, 0x181f ;  /* 0x00181fff9d527589 */ /* 0x0002e200000e0000 */
[----:B------:R-:W-:Y:S01]  /*20c0*/  MOV R25, R63 ;  /* 0x0000003f00197202 */ /* 0x000fe20000000f00 */
        /* <DEDUP_REMOVED lines=12> */
[----:B------:R-:W-:Y:S01]  /*2190*/  IMAD.MOV.U32 R4, RZ, RZ, R34 ;  /* 0x000000ffff047224 */ /* 0x000fe200078e0022 */
[----:B------:R-:W-:Y:S02]  /*21a0*/  MOV R3, R35 ;  /* 0x0000002300037202 */ /* 0x000fe40000000f00 */
[----:B------:R-:W-:Y:S02]  /*21b0*/  PRMT R64, R24, 0x5410, R25 ;  /* 0x0000541018407816 */ /* 0x000fe40000000019 */
[----:B------:R-:W-:Y:S02]  /*21c0*/  PRMT R22, R5, 0x5410, R6 ;  /* 0x0000541005167816 */ /* 0x000fe40000000006 */
[----:B------:R-:W-:Y:S01]  /*21d0*/  PRMT R23, R3, 0x5410, R4 ;  /* 0x0000541003177816 */ /* 0x000fe20000000004 */
[----:B------:R-:W-:-:S05]  /*21e0*/  @P4 BRA `(.L_x_843) ;  /* 0x00000ea000004947 */ /* 0x000fca0003800000 */
[----:B--2---:R-:W-:Y:S01]  /*21f0*/  ISETP.GE.AND P0, PT, R18, c[0x0][0x1d4], PT ;  /* 0x0000750012007a0c */ /* 0x004fe20003f06270 */
[----:B------:R-:W-:Y:S01]  /*2200*/  @!UPT UIADD3 URZ, URZ, URZ, URZ ;  /* 0x0000003f3f3ff290 */ /* 0x000fe2000fffe03f */
[----:B------:R-:W-:Y:S11]  /*2210*/  BSSY B0, `(.L_x_844) ;  /* 0x0000038000007945 */ /* 0x000ff60003800000 */
[----:B------:R-:W-:-:S05]  /*2220*/  @P0 BRA `(.L_x_845) ;  /* 0x0000036000000947 */ /* 0x000fca0003800000 */
[C---:B---3--:R-:W-:Y:S01]  /*2230*/  LEA R88, P0, R18.reuse, R82, 0x1 ;  /* 0x0000005212587211 */ /* 0x048fe200078008ff */
[----:B------:R-:W2:Y:S03]  /*2240*/  LDS.128 R24, [R105+0xa080] ;  /* 0x00a0800069187984 */ /* 0x000ea60000000c00 */
[----:B------:R-:W-:Y:S02]  /*2250*/  LEA.HI.X R89, R18, R83, R19, 0x1, P0 ;  /* 0x0000005312597211 */ /* 0x000fe400000f0c13 */
[----:B------:R-:W-:Y:S11]  /*2260*/  ISETP.GE.AND P0, PT, R20, c[0x0][0x27c], PT ;  /* 0x00009f0014007a0c */ /* 0x000ff60003f06270 */
[----:B------:R-:W-:Y:S02]  /*2270*/  @!UPT UIADD3 URZ, URZ, URZ, URZ ;  /* 0x0000003f3f3ff290 */ /* 0x000fe4000fffe03f */
        /* <DEDUP_REMOVED lines=11> */
[----:B--2---:R-:W-:Y:S02]  /*2330*/  @!P0 MOV R37, R24 ;  /* 0x0000001800258202 */ /* 0x004fe40000000f00 */
        /* <DEDUP_REMOVED lines=8> */
[----:B------:R-:W-:Y:S01]  /*23c0*/  @!P0 FMUL.FTZ R85, R47, R46 ;  /* 0x0000002e2f558220 */ /* 0x000fe20000410000 */
[----:B------:R-:W-:Y:S01]  /*23d0*/  @!P0 MOV R41, R26 ;  /* 0x0000001a00298202 */ /* 0x000fe20000000f00 */
[----:B------:R-:W-:Y:S01]  /*23e0*/  @!P0 FFMA.FTZ R3, R45, R52, R3 ;  /* 0x000000342d038223 */ /* 0x000fe20000010003 */
[----:B------:R-:W-:Y:S01]  /*23f0*/  @!P0 HADD2.F32 R52, -RZ, R51.H0_H0 ;  /* 0x20000033ff348230 */ /* 0x000fe20000004100 */
[C---:B------:R-:W-:Y:S02]  /*2400*/  @!P0 FMUL.FTZ R4, R37.reuse, R46 ;  /* 0x0000002e25048220 */ /* 0x040fe40000410000 */
[-C--:B------:R-:W-:Y:S01]  /*2410*/  @!P0 FFMA.FTZ R85, R37, R54.reuse, -R85 ;  /* 0x0000003625558223 */ /* 0x080fe20000010855 */
[----:B------:R-:W-:Y:S01]  /*2420*/  @!P0 MOV R37, R27 ;  /* 0x0000001b00258202 */ /* 0x000fe20000000f00 */
[----:B------:R-:W-:Y:S01]  /*2430*/  @!P0 FFMA.FTZ R4, R47, R54, R4 ;  /* 0x000000362f048223 */ /* 0x000fe20000010004 */
[----:B------:R-:W-:Y:S01]  /*2440*/  @!P0 F2FP.PACK_AB R84, R3, R84 ;  /* 0x000000540354823e */ /* 0x000fe200000000ff */
[--C-:B------:R-:W-:Y:S02]  /*2450*/  @!P0 HADD2.F32 R45, -RZ, R41.reuse.H1_H1 ;  /* 0x30000029ff2d8230 */ /* 0x100fe40000004100 */
[----:B------:R-:W-:Y:S01]  /*2460*/  @!P0 HADD2.F32 R41, -RZ, R41.H0_H0 ;  /* 0x20000029ff298230 */ /* 0x000fe20000004100 */
[----:B------:R-:W-:Y:S01]  /*2470*/  @!P0 MOV R24, R84 ;  /* 0x0000005400188202 */ /* 0x000fe20000000f00 */
[--C-:B------:R-:W-:Y:S01]  /*2480*/  @!P0 HADD2.F32 R51, -RZ, R37.reuse.H1_H1 ;  /* 0x30000025ff338230 */ /* 0x100fe20000004100 */
[-C--:B------:R-:W-:Y:S01]  /*2490*/  @!P0 FMUL.FTZ R86, R45, R44.reuse ;  /* 0x0000002c2d568220 */ /* 0x080fe20000410000 */
[----:B------:R-:W-:Y:S01]  /*24a0*/  @!P0 HADD2.F32 R37, -RZ, R37.H0_H0 ;  /* 0x20000025ff258230 */ /* 0x000fe20000004100 */
[----:B------:R-:W-:Y:S01]  /*24b0*/  @!P0 FMUL.FTZ R5, R41, R44 ;  /* 0x0000002c29058220 */ /* 0x000fe20000410000 */
[----:B------:R-:W-:Y:S01]  /*24c0*/  @!P0 F2FP.PACK_AB R85, R4, R85 ;  /* 0x000000550455823e */ /* 0x000fe200000000ff */
[-C--:B------:R-:W-:Y:S02]  /*24d0*/  @!P0 FMUL.FTZ R87, R51, R40.reuse ;  /* 0x0000002833578220 */ /* 0x080fe40000410000 */
[----:B------:R-:W-:Y:S01]  /*24e0*/  @!P0 FMUL.FTZ R6, R37, R40 ;  /* 0x0000002825068220 */ /* 0x000fe20000410000 */
[----:B------:R-:W-:Y:S01]  /*24f0*/  @!P0 MOV R25, R85 ;  /* 0x0000005500198202 */ /* 0x000fe20000000f00 */
[-C--:B------:R-:W-:Y:S02]  /*2500*/  @!P0 FFMA.FTZ R5, R45, R52.reuse, R5 ;  /* 0x000000342d058223 */ /* 0x080fe40000010005 */
        /* <DEDUP_REMOVED lines=8> */
.L_x_845:
[----:B------:R-:W-:Y:S05]  /*2590*/  BSYNC B0 ;  /* 0x0000000000007941 */ /* 0x000fea0003800000 */
.L_x_844:
[----:B------:R-:W-:Y:S01]  /*25a0*/  ISETP.GE.AND P0, PT, R15, c[0x0][0x1d4], PT ;  /* 0x000075000f007a0c */ /* 0x000fe20003f06270 */
[----:B------:R-:W-:Y:S01]  /*25b0*/  @!UPT UIADD3 URZ, URZ, URZ, URZ ;  /* 0x0000003f3f3ff290 */ /* 0x000fe2000fffe03f */
[----:B------:R-:W-:Y:S11]  /*25c0*/  BSSY B0, `(.L_x_846) ;  /* 0x0000038000007945 */ /* 0x000ff60003800000 */
[----:B------:R-:W-:-:S05]  /*25d0*/  @P0 BRA `(.L_x_847) ;  /* 0x0000036000000947 */ /* 0x000fca0003800000 */
[C---:B---3--:R-:W-:Y:S01]  /*25e0*/  LEA R84, P0, R123.reuse, R82, 0x1 ;  /* 0x000000527b547211 */ /* 0x048fe200078008ff */
[----:B--2---:R-:W2:Y:S03]  /*25f0*/  LDS.128 R24, [R105+0xb880] ;  /* 0x00b8800069187984 */ /* 0x004ea60000000c00 */
[----:B------:R-:W-:Y:S02]  /*2600*/  LEA.HI.X R85, R123, R83, R132, 0x1, P0 ;  /* 0x000000537b557211 */ /* 0x000fe400000f0c84 */
[----:B------:R-:W-:Y:S11]  /*2610*/  ISETP.GE.AND P0, PT, R14, c[0x0][0x27c], PT ;  /* 0x00009f000e007a0c */ /* 0x000ff60003f06270 */
[----:B------:R-:W-:Y:S02]  /*2620*/  @!UPT UIADD3 URZ, URZ, URZ, URZ ;  /* 0x0000003f3f3ff290 */ /* 0x000fe4000fffe03f */
        /* <DEDUP_REMOVED lines=14> */
[----:B------:R-:W-:Y:S01]  /*2710*/  @!P0 HADD2.F32 R45, -RZ, R40.H0_H0 ;  /* 0x20000028ff2d8230 */ /* 0x000fe20000004100 */
[----:B------:R-:W-:Y:S01]  /*2720*/  @!P0 MOV R40, R26 ;  /* 0x0000001a00288202 */ /* 0x000fe20000000f00 */
[--C-:B------:R-:W-:Y:S01]  /*2730*/  @!P0 HADD2.F32 R47, -RZ, R41.reuse.H1_H1 ;  /* 0x30000029ff2f8230 */ /* 0x100fe20000004100 */
[-C--:B------:R-:W-:Y:S02]  /*2740*/  @!P0 FMUL.FTZ R54, R46, R44.reuse ;  /* 0x0000002c2e368220 */ /* 0x080fe40000410000 */
[----:B------:R-:W-:Y:S01]  /*2750*/  @!P0 FMUL.FTZ R3, R45, R44 ;  /* 0x0000002c2d038220 */ /* 0x000fe20000410000 */
[----:B------:R-:W-:Y:S01]  /*2760*/  @!P0 HADD2.F32 R44, -RZ, R41.H0_H0 ;  /* 0x20000029ff2c8230 */ /* 0x000fe20000004100 */
[-C--:B------:R-:W-:Y:S01]  /*2770*/  @!P0 FMUL.FTZ R81, R47, R37.reuse ;  /* 0x000000252f518220 */ /* 0x080fe20000410000 */
[--C-:B------:R-:W-:Y:S01]  /*2780*/  @!P0 HADD2.F32 R41, -RZ, R40.reuse.H0_H0 ;  /* 0x20000028ff298230 */ /* 0x100fe20000004100 */
[-C--:B------:R-:W-:Y:S02]  /*2790*/  @!P0 FFMA.FTZ R54, R45, R50.reuse, -R54 ;  /* 0x000000322d368223 */ /* 0x080fe40000010836 */
[----:B------:R-:W-:Y:S01]  /*27a0*/  @!P0 FMUL.FTZ R4, R44, R37 ;  /* 0x000000252c048220 */ /* 0x000fe20000410000 */
[----:B------:R-:W-:Y:S01]  /*27b0*/  @!P0 MOV R37, R27 ;  /* 0x0000001b00258202 */ /* 0x000fe20000000f00 */
[----:B------:R-:W-:Y:S01]  /*27c0*/  @!P0 FFMA.FTZ R3, R46, R50, R3 ;  /* 0x000000322e038223 */ /* 0x000fe20000010003 */
[----:B------:R-:W-:Y:S01]  /*27d0*/  @!P0 HADD2.F32 R50, -RZ, R53.H0_H0 ;  /* 0x20000035ff328230 */ /* 0x000fe20000004100 */
[----:B------:R-:W-:Y:S01]  /*27e0*/  @!P0 FMUL.FTZ R5, R41, R36 ;  /* 0x0000002429058220 */ /* 0x000fe20000410000 */
[----:B------:R-:W-:Y:S01]  /*27f0*/  @!P0 HADD2.F32 R46, -RZ, R40.H1_H1 ;  /* 0x30000028ff2e8230 */ /* 0x000fe20000004100 */
[-C--:B------:R-:W-:Y:S01]  /*2800*/  @!P0 FFMA.FTZ R4, R47, R51.reuse, R4 ;  /* 0x000000332f048223 */ /* 0x080fe20000010004 */
[----:B------:R-:W-:Y:S01]  /*2810*/  @!P0 F2FP.PACK_AB R54, R3, R54 ;  /* 0x000000360336823e */ /* 0x000fe200000000ff */
[----:B------:R-:W-:Y:S01]  /*2820*/  @!P0 FFMA.FTZ R81, R44, R51, -R81 ;  /* 0x000000332c518223 */ /* 0x000fe20000010851 */
[--C-:B------:R-:W-:Y:S01]  /*2830*/  @!P0 HADD2.F32 R53, -RZ, R37.reuse.H1_H1 ;  /* 0x30000025ff358230 */ /* 0x100fe20000004100 */
[----:B------:R-:W-:Y:S01]  /*2840*/  @!P0 FMUL.FTZ R56, R46, R36 ;  /* 0x000000242e388220 */ /* 0x000fe20000410000 */
[----:B------:R-:W-:Y:S01]  /*2850*/  @!P0 MOV R24, R54 ;  /* 0x0000003600188202 */ /* 0x000fe20000000f00 */
[----:B------:R-:W-:Y:S01]  /*2860*/  @!P0 HADD2.F32 R37, -RZ, R37.H0_H0 ;  /* 0x20000025ff258230 */ /* 0x000fe20000004100 */
[----:B------:R-:W-:Y:S01]  /*2870*/  @!P0 F2FP.PACK_AB R81, R4, R81 ;  /* 0x000000510451823e */ /* 0x000fe200000000ff */
[----:B------:R-:W-:Y:S02]  /*2880*/  @!P0 FMUL.FTZ R80, R53, R48 ;  /* 0x0000003035508220 */ /* 0x000fe40000410000 */
[----:B------:R-:W-:Y:S01]  /*2890*/  @!P0 FFMA.FTZ R5, R46, R50, R5 ;  /* 0x000000322e058223 */ /* 0x000fe20000010005 */
[----:B------:R-:W-:Y:S01]  /*28a0*/  @!P0 MOV R25, R81 ;  /* 0x0000005100198202 */ /* 0x000fe20000000f00 */
        /* <DEDUP_REMOVED lines=9> */
.L_x_847:
[----:B------:R-:W-:Y:S05]  /*2940*/  BSYNC B0 ;  /* 0x0000000000007941 */ /* 0x000fea0003800000 */
.L_x_846:
        /* <DEDUP_REMOVED lines=31> */
[----:B------:R-:W-:Y:S01]  /*2b40*/  @!P0 FFMA.FTZ R3, R46, R45, R3 ;  /* 0x0000002d2e038223 */ /* 0x000fe20000010003 */
[----:B------:R-:W-:Y:S01]  /*2b50*/  @!P0 HADD2.F32 R46, -RZ, R37.H1_H1 ;  /* 0x30000025ff2e8230 */ /* 0x000fe20000004100 */
[----:B------:R-:W-:Y:S01]  /*2b60*/  @!P0 FMUL.FTZ R4, R41, R36 ;  /* 0x0000002429048220 */ /* 0x000fe20000410000 */
[----:B------:R-:W-:Y:S01]  /*2b70*/  @!P0 MOV R36, R27 ;  /* 0x0000001b00248202 */ /* 0x000fe20000000f00 */
[----:B------:R-:W-:Y:S01]  /*2b80*/  @!P0 FFMA.FTZ R52, R44, R45, -R52 ;  /* 0x0000002d2c348223 */ /* 0x000fe20000010834 */
[----:B------:R-:W-:Y:S01]  /*2b90*/  @!P0 HADD2.F32 R45, -RZ, R71.H0_H0 ;  /* 0x20000047ff2d8230 */ /* 0x000fe20000004100 */
[-C--:B------:R-:W-:Y:S02]  /*2ba0*/  @!P0 FMUL.FTZ R5, R40, R29.reuse ;  /* 0x0000001d28058220 */ /* 0x080fe40000410000 */
[C---:B------:R-:W-:Y:S01]  /*2bb0*/  @!P0 FMUL.FTZ R54, R46.reuse, R29 ;  /* 0x0000001d2e368220 */ /* 0x040fe20000410000 */
[----:B------:R-:W-:Y:S01]  /*2bc0*/  @!P0 F2FP.PACK_AB R52, R3, R52 ;  /* 0x000000340334823e */ /* 0x000fe200000000ff */
[----:B------:R-:W-:Y:S01]  /*2bd0*/  @!P0 FFMA.FTZ R4, R47, R48, R4 ;  /* 0x000000302f048223 */ /* 0x000fe20000010004 */
        /* <DEDUP_REMOVED lines=9> */
[-C--:B------:R-:W-:Y:S01]  /*2c70*/  @!P0 FFMA.FTZ R53, R37, R50.reuse, -R53 ;  /* 0x0000003225358223 */ /* 0x080fe20000010835 */
[----:B------:R-:W-:Y:S01]  /*2c80*/  @!P0 MOV R25, R51 ;  /* 0x0000003300198202 */ /* 0x000fe20000000f00 */
[----:B------:R-:W-:Y:S01]  /*2c90*/  @!P0 FFMA.FTZ R6, R49, R50, R6 ;  /* 0x0000003231068223 */ /* 0x000fe20000010006 */
[----:B------:R-:W-:Y:S04]  /*2ca0*/  @!P0 F2FP.PACK_AB R54, R5, R54 ;  /* 0x000000360536823e */ /* 0x000fe800000000ff */
[----:B------:R-:W-:Y:S02]  /*2cb0*/  @!P0 F2FP.PACK_AB R53, R6, R53 ;  /* 0x000000350635823e */ /* 0x000fe400000000ff */
[----:B------:R-:W-:Y:S02]  /*2cc0*/  @!P0 MOV R26, R54 ;  /* 0x00000036001a8202 */ /* 0x000fe40000000f00 */
[----:B------:R-:W-:Y:S05]  /*2cd0*/  @!P0 MOV R27, R53 ;  /* 0x00000035001b8202 */ /* 0x000fea0000000f00 */
[----:B------:R2:W-:Y:S02]  /*2ce0*/  ST.E.128 [R78.64], R24 ;  /* 0x000000184e007985 */ /* 0x0005e4000c101d10 */
.L_x_849:
[----:B------:R-:W-:Y:S05]  /*2cf0*/  BSYNC B0 ;  /* 0x0000000000007941 */ /* 0x000fea0003800000 */
.L_x_848:
[----:B------:R-:W-:Y:S11]  /*2d00*/  ISETP.GE.AND P0, PT, R107, c[0x0][0x1d4], PT ;  /* 0x000075006b007a0c */ /* 0x000ff60003f06270 */
[----:B------:R-:W-:Y:S02]  /*2d10*/  @!UPT UIADD3 URZ, URZ, URZ, URZ ;  /* 0x0000003f3f3ff290 */ /* 0x000fe4000fffe03f */
[----:B------:R-:W-:-:S05]  /*2d20*/  @P0 BRA `(.L_x_843) ;  /* 0x0000036000000947 */ /* 0x000fca0003800000 */
[C---:B---3--:R-:W-:Y:S01]  /*2d30*/  LEA R82, P0, R122.reuse, R82, 0x1 ;  /* 0x000000527a527211 */ /* 0x048fe200078008ff */
[----:B--2---:R-:W2:Y:S03]  /*2d40*/  LDS.128 R24, [R105+0xe880] ;  /* 0x00e8800069187984 */ /* 0x004ea60000000c00 */
[----:B------:R-:W-:Y:S02]  /*2d50*/  LEA.HI.X R83, R122, R83, R119, 0x1, P0 ;  /* 0x000000537a537211 */ /* 0x000fe400000f0c77 */
[----:B------:R-:W-:Y:S11]  /*2d60*/  ISETP.GE.AND P0, PT, R13, c[0x0][0x27c], PT ;  /* 0x00009f000d007a0c */ /* 0x000ff60003f06270 */
[----:B------:R-:W-:Y:S02]  /*2d70*/  @!UPT UIADD3 URZ, URZ, URZ, URZ ;  /* 0x0000003f3f3ff290 */ /* 0x000fe4000fffe03f */
[----:B------:R-:W-:Y:S01]  /*2d80*/  @!P0 HADD2.F32 R41, -RZ, R65.H1_H1 ;  /* 0x30000041ff298230 */ /* 0x000fe20000004100 */
[--C-:B------:R-:W-:Y:S02]  /*2d90*/  @!P0 SHF.R.U64 R29, R38, 0x10, R39.reuse ;  /* 0x00000010261d8819 */ /* 0x100fe40000001227 */
        /* <DEDUP_REMOVED lines=14> */
[-C--:B------:R-:W-:Y:S01]  /*2e80*/  @!P0 FMUL.FTZ R46, R42, R39.reuse ;  /* 0x000000272a2e8220 */ /* 0x080fe20000410000 */
[----:B------:R-:W-:Y:S01]  /*2e90*/  @!P0 HADD2.F32 R40, -RZ, R37.H0_H0 ;  /* 0x20000025ff288230 */ /* 0x000fe20000004100 */
[C---:B------:R-:W-:Y:S02]  /*2ea0*/  @!P0 FMUL.FTZ R3, R36.reuse, R39 ;  /* 0x0000002724038220 */ /* 0x040fe40000410000 */
[----:B------:R-:W-:Y:S01]  /*2eb0*/  @!P0 FFMA.FTZ R46, R36, R41, -R46 ;  /* 0x00000029242e8223 */ /* 0x000fe2000001082e */
[----:B------:R-:W-:Y:S01]  /*2ec0*/  @!P0 MOV R36, R26 ;  /* 0x0000001a00248202 */ /* 0x000fe20000000f00 */
[CC--:B------:R-:W-:Y:S02]  /*2ed0*/  @!P0 FMUL.FTZ R49, R43.reuse, R29.reuse ;  /* 0x0000001d2b318220 */ /* 0x0c0fe40000410000 */
        /* <DEDUP_REMOVED lines=14> */
[-C--:B------:R-:W-:Y:S01]  /*2fc0*/  @!P0 FMUL.FTZ R50, R47, R38.reuse ;  /* 0x000000262f328220 */ /* 0x080fe20000410000 */
[----:B------:R-:W-:Y:S01]  /*2fd0*/  @!P0 MOV R25, R49 ;  /* 0x0000003100198202 */ /* 0x000fe20000000f00 */
[----:B------:R-:W-:Y:S01]  /*2fe0*/  @!P0 HADD2.F32 R42, -RZ, R65.H0_H0 ;  /* 0x20000041ff2a8230 */ /* 0x000fe20000004100 */
[C---:B------:R-:W-:Y:S02]  /*2ff0*/  @!P0 FMUL.FTZ R6, R29.reuse, R38 ;  /* 0x000000261d068220 */ /* 0x040fe40000410000 */
[----:B------:R-:W-:Y:S02]  /*3000*/  @!P0 FFMA.FTZ R50, R29, R44, -R50 ;  /* 0x0000002c1d328223 */ /* 0x000fe40000010832 */
        /* <DEDUP_REMOVED lines=8> */
.L_x_843:
[----:B--2---:R-:W-:Y:S05]  /*3090*/  BSYNC B1 ;  /* 0x0000000000017941 */ /* 0x004fea0003800000 */
.L_x_842:
[----:B-1----:R-:W1:Y:S04]  /*30a0*/  SHFL.IDX PT, R145, R145, 0x1, 0x181f ;  /* 0x00381f0091917f89 */ /* 0x002e6800000e0000 */
[----:B------:R-:W2:Y:S01]  /*30b0*/  SHFL.IDX PT, R157, R157, 0x1, 0x181f ;  /* 0x00381f009d9d7f89 */ /* 0x000ea200000e0000 */
[----:B------:R-:W-:-:S05]  /*30c0*/  @P5 BRA `(.L_x_850) ;  /* 0x0000392000005947 */ /* 0x000fca0003800000 */
[----:B------:R-:W-:Y:S01]  /*30d0*/  ISETP.GE.AND P0, PT, R18, c[0x0][0x1d4], PT ;  /* 0x0000750012007a0c */ /* 0x000fe20003f06270 */
[----:B------:R-:W-:Y:S01]  /*30e0*/  @!UPT UIADD3 URZ, URZ, URZ, URZ ;  /* 0x0000003f3f3ff290 */ /* 0x000fe2000fffe03f */
[----:B------:R-:W-:Y:S11]  /*30f0*/  BSSY B0, `(.L_x_851) ;  /* 0x0000038000007945 */ /* 0x000ff60003800000 */
[----:B------:R-:W-:-:S05]  /*3100*/  @P0 BRA `(.L_x_852) ;  /* 0x0000036000000947 */ /* 0x000fca0003800000 */
[C---:B--2---:R-:W-:Y:S01]  /*3110*/  LEA R46, P0, R18.reuse, R157, 0x1 ;  /* 0x0000009d122e7211 */ /* 0x044fe200078008ff */
[----:B------:R-:W2:Y:S03]  /*3120*/  LDS.128 R24, [R105+0xb080] ;  /* 0x00b0800069187984 */ /* 0x000ea60000000c00 */
[----:B-1----:R-:W-:Y:S02]  /*3130*/  LEA.HI.X R47, R18, R145, R19, 0x1, P0 ;  /* 0x00000091122f7211 */ /* 0x002fe400000f0c13 */
[----:B------:R-:W-:Y:S11]  /*3140*/  ISETP.GE.AND P0, PT, R20, c[0x0][0x27c], PT ;  /* 0x00009f0014007a0c */ /* 0x000ff60003f06270 */
[----:B------:R-:W-:Y:S02]  /*3150*/  @!UPT UIADD3 URZ, URZ, URZ, URZ ;  /* 0x0000003f3f3ff290 */ /* 0x000fe4000fffe03f */
[--C-:B------:R-:W-:Y:S01]  /*3160*/  @!P0 HADD2.F32 R36, -RZ, R23.reuse.H1_H1 ;  /* 0x30000017ff248230 */ /* 0x100fe20000004100 */
[--C-:B------:R-:W-:Y:S01]  /*3170*/  @!P0 SHF.R.U64 R28, R34, 0x10, R35.reuse ;  /* 0x00000010221c8819 */ /* 0x100fe20000001223 */
[----:B------:R-:W-:Y:S01]  /*3180*/  @!P0 HADD2.F32 R38, -RZ, R64.H1_H1 ;  /* 0x30000040ff268230 */ /* 0x000fe20000004100 */
        /* <DEDUP_REMOVED lines=37> */
[-C--:B------:R-:W-:Y:S02]  /*33e0*/  @!P0 FFMA.FTZ R45, R29, R42.reuse, -R45 ;  /* 0x0000002a1d2d8223 */ /* 0x080fe4000001082d */
        /* <DEDUP_REMOVED lines=8> */
.L_x_852:
[----:B------:R-:W-:Y:S05]  /*3470*/  BSYNC B0 ;  /* 0x0000000000007941 */ /* 0x000fea0003800000 */
.L_x_851:
[----:B------:R-:W-:Y:S01]  /*3480*/  ISETP.GE.AND P0, PT, R15, c[0x0][0x1d4], PT ;  /* 0x000075000f007a0c */ /* 0x000fe20003f06270 */
[----:B------:R-:W-:Y:S01]  /*3490*/  @!UPT UIADD3 URZ, URZ, URZ, URZ ;  /* 0x0000003f3f3ff290 */ /* 0x000fe2000fffe03f */
[----:B------:R-:W-:Y:S11]  /*34a0*/  BSSY B0, `(.L_x_853) ;  /* 0x0000038000007945 */ /* 0x000ff60003800000 */
[----:B------:R-:W-:-:S05]  /*34b0*/  @P0 BRA `(.L_x_854) ;  /* 0x0000036000000947 */ /* 0x000fca0003800000 */
[C---:B--2---:R-:W-:Y:S01]  /*34c0*/  LEA R44, P0, R123.reuse, R157, 0x1 ;  /* 0x0000009d7b2c7211 */ /* 0x044fe200078008ff */
[----:B-1----:R-:W1:Y:S03]  /*34d0*/  LDS.128 R24, [R105+0xc880] ;  /* 0x00c8800069187984 */ /* 0x002e660000000c00 */
        /* <DEDUP_REMOVED lines=52> */
.L_x_854:
[----:B------:R-:W-:Y:S05]  /*3820*/  BSYNC B0 ;  /* 0x0000000000007941 */ /* 0x000fea0003800000 */
.L_x_853:
        /* <DEDUP_REMOVED lines=58> */
.L_x_856:
[----:B------:R-:W-:Y:S05]  /*3bd0*/  BSYNC B0 ;  /* 0x0000000000007941 */ /* 0x000fea0003800000 */
.L_x_855:
[----:B------:R-:W-:Y:S11]  /*3be0*/  ISETP.GE.AND P0, PT, R107, c[0x0][0x1d4], PT ;  /* 0x000075006b007a0c */ /* 0x000ff60003f06270 */
[----:B------:R-:W-:Y:S02]  /*3bf0*/  @!UPT UIADD3 URZ, URZ, URZ, URZ ;  /* 0x0000003f3f3ff290 */ /* 0x000fe4000fffe03f */
[----:B------:R-:W-:-:S05]  /*3c00*/  @P0 BRA `(.L_x_850) ;  /* 0x00002de000000947 */ /* 0x000fca0003800000 */
[C---:B--2---:R-:W-:Y:S01]  /*3c10*/  LEA R38, P0, R122.reuse, R157, 0x1 ;  /* 0x0000009d7a267211 */ /* 0x044fe200078008ff */
[----:B-1----:R-:W1:Y:S03]  /*3c20*/  LDS.128 R24, [R105+0xf880] ;  /* 0x00f8800069187984 */ /* 0x002e660000000c00 */
[----:B------:R-:W-:Y:S02]  /*3c30*/  LEA.HI.X R39, R122, R145, R119, 0x1, P0 ;  /* 0x000000917a277211 */ /* 0x000fe400000f0c77 */
        /* <DEDUP_REMOVED lines=25> */
[----:B------:R-:W-:Y:S02]  /*3dd0*/  @!P0 FFMA.FTZ R3, R28, R29, R3 ;  /* 0x0000001d1c038223 */ /* 0x000fe40000010003 */
[C---:B------:R-:W-:Y:S01]  /*3de0*/  @!P0 FMUL.FTZ R4, R22.reuse, R9 ;  /* 0x0000000916048220 */ /* 0x040fe20000410000 */
[----:B------:R-:W-:Y:S01]  /*3df0*/  @!P0 MOV R9, R27 ;  /* 0x0000001b00098202 */ /* 0x000fe20000000f00 */
[-C--:B------:R-:W-:Y:S01]  /*3e00*/  @!P0 FFMA.FTZ R33, R22, R31.reuse, -R33 ;  /* 0x0000001f16218223 */ /* 0x080fe20000010821 */
[--C-:B------:R-:W-:Y:S01]  /*3e10*/  @!P0 HADD2.F32 R28, -RZ, R11.reuse.H1_H1 ;  /* 0x3000000bff1c8230 */ /* 0x100fe20000004100 */
[----:B------:R-:W-:Y:S01]  /*3e20*/  @!P0 FFMA.FTZ R4, R30, R31, R4 ;  /* 0x0000001f1e048223 */ /* 0x000fe20000010004 */
[----:B------:R-:W-:Y:S01]  /*3e30*/  @!P0 F2FP.PACK_AB R36, R3, R36 ;  /* 0x000000240324823e */ /* 0x000fe200000000ff */
[----:B------:R-:W-:Y:S02]  /*3e40*/  @!P0 HADD2.F32 R11, -RZ, R11.H0_H0 ;  /* 0x2000000bff0b8230 */ /* 0x000fe40000004100 */
[-C--:B------:R-:W-:Y:S01]  /*3e50*/  @!P0 FMUL.FTZ R40, R28, R8.reuse ;  /* 0x000000081c288220 */ /* 0x080fe20000410000 */
[----:B------:R-:W-:Y:S01]  /*3e60*/  @!P0 F2FP.PACK_AB R33, R4, R33 ;  /* 0x000000210421823e */ /* 0x000fe200000000ff */
[--C-:B------:R-:W-:Y:S01]  /*3e70*/  @!P0 HADD2.F32 R29, -RZ, R9.reuse.H1_H1 ;  /* 0x30000009ff1d8230 */ /* 0x100fe20000004100 */
[C---:B------:R-:W-:Y:S01]  /*3e80*/  @!P0 FMUL.FTZ R5, R11.reuse, R8 ;  /* 0x000000080b058220 */ /* 0x040fe20000410000 */
[----:B------:R-:W-:Y:S01]  /*3e90*/  @!P0 MOV R24, R36 ;  /* 0x0000002400188202 */ /* 0x000fe20000000f00 */
[----:B------:R-:W-:Y:S01]  /*3ea0*/  @!P0 FFMA.FTZ R40, R11, R32, -R40 ;  /* 0x000000200b288223 */ /* 0x000fe20000010828 */
[----:B------:R-:W-:Y:S01]  /*3eb0*/  @!P0 MOV R25, R33 ;  /* 0x0000002100198202 */ /* 0x000fe20000000f00 */
[----:B------:R-:W-:Y:S01]  /*3ec0*/  @!P0 FMUL.FTZ R35, R29, R10 ;  /* 0x0000000a1d238220 */ /* 0x000fe20000410000 */
[----:B------:R-:W-:Y:S01]  /*3ed0*/  @!P0 HADD2.F32 R9, -RZ, R9.H0_H0 ;  /* 0x20000009ff098230 */ /* 0x000fe20000004100 */
[----:B------:R-:W-:Y:S04]  /*3ee0*/  @!P0 FFMA.FTZ R5, R28, R32, R5 ;  /* 0x000000201c058223 */ /* 0x000fe80000010005 */
[----:B------:R-:W-:Y:S01]  /*3ef0*/  @!P0 FMUL.FTZ R6, R9, R10 ;  /* 0x0000000a09068220 */ /* 0x000fe20000410000 */
[----:B------:R-:W-:Y:S01]  /*3f00*/  @!P0 F2FP.PACK_AB R40, R5, R40 ;  /* 0x000000280528823e */ /* 0x000fe200000000ff */
[-C--:B------:R-:W-:Y:S02]  /*3f10*/  @!P0 FFMA.FTZ R35, R9, R34.reuse, -R35 ;  /* 0x0000002209238223 */ /* 0x080fe40000010823 */
[----:B------:R-:W-:Y:S01]  /*3f20*/  @!P0 FFMA.FTZ R6, R29, R34, R6 ;  /* 0x000000221d068223 */ /* 0x000fe20000010006 */
[----:B------:R-:W-:Y:S04]  /*3f30*/  @!P0 MOV R26, R40 ;  /* 0x00000028001a8202 */ /* 0x000fe80000000f00 */
[----:B------:R-:W-:Y:S04]  /*3f40*/  @!P0 F2FP.PACK_AB R35, R6, R35 ;  /* 0x000000230623823e */ /* 0x000fe800000000ff */
[----:B------:R-:W-:Y:S05]  /*3f50*/  @!P0 MOV R27, R35 ;  /* 0x00000023001b8202 */ /* 0x000fea0000000f00 */
[----:B------:R1:W-:Y:S01]  /*3f60*/  ST.E.128 [R38.64], R24 ;  /* 0x0000001826007985 */ /* 0x0003e2000c101d10 */
[----:B------:R-:W-:-:S05]  /*3f70*/  BRA `(.L_x_850) ;  /* 0x00002a7000007947 */ /* 0x000fca0003800000 */
.L_x_837:
        /* <DEDUP_REMOVED lines=30> */
[----:B------:R1:W5:Y:S04]  /*4160*/  @!P0 LDG.E.128 R60, [R8.64] ;  /* 0x00000010083c8981 */ /* 0x000368000c1e1d00 */
[----:B------:R1:W5:Y:S01]  /*4170*/  @!P0 LDG.E.128 R44, [R4.64] ;  /* 0x00000010042c8981 */ /* 0x000362000c1e1d00 */
[----:B------:R-:W-:Y:S11]  /*4180*/  ISETP.GE.AND P0, PT, R15, c[0x0][0x27c], PT ;  /* 0x00009f000f007a0c */ /* 0x000ff60003f06270 */
[----:B------:R-:W-:Y:S02]  /*4190*/  @!UPT UIADD3 URZ, URZ, URZ, URZ ;  /* 0x0000003f3f3ff290 */ /* 0x000fe4000fffe03f */
[----:B------:R1:W5:Y:S04]  /*41a0*/  @!P0 LDG.E.128 R84, [R8.64+0x80] ;  /* 0x0000801008548981 */ /* 0x000368000c1e1d00 */
[----:B------:R1:W5:Y:S02]  /*41b0*/  @!P0 LDG.E.128 R36, [R4.64+0x80] ;  /* 0x0000801004248981 */ /* 0x000364000c1e1d00 */
.L_x_858:
[----:B------:R-:W-:Y:S05]  /*41c0*/  BSYNC B0 ;  /* 0x0000000000007941 */ /* 0x000fea0003800000 */
.L_x_857:
        /* <DEDUP_REMOVED lines=60> */
.L_x_860:
[----:B------:R-:W-:Y:S05]  /*4590*/  BSYNC B0 ;  /* 0x0000000000007941 */ /* 0x000fea0003800000 */
.L_x_859:
[----:B-1---5:R-:W-:Y:S01]  /*45a0*/  MOV R8, R73 ;  /* 0x0000004900087202 */ /* 0x022fe20000000f00 */
[----:B------:R1:W2:Y:S01]  /*45b0*/  SHFL.IDX PT, R171, R145, RZ, 0x181f ;  /* 0x00181fff91ab7589 */ /* 0x0002a200000e0000 */
[----:B------:R-:W-:Y:S01]  /*45c0*/  MOV R5, R27 ;  /* 0x0000001b00057202 */ /* 0x000fe20000000f00 */
[----:B------:R-:W-:Y:S01]  /*45d0*/  IMAD.MOV.U32 R11, RZ, RZ, R74 ;  /* 0x000000ffff0b7224 */ /* 0x000fe200078e004a */
[----:B------:R-:W-:Y:S01]  /*45e0*/  IADD3 R81, -R68, c[0x0][0x1d4], RZ ;  /* 0x0000750044517a10 */ /* 0x000fe20007ffe1ff */
[----:B------:R-:W-:Y:S01]  /*45f0*/  IMAD.MOV.U32 R10, RZ, RZ, R75 ;  /* 0x000000ffff0a7224 */ /* 0x000fe200078e004b */
[----:B------:R-:W-:Y:S01]  /*4600*/  BSSY B1, `(.L_x_861) ;  /* 0x000010b000017945 */ /* 0x000fe20003800000 */
[----:B------:R-:W-:Y:S02]  /*4610*/  IMAD.MOV.U32 R9, RZ, RZ, R72 ;  /* 0x000000ffff097224 */ /* 0x000fe400078e0048 */
[----:B------:R1:W3:Y:S01]  /*4620*/  SHFL.IDX PT, R170, R157, RZ, 0x181f ;  /* 0x00181fff9daa7589 */ /* 0x0002e200000e0000 */
        /* <DEDUP_REMOVED lines=24> */
[----:B------:R-:W-:Y:S01]  /*47b0*/  SEL R57, R68, R81, !P1 ;  /* 0x0000005144397207 */ /* 0x000fe20004800000 */
[----:B------:R-:W2:Y:S01]  /*47c0*/  LDS.128 R32, [R140+0xa080] ;  /* 0x00a080008c207984 */ /* 0x000ea20000000c00 */
[----:B------:R-:W-:Y:S02]  /*47d0*/  ISETP.GE.AND P0, PT, R18, c[0x0][0x27c], PT ;  /* 0x00009f0012007a0c */ /* 0x000fe40003f06270 */
[----:B------:R-:W-:Y:S04]  /*47e0*/  SHF.R.S32.HI R56, RZ, 0x1f, R57 ;  /* 0x0000001fff387819 */ /* 0x000fe80000011439 */
[----:B------:R-:W-:Y:S04]  /*47f0*/  LEA.HI R57, R56, R57, RZ, 0x4 ;  /* 0x0000003938397211 */ /* 0x000fe800078f20ff */
[----:B------:R-:W-:Y:S03]  /*4800*/  LEA.HI.SX32 R57, R57, R70, 0x1c ;  /* 0x0000004639397211 */ /* 0x000fe600078fe2ff */
[----:B------:R-:W-:Y:S01]  /*4810*/  @!P0 SHF.R.U64 R50, R44, 0x10, R45 ;  /* 0x000000102c328819 */ /* 0x000fe2000000122d */
[----:B------:R-:W-:Y:S01]  /*4820*/  @!P0 HADD2.F32 R52, -RZ, R49.H1_H1 ;  /* 0x30000031ff348230 */ /* 0x000fe20000004100 */
[----:B------:R-:W-:Y:S01]  /*4830*/  SHF.R.S32.HI R56, RZ, 0x1f, R57 ;  /* 0x0000001fff387819 */ /* 0x000fe20000011439 */
[----:B------:R-:W-:Y:S01]  /*4840*/  @!P0 HADD2.F32 R58, -RZ, R58.H0_H0 ;  /* 0x2000003aff3a8230 */ /* 0x000fe20000004100 */
[----:B------:R-:W-:Y:S01]  /*4850*/  SHF.L.U32 R173, R57, 0x3, RZ ;  /* 0x0000000339ad7819 */ /* 0x000fe200000006ff */
[----:B------:R-:W-:Y:S01]  /*4860*/  @!P0 HADD2.F32 R51, -RZ, R50.H0_H0 ;  /* 0x20000032ff338230 */ /* 0x000fe20000004100 */
[----:B------:R-:W-:Y:S01]  /*4870*/  LEA.HI R56, R56, R57, RZ, 0x3 ;  /* 0x0000003938387211 */ /* 0x000fe200078f18ff */
[----:B------:R-:W-:Y:S01]  /*4880*/  @!P0 HADD2.F32 R65, -RZ, R65.H0_H0 ;  /* 0x20000041ff418230 */ /* 0x000fe20000004100 */
[----:B------:R-:W-:Y:S02]  /*4890*/  LOP3.LUT R175, R108, 0x38, R173, 0xf8, !PT ;  /* 0x000000386caf7812 */ /* 0x000fe400078ef8ad */
[----:B------:R-:W-:Y:S02]  /*48a0*/  SHF.R.S32.HI R56, RZ, 0x3, R56 ;  /* 0x00000003ff387819 */ /* 0x000fe40000011438 */
[----:B------:R-:W-:Y:S02]  /*48b0*/  LOP3.LUT R175, R175, R106, RZ, 0x3c, !PT ;  /* 0x0000006aafaf7212 */ /* 0x000fe400078e3cff */
[----:B------:R-:W-:Y:S01]  /*48c0*/  @!P0 SHF.R.U32.HI R44, RZ, 0x10, R47 ;  /* 0x00000010ff2c8819 */ /* 0x000fe2000001162f */
[----:B------:R-:W-:Y:S01]  /*48d0*/  IMAD R54, R56, 0xc00, R7 ;  /* 0x00000c0038367824 */ /* 0x000fe200078e0207 */
[----:B------:R-:W-:Y:S02]  /*48e0*/  @!P0 SHF.R.U64 R46, R46, 0x10, R47 ;  /* 0x000000102e2e8819 */ /* 0x000fe4000000122f */
[----:B------:R-:W-:Y:S01]  /*48f0*/  @!P0 SHF.R.U64 R59, R60, 0x10, R61 ;  /* 0x000000103c3b8819 */ /* 0x000fe2000000123d */
[----:B------:R-:W-:Y:S01]  /*4900*/  IMAD.IADD R175, R54, 0x1, R175 ;  /* 0x0000000136af7824 */ /* 0x000fe200078e02af */
[----:B------:R-:W-:Y:S02]  /*4910*/  @!P0 SHF.R.U32.HI R45, RZ, 0x10, R45 ;  /* 0x00000010ff2d8819 */ /* 0x000fe4000001162d */
[----:B------:R-:W-:Y:S01]  /*4920*/  @!P0 SHF.R.U32.HI R60, RZ, 0x10, R61 ;  /* 0x00000010ff3c8819 */ /* 0x000fe2000001163d */
[----:B------:R-:W-:Y:S01]  /*4930*/  @!P0 HADD2.F32 R59, -RZ, R59.H0_H0 ;  /* 0x2000003bff3b8230 */ /* 0x000fe20000004100 */
[----:B------:R-:W-:Y:S01]  /*4940*/  SHF.L.U32 R172, R175, 0x1, RZ ;  /* 0x00000001afac7819 */ /* 0x000fe200000006ff */
[----:B------:R-:W-:Y:S01]  /*4950*/  @!P0 HADD2.F32 R61, -RZ, R94.H0_H0 ;  /* 0x2000005eff3d8230 */ /* 0x000fe20000004100 */
[----:B--2---:R-:W-:Y:S01]  /*4960*/  @!P0 IMAD.MOV.U32 R53, RZ, RZ, R32 ;  /* 0x000000ffff358224 */ /* 0x004fe200078e0020 */
[--C-:B------:R-:W-:Y:S02]  /*4970*/  @!P0 SHF.R.U32.HI R67, RZ, 0x10, R63.reuse ;  /* 0x00000010ff438819 */ /* 0x100fe4000001163f */
[----:B------:R-:W2:Y:S01]  /*4980*/  LDS.128 R88, [R172+0xa080] ;  /* 0x00a08000ac587984 */ /* 0x000ea20000000c00 */
[----:B------:R-:W-:Y:S01]  /*4990*/  @!P0 SHF.R.U64 R63, R62, 0x10, R63 ;  /* 0x000000103e3f8819 */ /* 0x000fe2000000123f */
[--C-:B------:R-:W-:Y:S02]  /*49a0*/  @!P0 HADD2.F32 R47, -RZ, R53.reuse.H0_H0 ;  /* 0x20000035ff2f8230 */ /* 0x100fe40000004100 */
[----:B------:R-:W-:Y:S02]  /*49b0*/  @!P0 HADD2.F32 R50, -RZ, R53.H1_H1 ;  /* 0x30000035ff328230 */ /* 0x000fe40000004100 */
[----:B------:R-:W-:Y:S01]  /*49c0*/  @!P0 HADD2.F32 R67, -RZ, R67.H0_H0 ;  /* 0x20000043ff438230 */ /* 0x000fe20000004100 */
[C---:B------:R-:W-:Y:S01]  /*49d0*/  @!P0 FMUL.FTZ R3, R47.reuse, R52 ;  /* 0x000000342f038220 */ /* 0x040fe20000410000 */
[----:B------:R-:W-:Y:S01]  /*49e0*/  @!P0 HADD2.F32 R63, -RZ, R63.H0_H0 ;  /* 0x2000003fff3f8230 */ /* 0x000fe20000004100 */
[----:B------:R-:W-:Y:S01]  /*49f0*/  @!P0 FMUL.FTZ R4, R50, R51 ;  /* 0x0000003332048220 */ /* 0x000fe20000410000 */
[----:B--2---:R-:W-:Y:S02]  /*4a00*/  @!P0 MOV R57, R88 ;  /* 0x0000005800398202 */ /* 0x004fe40000000f00 */
[----:B------:R-:W-:Y:S03]  /*4a10*/  @!P0 MOV R62, R90 ;  /* 0x0000005a003e8202 */ /* 0x000fe60000000f00 */
[--C-:B------:R-:W-:Y:S02]  /*4a20*/  @!P0 HADD2.F32 R56, -RZ, R57.reuse.H0_H0 ;  /* 0x20000039ff388230 */ /* 0x100fe40000004100 */
[----:B------:R-:W-:Y:S03]  /*4a30*/  @!P0 HADD2.F32 R57, -RZ, R57.H1_H1 ;  /* 0x30000039ff398230 */ /* 0x000fe60000004100 */
[C---:B------:R-:W-:Y:S02]  /*4a40*/  @!P0 FMUL.FTZ R172, R56.reuse, R52 ;  /* 0x0000003438ac8220 */ /* 0x040fe40000410000 */
[-C--:B------:R-:W-:Y:S02]  /*4a50*/  @!P0 FFMA.FTZ R3, R56, R58.reuse, R3 ;  /* 0x0000003a38038223 */ /* 0x080fe40000010003 */
[----:B------:R-:W-:Y:S01]  /*4a60*/  @!P0 FFMA.FTZ R172, R47, R58, -R172 ;  /* 0x0000003a2fac8223 */ /* 0x000fe200000108ac */
[----:B------:R-:W-:Y:S01]  /*4a70*/  @!P0 HADD2.F32 R47, -RZ, R49.H0_H0 ;  /* 0x20000031ff2f8230 */ /* 0x000fe20000004100 */
[----:B------:R-:W-:Y:S01]  /*4a80*/  @!P0 IMAD.MOV.U32 R58, RZ, RZ, R89 ;  /* 0x000000ffff3a8224 */ /* 0x000fe200078e0059 */
[----:B------:R-:W-:Y:S01]  /*4a90*/  @!P0 MOV R49, R35 ;  /* 0x0000002300318202 */ /* 0x000fe20000000f00 */
[C---:B------:R-:W-:Y:S01]  /*4aa0*/  @!P0 FMUL.FTZ R175, R57.reuse, R51 ;  /* 0x0000003339af8220 */ /* 0x040fe20000410000 */
[----:B------:R-:W-:Y:S01]  /*4ab0*/  @!P0 MOV R51, R33 ;  /* 0x0000002100338202 */ /* 0x000fe20000000f00 */
[-C--:B------:R-:W-:Y:S01]  /*4ac0*/  @!P0 FFMA.FTZ R4, R57, R59.reuse, R4 ;  /* 0x0000003b39048223 */ /* 0x080fe20000010004 */
[--C-:B------:R-:W-:Y:S01]  /*4ad0*/  @!P0 HADD2.F32 R56, -RZ, R58.reuse.H0_H0 ;  /* 0x2000003aff388230 */ /* 0x100fe20000004100 */
[----:B------:R-:W-:Y:S01]  /*4ae0*/  @!P0 FFMA.FTZ R175, R50, R59, -R175 ;  /* 0x0000003b32af8223 */ /* 0x000fe200000108af */
[----:B------:R-:W-:Y:S02]  /*4af0*/  @!P0 HADD2.F32 R50, -RZ, R45.H0_H0 ;  /* 0x2000002dff328230 */ /* 0x000fe40000004100 */
[----:B------:R-:W-:Y:S01]  /*4b00*/  @!P0 HADD2.F32 R59, -RZ, R58.H1_H1 ;  /* 0x3000003aff3b8230 */ /* 0x000fe20000004100 */
[----:B------:R-:W-:Y:S01]  /*4b10*/  @!P0 FMUL.FTZ R174, R56, R47 ;  /* 0x0000002f38ae8220 */ /* 0x000fe20000410000 */
[--C-:B------:R-:W-:Y:S01]  /*4b20*/  @!P0 HADD2.F32 R45, -RZ, R51.reuse.H1_H1 ;  /* 0x30000033ff2d8230 */ /* 0x100fe20000004100 */
[----:B------:R-:W-:Y:S01]  /*4b30*/  @!P0 F2FP.PACK_AB R175, R175, R172 ;  /* 0x000000acafaf823e */ /* 0x000fe200000000ff */
[----:B------:R-:W-:Y:S01]  /*4b40*/  @!P0 HADD2.F32 R58, -RZ, R60.H0_H0 ;  /* 0x2000003cff3a8230 */ /* 0x000fe20000004100 */
[----:B------:R-:W-:Y:S01]  /*4b50*/  @!P0 IMAD.MOV.U32 R60, RZ, RZ, R91 ;  /* 0x000000ffff3c8224 */ /* 0x000fe200078e005b */
[----:B------:R-:W-:Y:S01]  /*4b60*/  @!P0 HADD2.F32 R52, -RZ, R51.H0_H0 ;  /* 0x20000033ff348230 */ /* 0x000fe20000004100 */
[-C--:B------:R-:W-:Y:S01]  /*4b70*/  @!P0 FMUL.FTZ R177, R59, R50.reuse ;  /* 0x000000323bb18220 */ /* 0x080fe20000410000 */
[----:B------:R-:W-:Y:S01]  /*4b80*/  @!P0 MOV R32, R175 ;  /* 0x000000af00208202 */ /* 0x000fe20000000f00 */
[C---:B------:R-:W-:Y:S01]  /*4b90*/  @!P0 FMUL.FTZ R6, R45.reuse, R50 ;  /* 0x000000322d068220 */ /* 0x040fe20000410000 */
[----:B------:R-:W-:Y:S01]  /*4ba0*/  @!P0 HADD2.F32 R66, -RZ, R60.H1_H1 ;  /* 0x3000003cff428230 */ /* 0x000fe20000004100 */
[----:B------:R-:W-:Y:S01]  /*4bb0*/  @!P0 FFMA.FTZ R177, R45, R58, -R177 ;  /* 0x0000003a2db18223 */ /* 0x000fe200000108b1 */
[----:B------:R-:W-:Y:S01]  /*4bc0*/  @!P0 HADD2.F32 R45, -RZ, R44.H0_H0 ;  /* 0x2000002cff2d8230 */ /* 0x000fe20000004100 */
[----:B------:R-:W-:Y:S01]  /*4bd0*/  @!P0 FMUL.FTZ R5, R52, R47 ;  /* 0x0000002f34058220 */ /* 0x000fe20000410000 */
[--C-:B------:R-:W-:Y:S01]  /*4be0*/  @!P0 HADD2.F32 R44, -RZ, R49.reuse.H1_H1 ;  /* 0x30000031ff2c8230 */ /* 0x100fe20000004100 */
[----:B------:R-:W-:Y:S01]  /*4bf0*/  @!P0 F2FP.PACK_AB R172, R4, R3 ;  /* 0x0000000304ac823e */ /* 0x000fe200000000ff */
[----:B------:R-:W-:Y:S01]  /*4c00*/  @!P0 HADD2.F32 R57, -RZ, R64.H0_H0 ;  /* 0x20000040ff398230 */ /* 0x000fe20000004100 */
[-C--:B------:R-:W-:Y:S01]  /*4c10*/  @!P0 FMUL.FTZ R179, R66, R45.reuse ;  /* 0x0000002d42b38220 */ /* 0x080fe20000410000 */
[----:B------:R-:W-:Y:S01]  /*4c20*/  @!P0 HADD2.F32 R47, -RZ, R48.H1_H1 ;  /* 0x30000030ff2f8230 */ /* 0x000fe20000004100 */
[C---:B------:R-:W-:Y:S01]  /*4c30*/  @!P0 FMUL.FTZ R11, R44.reuse, R45 ;  /* 0x0000002d2c0b8220 */ /* 0x040fe20000410000 */
[----:B------:R-:W-:Y:S01]  /*4c40*/  @!P0 MOV R88, R172 ;  /* 0x000000ac00588202 */ /* 0x000fe20000000f00 */
[----:B------:R-:W-:Y:S01]  /*4c50*/  @!P0 FFMA.FTZ R179, R44, R67, -R179 ;  /* 0x000000432cb38223 */ /* 0x000fe200000108b3 */
[----:B------:R-:W-:Y:S01]  /*4c60*/  @!P0 HADD2.F32 R64, -RZ, R60.H0_H0 ;  /* 0x2000003cff408230 */ /* 0x000fe20000004100 */
[----:B------:R-:W-:Y:S01]  /*4c70*/  @!P0 IMAD.MOV.U32 R44, RZ, RZ, R34 ;  /* 0x000000ffff2c8224 */ /* 0x000fe200078e0022 */
[----:B------:R-:W-:Y:S01]  /*4c80*/  @!P0 HADD2.F32 R50, -RZ, R49.H0_H0 ;  /* 0x20000031ff328230 */ /* 0x000fe20000004100 */
[----:B------:R-:W-:Y:S01]  /*4c90*/  @!P0 FFMA.FTZ R5, R56, R57, R5 ;  /* 0x0000003938058223 */ /* 0x000fe20000010005 */
[----:B------:R-:W-:Y:S01]  /*4ca0*/  @!P0 HADD2.F32 R45, -RZ, R46.H0_H0 ;  /* 0x2000002eff2d8230 */ /* 0x000fe20000004100 */
[-C--:B------:R-:W-:Y:S01]  /*4cb0*/  @!P0 FMUL.FTZ R176, R64, R47.reuse ;  /* 0x0000002f40b08220 */ /* 0x080fe20000410000 */
[----:B------:R-:W-:Y:S01]  /*4cc0*/  @!P0 HADD2.F32 R46, -RZ, R44.H0_H0 ;  /* 0x2000002cff2e8230 */ /* 0x000fe20000004100 */
[----:B------:R-:W-:Y:S01]  /*4cd0*/  @!P0 FMUL.FTZ R10, R50, R47 ;  /* 0x0000002f320a8220 */ /* 0x000fe20000410000 */
[----:B------:R-:W-:Y:S01]  /*4ce0*/  @!P0 HADD2.F32 R47, -RZ, R48.H0_H0 ;  /* 0x20000030ff2f8230 */ /* 0x000fe20000004100 */
[----:B------:R-:W-:Y:S01]  /*4cf0*/  @!P0 FFMA.FTZ R6, R59, R58, R6 ;  /* 0x0000003a3b068223 */ /* 0x000fe20000010006 */
[----:B------:R-:W-:Y:S01]  /*4d00*/  @!P0 HADD2.F32 R44, -RZ, R44.H1_H1 ;  /* 0x3000002cff2c8230 */ /* 0x000fe20000004100 */
[----:B------:R-:W-:Y:S01]  /*4d10*/  @!P0 FFMA.FTZ R174, R52, R57, -R174 ;  /* 0x0000003934ae8223 */ /* 0x000fe200000108ae */
[--C-:B------:R-:W-:Y:S01]  /*4d20*/  @!P0 HADD2.F32 R60, -RZ, R62.reuse.H0_H0 ;  /* 0x2000003eff3c8230 */ /* 0x100fe20000004100 */
[----:B------:R-:W-:Y:S01]  /*4d30*/  @!P0 FMUL.FTZ R8, R46, R47 ;  /* 0x0000002f2e088220 */ /* 0x000fe20000410000 */
[----:B------:R-:W-:Y:S01]  /*4d40*/  @!P0 HADD2.F32 R62, -RZ, R62.H1_H1 ;  /* 0x3000003eff3e8230 */ /* 0x000fe20000004100 */
[----:B------:R-:W-:Y:S01]  /*4d50*/  @!P0 FMUL.FTZ R9, R44, R45 ;  /* 0x0000002d2c098220 */ /* 0x000fe20000410000 */
[----:B------:R-:W-:Y:S01]  /*4d60*/  @!P0 F2FP.PACK_AB R174, R177, R174 ;  /* 0x000000aeb1ae823e */ /* 0x000fe200000000ff */
[----:B------:R-:W-:Y:S01]  /*4d70*/  @!P0 FFMA.FTZ R8, R60, R61, R8 ;  /* 0x0000003d3c088223 */ /* 0x000fe20000010008 */
[----:B------:R-:W-:Y:S01]  /*4d80*/  @!P0 F2FP.PACK_AB R177, R6, R5 ;  /* 0x0000000506b1823e */ /* 0x000fe200000000ff */
[----:B------:R-:W-:Y:S01]  /*4d90*/  @!P0 FMUL.FTZ R178, R60, R47 ;  /* 0x0000002f3cb28220 */ /* 0x000fe20000410000 */
[----:B------:R-:W-:Y:S01]  /*4da0*/  @!P0 MOV R33, R174 ;  /* 0x000000ae00218202 */ /* 0x000fe20000000f00 */
[C---:B------:R-:W-:Y:S02]  /*4db0*/  @!P0 FMUL.FTZ R181, R62.reuse, R45 ;  /* 0x0000002d3eb58220 */ /* 0x040fe40000410000 */
[----:B------:R-:W-:Y:S02]  /*4dc0*/  @!P0 FFMA.FTZ R9, R62, R63, R9 ;  /* 0x0000003f3e098223 */ /* 0x000fe40000010009 */
[----:B------:R-:W-:Y:S02]  /*4dd0*/  @!P0 FFMA.FTZ R10, R64, R65, R10 ;  /* 0x00000041400a8223 */ /* 0x000fe4000001000a */
[----:B------:R-:W-:Y:S02]  /*4de0*/  @!P0 FFMA.FTZ R178, R46, R61, -R178 ;  /* 0x0000003d2eb28223 */ /* 0x000fe400000108b2 */
[----:B------:R-:W-:Y:S02]  /*4df0*/  @!P0 FFMA.FTZ R181, R44, R63, -R181 ;  /* 0x0000003f2cb58223 */ /* 0x000fe400000108b5 */
[----:B------:R-:W-:Y:S02]  /*4e00*/  @!P0 FFMA.FTZ R176, R50, R65, -R176 ;  /* 0x0000004132b08223 */ /* 0x000fe400000108b0 */
[----:B------:R-:W-:Y:S01]  /*4e10*/  @!P0 FFMA.FTZ R11, R66, R67, R11 ;  /* 0x00000043420b8223 */ /* 0x000fe2000001000b */
[----:B------:R-:W-:Y:S01]  /*4e20*/  @!P0 F2FP.PACK_AB R181, R181, R178 ;  /* 0x000000b2b5b5823e */ /* 0x000fe200000000ff */
[----:B------:R-:W-:Y:S01]  /*4e30*/  @!P0 IMAD.MOV.U32 R89, RZ, RZ, R177 ;  /* 0x000000ffff598224 */ /* 0x000fe200078e00b1 */
[----:B------:R-:W-:Y:S02]  /*4e40*/  @!P0 F2FP.PACK_AB R176, R179, R176 ;  /* 0x000000b0b3b0823e */ /* 0x000fe400000000ff */
[----:B------:R-:W-:Y:S01]  /*4e50*/  @!P0 F2FP.PACK_AB R178, R9, R8 ;  /* 0x0000000809b2823e */ /* 0x000fe200000000ff */
[----:B------:R-:W-:Y:S01]  /*4e60*/  @!P0 IMAD.MOV.U32 R34, RZ, RZ, R181 ;  /* 0x000000ffff228224 */ /* 0x000fe200078e00b5 */
[----:B------:R-:W-:Y:S02]  /*4e70*/  @!P0 F2FP.PACK_AB R179, R11, R10 ;  /* 0x0000000a0bb3823e */ /* 0x000fe400000000ff */
[----:B------:R-:W-:Y:S02]  /*4e80*/  @!P0 MOV R35, R176 ;  /* 0x000000b000238202 */ /* 0x000fe40000000f00 */
[----:B------:R-:W-:Y:S02]  /*4e90*/  @!P0 MOV R90, R178 ;  /* 0x000000b2005a8202 */ /* 0x000fe40000000f00 */
[----:B------:R-:W-:Y:S02]  /*4ea0*/  @!P0 MOV R91, R179 ;  /* 0x000000b3005b8202 */ /* 0x000fe40000000f00 */
[C---:B---3--:R-:W-:Y:S04]  /*4eb0*/  LEA R174, P0, R133.reuse, R170, 0x1 ;  /* 0x000000aa85ae7211 */ /* 0x048fe800078008ff */
[----:B------:R-:W-:Y:S02]  /*4ec0*/  LEA.HI.X R175, R133, R171, R130, 0x1, P0 ;  /* 0x000000ab85af7211 */ /* 0x000fe400000f0c82 */
[C---:B------:R-:W-:Y:S03]  /*4ed0*/  ISETP.GE.AND P0, PT, R173.reuse, c[0x0][0x1d4], PT ;  /* 0x00007500ad007a0c */ /* 0x040fe60003f06270 */
[----:B------:R2:W-:Y:S10]  /*4ee0*/  ST.E.128 [R174.64], R32 ;  /* 0x00000020ae007985 */ /* 0x0005f4000c101d10 */
[----:B------:R-:W-:Y:S05]  /*4ef0*/  @!P0 IMAD.WIDE R172, R173, 0x2, R170 ;  /* 0x00000002adac8825 */ /* 0x000fea00078e02aa */
[----:B------:R2:W-:Y:S02]  /*4f00*/  @!P0 ST.E.128 [R172.64], R88 ;  /* 0x00000058ac008985 */ /* 0x0005e4000c101d10 */
.L_x_864:
[----:B------:R-:W-:Y:S05]  /*4f10*/  BSYNC B0 ;  /* 0x0000000000007941 */ /* 0x000fea0003800000 */
.L_x_863:
[----:B------:R-:W-:Y:S11]  /*4f20*/  ISETP.GE.AND P0, PT, R15, c[0x0][0x1d4], PT ;  /* 0x000075000f007a0c */ /* 0x000ff60003f06270 */
[----:B------:R-:W-:Y:S02]  /*4f30*/  @!UPT UIADD3 URZ, URZ, URZ, URZ ;  /* 0x0000003f3f3ff290 */ /* 0x000fe4000fffe03f */
[----:B------:R-:W-:-:S05]  /*4f40*/  @P0 BRA `(.L_x_862) ;  /* 0x0000076000000947 */ /* 0x000fca0003800000 */
[----:B------:R-:W-:Y:S01]  /*4f50*/  SEL R50, R68, R81, !P2 ;  /* 0x0000005144327207 */ /* 0x000fe20005000000 */
[----:B--2---:R-:W2:Y:S01]  /*4f60*/  LDS.128 R32, [R139+0xa080] ;  /* 0x00a080008b207984 */ /* 0x004ea20000000c00 */
        /* <DEDUP_REMOVED lines=11> */
[----:B------:R-:W-:Y:S01]  /*5020*/  @!P0 HADD2.F32 R61, -RZ, R92.H1_H1 ;  /* 0x3000005cff3d8230 */ /* 0x000fe20000004100 */
[----:B------:R-:W-:Y:S02]  /*5030*/  LOP3.LUT R91, R108, 0x38, R89, 0xf8, !PT ;  /* 0x000000386c5b7812 */ /* 0x000fe400078ef859 */
[----:B------:R-:W-:Y:S02]  /*5040*/  SHF.R.S32.HI R50, RZ, 0x3, R50 ;  /* 0x00000003ff327819 */ /* 0x000fe40000011432 */
[----:B------:R-:W-:Y:S02]  /*5050*/  LOP3.LUT R91, R91, R106, RZ, 0x3c, !PT ;  /* 0x0000006a5b5b7212 */ /* 0x000fe400078e3cff */
[----:B------:R-:W-:Y:S01]  /*5060*/  @!P0 SHF.R.U32.HI R36, RZ, 0x10, R39 ;  /* 0x00000010ff248819 */ /* 0x000fe20000011627 */
[----:B------:R-:W-:Y:S01]  /*5070*/  IMAD R48, R50, 0xc00, R7 ;  /* 0x00000c0032307824 */ /* 0x000fe200078e0207 */
[----:B------:R-:W-:Y:S01]  /*5080*/  @!P0 SHF.R.U64 R38, R38, 0x10, R39 ;  /* 0x0000001026268819 */ /* 0x000fe20000001227 */
[----:B------:R-:W-:Y:S01]  /*5090*/  @!P0 HADD2.F32 R50, -RZ, R93.H1_H1 ;  /* 0x3000005dff328230 */ /* 0x000fe20000004100 */
[----:B------:R-:W-:Y:S01]  /*50a0*/  @!P0 SHF.R.U64 R53, R84, 0x10, R85 ;  /* 0x0000001054358819 */ /* 0x000fe20000001255 */
[----:B------:R-:W-:Y:S01]  /*50b0*/  IMAD.IADD R91, R48, 0x1, R91 ;  /* 0x00000001305b7824 */ /* 0x000fe200078e025b */
[----:B------:R-:W-:Y:S02]  /*50c0*/  @!P0 SHF.R.U32.HI R37, RZ, 0x10, R37 ;  /* 0x00000010ff258819 */ /* 0x000fe40000011625 */
[----:B------:R-:W-:Y:S01]  /*50d0*/  @!P0 SHF.R.U32.HI R52, RZ, 0x10, R85 ;  /* 0x00000010ff348819 */ /* 0x000fe20000011655 */
[----:B------:R-:W-:Y:S01]  /*50e0*/  @!P0 HADD2.F32 R53, -RZ, R53.H0_H0 ;  /* 0x20000035ff358230 */ /* 0x000fe20000004100 */
[----:B------:R-:W-:Y:S01]  /*50f0*/  SHF.L.U32 R60, R91, 0x1, RZ ;  /* 0x000000015b3c7819 */ /* 0x000fe200000006ff */
[----:B--2---:R-:W-:Y:S02]  /*5100*/  @!P0 IMAD.MOV.U32 R47, RZ, RZ, R32 ;  /* 0x000000ffff2f8224 */ /* 0x004fe400078e0020 */
[----:B------:R-:W-:Y:S01]  /*5110*/  @!P0 HADD2.F32 R52, -RZ, R52.H0_H0 ;  /* 0x20000034ff348230 */ /* 0x000fe20000004100 */
[--C-:B------:R-:W-:Y:S01]  /*5120*/  @!P0 SHF.R.U32.HI R63, RZ, 0x10, R87.reuse ;  /* 0x00000010ff3f8819 */ /* 0x100fe20000011657 */
[----:B------:R-:W2:Y:S01]  /*5130*/  LDS.128 R64, [R60+0xa080] ;  /* 0x00a080003c407984 */ /* 0x000ea20000000c00 */
[----:B------:R-:W-:Y:S01]  /*5140*/  @!P0 SHF.R.U64 R59, R86, 0x10, R87 ;  /* 0x00000010563b8819 */ /* 0x000fe20000001257 */
[--C-:B------:R-:W-:Y:S02]  /*5150*/  @!P0 HADD2.F32 R39, -RZ, R47.reuse.H0_H0 ;  /* 0x2000002fff278230 */ /* 0x100fe40000004100 */
[----:B------:R-:W-:Y:S02]  /*5160*/  @!P0 HADD2.F32 R44, -RZ, R47.H1_H1 ;  /* 0x3000002fff2c8230 */ /* 0x000fe40000004100 */
[----:B------:R-:W-:Y:S01]  /*5170*/  @!P0 HADD2.F32 R63, -RZ, R63.H0_H0 ;  /* 0x2000003fff3f8230 */ /* 0x000fe20000004100 */
[----:B------:R-:W-:Y:S01]  /*5180*/  @!P0 FMUL.FTZ R3, R39, R46 ;  /* 0x0000002e27038220 */ /* 0x000fe20000410000 */
[----:B------:R-:W-:Y:S01]  /*5190*/  @!P0 HADD2.F32 R59, -RZ, R59.H0_H0 ;  /* 0x2000003bff3b8230 */ /* 0x000fe20000004100 */
[CC--:B------:R-:W-:Y:S02]  /*51a0*/  @!P0 FMUL.FTZ R4, R44.reuse, R45.reuse ;  /* 0x0000002d2c048220 */ /* 0x0c0fe40000410000 */
[----:B--2---:R-:W-:Y:S01]  /*51b0*/  @!P0 IMAD.MOV.U32 R54, RZ, RZ, R65 ;  /* 0x000000ffff368224 */ /* 0x004fe200078e0041 */
[----:B------:R-:W-:Y:S05]  /*51c0*/  @!P0 MOV R51, R64 ;  /* 0x0000004000338202 */ /* 0x000fea0000000f00 */
[--C-:B------:R-:W-:Y:S02]  /*51d0*/  @!P0 HADD2.F32 R49, -RZ, R51.reuse.H0_H0 ;  /* 0x20000033ff318230 */ /* 0x100fe40000004100 */
[----:B------:R-:W-:Y:S03]  /*51e0*/  @!P0 HADD2.F32 R51, -RZ, R51.H1_H1 ;  /* 0x30000033ff338230 */ /* 0x000fe60000004100 */
[----:B------:R-:W-:Y:S02]  /*51f0*/  @!P0 FFMA.FTZ R3, R49, R50, R3 ;  /* 0x0000003231038223 */ /* 0x000fe40000010003 */
[C---:B------:R-:W-:Y:S01]  /*5200*/  @!P0 FMUL.FTZ R91, R51.reuse, R45 ;  /* 0x0000002d335b8220 */ /* 0x040fe20000410000 */
[----:B------:R-:W-:Y:S01]  /*5210*/  @!P0 MOV R45, R33 ;  /* 0x00000021002d8202 */ /* 0x000fe20000000f00 */
[-C--:B------:R-:W-:Y:S01]  /*5220*/  @!P0 FFMA.FTZ R4, R51, R53.reuse, R4 ;  /* 0x0000003533048223 */ /* 0x080fe20000010004 */
[----:B------:R-:W-:Y:S01]  /*5230*/  @!P0 HADD2.F32 R51, -RZ, R54.H1_H1 ;  /* 0x30000036ff338230 */ /* 0x000fe20000004100 */
[----:B------:R-:W-:Y:S01]  /*5240*/  @!P0 FFMA.FTZ R91, R44, R53, -R91 ;  /* 0x000000352c5b8223 */ /* 0x000fe2000001085b */
[----:B------:R-:W-:Y:S01]  /*5250*/  @!P0 HADD2.F32 R44, -RZ, R37.H0_H0 ;  /* 0x20000025ff2c8230 */ /* 0x000fe20000004100 */
[----:B------:R-:W-:Y:S01]  /*5260*/  @!P0 FMUL.FTZ R60, R49, R46 ;  /* 0x0000002e313c8220 */ /* 0x000fe20000410000 */
[--C-:B------:R-:W-:Y:S01]  /*5270*/  @!P0 HADD2.F32 R37, -RZ, R45.reuse.H1_H1 ;  /* 0x3000002dff258230 */ /* 0x100fe20000004100 */
[----:B------:R-:W-:Y:S01]  /*5280*/  @!P0 IMAD.MOV.U32 R53, RZ, RZ, R67 ;  /* 0x000000ffff358224 */ /* 0x000fe200078e0043 */
[----:B------:R-:W-:Y:S01]  /*5290*/  @!P0 HADD2.F32 R46, -RZ, R45.H0_H0 ;  /* 0x2000002dff2e8230 */ /* 0x000fe20000004100 */
[----:B------:R-:W-:Y:S01]  /*52a0*/  @!P0 FMUL.FTZ R173, R51, R44 ;  /* 0x0000002c33ad8220 */ /* 0x000fe20000410000 */
[----:B------:R-:W-:Y:S01]  /*52b0*/  @!P0 HADD2.F32 R49, -RZ, R93.H0_H0 ;  /* 0x2000005dff318230 */ /* 0x000fe20000004100 */
[----:B------:R-:W-:Y:S01]  /*52c0*/  @!P0 FFMA.FTZ R60, R39, R50, -R60 ;  /* 0x00000032273c8223 */ /* 0x000fe2000001083c */
[----:B------:R-:W-:Y:S01]  /*52d0*/  @!P0 HADD2.F32 R39, -RZ, R43.H0_H0 ;  /* 0x2000002bff278230 */ /* 0x000fe20000004100 */
[C---:B------:R-:W-:Y:S01]  /*52e0*/  @!P0 FMUL.FTZ R6, R37.reuse, R44 ;  /* 0x0000002c25068220 */ /* 0x040fe20000410000 */
[----:B------:R-:W-:Y:S01]  /*52f0*/  @!P0 MOV R43, R35 ;  /* 0x00000023002b8202 */ /* 0x000fe20000000f00 */
[----:B------:R-:W-:Y:S01]  /*5300*/  @!P0 FFMA.FTZ R173, R37, R52, -R173 ;  /* 0x0000003425ad8223 */ /* 0x000fe200000108ad */
[----:B------:R-:W-:Y:S01]  /*5310*/  @!P0 HADD2.F32 R37, -RZ, R36.H0_H0 ;  /* 0x20000024ff258230 */ /* 0x000fe20000004100 */
[----:B------:R-:W-:Y:S01]  /*5320*/  @!P0 FMUL.FTZ R5, R46, R39 ;  /* 0x000000272e058220 */ /* 0x000fe20000410000 */
[----:B------:R-:W-:Y:S01]  /*5330*/  @!P0 HADD2.F32 R58, -RZ, R53.H1_H1 ;  /* 0x30000035ff3a8230 */ /* 0x000fe20000004100 */
[----:B------:R-:W-:Y:S01]  /*5340*/  @!P0 F2FP.PACK_AB R91, R91, R60 ;  /* 0x0000003c5b5b823e */ /* 0x000fe200000000ff */
[----:B------:R-:W-:Y:S01]  /*5350*/  @!P0 HADD2.F32 R50, -RZ, R54.H0_H0 ;  /* 0x20000036ff328230 */ /* 0x000fe20000004100 */
[----:B------:R-:W-:Y:S01]  /*5360*/  @!P0 MOV R54, R66 ;  /* 0x0000004200368202 */ /* 0x000fe20000000f00 */
[----:B------:R-:W-:Y:S01]  /*5370*/  @!P0 HADD2.F32 R36, -RZ, R43.H1_H1 ;  /* 0x3000002bff248230 */ /* 0x000fe20000004100 */
[----:B------:R-:W-:Y:S01]  /*5380*/  @!P0 FMUL.FTZ R175, R58, R37 ;  /* 0x000000253aaf8220 */ /* 0x000fe20000410000 */
[----:B------:R-:W-:Y:S01]  /*5390*/  @!P0 MOV R32, R91 ;  /* 0x0000005b00208202 */ /* 0x000fe20000000f00 */
[----:B------:R-:W-:Y:S01]  /*53a0*/  @!P0 FMUL.FTZ R62, R50, R39 ;  /* 0x00000027323e8220 */ /* 0x000fe20000410000 */
[----:B------:R-:W-:Y:S01]  /*53b0*/  @!P0 HADD2.F32 R39, -RZ, R42.H1_H1 ;  /* 0x3000002aff278230 */ /* 0x000fe20000004100 */
[C---:B------:R-:W-:Y:S01]  /*53c0*/  @!P0 FMUL.FTZ R11, R36.reuse, R37 ;  /* 0x00000025240b8220 */ /* 0x040fe20000410000 */
[----:B------:R-:W-:Y:S01]  /*53d0*/  @!P0 HADD2.F32 R56, -RZ, R53.H0_H0 ;  /* 0x20000035ff388230 */ /* 0x000fe20000004100 */
[----:B------:R-:W-:Y:S01]  /*53e0*/  @!P0 FFMA.FTZ R175, R36, R63, -R175 ;  /* 0x0000003f24af8223 */ /* 0x000fe200000108af */
[----:B------:R-:W-:Y:S01]  /*53f0*/  @!P0 HADD2.F32 R44, -RZ, R43.H0_H0 ;  /* 0x2000002bff2c8230 */ /* 0x000fe20000004100 */
[----:B------:R-:W-:Y:S01]  /*5400*/  @!P0 IMAD.MOV.U32 R36, RZ, RZ, R34 ;  /* 0x000000ffff248224 */ /* 0x000fe200078e0022 */
[----:B------:R-:W-:Y:S01]  /*5410*/  @!P0 HADD2.F32 R37, -RZ, R38.H0_H0 ;  /* 0x20000026ff258230 */ /* 0x000fe20000004100 */
[-C--:B------:R-:W-:Y:S01]  /*5420*/  @!P0 FMUL.FTZ R88, R56, R39.reuse ;  /* 0x0000002738588220 */ /* 0x080fe20000410000 */
[----:B------:R-:W-:Y:S01]  /*5430*/  @!P0 HADD2.F32 R53, -RZ, R54.H0_H0 ;  /* 0x20000036ff358230 */ /* 0x000fe20000004100 */
[----:B------:R-:W-:Y:S01]  /*5440*/  @!P0 FMUL.FTZ R10, R44, R39 ;  /* 0x000000272c0a8220 */ /* 0x000fe20000410000 */
[----:B------:R-:W-:Y:S01]  /*5450*/  @!P0 HADD2.F32 R39, -RZ, R42.H0_H0 ;  /* 0x2000002aff278230 */ /* 0x000fe20000004100 */
[----:B------:R-:W-:Y:S01]  /*5460*/  @!P0 FFMA.FTZ R5, R50, R49, R5 ;  /* 0x0000003132058223 */ /* 0x000fe20000010005 */
[--C-:B------:R-:W-:Y:S01]  /*5470*/  @!P0 HADD2.F32 R38, -RZ, R36.reuse.H0_H0 ;  /* 0x20000024ff268230 */ /* 0x100fe20000004100 */
[----:B------:R-:W-:Y:S01]  /*5480*/  @!P0 FFMA.FTZ R6, R51, R52, R6 ;  /* 0x0000003433068223 */ /* 0x000fe20000010006 */
[----:B------:R-:W-:Y:S01]  /*5490*/  @!P0 HADD2.F32 R36, -RZ, R36.H1_H1 ;  /* 0x30000024ff248230 */ /* 0x000fe20000004100 */
[C---:B------:R-:W-:Y:S01]  /*54a0*/  @!P0 FMUL.FTZ R90, R53.reuse, R39 ;  /* 0x00000027355a8220 */ /* 0x040fe20000410000 */
[----:B------:R-:W-:Y:S01]  /*54b0*/  @!P0 F2FP.PACK_AB R60, R4, R3 ;  /* 0x00000003043c823e */ /* 0x000fe200000000ff */
[----:B------:R-:W-:Y:S01]  /*54c0*/  @!P0 FMUL.FTZ R8, R38, R39 ;  /* 0x0000002726088220 */ /* 0x000fe20000410000 */
[----:B------:R-:W-:Y:S01]  /*54d0*/  @!P0 HADD2.F32 R54, -RZ, R54.H1_H1 ;  /* 0x30000036ff368230 */ /* 0x000fe20000004100 */
[----:B------:R-:W-:Y:S01]  /*54e0*/  @!P0 FMUL.FTZ R9, R36, R37 ;  /* 0x0000002524098220 */ /* 0x000fe20000410000 */
[----:B------:R-:W-:Y:S01]  /*54f0*/  @!P0 MOV R64, R60 ;  /* 0x0000003c00408202 */ /* 0x000fe20000000f00 */
[----:B------:R-:W-:Y:S02]  /*5500*/  @!P0 FFMA.FTZ R8, R53, R57, R8 ;  /* 0x0000003935088223 */ /* 0x000fe40000010008 */
[C---:B------:R-:W-:Y:S02]  /*5510*/  @!P0 FMUL.FTZ R177, R54.reuse, R37 ;  /* 0x0000002536b18220 */ /* 0x040fe40000410000 */
[----:B------:R-:W-:Y:S02]  /*5520*/  @!P0 FFMA.FTZ R9, R54, R59, R9 ;  /* 0x0000003b36098223 */ /* 0x000fe40000010009 */
[----:B------:R-:W-:Y:S02]  /*5530*/  @!P0 FFMA.FTZ R10, R56, R61, R10 ;  /* 0x0000003d380a8223 */ /* 0x000fe4000001000a */
[----:B------:R-:W-:Y:S02]  /*5540*/  @!P0 FFMA.FTZ R62, R46, R49, -R62 ;  /* 0x000000312e3e8223 */ /* 0x000fe4000001083e */
[----:B------:R-:W-:Y:S02]  /*5550*/  @!P0 FFMA.FTZ R90, R38, R57, -R90 ;  /* 0x00000039265a8223 */ /* 0x000fe4000001085a */
[----:B------:R-:W-:Y:S01]  /*5560*/  @!P0 FFMA.FTZ R177, R36, R59, -R177 ;  /* 0x0000003b24b18223 */ /* 0x000fe200000108b1 */
[----:B------:R-:W-:Y:S01]  /*5570*/  @!P0 F2FP.PACK_AB R62, R173, R62 ;  /* 0x0000003ead3e823e */ /* 0x000fe200000000ff */
[----:B------:R-:W-:Y:S01]  /*5580*/  @!P0 FFMA.FTZ R88, R44, R61, -R88 ;  /* 0x0000003d2c588223 */ /* 0x000fe20000010858 */
[----:B------:R-:W-:Y:S01]  /*5590*/  @!P0 F2FP.PACK_AB R173, R6, R5 ;  /* 0x0000000506ad823e */ /* 0x000fe200000000ff */
[----:B------:R-:W-:Y:S01]  /*55a0*/  @!P0 FFMA.FTZ R11, R58, R63, R11 ;  /* 0x0000003f3a0b8223 */ /* 0x000fe2000001000b */
[----:B------:R-:W-:Y:S02]  /*55b0*/  @!P0 F2FP.PACK_AB R177, R177, R90 ;  /* 0x0000005ab1b1823e */ /* 0x000fe400000000ff */
[----:B------:R-:W-:Y:S01]  /*55c0*/  @!P0 F2FP.PACK_AB R88, R175, R88 ;  /* 0x00000058af58823e */ /* 0x000fe200000000ff */
[----:B------:R-:W-:Y:S01]  /*55d0*/  @!P0 IMAD.MOV.U32 R65, RZ, RZ, R173 ;  /* 0x000000ffff418224 */ /* 0x000fe200078e00ad */
[----:B------:R-:W-:Y:S01]  /*55e0*/  @!P0 F2FP.PACK_AB R90, R9, R8 ;  /* 0x00000008095a823e */ /* 0x000fe200000000ff */
[----:B------:R-:W-:Y:S01]  /*55f0*/  @!P0 IMAD.MOV.U32 R34, RZ, RZ, R177 ;  /* 0x000000ffff228224 */ /* 0x000fe200078e00b1 */
[----:B------:R-:W-:Y:S02]  /*5600*/  @!P0 F2FP.PACK_AB R175, R11, R10 ;  /* 0x0000000a0baf823e */ /* 0x000fe400000000ff */
[----:B------:R-:W-:Y:S02]  /*5610*/  @!P0 MOV R33, R62 ;  /* 0x0000003e00218202 */ /* 0x000fe40000000f00 */
        /* <DEDUP_REMOVED lines=9> */
.L_x_862:
[----:B--2---:R-:W-:Y:S05]  /*56b0*/  BSYNC B1 ;  /* 0x0000000000017941 */ /* 0x004fea0003800000 */
.L_x_861:
[----:B------:R2:W4:Y:S04]  /*56c0*/  SHFL.IDX PT, R65, R145, 0x1, 0x181f ;  /* 0x00381f0091417f89 */ /* 0x00052800000e0000 */
[----:B------:R2:W1:Y:S01]  /*56d0*/  SHFL.IDX PT, R64, R157, 0x1, 0x181f ;  /* 0x00381f009d407f89 */ /* 0x00046200000e0000 */
[----:B------:R-:W-:-:S05]  /*56e0*/  @P5 BRA `(.L_x_850) ;  /* 0x0000130000005947 */ /* 0x000fca0003800000 */
[----:B------:R-:W-:Y:S01]  /*56f0*/  ISETP.GE.AND P0, PT, R18, c[0x0][0x1d4], PT ;  /* 0x0000750012007a0c */ /* 0x000fe20003f06270 */
[----:B------:R-:W-:Y:S01]  /*5700*/  @!UPT UIADD3 URZ, URZ, URZ, URZ ;  /* 0x0000003f3f3ff290 */ /* 0x000fe2000fffe03f */
[----:B------:R-:W-:Y:S11]  /*5710*/  BSSY B0, `(.L_x_865) ;  /* 0x0000078000007945 */ /* 0x000ff60003800000 */
[----:B------:R-:W-:-:S05]  /*5720*/  @P0 BRA `(.L_x_866) ;  /* 0x0000076000000947 */ /* 0x000fca0003800000 */
[----:B------:R-:W-:Y:S01]  /*5730*/  SEL R44, R68, R81, !P1 ;  /* 0x00000051442c7207 */ /* 0x000fe20004800000 */
[----:B------:R-:W5:Y:S01]  /*5740*/  LDS.128 R32, [R138+0xa080] ;  /* 0x00a080008a207984 */ /* 0x000f620000000c00 */
        /* <DEDUP_REMOVED lines=12> */
[----:B------:R-:W-:Y:S01]  /*5810*/  LOP3.LUT R67, R104, 0x38, R59, 0xf8, !PT ;  /* 0x0000003868437812 */ /* 0x000fe200078ef83b */
[----:B------:R-:W-:Y:S01]  /*5820*/  @!P0 HADD2.F32 R53, -RZ, R82.H1_H1 ;  /* 0x30000052ff358230 */ /* 0x000fe20000004100 */
[----:B------:R-:W-:Y:S02]  /*5830*/  SHF.R.S32.HI R43, RZ, 0x3, R43 ;  /* 0x00000003ff2b7819 */ /* 0x000fe4000001142b */
[----:B------:R-:W-:Y:S02]  /*5840*/  LOP3.LUT R67, R67, R114, RZ, 0x3c, !PT ;  /* 0x0000007243437212 */ /* 0x000fe400078e3cff */
[--C-:B------:R-:W-:Y:S01]  /*5850*/  @!P0 SHF.R.U32.HI R28, RZ, 0x10, R31.reuse ;  /* 0x00000010ff1c8819 */ /* 0x100fe2000001161f */
        /* <DEDUP_REMOVED lines=8> */
[----:B-----5:R-:W-:Y:S02]  /*58e0*/  @!P0 IMAD.MOV.U32 R39, RZ, RZ, R32 ;  /* 0x000000ffff278224 */ /* 0x020fe400078e0020 */
[----:B------:R-:W-:Y:S01]  /*58f0*/  @!P0 HADD2.F32 R46, -RZ, R46.H0_H0 ;  /* 0x2000002eff2e8230 */ /* 0x000fe20000004100 */
[--C-:B------:R-:W-:Y:S01]  /*5900*/  @!P0 SHF.R.U32.HI R57, RZ, 0x10, R79.reuse ;  /* 0x00000010ff398819 */ /* 0x100fe2000001164f */
[----:B------:R-:W5:Y:S01]  /*5910*/  LDS.128 R60, [R54+0xa080] ;  /* 0x00a08000363c7984 */ /* 0x000f620000000c00 */
[----:B------:R-:W-:Y:S01]  /*5920*/  @!P0 SHF.R.U64 R51, R78, 0x10, R79 ;  /* 0x000000104e338819 */ /* 0x000fe2000000124f */
[--C-:B------:R-:W-:Y:S02]  /*5930*/  @!P0 HADD2.F32 R31, -RZ, R39.reuse.H0_H0 ;  /* 0x20000027ff1f8230 */ /* 0x100fe40000004100 */
[----:B------:R-:W-:Y:S02]  /*5940*/  @!P0 HADD2.F32 R36, -RZ, R39.H1_H1 ;  /* 0x30000027ff248230 */ /* 0x000fe40000004100 */
[----:B------:R-:W-:Y:S01]  /*5950*/  @!P0 HADD2.F32 R57, -RZ, R57.H0_H0 ;  /* 0x20000039ff398230 */ /* 0x000fe20000004100 */
[----:B------:R-:W-:Y:S01]  /*5960*/  @!P0 FMUL.FTZ R3, R31, R38 ;  /* 0x000000261f038220 */ /* 0x000fe20000410000 */
[----:B------:R-:W-:Y:S01]  /*5970*/  @!P0 HADD2.F32 R51, -RZ, R51.H0_H0 ;  /* 0x20000033ff338230 */ /* 0x000fe20000004100 */
[CC--:B------:R-:W-:Y:S02]  /*5980*/  @!P0 FMUL.FTZ R4, R36.reuse, R37.reuse ;  /* 0x0000002524048220 */ /* 0x0c0fe40000410000 */
[----:B-----5:R-:W-:Y:S01]  /*5990*/  @!P0 IMAD.MOV.U32 R48, RZ, RZ, R61 ;  /* 0x000000ffff308224 */ /* 0x020fe200078e003d */
        /* <DEDUP_REMOVED lines=10> */
[----:B------:R-:W-:Y:S01]  /*5a40*/  @!P0 IMAD.MOV.U32 R47, RZ, RZ, R63 ;  /* 0x000000ffff2f8224 */ /* 0x000fe200078e003f */
[--C-:B------:R-:W-:Y:S01]  /*5a50*/  @!P0 HADD2.F32 R29, -RZ, R37.reuse.H1_H1 ;  /* 0x30000025ff1d8230 */ /* 0x100fe20000004100 */
[----:B------:R-:W-:Y:S01]  /*5a60*/  @!P0 FMUL.FTZ R54, R43, R38 ;  /* 0x000000262b368220 */ /* 0x000fe20000410000 */
[----:B------:R-:W-:Y:S01]  /*5a70*/  @!P0 HADD2.F32 R38, -RZ, R37.H0_H0 ;  /* 0x20000025ff268230 */ /* 0x000fe20000004100 */
[-C--:B------:R-:W-:Y:S01]  /*5a80*/  @!P0 FMUL.FTZ R85, R45, R36.reuse ;  /* 0x000000242d558220 */ /* 0x080fe20000410000 */
[----:B------:R-:W-:Y:S01]  /*5a90*/  @!P0 MOV R37, R35 ;  /* 0x0000002300258202 */ /* 0x000fe20000000f00 */
[C---:B------:R-:W-:Y:S01]  /*5aa0*/  @!P0 FMUL.FTZ R6, R29.reuse, R36 ;  /* 0x000000241d068220 */ /* 0x040fe20000410000 */
[----:B------:R-:W-:Y:S01]  /*5ab0*/  @!P0 HADD2.F32 R52, -RZ, R47.H1_H1 ;  /* 0x3000002fff348230 */ /* 0x000fe20000004100 */
[----:B------:R-:W-:Y:S01]  /*5ac0*/  @!P0 FFMA.FTZ R85, R29, R46, -R85 ;  /* 0x0000002e1d558223 */ /* 0x000fe20000010855 */
[----:B------:R-:W-:Y:S01]  /*5ad0*/  @!P0 HADD2.F32 R29, -RZ, R28.H0_H0 ;  /* 0x2000001cff1d8230 */ /* 0x000fe20000004100 */
[----:B------:R-:W-:Y:S01]  /*5ae0*/  @!P0 FFMA.FTZ R54, R31, R44, -R54 ;  /* 0x0000002c1f368223 */ /* 0x000fe20000010836 */
[----:B------:R-:W-:Y:S02]  /*5af0*/  @!P0 HADD2.F32 R31, -RZ, R41.H0_H0 ;  /* 0x20000029ff1f8230 */ /* 0x000fe40000004100 */
[----:B------:R-:W-:Y:S01]  /*5b00*/  @!P0 HADD2.F32 R44, -RZ, R48.H0_H0 ;  /* 0x20000030ff2c8230 */ /* 0x000fe20000004100 */
[----:B------:R-:W-:Y:S01]  /*5b10*/  @!P0 FMUL.FTZ R87, R52, R29 ;  /* 0x0000001d34578220 */ /* 0x000fe20000410000 */
[----:B------:R-:W-:Y:S01]  /*5b20*/  @!P0 HADD2.F32 R28, -RZ, R37.H1_H1 ;  /* 0x30000025ff1c8230 */ /* 0x000fe20000004100 */
[-C--:B------:R-:W-:Y:S01]  /*5b30*/  @!P0 FMUL.FTZ R5, R38, R31.reuse ;  /* 0x0000001f26058220 */ /* 0x080fe20000410000 */
[----:B------:R-:W-:Y:S01]  /*5b40*/  @!P0 HADD2.F32 R50, -RZ, R47.H0_H0 ;  /* 0x2000002fff328230 */ /* 0x000fe20000004100 */
[----:B------:R-:W-:Y:S01]  /*5b50*/  @!P0 FMUL.FTZ R56, R44, R31 ;  /* 0x0000001f2c388220 */ /* 0x000fe20000410000 */
[----:B------:R-:W-:Y:S01]  /*5b60*/  @!P0 HADD2.F32 R31, -RZ, R40.H1_H1 ;  /* 0x30000028ff1f8230 */ /* 0x000fe20000004100 */
[C---:B------:R-:W-:Y:S01]  /*5b70*/  @!P0 FMUL.FTZ R11, R28.reuse, R29 ;  /* 0x0000001d1c0b8220 */ /* 0x040fe20000410000 */
[----:B------:R-:W-:Y:S01]  /*5b80*/  @!P0 HADD2.F32 R36, -RZ, R37.H0_H0 ;  /* 0x20000025ff248230 */ /* 0x000fe20000004100 */
[----:B------:R-:W-:Y:S01]  /*5b90*/  @!P0 FFMA.FTZ R87, R28, R57, -R87 ;  /* 0x000000391c578223 */ /* 0x000fe20000010857 */
[----:B------:R-:W-:Y:S01]  /*5ba0*/  @!P0 MOV R48, R62 ;  /* 0x0000003e00308202 */ /* 0x000fe20000000f00 */
[----:B------:R-:W-:Y:S01]  /*5bb0*/  @!P0 IMAD.MOV.U32 R28, RZ, RZ, R34 ;  /* 0x000000ffff1c8224 */ /* 0x000fe200078e0022 */
[----:B------:R-:W-:Y:S01]  /*5bc0*/  @!P0 HADD2.F32 R43, -RZ, R83.H0_H0 ;  /* 0x20000053ff2b8230 */ /* 0x000fe20000004100 */
[-C--:B------:R-:W-:Y:S01]  /*5bd0*/  @!P0 FMUL.FTZ R58, R50, R31.reuse ;  /* 0x0000001f323a8220 */ /* 0x080fe20000410000 */
[----:B------:R-:W-:Y:S01]  /*5be0*/  @!P0 HADD2.F32 R29, -RZ, R30.H0_H0 ;  /* 0x2000001eff1d8230 */ /* 0x000fe20000004100 */
[----:B------:R-:W-:Y:S01]  /*5bf0*/  @!P0 FMUL.FTZ R10, R36, R31 ;  /* 0x0000001f240a8220 */ /* 0x000fe20000410000 */
[----:B------:R-:W-:Y:S01]  /*5c00*/  @!P0 HADD2.F32 R31, -RZ, R40.H0_H0 ;  /* 0x20000028ff1f8230 */ /* 0x000fe20000004100 */
[----:B------:R-:W-:Y:S01]  /*5c10*/  @!P0 FFMA.FTZ R5, R44, R43, R5 ;  /* 0x0000002b2c058223 */ /* 0x000fe20000010005 */
[----:B------:R-:W-:Y:S01]  /*5c20*/  @!P0 F2FP.PACK_AB R67, R67, R54 ;  /* 0x000000364343823e */ /* 0x000fe200000000ff */
[----:B------:R-:W-:Y:S01]  /*5c30*/  @!P0 FFMA.FTZ R6, R45, R46, R6 ;  /* 0x0000002e2d068223 */ /* 0x000fe20000010006 */
[----:B------:R-:W-:Y:S01]  /*5c40*/  @!P0 F2FP.PACK_AB R54, R4, R3 ;  /* 0x000000030436823e */ /* 0x000fe200000000ff */
[----:B------:R-:W-:Y:S01]  /*5c50*/  @!P0 FFMA.FTZ R56, R38, R43, -R56 ;  /* 0x0000002b26388223 */ /* 0x000fe20000010838 */
[----:B------:R-:W-:Y:S01]  /*5c60*/  @!P0 MOV R32, R67 ;  /* 0x0000004300208202 */ /* 0x000fe20000000f00 */
[----:B------:R-:W-:Y:S01]  /*5c70*/  @!P0 FFMA.FTZ R58, R36, R53, -R58 ;  /* 0x00000035243a8223 */ /* 0x000fe2000001083a */
[----:B------:R-:W-:Y:S01]  /*5c80*/  @!P0 MOV R60, R54 ;  /* 0x00000036003c8202 */ /* 0x000fe20000000f00 */
[--C-:B------:R-:W-:Y:S01]  /*5c90*/  @!P0 HADD2.F32 R30, -RZ, R28.reuse.H0_H0 ;  /* 0x2000001cff1e8230 */ /* 0x100fe20000004100 */
[----:B------:R-:W-:Y:S01]  /*5ca0*/  @!P0 F2FP.PACK_AB R56, R85, R56 ;  /* 0x000000385538823e */ /* 0x000fe200000000ff */
[----:B------:R-:W-:Y:S01]  /*5cb0*/  @!P0 HADD2.F32 R28, -RZ, R28.H1_H1 ;  /* 0x3000001cff1c8230 */ /* 0x000fe20000004100 */
[----:B------:R-:W-:Y:S01]  /*5cc0*/  @!P0 F2FP.PACK_AB R85, R6, R5 ;  /* 0x000000050655823e */ /* 0x000fe200000000ff */
[--C-:B------:R-:W-:Y:S01]  /*5cd0*/  @!P0 HADD2.F32 R47, -RZ, R48.reuse.H0_H0 ;  /* 0x20000030ff2f8230 */ /* 0x100fe20000004100 */
[----:B------:R-:W-:Y:S01]  /*5ce0*/  @!P0 FMUL.FTZ R8, R30, R31 ;  /* 0x0000001f1e088220 */ /* 0x000fe20000410000 */
[----:B------:R-:W-:Y:S01]  /*5cf0*/  @!P0 HADD2.F32 R48, -RZ, R48.H1_H1 ;  /* 0x30000030ff308230 */ /* 0x000fe20000004100 */
[----:B------:R-:W-:Y:S01]  /*5d00*/  @!P0 FMUL.FTZ R9, R28, R29 ;  /* 0x0000001d1c098220 */ /* 0x000fe20000410000 */
[----:B------:R-:W-:Y:S01]  /*5d10*/  @!P0 MOV R33, R56 ;  /* 0x0000003800218202 */ /* 0x000fe20000000f00 */
[----:B------:R-:W-:Y:S01]  /*5d20*/  @!P0 FFMA.FTZ R8, R47, R49, R8 ;  /* 0x000000312f088223 */ /* 0x000fe20000010008 */
[----:B------:R-:W-:Y:S01]  /*5d30*/  @!P0 F2FP.PACK_AB R58, R87, R58 ;  /* 0x0000003a573a823e */ /* 0x000fe200000000ff */
[----:B------:R-:W-:Y:S02]  /*5d40*/  @!P0 FMUL.FTZ R66, R47, R31 ;  /* 0x0000001f2f428220 */ /* 0x000fe40000410000 */
[C---:B------:R-:W-:Y:S01]  /*5d50*/  @!P0 FMUL.FTZ R89, R48.reuse, R29 ;  /* 0x0000001d30598220 */ /* 0x040fe20000410000 */
[----:B------:R-:W-:Y:S01]  /*5d60*/  @!P0 MOV R35, R58 ;  /* 0x0000003a00238202 */ /* 0x000fe20000000f00 */
[----:B------:R-:W-:Y:S02]  /*5d70*/  @!P0 FFMA.FTZ R9, R48, R51, R9 ;  /* 0x0000003330098223 */ /* 0x000fe40000010009 */
[----:B------:R-:W-:Y:S02]  /*5d80*/  @!P0 FFMA.FTZ R10, R50, R53, R10 ;  /* 0x00000035320a8223 */ /* 0x000fe4000001000a */
[----:B------:R-:W-:Y:S02]  /*5d90*/  @!P0 FFMA.FTZ R66, R30, R49, -R66 ;  /* 0x000000311e428223 */ /* 0x000fe40000010842 */
[----:B------:R-:W-:Y:S02]  /*5da0*/  @!P0 FFMA.FTZ R89, R28, R51, -R89 ;  /* 0x000000331c598223 */ /* 0x000fe40000010859 */
[----:B------:R-:W-:Y:S02]  /*5db0*/  @!P0 FFMA.FTZ R11, R52, R57, R11 ;  /* 0x00000039340b8223 */ /* 0x000fe4000001000b */
[----:B------:R-:W-:Y:S01]  /*5dc0*/  @!P0 IMAD.MOV.U32 R61, RZ, RZ, R85 ;  /* 0x000000ffff3d8224 */ /* 0x000fe200078e0055 */
[----:B------:R-:W-:Y:S02]  /*5dd0*/  @!P0 F2FP.PACK_AB R89, R89, R66 ;  /* 0x000000425959823e */ /* 0x000fe400000000ff */
[----:B------:R-:W-:Y:S02]  /*5de0*/  @!P0 F2FP.PACK_AB R66, R9, R8 ;  /* 0x000000080942823e */ /* 0x000fe400000000ff */
[----:B------:R-:W-:Y:S01]  /*5df0*/  @!P0 F2FP.PACK_AB R87, R11, R10 ;  /* 0x0000000a0b57823e */ /* 0x000fe200000000ff */
[----:B------:R-:W-:Y:S01]  /*5e00*/  @!P0 IMAD.MOV.U32 R34, RZ, RZ, R89 ;  /* 0x000000ffff228224 */ /* 0x000fe200078e0059 */
[----:B------:R-:W-:Y:S02]  /*5e10*/  @!P0 MOV R62, R66 ;  /* 0x00000042003e8202 */ /* 0x000fe40000000f00 */
[----:B------:R-:W-:Y:S02]  /*5e20*/  @!P0 MOV R63, R87 ;  /* 0x00000057003f8202 */ /* 0x000fe40000000f00 */
[C---:B-1----:R-:W-:Y:S04]  /*5e30*/  LEA R84, P0, R133.reuse, R64, 0x1 ;  /* 0x0000004085547211 */ /* 0x042fe800078008ff */
[----:B----4-:R-:W-:Y:S02]  /*5e40*/  LEA.HI.X R85, R133, R65, R130, 0x1, P0 ;  /* 0x0000004185557211 */ /* 0x010fe400000f0c82 */
[C---:B------:R-:W-:Y:S03]  /*5e50*/  ISETP.GE.AND P0, PT, R59.reuse, c[0x0][0x1d4], PT ;  /* 0x000075003b007a0c */ /* 0x040fe60003f06270 */
[----:B------:R1:W-:Y:S10]  /*5e60*/  ST.E.128 [R84.64], R32 ;  /* 0x0000002054007985 */ /* 0x0003f4000c101d10 */
[----:B------:R-:W-:Y:S05]  /*5e70*/  @!P0 IMAD.WIDE R58, R59, 0x2, R64 ;  /* 0x000000023b3a8825 */ /* 0x000fea00078e0240 */
[----:B------:R1:W-:Y:S02]  /*5e80*/  @!P0 ST.E.128 [R58.64], R60 ;  /* 0x0000003c3a008985 */ /* 0x0003e4000c101d10 */
.L_x_866:
[----:B------:R-:W-:Y:S05]  /*5e90*/  BSYNC B0 ;  /* 0x0000000000007941 */ /* 0x000fea0003800000 */
.L_x_865:
[----:B------:R-:W-:Y:S11]  /*5ea0*/  ISETP.GE.AND P0, PT, R15, c[0x0][0x1d4], PT ;  /* 0x000075000f007a0c */ /* 0x000ff60003f06270 */
[----:B------:R-:W-:Y:S02]  /*5eb0*/  @!UPT UIADD3 URZ, URZ, URZ, URZ ;  /* 0x0000003f3f3ff290 */ /* 0x000fe4000fffe03f */
[----:B------:R-:W-:-:S05]  /*5ec0*/  @P0 BRA `(.L_x_850) ;  /* 0x00000b2000000947 */ /* 0x000fca0003800000 */
[----:B------:R-:W-:Y:S01]  /*5ed0*/  SEL R38, R68, R81, !P2 ;  /* 0x0000005144267207 */ /* 0x000fe20005000000 */
[----:B------:R-:W5:Y:S01]  /*5ee0*/  LDS.128 R28, [R137+0xa080] ;  /* 0x00a08000891c7984 */ /* 0x000f620000000c00 */
[C---:B-1----:R-:W-:Y:S02]  /*5ef0*/  LEA R50, P0, R131.reuse, R64, 0x1 ;  /* 0x0000004083327211 */ /* 0x042fe400078008ff */
[----:B------:R-:W-:Y:S02]  /*5f00*/  SHF.R.S32.HI R37, RZ, 0x1f, R38 ;  /* 0x0000001fff257819 */ /* 0x000fe40000011426 */
[----:B----4-:R-:W-:Y:S02]  /*5f10*/  LEA.HI.X R51, R131, R65, R136, 0x1, P0 ;  /* 0x0000004183337211 */ /* 0x010fe400000f0c88 */
[----:B------:R-:W-:Y:S02]  /*5f20*/  LEA.HI R38, R37, R38, RZ, 0x4 ;  /* 0x0000002625267211 */ /* 0x000fe400078f20ff */
[----:B------:R-:W-:Y:S02]  /*5f30*/  ISETP.GE.AND P0, PT, R15, c[0x0][0x27c], PT ;  /* 0x00009f000f007a0c */ /* 0x000fe40003f06270 */
[----:B------:R-:W-:Y:S04]  /*5f40*/  LEA.HI.SX32 R38, R38, R69, 0x1c ;  /* 0x0000004526267211 */ /* 0x000fe800078fe2ff */
[----:B------:R-:W-:Y:S02]  /*5f50*/  SHF.R.S32.HI R37, RZ, 0x1f, R38 ;  /* 0x0000001fff257819 */ /* 0x000fe40000011426 */
[----:B------:R-:W-:Y:S02]  /*5f60*/  SHF.L.U32 R49, R38, 0x3, RZ ;  /* 0x0000000326317819 */ /* 0x000fe400000006ff */
[----:B------:R-:W-:Y:S02]  /*5f70*/  LEA.HI R37, R37, R38, RZ, 0x3 ;  /* 0x0000002625257211 */ /* 0x000fe400078f18ff */
[----:B------:R-:W-:Y:S01]  /*5f80*/  LOP3.LUT R53, R104, 0x38, R49, 0xf8, !PT ;  /* 0x0000003868357812 */ /* 0x000fe200078ef831 */
[----:B------:R-:W-:Y:S01]  /*5f90*/  @!P0 HADD2.F32 R34, -RZ, R23.H1_H1 ;  /* 0x30000017ff228230 */ /* 0x000fe20000004100 */
[----:B------:R-:W-:Y:S01]  /*5fa0*/  SHF.R.S32.HI R37, RZ, 0x3, R37 ;  /* 0x00000003ff257819 */ /* 0x000fe20000011425 */
[----:B------:R-:W-:Y:S01]  /*5fb0*/  @!P0 HADD2.F32 R38, -RZ, R80.H1_H1 ;  /* 0x30000050ff268230 */ /* 0x000fe20000004100 */
[----:B------:R-:W-:Y:S01]  /*5fc0*/  LOP3.LUT R53, R53, R114, RZ, 0x3c, !PT ;  /* 0x0000007235357212 */ /* 0x000fe200078e3cff */
[----:B------:R-:W-:Y:S01]  /*5fd0*/  @!P0 HADD2.F32 R47, -RZ, R71.H1_H1 ;  /* 0x30000047ff2f8230 */ /* 0x000fe20000004100 */
[--C-:B------:R-:W-:Y:S01]  /*5fe0*/  @!P0 SHF.R.U64 R32, R24, 0x10, R25.reuse ;  /* 0x0000001018208819 */ /* 0x100fe20000001219 */
[----:B------:R-:W-:Y:S01]  /*5ff0*/  IMAD R36, R37, 0xc00, R12 ;  /* 0x00000c0025247824 */ /* 0x000fe200078e020c */
[----:B------:R-:W-:Y:S02]  /*6000*/  @!P0 SHF.R.U32.HI R25, RZ, 0x10, R25 ;  /* 0x00000010ff198819 */ /* 0x000fe40000011619 */
[----:B------:R-:W-:Y:S01]  /*6010*/  @!P0 SHF.R.U32.HI R24, RZ, 0x10, R27 ;  /* 0x00000010ff188819 */ /* 0x000fe2000001161b */
[----:B------:R-:W-:Y:S01]  /*6020*/  IMAD.IADD R53, R36, 0x1, R53 ;  /* 0x0000000124357824 */ /* 0x000fe200078e0235 */
[----:B------:R-:W-:Y:S01]  /*6030*/  @!P0 HADD2.F32 R33, -RZ, R32.H0_H0 ;  /* 0x20000020ff218230 */ /* 0x000fe20000004100 */
[----:B------:R-:W-:Y:S02]  /*6040*/  @!P0 SHF.R.U64 R26, R26, 0x10, R27 ;  /* 0x000000101a1a8819 */ /* 0x000fe4000000121b */
[----:B------:R-:W-:Y:S01]  /*6050*/  @!P0 HADD2.F32 R24, -RZ, R24.H0_H0 ;  /* 0x20000018ff188230 */ /* 0x000fe20000004100 */
[----:B------:R-:W-:Y:S02]  /*6060*/  SHF.L.U32 R52, R53, 0x1, RZ ;  /* 0x0000000135347819 */ /* 0x000fe400000006ff */
[--C-:B------:R-:W-:Y:S01]  /*6070*/  @!P0 SHF.R.U64 R41, R72, 0x10, R73.reuse ;  /* 0x0000001048298819 */ /* 0x100fe20000001249 */
[----:B-----5:R-:W-:Y:S01]  /*6080*/  @!P0 IMAD.MOV.U32 R35, RZ, RZ, R28 ;  /* 0x000000ffff238224 */ /* 0x020fe200078e001c */
[----:B------:R-:W-:Y:S01]  /*6090*/  @!P0 SHF.R.U32.HI R40, RZ, 0x10, R73 ;  /* 0x00000010ff288819 */ /* 0x000fe20000011649 */
[----:B------:R-:W1:Y:S01]  /*60a0*/  LDS.128 R56, [R52+0xa080] ;  /* 0x00a0800034387984 */ /* 0x000e620000000c00 */
[--C-:B------:R-:W-:Y:S01]  /*60b0*/  @!P0 SHF.R.U32.HI R48, RZ, 0x10, R75.reuse ;  /* 0x00000010ff308819 */ /* 0x100fe2000001164b */
[----:B------:R-:W-:Y:S01]  /*60c0*/  @!P0 HADD2.F32 R41, -RZ, R41.H0_H0 ;  /* 0x20000029ff298230 */ /* 0x000fe20000004100 */
[----:B------:R-:W-:Y:S01]  /*60d0*/  @!P0 SHF.R.U64 R43, R74, 0x10, R75 ;  /* 0x000000104a2b8819 */ /* 0x000fe2000000124b */
[--C-:B------:R-:W-:Y:S02]  /*60e0*/  @!P0 HADD2.F32 R27, -RZ, R35.reuse.H0_H0 ;  /* 0x20000023ff1b8230 */ /* 0x100fe40000004100 */
[----:B------:R-:W-:Y:S02]  /*60f0*/  @!P0 HADD2.F32 R32, -RZ, R35.H1_H1 ;  /* 0x30000023ff208230 */ /* 0x000fe40000004100 */
[----:B------:R-:W-:Y:S01]  /*6100*/  @!P0 HADD2.F32 R40, -RZ, R40.H0_H0 ;  /* 0x20000028ff288230 */ /* 0x000fe20000004100 */
[----:B------:R-:W-:Y:S01]  /*6110*/  @!P0 FMUL.FTZ R3, R27, R34 ;  /* 0x000000221b038220 */ /* 0x000fe20000410000 */
[----:B------:R-:W-:Y:S01]  /*6120*/  @!P0 HADD2.F32 R48, -RZ, R48.H0_H0 ;  /* 0x20000030ff308230 */ /* 0x000fe20000004100 */
[CC--:B------:R-:W-:Y:S01]  /*6130*/  @!P0 FMUL.FTZ R4, R32.reuse, R33.reuse ;  /* 0x0000002120048220 */ /* 0x0c0fe20000410000 */
[----:B------:R-:W-:Y:S01]  /*6140*/  @!P0 HADD2.F32 R43, -RZ, R43.H0_H0 ;  /* 0x2000002bff2b8230 */ /* 0x000fe20000004100 */
[----:B-1----:R-:W-:Y:S01]  /*6150*/  @!P0 IMAD.MOV.U32 R42, RZ, RZ, R57 ;  /* 0x000000ffff2a8224 */ /* 0x002fe200078e0039 */
[----:B------:R-:W-:Y:S02]  /*6160*/  @!P0 MOV R39, R56 ;  /* 0x0000003800278202 */ /* 0x000fe40000000f00 */
[----:B------:R-:W-:Y:S03]  /*6170*/  @!P0 MOV R44, R58 ;  /* 0x0000003a002c8202 */ /* 0x000fe60000000f00 */
[--C-:B------:R-:W-:Y:S02]  /*6180*/  @!P0 HADD2.F32 R37, -RZ, R39.reuse.H0_H0 ;  /* 0x20000027ff258230 */ /* 0x100fe40000004100 */
[----:B------:R-:W-:Y:S03]  /*6190*/  @!P0 HADD2.F32 R39, -RZ, R39.H1_H1 ;  /* 0x30000027ff278230 */ /* 0x000fe60000004100 */
[----:B------:R-:W-:Y:S02]  /*61a0*/  @!P0 FFMA.FTZ R3, R37, R38, R3 ;  /* 0x0000002625038223 */ /* 0x000fe40000010003 */
[----:B------:R-:W-:Y:S01]  /*61b0*/  @!P0 FMUL.FTZ R53, R39, R33 ;  /* 0x0000002127358220 */ /* 0x000fe20000410000 */
[----:B------:R-:W-:Y:S01]  /*61c0*/  @!P0 MOV R33, R29 ;  /* 0x0000001d00218202 */ /* 0x000fe20000000f00 */
[----:B------:R-:W-:Y:S01]  /*61d0*/  @!P0 FMUL.FTZ R52, R37, R34 ;  /* 0x0000002225348220 */ /* 0x000fe20000410000 */
[----:B------:R-:W-:Y:S01]  /*61e0*/  @!P0 HADD2.F32 R37, -RZ, R80.H0_H0 ;  /* 0x20000050ff258230 */ /* 0x000fe20000004100 */
[-C--:B------:R-:W-:Y:S01]  /*61f0*/  @!P0 FFMA.FTZ R53, R32, R41.reuse, -R53 ;  /* 0x0000002920358223 */ /* 0x080fe20000010835 */
[----:B------:R-:W-:Y:S01]  /*6200*/  @!P0 HADD2.F32 R32, -RZ, R25.H0_H0 ;  /* 0x20000019ff208230 */ /* 0x000fe20000004100 */
[----:B------:R-:W-:Y:S01]  /*6210*/  @!P0 FFMA.FTZ R4, R39, R41, R4 ;  /* 0x0000002927048223 */ /* 0x000fe20000010004 */
[----:B------:R-:W-:Y:S01]  /*6220*/  @!P0 HADD2.F32 R39, -RZ, R42.H1_H1 ;  /* 0x3000002aff278230 */ /* 0x000fe20000004100 */
[----:B------:R-:W-:Y:S01]  /*6230*/  @!P0 FFMA.FTZ R52, R27, R38, -R52 ;  /* 0x000000261b348223 */ /* 0x000fe20000010834 */
[----:B------:R-:W-:Y:S01]  /*6240*/  @!P0 HADD2.F32 R27, -RZ, R23.H0_H0 ;  /* 0x20000017ff1b8230 */ /* 0x000fe20000004100 */
[----:B------:R-:W-:Y:S01]  /*6250*/  @!P0 IMAD.MOV.U32 R41, RZ, RZ, R59 ;  /* 0x000000ffff298224 */ /* 0x000fe200078e003b */
[----:B------:R-:W-:Y:S01]  /*6260*/  @!P0 HADD2.F32 R23, -RZ, R33.H1_H1 ;  /* 0x30000021ff178230 */ /* 0x000fe20000004100 */
[----:B------:R-:W-:Y:S01]  /*6270*/  @!P0 FMUL.FTZ R61, R39, R32 ;  /* 0x00000020273d8220 */ /* 0x000fe20000410000 */
[----:B------:R-:W-:Y:S01]  /*6280*/  @!P0 F2FP.PACK_AB R53, R53, R52 ;  /* 0x000000343535823e */ /* 0x000fe200000000ff */
[----:B------:R-:W-:Y:S01]  /*6290*/  @!P0 HADD2.F32 R25, -RZ, R22.H1_H1 ;  /* 0x30000016ff198230 */ /* 0x000fe20000004100 */
[----:B------:R-:W-:Y:S01]  /*62a0*/  @!P0 F2FP.PACK_AB R52, R4, R3 ;  /* 0x000000030434823e */ /* 0x000fe200000000ff */
[C---:B------:R-:W-:Y:S01]  /*62b0*/  @!P0 FMUL.FTZ R6, R23.reuse, R32 ;  /* 0x0000002017068220 */ /* 0x040fe20000410000 */
[----:B------:R-:W-:Y:S01]  /*62c0*/  @!P0 MOV R28, R53 ;  /* 0x00000035001c8202 */ /* 0x000fe20000000f00 */
[----:B------:R-:W-:Y:S01]  /*62d0*/  @!P0 FFMA.FTZ R61, R23, R40, -R61 ;  /* 0x00000028173d8223 */ /* 0x000fe2000001083d */
[----:B------:R-:W-:Y:S01]  /*62e0*/  @!P0 MOV R23, R31 ;  /* 0x0000001f00178202 */ /* 0x000fe20000000f00 */
[----:B------:R-:W-:Y:S01]  /*62f0*/  @!P0 HADD2.F32 R46, -RZ, R41.H1_H1 ;  /* 0x30000029ff2e8230 */ /* 0x000fe20000004100 */
[----:B------:R-:W-:Y:S01]  /*6300*/  @!P0 MOV R56, R52 ;  /* 0x0000003400388202 */ /* 0x000fe20000000f00 */
[----:B------:R-:W-:Y:S02]  /*6310*/  @!P0 HADD2.F32 R34, -RZ, R33.H0_H0 ;  /* 0x20000021ff228230 */ /* 0x000fe40000004100 */
[--C-:B------:R-:W-:Y:S01]  /*6320*/  @!P0 HADD2.F32 R32, -RZ, R23.reuse.H0_H0 ;  /* 0x20000017ff208230 */ /* 0x100fe20000004100 */
[-C--:B------:R-:W-:Y:S01]  /*6330*/  @!P0 FMUL.FTZ R63, R46, R24.reuse ;  /* 0x000000182e3f8220 */ /* 0x080fe20000410000 */
[----:B------:R-:W-:Y:S01]  /*6340*/  @!P0 HADD2.F32 R23, -RZ, R23.H1_H1 ;  /* 0x30000017ff178230 */ /* 0x000fe20000004100 */
[----:B------:R-:W-:Y:S01]  /*6350*/  @!P0 FMUL.FTZ R5, R34, R27 ;  /* 0x0000001b22058220 */ /* 0x000fe20000410000 */
[----:B------:R-:W-:Y:S01]  /*6360*/  @!P0 HADD2.F32 R45, -RZ, R41.H0_H0 ;  /* 0x20000029ff2d8230 */ /* 0x000fe20000004100 */
[-C--:B------:R-:W-:Y:S01]  /*6370*/  @!P0 FMUL.FTZ R10, R32, R25.reuse ;  /* 0x00000019200a8220 */ /* 0x080fe20000410000 */
[----:B------:R-:W-:Y:S01]  /*6380*/  @!P0 HADD2.F32 R41, -RZ, R44.H0_H0 ;  /* 0x2000002cff298230 */ /* 0x000fe20000004100 */
[C---:B------:R-:W-:Y:S01]  /*6390*/  @!P0 FMUL.FTZ R11, R23.reuse, R24 ;  /* 0x00000018170b8220 */ /* 0x040fe20000410000 */
[----:B------:R-:W-:Y:S01]  /*63a0*/  @!P0 HADD2.F32 R24, -RZ, R22.H0_H0 ;  /* 0x20000016ff188230 */ /* 0x000fe20000004100 */
[----:B------:R-:W-:Y:S01]  /*63b0*/  @!P0 IMAD.MOV.U32 R22, RZ, RZ, R30 ;  /* 0x000000ffff168224 */ /* 0x000fe200078e001e */
[----:B------:R-:W-:Y:S01]  /*63c0*/  @!P0 HADD2.F32 R44, -RZ, R44.H1_H1 ;  /* 0x3000002cff2c8230 */ /* 0x000fe20000004100 */
[----:B------:R-:W-:Y:S01]  /*63d0*/  @!P0 FFMA.FTZ R63, R23, R48, -R63 ;  /* 0x00000030173f8223 */ /* 0x000fe2000001083f */
[----:B------:R-:W-:Y:S01]  /*63e0*/  @!P0 HADD2.F32 R23, -RZ, R26.H0_H0 ;  /* 0x2000001aff178230 */ /* 0x000fe20000004100 */
[----:B------:R-:W-:Y:S01]  /*63f0*/  @!P0 FMUL.FTZ R60, R45, R25 ;  /* 0x000000192d3c8220 */ /* 0x000fe20000410000 */
[----:B------:R-:W-:Y:S01]  /*6400*/  @!P0 HADD2.F32 R38, -RZ, R42.H0_H0 ;  /* 0x2000002aff268230 */ /* 0x000fe20000004100 */
[----:B------:R-:W-:Y:S01]  /*6410*/  @!P0 FMUL.FTZ R62, R41, R24 ;  /* 0x00000018293e8220 */ /* 0x000fe20000410000 */
[----:B------:R-:W-:Y:S01]  /*6420*/  @!P0 HADD2.F32 R42, -RZ, R71.H0_H0 ;  /* 0x20000047ff2a8230 */ /* 0x000fe20000004100 */
[----:B------:R-:W-:Y:S01]  /*6430*/  @!P0 FMUL.FTZ R67, R44, R23 ;  /* 0x000000172c438220 */ /* 0x000fe20000410000 */
[--C-:B------:R-:W-:Y:S01]  /*6440*/  @!P0 HADD2.F32 R25, -RZ, R22.reuse.H0_H0 ;  /* 0x20000016ff198230 */ /* 0x100fe20000004100 */
[----:B------:R-:W-:Y:S01]  /*6450*/  @!P0 FMUL.FTZ R54, R38, R27 ;  /* 0x0000001b26368220 */ /* 0x000fe20000410000 */
[----:B------:R-:W-:Y:S01]  /*6460*/  @!P0 HADD2.F32 R22, -RZ, R22.H1_H1 ;  /* 0x30000016ff168230 */ /* 0x000fe20000004100 */
[----:B------:R-:W-:Y:S02]  /*6470*/  @!P0 FFMA.FTZ R60, R32, R47, -R60 ;  /* 0x0000002f203c8223 */ /* 0x000fe4000001083c */
[----:B------:R-:W-:Y:S02]  /*6480*/  @!P0 FFMA.FTZ R62, R25, R42, -R62 ;  /* 0x0000002a193e8223 */ /* 0x000fe4000001083e */
[----:B------:R-:W-:Y:S01]  /*6490*/  @!P0 FFMA.FTZ R67, R22, R43, -R67 ;  /* 0x0000002b16438223 */ /* 0x000fe20000010843 */
[----:B------:R-:W-:Y:S01]  /*64a0*/  @!P0 F2FP.PACK_AB R60, R63, R60 ;  /* 0x0000003c3f3c823e */ /* 0x000fe200000000ff */
[-C--:B------:R-:W-:Y:S02]  /*64b0*/  @!P0 FFMA.FTZ R54, R34, R37.reuse, -R54 ;  /* 0x0000002522368223 */ /* 0x080fe40000010836 */
[----:B------:R-:W-:Y:S01]  /*64c0*/  @!P0 FMUL.FTZ R8, R25, R24 ;  /* 0x0000001819088220 */ /* 0x000fe20000410000 */
[----:B------:R-:W-:Y:S01]  /*64d0*/  @!P0 F2FP.PACK_AB R67, R67, R62 ;  /* 0x0000003e4343823e */ /* 0x000fe200000000ff */
[----:B------:R-:W-:Y:S01]  /*64e0*/  @!P0 FFMA.FTZ R5, R38, R37, R5 ;  /* 0x0000002526058223 */ /* 0x000fe20000010005 */
[----:B------:R-:W-:Y:S01]  /*64f0*/  @!P0 F2FP.PACK_AB R54, R61, R54 ;  /* 0x000000363d36823e */ /* 0x000fe200000000ff */
[----:B------:R-:W-:Y:S01]  /*6500*/  @!P0 FMUL.FTZ R9, R22, R23 ;  /* 0x0000001716098220 */ /* 0x000fe20000410000 */
[----:B------:R-:W-:Y:S01]  /*6510*/  @!P0 MOV R31, R60 ;  /* 0x0000003c001f8202 */ /* 0x000fe20000000f00 */
[----:B------:R-:W-:Y:S01]  /*6520*/  @!P0 FFMA.FTZ R6, R39, R40, R6 ;  /* 0x0000002827068223 */ /* 0x000fe20000010006 */
[----:B------:R-:W-:Y:S01]  /*6530*/  @!P0 MOV R29, R54 ;  /* 0x00000036001d8202 */ /* 0x000fe20000000f00 */
[----:B------:R-:W-:Y:S02]  /*6540*/  @!P0 FFMA.FTZ R8, R41, R42, R8 ;  /* 0x0000002a29088223 */ /* 0x000fe40000010008 */
[----:B------:R-:W-:Y:S01]  /*6550*/  @!P0 FFMA.FTZ R9, R44, R43, R9 ;  /* 0x0000002b2c098223 */ /* 0x000fe20000010009 */
[----:B------:R-:W-:Y:S01]  /*6560*/  @!P0 F2FP.PACK_AB R61, R6, R5 ;  /* 0x00000005063d823e */ /* 0x000fe200000000ff */
[----:B------:R-:W-:Y:S02]  /*6570*/  @!P0 FFMA.FTZ R10, R45, R47, R10 ;  /* 0x0000002f2d0a8223 */ /* 0x000fe4000001000a */
[----:B------:R-:W-:Y:S01]  /*6580*/  @!P0 IMAD.MOV.U32 R30, RZ, RZ, R67 ;  /* 0x000000ffff1e8224 */ /* 0x000fe200078e0043 */
[----:B------:R-:W-:Y:S01]  /*6590*/  @!P0 F2FP.PACK_AB R62, R9, R8 ;  /* 0x00000008093e823e */ /* 0x000fe200000000ff */
[----:B------:R-:W-:Y:S02]  /*65a0*/  @!P0 FFMA.FTZ R11, R46, R48, R11 ;  /* 0x000000302e0b8223 */ /* 0x000fe4000001000b */
[----:B------:R-:W-:Y:S01]  /*65b0*/  @!P0 IMAD.MOV.U32 R57, RZ, RZ, R61 ;  /* 0x000000ffff398224 */ /* 0x000fe200078e003d */
[----:B------:R1:W-:Y:S01]  /*65c0*/  ST.E.128 [R50.64], R28 ;  /* 0x0000001c32007985 */ /* 0x0003e2000c101d10 */
[----:B------:R-:W-:Y:S02]  /*65d0*/  @!P0 MOV R58, R62 ;  /* 0x0000003e003a8202 */ /* 0x000fe40000000f00 */
[----:B------:R-:W-:Y:S04]  /*65e0*/  @!P0 F2FP.PACK_AB R63, R11, R10 ;  /* 0x0000000a0b3f823e */ /* 0x000fe800000000ff */
[----:B------:R-:W-:Y:S02]  /*65f0*/  @!P0 MOV R59, R63 ;  /* 0x0000003f003b8202 */ /* 0x000fe40000000f00 */
[----:B------:R-:W-:Y:S11]  /*6600*/  ISETP.GE.AND P0, PT, R49, c[0x0][0x1d4], PT ;  /* 0x0000750031007a0c */ /* 0x000ff60003f06270 */
[----:B------:R-:W-:Y:S02]  /*6610*/  @!UPT UIADD3 URZ, URZ, URZ, URZ ;  /* 0x0000003f3f3ff290 */ /* 0x000fe4000fffe03f */
[----:B------:R-:W-:-:S05]  /*6620*/  @P0 BRA `(.L_x_850) ;  /* 0x000003c000000947 */ /* 0x000fca0003800000 */
[C---:B------:R-:W-:Y:S04]  /*6630*/  LEA R4, P0, R49.reuse, R64, 0x1 ;  /* 0x0000004031047211 */ /* 0x040fe800078008ff */
[----:B------:R-:W-:Y:S05]  /*6640*/  LEA.HI.X.SX32 R5, R49, R65, 0x1, P0 ;  /* 0x0000004131057211 */ /* 0x000fea00000f0eff */
[----:B------:R4:W-:Y:S01]  /*6650*/  ST.E.128 [R4.64], R56 ;  /* 0x0000003804007985 */ /* 0x0009e2000c101d10 */
[----:B------:R-:W-:-:S05]  /*6660*/  BRA `(.L_x_850) ;  /* 0x0000038000007947 */ /* 0x000fca0003800000 */
.L_x_836:
[----:B------:R1:W2:Y:S01]  /*6670*/  SHFL.IDX PT, R9, R145, RZ, 0x181f ;  /* 0x00181fff91097589 */ /* 0x0002a200000e0000 */
[----:B------:R-:W-:Y:S01]  /*6680*/  IMAD R3, R55, -0x30, R2 ;  /* 0xffffffd037037824 */ /* 0x000fe200078e0202 */
[----:B------:R-:W-:Y:S02]  /*6690*/  BSSY B0, `(.L_x_867) ;  /* 0x000001c000007945 */ /* 0x000fe40003800000 */
[----:B------:R1:W3:Y:S02]  /*66a0*/  SHFL.IDX PT, R5, R157, RZ, 0x181f ;  /* 0x00181fff9d057589 */ /* 0x0002e400000e0000 */
[----:B------:R-:W-:Y:S04]  /*66b0*/  IMNMX R126, R3, 0x30, PT ;  /* 0x00000030037e7817 */ /* 0x000fe80003800200 */
[----:B------:R-:W-:Y:S04]  /*66c0*/  IADD3 R4, -R17, R126, RZ ;  /* 0x0000007e11047210 */ /* 0x000fe80007ffe1ff */
[----:B------:R-:W-:Y:S11]  /*66d0*/  ISETP.GE.AND P0, PT, R4, 0x1, PT ;  /* 0x000000010400780c */ /* 0x000ff60003f06270 */
[----:B------:R-:W-:Y:S02]  /*66e0*/  @!UPT UIADD3 URZ, URZ, URZ, URZ ;  /* 0x0000003f3f3ff290 */ /* 0x000fe4000fffe03f */
[----:B------:R-:W-:-:S05]  /*66f0*/  @!P0 BRA `(.L_x_868) ;  /* 0x0000015000008947 */ /* 0x000fca0003800000 */
[C---:B-12---:R-:W-:Y:S02]  /*6700*/  ISETP.GE.AND P0, PT, R18.reuse, c[0x0][0x1d4], PT ;  /* 0x0000750012007a0c */ /* 0x046fe40003f06270 */
[----:B------:R-:W-:Y:S11]  /*6710*/  ISETP.GE.AND P4, PT, R15, c[0x0][0x1d4], PT ;  /* 0x000075000f007a0c */ /* 0x000ff60003f86270 */
[----:B------:R-:W1:Y:S01]  /*6720*/  @!P0 LDS.128 R32, [R105+0xa080] ;  /* 0x00a0800069208984 */ /* 0x000e620000000c00 */
[C---:B---3--:R-:W-:Y:S04]  /*6730*/  @!P0 LEA R40, P3, R18.reuse, R5, 0x1 ;  /* 0x0000000512288211 */ /* 0x048fe800078608ff */
[----:B------:R-:W-:Y:S02]  /*6740*/  @!P0 LEA.HI.X R41, R18, R9, R19, 0x1, P3 ;  /* 0x0000000912298211 */ /* 0x000fe400018f0c13 */
[C---:B------:R-:W-:Y:S04]  /*6750*/  @!P4 LEA R38, P3, R123.reuse, R5, 0x1 ;  /* 0x000000057b26c211 */ /* 0x040fe800078608ff */
[----:B------:R-:W-:Y:S02]  /*6760*/  @!P4 LEA.HI.X R39, R123, R9, R132, 0x1, P3 ;  /* 0x000000097b27c211 */ /* 0x000fe400018f0c84 */
[----:B------:R-:W-:Y:S11]  /*6770*/  ISETP.GE.AND P3, PT, R109, c[0x0][0x1d4], PT ;  /* 0x000075006d007a0c */ /* 0x000ff60003f66270 */
[----:B------:R-:W-:Y:S02]  /*6780*/  @!UPT UIADD3 URZ, URZ, URZ, URZ ;  /* 0x0000003f3f3ff290 */ /* 0x000fe4000fffe03f */
[C---:B------:R-:W-:Y:S04]  /*6790*/  @!P3 LEA R22, P5, R121.reuse, R5, 0x1 ;  /* 0x000000057916b211 */ /* 0x040fe800078a08ff */
[----:B------:R-:W-:Y:S01]  /*67a0*/  @!P3 LEA.HI.X R23, R121, R9, R120, 0x1, P5 ;  /* 0x000000097917b211 */ /* 0x000fe200028f0c78 */
[----:B-1----:R-:W-:Y:S01]  /*67b0*/  @!P0 ST.E.128 [R40.64], R32 ;  /* 0x0000002028008985 */ /* 0x002fe2000c101d10 */
[----:B------:R-:W-:Y:S03]  /*67c0*/  ISETP.GE.AND P0, PT, R107, c[0x0][0x1d4], PT ;  /* 0x000075006b007a0c */ /* 0x000fe60003f06270 */
[----:B------:R-:W1:Y:S10]  /*67d0*/  @!P4 LDS.128 R28, [R105+0xb880] ;  /* 0x00b88000691cc984 */ /* 0x000e740000000c00 */
[C---:B------:R-:W-:Y:S04]  /*67e0*/  @!P0 LEA R36, P5, R122.reuse, R5, 0x1 ;  /* 0x000000057a248211 */ /* 0x040fe800078a08ff */
[----:B------:R-:W-:Y:S01]  /*67f0*/  @!P0 LEA.HI.X R37, R122, R9, R119, 0x1, P5 ;  /* 0x000000097a258211 */ /* 0x000fe200028f0c77 */
[----:B-1----:R-:W-:Y:S04]  /*6800*/  @!P4 ST.E.128 [R38.64], R28 ;  /* 0x0000001c2600c985 */ /* 0x002fe8000c101d10 */
[----:B------:R-:W1:Y:S04]  /*6810*/  @!P3 LDS.128 R24, [R105+0xd080] ;  /* 0x00d080006918b984 */ /* 0x000e680000000c00 */
[----:B-1----:R-:W-:Y:S04]  /*6820*/  @!P3 ST.E.128 [R22.64], R24 ;  /* 0x000000181600b985 */ /* 0x002fe8000c101d10 */
[----:B------:R-:W1:Y:S04]  /*6830*/  @!P0 LDS.128 R8, [R105+0xe880] ;  /* 0x00e8800069088984 */ /* 0x000e680000000c00 */
[----:B-1----:R1:W-:Y:S02]  /*6840*/  @!P0 ST.E.128 [R36.64], R8 ;  /* 0x0000000824008985 */ /* 0x0023e4000c101d10 */
.L_x_868:
[----:B-12---:R-:W-:Y:S05]  /*6850*/  BSYNC B0 ;  /* 0x0000000000007941 */ /* 0x006fea0003800000 */
.L_x_867:
[----:B------:R-:W1:Y:S01]  /*6860*/  SHFL.IDX PT, R145, R145, 0x1, 0x181f ;  /* 0x00381f0091917f89 */ /* 0x000e6200000e0000 */
[----:B------:R-:W-:Y:S03]  /*6870*/  ISETP.GE.AND P0, PT, R4, 0x21, PT ;  /* 0x000000210400780c */ /* 0x000fe60003f06270 */
[----:B------:R-:W2:Y:S10]  /*6880*/  SHFL.IDX PT, R157, R157, 0x1, 0x181f ;  /* 0x00381f009d9d7f89 */ /* 0x000eb400000e0000 */
[----:B------:R-:W-:-:S05]  /*6890*/  @!P0 BRA `(.L_x_850) ;  /* 0x0000015000008947 */ /* 0x000fca0003800000 */
[C---:B------:R-:W-:Y:S02]  /*68a0*/  ISETP.GE.AND P0, PT, R18.reuse, c[0x0][0x1d4], PT ;  /* 0x0000750012007a0c */ /* 0x040fe40003f06270 */
[----:B------:R-:W-:Y:S11]  /*68b0*/  ISETP.GE.AND P4, PT, R15, c[0x0][0x1d4], PT ;  /* 0x000075000f007a0c */ /* 0x000ff60003f86270 */
[----:B------:R-:W4:Y:S01]  /*68c0*/  @!P0 LDS.128 R32, [R105+0xb080] ;  /* 0x00b0800069208984 */ /* 0x000f220000000c00 */
[C---:B--2---:R-:W-:Y:S04]  /*68d0*/  @!P0 LEA R38, P3, R18.reuse, R157, 0x1 ;  /* 0x0000009d12268211 */ /* 0x044fe800078608ff */
[----:B-1----:R-:W-:Y:S02]  /*68e0*/  @!P0 LEA.HI.X R39, R18, R145, R19, 0x1, P3 ;  /* 0x0000009112278211 */ /* 0x002fe400018f0c13 */
[C---:B------:R-:W-:Y:S04]  /*68f0*/  @!P4 LEA R36, P3, R123.reuse, R157, 0x1 ;  /* 0x0000009d7b24c211 */ /* 0x040fe800078608ff */
[----:B------:R-:W-:Y:S02]  /*6900*/  @!P4 LEA.HI.X R37, R123, R145, R132, 0x1, P3 ;  /* 0x000000917b25c211 */ /* 0x000fe400018f0c84 */
[----:B------:R-:W-:Y:S11]  /*6910*/  ISETP.GE.AND P3, PT, R109, c[0x0][0x1d4], PT ;  /* 0x000075006d007a0c */ /* 0x000ff60003f66270 */
[----:B------:R-:W-:Y:S02]  /*6920*/  @!UPT UIADD3 URZ, URZ, URZ, URZ ;  /* 0x0000003f3f3ff290 */ /* 0x000fe4000fffe03f */
[C---:B------:R-:W-:Y:S04]  /*6930*/  @!P3 LEA R4, P5, R121.reuse, R157, 0x1 ;  /* 0x0000009d7904b211 */ /* 0x040fe800078a08ff */
[----:B---3--:R-:W-:Y:S01]  /*6940*/  @!P3 LEA.HI.X R5, R121, R145, R120, 0x1, P5 ;  /* 0x000000917905b211 */ /* 0x008fe200028f0c78 */
[----:B----4-:R-:W-:Y:S01]  /*6950*/  @!P0 ST.E.128 [R38.64], R32 ;  /* 0x0000002026008985 */ /* 0x010fe2000c101d10 */
        /* <DEDUP_REMOVED lines=9> */
.L_x_850:
[----:B------:R-:W-:Y:S05]  /*69f0*/  BSYNC B2 ;  /* 0x0000000000027941 */ /* 0x000fea0003800000 */
.L_x_835:
[----:B------:R-:W-:Y:S01]  /*6a00*/  IMAD.IADD R126, R126, 0x1, -R17 ;  /* 0x000000017e7e7824 */ /* 0x000fe200078e0a11 */
[----:B---34-:R-:W-:Y:S01]  /*6a10*/  P2R R5, PR, RZ, 0x2 ;  /* 0x00000002ff057803 */ /* 0x018fe20000000000 */
[----:B-1----:R-:W-:Y:S01]  /*6a20*/  IMAD.WIDE R22, R55, 0x30, R146 ;  /* 0x0000003037167825 */ /* 0x002fe200078e0292 */
[----:B------:R-:W-:Y:S01]  /*6a30*/  ISETP.NE.AND P1, PT, R113, RZ, PT ;  /* 0x000000ff7100720c */ /* 0x000fe20003f25270 */
[----:B------:R-:W-:Y:S01]  /*6a40*/  BSSY B0, `(.L_x_869) ;  /* 0x0000049000007945 */ /* 0x000fe20003800000 */
[----:B------:R-:W-:Y:S01]  /*6a50*/  ISETP.GE.AND P3, PT, R126, 0x21, PT ;  /* 0x000000217e00780c */ /* 0x000fe20003f66270 */
[----:B------:R-:W-:Y:S01]  /*6a60*/  IMAD.WIDE.U32 R26, R143, c[0x0][0x208], RZ ;  /* 0x000082008f1a7a25 */ /* 0x000fe200078e00ff */
[----:B------:R-:W-:Y:S02]  /*6a70*/  ISETP.NE.AND P6, PT, R111, RZ, PT ;  /* 0x000000ff6f00720c */ /* 0x000fe40003fc5270 */
[----:B------:R-:W-:Y:S09]  /*6a80*/  ISETP.NE.AND P5, PT, R110, RZ, PT ;  /* 0x000000ff6e00720c */ /* 0x000ff20003fa5270 */
[----:B------:R-:W-:Y:S05]  /*6a90*/  @P3 IADD3 R9, P0, R22, 0x20, RZ ;  /* 0x0000002016093810 */ /* 0x000fea0007f1e0ff */
[----:B------:R-:W-:Y:S01]  /*6aa0*/  @P3 IMAD.X R3, RZ, RZ, R23, P0 ;  /* 0x000000ffff033224 */ /* 0x000fe200000e0617 */
[----:B------:R-:W-:Y:S11]  /*6ab0*/  ISETP.GE.AND P0, PT, R126, 0x1, PT ;  /* 0x000000017e00780c */ /* 0x000ff60003f06270 */
[----:B------:R-:W-:Y:S02]  /*6ac0*/  @!UPT UIADD3 URZ, URZ, URZ, URZ ;  /* 0x0000003f3f3ff290 */ /* 0x000fe4000fffe03f */
[----:B------:R-:W-:Y:S01]  /*6ad0*/  @P0 MOV R126, R148 ;  /* 0x00000094007e0202 */ /* 0x000fe20000000f00 */
[----:B------:R-:W-:Y:S02]  /*6ae0*/  @P0 IMAD R4, R23, c[0x0][0x258], RZ ;  /* 0x0000960017040a24 */ /* 0x000fe400078e02ff */
[----:B------:R-:W-:Y:S02]  /*6af0*/  IMAD R23, R141, c[0x0][0x218], RZ ;  /* 0x000086008d177a24 */ /* 0x000fe400078e02ff */
[C---:B------:R-:W-:Y:S04]  /*6b00*/  @P0 IMAD.WIDE.U32 R10, R22.reuse, c[0x0][0x258], R126 ;  /* 0x00009600160a0a25 */ /* 0x040fe800078e007e */
[----:B------:R-:W-:Y:S01]  /*6b10*/  @P0 IMAD R4, R22, c[0x0][0x25c], R4 ;  /* 0x0000970016040a24 */ /* 0x000fe200078e0204 */
[----:B------:R-:W-:Y:S01]  /*6b20*/  @P0 LEA R24, P4, R10, c[0x0][0x250], 0x1 ;  /* 0x000094000a180a11 */ /* 0x000fe200078808ff */
[----:B------:R-:W-:Y:S02]  /*6b30*/  IMAD R23, R144, c[0x0][0x21c], R23 ;  /* 0x0000870090177a24 */ /* 0x000fe400078e0217 */
[----:B------:R-:W-:Y:S02]  /*6b40*/  @P0 IMAD.IADD R4, R11, 0x1, R4 ;  /* 0x000000010b040824 */ /* 0x000fe400078e0204 */
[----:B------:R-:W-:Y:S03]  /*6b50*/  @P3 IMAD.MOV.U32 R126, RZ, RZ, R148 ;  /* 0x000000ffff7e3224 */ /* 0x000fe600078e0094 */
[----:B------:R-:W-:Y:S01]  /*6b60*/  @P0 LEA.HI.X R25, R10, c[0x0][0x254], R4, 0x1, P4 ;  /* 0x000095000a190a11 */ /* 0x000fe200020f0c04 */
[----:B------:R-:W-:Y:S04]  /*6b70*/  IMAD R4, R142, c[0x0][0x208], RZ ;  /* 0x000082008e047a24 */ /* 0x000fe800078e02ff */
[----:B------:R-:W-:Y:S01]  /*6b80*/  @!PT LDS RZ, [RZ] ;  /* 0x00000000fffff984 */ /* 0x000fe20000000800 */
[----:B------:R-:W-:Y:S01]  /*6b90*/  @!PT LDS RZ, [RZ] ;  /* 0x00000000fffff984 */ /* 0x000fe20000000800 */
[----:B------:R-:W-:Y:S01]  /*6ba0*/  @!PT LDS RZ, [RZ] ;  /* 0x00000000fffff984 */ /* 0x000fe20000000800 */
[----:B------:R1:W-:Y:S01]  /*6bb0*/  @P0 LDGSTS.E.BYPASS.LTC128B.128 [R105+0x4080], [R24.64], !P1 ;  /* 0x0408000018690fae */ /* 0x0003e2000c901d50 */
[----:B------:R-:W-:Y:S05]  /*6bc0*/  IMAD R4, R143, c[0x0][0x20c], R4 ;  /* 0x000083008f047a24 */ /* 0x000fea00078e0204 */
[----:B------:R-:W-:Y:S01]  /*6bd0*/  IADD3 R27, R27, R4, RZ ;  /* 0x000000041b1b7210 */ /* 0x000fe20007ffe0ff */
[----:B------:R-:W-:Y:S04]  /*6be0*/  @P3 IMAD R4, R3, c[0x0][0x258], RZ ;  /* 0x0000960003043a24 */ /* 0x000fe800078e02ff */
[----:B------:R-:W-:Y:S04]  /*6bf0*/  IMAD.WIDE.U32 R26, R144, c[0x0][0x218], R26 ;  /* 0x00008600901a7a25 */ /* 0x000fe800078e001a */
[C---:B------:R-:W-:Y:S01]  /*6c00*/  @P3 IMAD R4, R9.reuse, c[0x0][0x25c], R4 ;  /* 0x0000970009043a24 */ /* 0x040fe200078e0204 */
[----:B------:R-:W-:Y:S04]  /*6c10*/  IADD3 R11, P4, R154, R26, RZ ;  /* 0x0000001a9a0b7210 */ /* 0x000fe80007f9e0ff */
[----:B------:R-:W-:Y:S01]  /*6c20*/  IADD3.X R6, R116, R27, R23, P4, !PT ;  /* 0x0000001b74067210 */ /* 0x000fe200027fe417 */
[----:B------:R-:W-:Y:S05]  /*6c30*/  @P3 IMAD.WIDE.U32 R22, R9, c[0x0][0x258], R126 ;  /* 0x0000960009163a25 */ /* 0x000fea00078e007e */
[C---:B------:R-:W-:Y:S02]  /*6c40*/  @P3 LEA R26, P4, R22.reuse, c[0x0][0x250], 0x1 ;  /* 0x00009400161a3a11 */ /* 0x040fe400078808ff */
[----:B------:R-:W-:Y:S04]  /*6c50*/  @P3 IADD3 R4, R23, R4, RZ ;  /* 0x0000000417043210 */ /* 0x000fe80007ffe0ff */
[----:B------:R-:W-:Y:S02]  /*6c60*/  @P3 LEA.HI.X R27, R22, c[0x0][0x254], R4, 0x1, P4 ;  /* 0x00009500161b3a11 */ /* 0x000fe400020f0c04 */
[C---:B------:R-:W-:Y:S04]  /*6c70*/  LEA R4, P4, R11.reuse, c[0x0][0x1f8], 0x1 ;  /* 0x00007e000b047a11 */ /* 0x040fe800078808ff */
[----:B------:R-:W-:Y:S02]  /*6c80*/  LEA.HI.X R3, R11, c[0x0][0x1fc], R6, 0x1, P4 ;  /* 0x00007f000b037a11 */ /* 0x000fe400020f0c06 */
[----:B------:R-:W-:Y:S03]  /*6c90*/  ISETP.NE.AND P4, PT, R112, RZ, PT ;  /* 0x000000ff7000720c */ /* 0x000fe60003f85270 */
[----:B------:R1:W3:Y:S10]  /*6ca0*/  SHFL.IDX PT, R9, R3, RZ, 0x181f ;  /* 0x00181fff03097589 */ /* 0x0002f400000e0000 */
[----:B------:R1:W-:Y:S04]  /*6cb0*/  @P0 LDGSTS.E.BYPASS.LTC128B.128 [R105+0x5880], [R24.64+0x80], !P4 ;  /* 0x0588008018690fae */ /* 0x0003e8000e101d50 */
[----:B------:R1:W-:Y:S04]  /*6cc0*/  @P0 LDGSTS.E.BYPASS.LTC128B.128 [R105+0x7080], [R24.64+0x100], !P6 ;  /* 0x0708010018690fae */ /* 0x0003e8000f101d50 */
[----:B------:R1:W-:Y:S04]  /*6cd0*/  @P0 LDGSTS.E.BYPASS.LTC128B.128 [R105+0x8880], [R24.64+0x180], !P5 ;  /* 0x0888018018690fae */ /* 0x0003e8000e901d50 */
[----:B------:R1:W-:Y:S01]  /*6ce0*/  @P3 LDGSTS.E.BYPASS.LTC128B.128 [R105+0x5080], [R26.64], !P1 ;  /* 0x050800001a693fae */ /* 0x0003e2000c901d50 */
[----:B------:R-:W-:Y:S03]  /*6cf0*/  ISETP.NE.AND P1, PT, R5, RZ, PT ;  /* 0x000000ff0500720c */ /* 0x000fe60003f25270 */
[----:B------:R1:W-:Y:S04]  /*6d00*/  @P3 LDGSTS.E.BYPASS.LTC128B.128 [R105+0x6880], [R26.64+0x80], !P4 ;  /* 0x068800801a693fae */ /* 0x0003e8000e101d50 */
[----:B------:R1:W-:Y:S04]  /*6d10*/  @P3 LDGSTS.E.BYPASS.LTC128B.128 [R105+0x8080], [R26.64+0x100], !P6 ;  /* 0x080801001a693fae */ /* 0x0003e8000f101d50 */
[----:B------:R1:W-:Y:S04]  /*6d20*/  @P3 LDGSTS.E.BYPASS.LTC128B.128 [R105+0x9880], [R26.64+0x180], !P5 ;  /* 0x098801801a693fae */ /* 0x0003e8000e901d50 */
[----:B------:R-:W0:Y:S04]  /*6d30*/  LDGDEPBAR ;  /* 0x00000000000079af */ /* 0x000e280000000000 */
[----:B------:R1:W4:Y:S01]  /*6d40*/  SHFL.IDX PT, R5, R4, RZ, 0x181f ;  /* 0x00181fff04057589 */ /* 0x00032200000e0000 */
[----:B------:R-:W-:Y:S04]  /*6d50*/  DEPBAR.LE SB0, 0x0 ;  /* 0x000080000000791a */ /* 0x000fe80000000000 */
[----:B------:R-:W-:Y:S06]  /*6d60*/  BAR.SYNC.DEFER_BLOCKING 0x0 ;  /* 0x0000000000007b1d */ /* 0x000fec0000010000 */
[----:B------:R-:W-:-:S05]  /*6d70*/  @!P0 BRA `(.L_x_870) ;  /* 0x0000015000008947 */ /* 0x000fca0003800000 */
[C---:B-1-34-:R-:W-:Y:S02]  /*6d80*/  ISETP.GE.AND P0, PT, R18.reuse, c[0x0][0x1d4], PT ;  /* 0x0000750012007a0c */ /* 0x05afe40003f06270 */
[----:B------:R-:W-:Y:S11]  /*6d90*/  ISETP.GE.AND P5, PT, R15, c[0x0][0x1d4], PT ;  /* 0x000075000f007a0c */ /* 0x000ff60003fa6270 */
[----:B------:R-:W1:Y:S01]  /*6da0*/  @!P0 LDS.128 R32, [R105+0x4080] ;  /* 0x0040800069208984 */ /* 0x000e620000000c00 */
[C---:B------:R-:W-:Y:S04]  /*6db0*/  @!P0 LEA R40, P4, R18.reuse, R5, 0x1 ;  /* 0x0000000512288211 */ /* 0x040fe800078808ff */
        /* <DEDUP_REMOVED lines=17> */
.L_x_870:
[----:B-1-34-:R-:W-:Y:S05]  /*6ed0*/  BSYNC B0 ;  /* 0x0000000000007941 */ /* 0x01afea0003800000 */
.L_x_869:
[----:B------:R-:W1:Y:S01]  /*6ee0*/  SHFL.IDX PT, R3, R3, 0x1, 0x181f ;  /* 0x00381f0003037f89 */ /* 0x000e6200000e0000 */
[----:B------:R-:W-:Y:S03]  /*6ef0*/  BSSY B0, `(.L_x_871) ;  /* 0x0000018000007945 */ /* 0x000fe60003800000 */
[----:B------:R-:W3:Y:S01]  /*6f00*/  SHFL.IDX PT, R4, R4, 0x1, 0x181f ;  /* 0x00381f0004047f89 */ /* 0x000ee200000e0000 */
[----:B------:R-:W-:-:S05]  /*6f10*/  @!P3 BRA `(.L_x_872) ;  /* 0x000001500000b947 */ /* 0x000fca0003800000 */
[C---:B------:R-:W-:Y:S02]  /*6f20*/  ISETP.GE.AND P0, PT, R18.reuse, c[0x0][0x1d4], PT ;  /* 0x0000750012007a0c */ /* 0x040fe40003f06270 */
[----:B------:R-:W-:Y:S11]  /*6f30*/  ISETP.GE.AND P4, PT, R15, c[0x0][0x1d4], PT ;  /* 0x000075000f007a0c */ /* 0x000ff60003f86270 */
[----:B------:R-:W4:Y:S01]  /*6f40*/  @!P0 LDS.128 R32, [R105+0x5080] ;  /* 0x0050800069208984 */ /* 0x000f220000000c00 */
[CC--:B---3--:R-:W-:Y:S04]  /*6f50*/  @!P0 LEA R38, P3, R18.reuse, R4.reuse, 0x1 ;  /* 0x0000000412268211 */ /* 0x0c8fe800078608ff */
[-C--:B-1----:R-:W-:Y:S02]  /*6f60*/  @!P0 LEA.HI.X R39, R18, R3.reuse, R19, 0x1, P3 ;  /* 0x0000000312278211 */ /* 0x082fe400018f0c13 */
[CC--:B------:R-:W-:Y:S04]  /*6f70*/  @!P4 LEA R36, P3, R123.reuse, R4.reuse, 0x1 ;  /* 0x000000047b24c211 */ /* 0x0c0fe800078608ff */
[-C--:B------:R-:W-:Y:S02]  /*6f80*/  @!P4 LEA.HI.X R37, R123, R3.reuse, R132, 0x1, P3 ;  /* 0x000000037b25c211 */ /* 0x080fe400018f0c84 */
[----:B------:R-:W-:Y:S11]  /*6f90*/  ISETP.GE.AND P3, PT, R109, c[0x0][0x1d4], PT ;  /* 0x000075006d007a0c */ /* 0x000ff60003f66270 */
[----:B------:R-:W-:Y:S02]  /*6fa0*/  @!UPT UIADD3 URZ, URZ, URZ, URZ ;  /* 0x0000003f3f3ff290 */ /* 0x000fe4000fffe03f */
[CC--:B------:R-:W-:Y:S04]  /*6fb0*/  @!P3 LEA R22, P5, R121.reuse, R4.reuse, 0x1 ;  /* 0x000000047916b211 */ /* 0x0c0fe800078a08ff */
[-C--:B------:R-:W-:Y:S01]  /*6fc0*/  @!P3 LEA.HI.X R23, R121, R3.reuse, R120, 0x1, P5 ;  /* 0x000000037917b211 */ /* 0x080fe200028f0c78 */
        /* <DEDUP_REMOVED lines=10> */
.L_x_872:
[----:B------:R-:W-:Y:S05]  /*7070*/  BSYNC B0 ;  /* 0x0000000000007941 */ /* 0x000fea0003800000 */
.L_x_871:
[----:B------:R-:W-:Y:S11]  /*7080*/  ISETP.GT.AND P5, PT, R55, R102, PT ;  /* 0x000000663700720c */ /* 0x000ff60003fa4270 */
[----:B------:R-:W-:Y:S02]  /*7090*/  @!UPT UIADD3 URZ, URZ, URZ, URZ ;  /* 0x0000003f3f3ff290 */ /* 0x000fe4000fffe03f */
[----:B------:R-:W-:-:S05]  /*70a0*/  @!P5 BRA `(.L_x_873) ;  /* 0x000002600000d947 */ /* 0x000fca0003800000 */
[----:B-1----:R-:W-:Y:S01]  /*70b0*/  IADD3 R5, R55, -0x1, RZ ;  /* 0xffffffff37057810 */ /* 0x002fe20007ffe0ff */
[----:B------:R-:W-:Y:S01]  /*70c0*/  IMAD.MOV.U32 R10, RZ, RZ, R150 ;  /* 0x000000ffff0a7224 */ /* 0x000fe200078e0096 */
[----:B------:R-:W-:Y:S01]  /*70d0*/  ISETP.GE.AND P3, PT, R117, 0x1, PT ;  /* 0x000000017500780c */ /* 0x000fe20003f66270 */
[----:B------:R-:W-:Y:S01]  /*70e0*/  IMAD.MOV.U32 R11, RZ, RZ, R153 ;  /* 0x000000ffff0b7224 */ /* 0x000fe200078e0099 */
[----:B---3--:R-:W-:Y:S01]  /*70f0*/  SHF.R.S32.HI R4, RZ, 0x1f, R5 ;  /* 0x0000001fff047819 */ /* 0x008fe20000011405 */
[C---:B------:R-:W-:Y:S01]  /*7100*/  IMAD R3, R5.reuse, UR8, RZ ;  /* 0x0000000805037c24 */ /* 0x040fe2000f8e02ff */
[----:B------:R-:W-:Y:S01]  /*7110*/  P2R R8, PR, RZ, 0x4 ;  /* 0x00000004ff087803 */ /* 0x000fe20000000000 */
[----:B------:R-:W-:Y:S01]  /*7120*/  IMAD.WIDE.U32 R10, R5, UR10, R10 ;  /* 0x0000000a050a7c25 */ /* 0x000fe2000f8e000a */
[----:B------:R-:W-:Y:S02]  /*7130*/  ISETP.NE.AND P2, PT, R113, RZ, PT ;  /* 0x000000ff7100720c */ /* 0x000fe40003f45270 */
[----:B------:R-:W-:Y:S01]  /*7140*/  P2R R6, PR, RZ, 0x2 ;  /* 0x00000002ff067803 */ /* 0x000fe20000000000 */
[----:B------:R-:W-:Y:S01]  /*7150*/  IMAD R3, R4, UR10, R3 ;  /* 0x0000000a04037c24 */ /* 0x000fe2000f8e0203 */
[----:B------:R-:W-:Y:S02]  /*7160*/  ISETP.NE.AND P1, PT, R112, RZ, PT ;  /* 0x000000ff7000720c */ /* 0x000fe40003f25270 */
[----:B------:R-:W-:Y:S01]  /*7170*/  ISETP.NE.AND P6, PT, R110, RZ, PT ;  /* 0x000000ff6e00720c */ /* 0x000fe20003fc5270 */
[----:B------:R-:W-:Y:S01]  /*7180*/  IMAD.IADD R3, R11, 0x1, R3 ;  /* 0x000000010b037824 */ /* 0x000fe200078e0203 */
[C---:B------:R-:W-:Y:S04]  /*7190*/  @P3 LEA R22, P0, R10.reuse, c[0x0][0x220], 0x1 ;  /* 0x000088000a163a11 */ /* 0x040fe800078008ff */
[----:B------:R-:W-:Y:S02]  /*71a0*/  @P3 LEA.HI.X R23, R10, c[0x0][0x224], R3, 0x1, P0 ;  /* 0x000089000a173a11 */ /* 0x000fe400000f0c03 */
[----:B------:R-:W-:Y:S03]  /*71b0*/  ISETP.GE.AND P0, PT, R117, 0x21, PT ;  /* 0x000000217500780c */ /* 0x000fe60003f06270 */
[----:B------:R-:W-:Y:S01]  /*71c0*/  @!PT LDS RZ, [RZ] ;  /* 0x00000000fffff984 */ /* 0x000fe20000000800 */
[----:B------:R-:W-:Y:S01]  /*71d0*/  @!PT LDS RZ, [RZ] ;  /* 0x00000000fffff984 */ /* 0x000fe20000000800 */
[----:B------:R-:W-:Y:S01]  /*71e0*/  @!PT LDS RZ, [RZ] ;  /* 0x00000000fffff984 */ /* 0x000fe20000000800 */
[----:B------:R1:W-:Y:S01]  /*71f0*/  @P3 LDGSTS.E.BYPASS.LTC128B.128 [R105+0xa080], [R22.64], !P2 ;  /* 0x0a08000016693fae */ /* 0x0003e2000d101d50 */
[----:B------:R-:W-:Y:S03]  /*7200*/  ISETP.NE.AND P2, PT, R8, RZ, PT ;  /* 0x000000ff0800720c */ /* 0x000fe60003f45270 */
[----:B------:R1:W-:Y:S06]  /*7210*/  @P3 LDGSTS.E.BYPASS.LTC128B.128 [R105+0xb880], [R22.64+0x80], !P1 ;  /* 0x0b88008016693fae */ /* 0x0003ec000c901d50 */
[----:B------:R-:W-:Y:S04]  /*7220*/  @P0 IADD3 R4, P4, R10, UR12, RZ ;  /* 0x0000000c0a040c10 */ /* 0x000fe8000ff9e0ff */
[----:B------:R-:W-:Y:S02]  /*7230*/  @P0 IADD3.X R3, R3, UR9, RZ, P4, !PT ;  /* 0x0000000903030c10 */ /* 0x000fe4000a7fe4ff */
[C---:B------:R-:W-:Y:S04]  /*7240*/  @P0 LEA R10, P4, R4.reuse, c[0x0][0x220], 0x1 ;  /* 0x00008800040a0a11 */ /* 0x040fe800078808ff */
[----:B------:R-:W-:Y:S02]  /*7250*/  @P0 LEA.HI.X R11, R4, c[0x0][0x224], R3, 0x1, P4 ;  /* 0x00008900040b0a11 */ /* 0x000fe400020f0c03 */
[----:B------:R-:W-:Y:S11]  /*7260*/  ISETP.NE.AND P4, PT, R111, RZ, PT ;  /* 0x000000ff6f00720c */ /* 0x000ff60003f85270 */
[----:B------:R-:W-:Y:S02]  /*7270*/  @!UPT UIADD3 URZ, URZ, URZ, URZ ;  /* 0x0000003f3f3ff290 */ /* 0x000fe4000fffe03f */
[----:B------:R1:W-:Y:S04]  /*7280*/  @P3 LDGSTS.E.BYPASS.LTC128B.128 [R105+0xd080], [R22.64+0x100], !P4 ;  /* 0x0d08010016693fae */ /* 0x0003e8000e101d50 */
[----:B------:R1:W-:Y:S01]  /*7290*/  @P3 LDGSTS.E.BYPASS.LTC128B.128 [R105+0xe880], [R22.64+0x180], !P6 ;  /* 0x0e88018016693fae */ /* 0x0003e2000f101d50 */
[----:B------:R-:W-:Y:S11]  /*72a0*/  ISETP.NE.AND P3, PT, R113, RZ, PT ;  /* 0x000000ff7100720c */ /* 0x000ff60003f65270 */
[----:B------:R-:W-:Y:S02]  /*72b0*/  @!UPT UIADD3 URZ, URZ, URZ, URZ ;  /* 0x0000003f3f3ff290 */ /* 0x000fe4000fffe03f */
[----:B------:R1:W-:Y:S04]  /*72c0*/  @P0 LDGSTS.E.BYPASS.LTC128B.128 [R105+0xb080], [R10.64], !P3 ;  /* 0x0b0800000a690fae */ /* 0x0003e8000d901d50 */
[----:B------:R1:W-:Y:S01]  /*72d0*/  @P0 LDGSTS.E.BYPASS.LTC128B.128 [R105+0xc880], [R10.64+0x80], !P1 ;  /* 0x0c8800800a690fae */ /* 0x0003e2000c901d50 */
[----:B------:R-:W-:Y:S03]  /*72e0*/  ISETP.NE.AND P1, PT, R6, RZ, PT ;  /* 0x000000ff0600720c */ /* 0x000fe60003f25270 */
[----:B------:R1:W-:Y:S04]  /*72f0*/  @P0 LDGSTS.E.BYPASS.LTC128B.128 [R105+0xe080], [R10.64+0x100], !P4 ;  /* 0x0e0801000a690fae */ /* 0x0003e8000e101d50 */
[----:B------:R1:W-:Y:S04]  /*7300*/  @P0 LDGSTS.E.BYPASS.LTC128B.128 [R105+0xf880], [R10.64+0x180], !P6 ;  /* 0x0f8801800a690fae */ /* 0x0003e8000f101d50 */
.L_x_873:
[----:B------:R-:W0:Y:S01]  /*7310*/  LDGDEPBAR ;  /* 0x00000000000079af */ /* 0x000e220000000000 */
[----:B------:R-:W-:Y:S01]  /*7320*/  IADD3 R55, R55, -0x1, RZ ;  /* 0xffffffff37377810 */ /* 0x000fe20007ffe0ff */
[----:B------:R-:W-:-:S05]  /*7330*/  @P5 BRA `(.L_x_874) ;  /* 0xffffa2d000005947 */ /* 0x000fca000383ffff */
[----:B------:R-:W-:Y:S06]  /*7340*/  BAR.SYNC.DEFER_BLOCKING 0x0 ;  /* 0x0000000000007b1d */ /* 0x000fec0000010000 */
.L_x_834:
[----:B-1----:R-:W-:Y:S01]  /*7350*/  ISETP.GE.AND P0, PT, R95, 0x1, PT ;  /* 0x000000015f00780c */ /* 0x002fe20003f06270 */
[----:B------:R-:W-:Y:S01]  /*7360*/  CS2R R2, SRZ ;  /* 0x0000000000027805 */ /* 0x000fe2000001ff00 */
[----:B------:R-:W-:Y:S01]  /*7370*/  PLOP3.LUT P2, PT, PT, PT, PT, 0x80, 0x0 ;  /* 0x000000000000781c */ /* 0x000fe20003f4f070 */
        /* <DEDUP_REMOVED lines=17> */
[----:B------:R-:W-:Y:S01]  /*7490*/  MOV R13, RZ ;  /* 0x000000ff000d7202 */ /* 0x000fe20000000f00 */
[----:B---3--:R-:W-:Y:S01]  /*74a0*/  IMAD.MOV.U32 R4, RZ, RZ, RZ ;  /* 0x000000ffff047224 */ /* 0x008fe200078e00ff */
[----:B------:R-:W-:Y:S01]  /*74b0*/  CS2R R6, SRZ ;  /* 0x0000000000067805 */ /* 0x000fe2000001ff00 */
[----:B------:R-:W-:Y:S01]  /*74c0*/  MOV R11, RZ ;  /* 0x000000ff000b7202 */ /* 0x000fe20000000f00 */
        /* <DEDUP_REMOVED lines=41> */
[----:B--2---:R-:W-:Y:S01]  /*7760*/  CS2R R144, SRZ ;  /* 0x0000000000907805 */ /* 0x004fe2000001ff00 */
[----:B------:R-:W-:Y:S01]  /*7770*/  CS2R R150, SRZ ;  /* 0x0000000000967805 */ /* 0x000fe2000001ff00 */
[----:B------:R-:W-:Y:S01]  /*7780*/  CS2R R148, SRZ ;  /* 0x0000000000947805 */ /* 0x000fe2000001ff00 */
[----:B------:R-:W-:Y:S01]  /*7790*/  CS2R R154, SRZ ;  /* 0x00000000009a7805 */ /* 0x000fe2000001ff00 */
[----:B------:R-:W-:Y:S01]  /*77a0*/  CS2R R152, SRZ ;  /* 0x0000000000987805 */ /* 0x000fe2000001ff00 */
[----:B------:R-:W-:Y:S05]  /*77b0*/  @!P0 BRA `(.L_x_875) ;  /* 0x0000e47000008947 */ /* 0x000fea0003800000 */
[----:B------:R-:W-:-:S04]  /*77c0*/  ISETP.NE.U32.AND P0, PT, RZ, c[0x0][0x340], PT ;  /* 0x0000d000ff007a0c */ /* 0x000fc80003f05070 */
[----:B------:R-:W-:-:S13]  /*77d0*/  ISETP.NE.AND.EX P2, PT, RZ, c[0x0][0x344], PT, P0 ;  /* 0x0000d100ff007a0c */ /* 0x000fda0003f45300 */
[----:B------:R-:W-:-:S04]  /*77e0*/  @P2 IMAD.MOV.U32 R237, RZ, RZ, 0x4 ;  /* 0x00000004ffed2424 */ /* 0x000fc800078e00ff */
[----:B------:R-:W-:-:S06]  /*77f0*/  @P2 IMAD.WIDE R236, R226, R237, c[0x0][0x340] ;  /* 0x0000d000e2ec2625 */ /* 0x000fcc00078e02ed */
[----:B------:R1:W5:Y:S01]  /*7800*/  @P2 LDG.E R236, [R236.64] ;  /* 0x00000010ecec2981 */ /* 0x000362000c1e1900 */
[----:B------:R-:W-:Y:S01]  /*7810*/  SHF.R.S32.HI R0, RZ, 0x1f, R101 ;  /* 0x0000001fff007819 */ /* 0x000fe20000011465 */
[----:B------:R-:W-:Y:S01]  /*7820*/  IMAD.WIDE.U32 R2, R101, c[0x0][0x178], RZ ;  /* 0x00005e0065027a25 */ /* 0x000fe200078e00ff */
[----:B------:R-:W-:Y:S01]  /*7830*/  SHF.R.S32.HI R15, RZ, 0x1f, R224 ;  /* 0x0000001fff0f7819 */ /* 0x000fe200000114e0 */
[----:B------:R-:W-:Y:S01]  /*7840*/  BSSY B0, `(.L_x_876) ;  /* 0x0000064000007945 */ /* 0x000fe20003800000 */
[----:B------:R-:W-:Y:S01]  /*7850*/  ISETP.NE.U32.AND P0, PT, RZ, c[0x0][0x348], PT ;  /* 0x0000d200ff007a0c */ /* 0x000fe20003f05070 */
[----:B------:R-:W-:Y:S01]  /*7860*/  IMAD R0, R0, c[0x0][0x178], RZ ;  /* 0x00005e0000007a24 */ /* 0x000fe200078e02ff */
[-C--:B------:R-:W-:Y:S01]  /*7870*/  LEA.HI R80, R15, R224.reuse, RZ, 0x3 ;  /* 0x000000e00f507211 */ /* 0x080fe200078f18ff */
[----:B------:R-:W-:Y:S01]  /*7880*/  IMAD R38, R99, c[0x0][0x2c4], RZ ;  /* 0x0000b10063267a24 */ /* 0x000fe200078e02ff */
[----:B------:R-:W-:Y:S01]  /*7890*/  SHF.R.S32.HI R9, RZ, 0x1f, R226 ;  /* 0x0000001fff097819 */ /* 0x000fe200000114e2 */
[----:B------:R-:W-:Y:S01]  /*78a0*/  IMAD R101, R101, c[0x0][0x17c], R0 ;  /* 0x00005f0065657a24 */ /* 0x000fe200078e0200 */
[----:B------:R-:W-:Y:S01]  /*78b0*/  LOP3.LUT R13, R80, 0xfffffff8, RZ, 0xc0, !PT ;  /* 0xfffffff8500d7812 */ /* 0x000fe200078ec0ff */
[----:B------:R-:W-:Y:S01]  /*78c0*/  IMAD.MOV.U32 R0, RZ, RZ, c[0x0][0x2c4] ;  /* 0x0000b100ff007624 */ /* 0x000fe200078e00ff */
[----:B------:R-:W-:Y:S01]  /*78d0*/  SHF.R.S32.HI R80, RZ, 0x3, R80 ;  /* 0x00000003ff507819 */ /* 0x000fe20000011450 */
[----:B------:R-:W-:Y:S01]  /*78e0*/  IMAD.IADD R3, R3, 0x1, R101 ;  /* 0x0000000103037824 */ /* 0x000fe200078e0265 */
[----:B------:R-:W-:Y:S01]  /*78f0*/  ISETP.NE.AND.EX P0, PT, RZ, c[0x0][0x34c], PT, P0 ;  /* 0x0000d300ff007a0c */ /* 0x000fe20003f05300 */
[----:B------:R-:W-:Y:S01]  /*7900*/  IMAD.IADD R13, R224, 0x1, -R13 ;  /* 0x00000001e00d7824 */ /* 0x000fe200078e0a0d */
[----:B------:R-:W-:Y:S01]  /*7910*/  ISETP.NE.AND P1, PT, R0, 0x1, PT ;  /* 0x000000010000780c */ /* 0x000fe20003f25270 */
[----:B------:R-:W-:Y:S01]  /*7920*/  IMAD R0, R96, c[0x0][0x1b8], RZ ;  /* 0x00006e0060007a24 */ /* 0x000fe200078e02ff */
[----:B------:R-:W-:Y:S01]  /*7930*/  SEL R9, R9, RZ, !P0 ;  /* 0x000000ff09097207 */ /* 0x000fe20004000000 */
[----:B------:R-:W-:Y:S01]  /*7940*/  IMAD R228, R13, 0x20, R80 ;  /* 0x000000200de47824 */ /* 0x000fe200078e0250 */
[----:B------:R-:W-:Y:S01]  /*7950*/  SEL R4, R226, RZ, !P0 ;  /* 0x000000ffe2047207 */ /* 0x000fe20004000000 */
[----:B------:R-:W-:Y:S01]  /*7960*/  IMAD R5, R223, c[0x0][0x1bc], R0 ;  /* 0x00006f00df057a24 */ /* 0x000fe200078e0200 */
[-C--:B------:R-:W-:Y:S01]  /*7970*/  LEA.HI R14, R15, R224.reuse, RZ, 0x4 ;  /* 0x000000e00f0e7211 */ /* 0x080fe200078f20ff */
[----:B------:R-:W-:Y:S01]  /*7980*/  IMAD R7, R97, 0x80, R228 ;  /* 0x0000008061077824 */ /* 0x000fe200078e02e4 */
[----:B------:R-:W-:Y:S01]  /*7990*/  LEA.HI R42, R15, R224, RZ, 0x6 ;  /* 0x000000e00f2a7211 */ /* 0x000fe200078f30ff */
[----:B------:R-:W-:-:S04]  /*79a0*/  IMAD.WIDE.U32 R2, R223, c[0x0][0x1b8], R2 ;  /* 0x00006e00df027a25 */ /* 0x000fc800078e0002 */
[----:B------:R-:W-:-:S04]  /*79b0*/  @P1 IMAD.HI.U32 R0, R7, c[0x0][0x2c8], RZ ;  /* 0x0000b20007001a27 */ /* 0x000fc800078e00ff */
[----:B------:R-:W-:Y:S02]  /*79c0*/  IMAD R9, R9, c[0x0][0x1c0], RZ ;  /* 0x0000700009097a24 */ /* 0x000fe400078e02ff */
[----:B------:R-:W-:Y:S02]  /*79d0*/  IMAD.IADD R3, R3, 0x1, R5 ;  /* 0x0000000103037824 */ /* 0x000fe400078e0205 */
[----:B------:R-:W-:Y:S01]  /*79e0*/  IMAD.MOV.U32 R8, RZ, RZ, R7 ;  /* 0x000000ffff087224 */ /* 0x000fe200078e0007 */
[----:B------:R-:W-:Y:S01]  /*79f0*/  @P1 SHF.R.U32.HI R8, RZ, c[0x0][0x2cc], R0 ;  /* 0x0000b300ff081a19 */ /* 0x000fe20000011600 */
[C---:B------:R-:W-:Y:S02]  /*7a00*/  IMAD R9, R4.reuse, c[0x0][0x1c4], R9 ;  /* 0x0000710004097a24 */ /* 0x040fe400078e0209 */
[----:B------:R-:W-:Y:S01]  /*7a10*/  IMAD.WIDE.U32 R4, R4, c[0x0][0x1c0], R2 ;  /* 0x0000700004047a25 */ /* 0x000fe200078e0002 */
[----:B------:R-:W-:-:S03]  /*7a20*/  SHF.R.S32.HI R3, RZ, 0x1f, R8 ;  /* 0x0000001fff037819 */ /* 0x000fc60000011408 */
[----:B------:R-:W-:Y:S02]  /*7a30*/  IMAD.IADD R5, R5, 0x1, R9 ;  /* 0x0000000105057824 */ /* 0x000fe400078e0209 */
[----:B------:R-:W-:Y:S02]  /*7a40*/  IMAD R3, R3, c[0x0][0x1b0], RZ ;  /* 0x00006c0003037a24 */ /* 0x000fe400078e02ff */
[----:B------:R-:W-:Y:S02]  /*7a50*/  IMAD.MOV R2, RZ, RZ, -R8 ;  /* 0x000000ffff027224 */ /* 0x000fe400078e0a08 */
[C---:B------:R-:W-:Y:S02]  /*7a60*/  IMAD R3, R8.reuse, c[0x0][0x1b4], R3 ;  /* 0x00006d0008037a24 */ /* 0x040fe400078e0203 */
[----:B------:R-:W-:Y:S01]  /*7a70*/  IMAD.WIDE.U32 R8, R8, c[0x0][0x1b0], R4 ;  /* 0x00006c0008087a25 */ /* 0x000fe200078e0004 */
[----:B------:R-:W-:-:S03]  /*7a80*/  LOP3.LUT R5, R14, 0xfffffff0, RZ, 0xc0, !PT ;  /* 0xfffffff00e057812 */ /* 0x000fc600078ec0ff */
[----:B------:R-:W-:Y:S02]  /*7a90*/  IMAD R2, R2, c[0x0][0x2c4], R7 ;  /* 0x0000b10002027a24 */ /* 0x000fe400078e0207 */
[----:B------:R-:W-:Y:S02]  /*7aa0*/  IMAD.IADD R5, R224, 0x1, -R5 ;  /* 0x00000001e0057824 */ /* 0x000fe400078e0a05 */
[----:B------:R-:W-:Y:S01]  /*7ab0*/  IMAD.IADD R9, R9, 0x1, R3 ;  /* 0x0000000109097824 */ /* 0x000fe200078e0203 */
[----:B------:R-:W-:Y:S01]  /*7ac0*/  SHF.R.S32.HI R7, RZ, 0x1f, R2 ;  /* 0x0000001fff077819 */ /* 0x000fe20000011402 */
[----:B------:R-:W-:Y:S01]  /*7ad0*/  IMAD.SHL.U32 R44, R80, 0x40, RZ ;  /* 0x00000040502c7824 */ /* 0x000fe200078e00ff */
[----:B------:R-:W-:Y:S01]  /*7ae0*/  SHF.R.S32.HI R0, RZ, 0x1f, R5 ;  /* 0x0000001fff007819 */ /* 0x000fe20000011405 */
[----:B------:R-:W-:Y:S02]  /*7af0*/  IMAD.SHL.U32 R42, R42, 0x8, RZ ;  /* 0x000000082a2a7824 */ /* 0x000fe400078e00ff */
[----:B------:R-:W-:Y:S01]  /*7b00*/  IMAD R7, R7, c[0x0][0x1a8], RZ ;  /* 0x00006a0007077a24 */ /* 0x000fe200078e02ff */
[----:B------:R-:W-:Y:S01]  /*7b10*/  LEA.HI R0, R0, R5, RZ, 0x3 ;  /* 0x0000000500007211 */ /* 0x000fe200078f18ff */
[----:B------:R-:W-:Y:S01]  /*7b20*/  IMAD.MOV.U32 R221, RZ, RZ, 0x10 ;  /* 0x00000010ffdd7424 */ /* 0x000fe200078e00ff */
[----:B------:R-:W-:Y:S01]  /*7b30*/  LOP3.LUT R44, R44, 0x1c0, RZ, 0xc0, !PT ;  /* 0x000001c02c2c7812 */ /* 0x000fe200078ec0ff */
[----:B------:R-:W-:Y:S01]  /*7b40*/  IMAD R7, R2, c[0x0][0x1ac], R7 ;  /* 0x00006b0002077a24 */ /* 0x000fe200078e0207 */
[----:B------:R-:W-:Y:S01]  /*7b50*/  LOP3.LUT R12, R0, 0xfffffff8, RZ, 0xc0, !PT ;  /* 0xfffffff8000c7812 */ /* 0x000fe200078ec0ff */
[----:B------:R-:W-:Y:S01]  /*7b60*/  IMAD.WIDE.U32 R2, R2, c[0x0][0x1a8], R8 ;  /* 0x00006a0002027a25 */ /* 0x000fe200078e0008 */
[----:B------:R-:W-:-:S02]  /*7b70*/  SHF.R.U32.HI R43, RZ, 0x3, R44 ;  /* 0x00000003ff2b7819 */ /* 0x000fc4000001162c */
[----:B------:R-:W-:Y:S01]  /*7b80*/  LOP3.LUT R42, R42, 0xfffffe00, RZ, 0xc0, !PT ;  /* 0xfffffe002a2a7812 */ /* 0x000fe200078ec0ff */
[----:B------:R-:W-:Y:S01]  /*7b90*/  IMAD.IADD R12, R5, 0x1, -R12 ;  /* 0x00000001050c7824 */ /* 0x000fe200078e0a0c */
[----:B------:R-:W-:Y:S01]  /*7ba0*/  IADD3 R7, R3, R7, RZ ;  /* 0x0000000703077210 */ /* 0x000fe20007ffe0ff */
[----:B------:R-:W-:Y:S01]  /*7bb0*/  IMAD R5, R97, 0x80, R80 ;  /* 0x0000008061057824 */ /* 0x000fe200078e0250 */
[C---:B------:R-:W-:Y:S01]  /*7bc0*/  LEA R6, P0, R2.reuse, c[0x0][0x160], 0x1 ;  /* 0x0000580002067a11 */ /* 0x040fe200078008ff */
[----:B------:R-:W-:Y:S02]  /*7bd0*/  IMAD.SHL.U32 R3, R13, 0x8, RZ ;  /* 0x000000080d037824 */ /* 0x000fe400078e00ff */
[----:B------:R-:W-:Y:S01]  /*7be0*/  IMAD.MOV.U32 R219, RZ, RZ, 0x20 ;  /* 0x00000020ffdb7424 */ /* 0x000fe200078e00ff */
[----:B------:R-:W-:Y:S01]  /*7bf0*/  LEA.HI.X R7, R2, c[0x0][0x164], R7, 0x1, P0 ;  /* 0x0000590002077a11 */ /* 0x000fe200000f0c07 */
[----:B------:R1:W2:Y:S01]  /*7c00*/  SHFL.IDX PT, R8, R6, RZ, 0x181f ;  /* 0x00181fff06087589 */ /* 0x0002a200000e0000 */
[----:B------:R-:W-:Y:S01]  /*7c10*/  ISETP.GE.AND P0, PT, R5, R38, PT ;  /* 0x000000260500720c */ /* 0x000fe20003f06270 */
[----:B------:R-:W-:Y:S01]  /*7c20*/  IMAD.MOV.U32 R230, RZ, RZ, 0x181f ;  /* 0x0000181fffe67424 */ /* 0x000fe200078e00ff */
[C---:B------:R-:W-:Y:S01]  /*7c30*/  IADD3 R229, R3.reuse, 0x40, RZ ;  /* 0x0000004003e57810 */ /* 0x040fe20007ffe0ff */
[----:B------:R1:W3:Y:S01]  /*7c40*/  SHFL.IDX PT, R9, R7, RZ, 0x181f ;  /* 0x00181fff07097589 */ /* 0x0002e200000e0000 */
[C---:B------:R-:W-:Y:S01]  /*7c50*/  IADD3 R19, R3.reuse, 0x80, RZ ;  /* 0x0000008003137810 */ /* 0x040fe20007ffe0ff */
[----:B------:R-:W-:Y:S01]  /*7c60*/  IMAD.MOV.U32 R227, RZ, RZ, -0x1 ;  /* 0xffffffffffe37424 */ /* 0x000fe200078e00ff */
[----:B------:R-:W-:-:S02]  /*7c70*/  IADD3 R18, R3, 0xc0, RZ ;  /* 0x000000c003127810 */ /* 0x000fc40007ffe0ff */
[----:B------:R-:W-:Y:S02]  /*7c80*/  ISETP.GE.AND P3, PT, R3, c[0x0][0x198], PT ;  /* 0x0000660003007a0c */ /* 0x000fe40003f66270 */
[----:B------:R-:W-:Y:S02]  /*7c90*/  LOP3.LUT R2, R44, 0x38, R3, 0xf8, !PT ;  /* 0x000000382c027812 */ /* 0x000fe400078ef803 */
[----:B------:R-:W-:Y:S02]  /*7ca0*/  ISETP.GE.AND P4, PT, R229, c[0x0][0x198], PT ;  /* 0x00006600e5007a0c */ /* 0x000fe40003f86270 */
[----:B------:R-:W-:Y:S02]  /*7cb0*/  ISETP.GE.AND P6, PT, R18, c[0x0][0x198], PT ;  /* 0x0000660012007a0c */ /* 0x000fe40003fc6270 */
[----:B------:R-:W-:Y:S02]  /*7cc0*/  ISETP.GE.AND P5, PT, R19, c[0x0][0x198], PT ;  /* 0x0000660013007a0c */ /* 0x000fe40003fa6270 */
[----:B------:R-:W-:-:S02]  /*7cd0*/  LOP3.LUT R11, R2, R43, RZ, 0x3c, !PT ;  /* 0x0000002b020b7212 */ /* 0x000fc400078e3cff */
[----:B------:R-:W-:-:S03]  /*7ce0*/  P2R R4, PR, RZ, 0x1 ;  /* 0x00000001ff047803 */ /* 0x000fc60000000000 */
[----:B------:R-:W-:Y:S01]  /*7cf0*/  IMAD.IADD R2, R11, 0x1, R42 ;  /* 0x000000010b027824 */ /* 0x000fe200078e022a */
[----:B------:R-:W-:Y:S02]  /*7d00*/  @!P2 MOV R236, R226 ;  /* 0x000000e200eca202 */ /* 0x000fe40000000f00 */
[----:B------:R-:W-:-:S05]  /*7d10*/  R2P PR, R12, 0x6 ;  /* 0x000000060c007804 */ /* 0x000fca0000000000 */
[----:B------:R-:W-:Y:S02]  /*7d20*/  SEL R221, R221, 0xfffffff0, !P1 ;  /* 0xfffffff0dddd7807 */ /* 0x000fe40004800000 */
[----:B------:R-:W-:Y:S01]  /*7d30*/  SEL R219, R219, 0xffffffe0, !P2 ;  /* 0xffffffe0dbdb7807 */ /* 0x000fe20005000000 */
[----:B------:R-:W-:Y:S05]  /*7d40*/  @P0 BRA `(.L_x_877) ;  /* 0x0000013000000947 */ /* 0x000fea0003800000 */
[----:B-123--:R-:W-:Y:S01]  /*7d50*/  SHF.R.S32.HI R16, RZ, 0x1f, R229 ;  /* 0x0000001fff107819 */ /* 0x00efe200000114e5 */
[----:B------:R-:W-:Y:S01]  /*7d60*/  IMAD.WIDE R22, R3, 0x2, R8 ;  /* 0x0000000203167825 */ /* 0x000fe200078e0208 */
[----:B------:R-:W-:Y:S02]  /*7d70*/  SHF.R.S32.HI R10, RZ, 0x1f, R19 ;  /* 0x0000001fff0a7819 */ /* 0x000fe40000011413 */
[----:B------:R-:W-:Y:S02]  /*7d80*/  SHF.R.S32.HI R11, RZ, 0x1f, R18 ;  /* 0x0000001fff0b7819 */ /* 0x000fe40000011412 */
[----:B------:R-:W-:Y:S02]  /*7d90*/  LEA.HI R21, R16, R229, RZ, 0x3 ;  /* 0x000000e510157211 */ /* 0x000fe400078f18ff */
[----:B------:R-:W-:Y:S01]  /*7da0*/  LEA.HI R17, R10, R19, RZ, 0x3 ;  /* 0x000000130a117211 */ /* 0x000fe200078f18ff */
[----:B------:R-:W-:Y:S01]  /*7db0*/  IMAD.SHL.U32 R10, R2, 0x2, RZ ;  /* 0x00000002020a7824 */ /* 0x000fe200078e00ff */
[----:B------:R-:W-:-:S02]  /*7dc0*/  LEA.HI R11, R11, R18, RZ, 0x3 ;  /* 0x000000120b0b7211 */ /* 0x000fc400078f18ff */
[----:B------:R-:W-:Y:S02]  /*7dd0*/  LOP3.LUT R21, R21, 0xfffffff8, RZ, 0xc0, !PT ;  /* 0xfffffff815157812 */ /* 0x000fe400078ec0ff */
[----:B------:R-:W-:Y:S01]  /*7de0*/  LOP3.LUT R17, R17, 0xfffffff8, RZ, 0xc0, !PT ;  /* 0xfffffff811117812 */ /* 0x000fe200078ec0ff */
[----:B------:R-:W-:Y:S01]  /*7df0*/  @!PT LDS RZ, [RZ] ;  /* 0x00000000fffff984 */ /* 0x000fe20000000800 */
[----:B------:R1:W-:Y:S01]  /*7e00*/  LDGSTS.E.BYPASS.LTC128B.128 [R10+0x10080], [R22.64], !P3 ;  /* 0x10080000160a7fae */ /* 0x0003e2000d901d50 */
[----:B------:R-:W-:Y:S01]  /*7e10*/  LOP3.LUT R11, R11, 0xfffffff8, RZ, 0xc0, !PT ;  /* 0xfffffff80b0b7812 */ /* 0x000fe200078ec0ff */
[----:B------:R-:W-:-:S04]  /*7e20*/  IMAD.WIDE R20, R21, 0x2, R8 ;  /* 0x0000000215147825 */ /* 0x000fc800078e0208 */
[--C-:B------:R-:W-:Y:S01]  /*7e30*/  IMAD.WIDE R16, R17, 0x2, R8.reuse ;  /* 0x0000000211107825 */ /* 0x100fe200078e0208 */
[----:B------:R1:W-:Y:S03]  /*7e40*/  LDGSTS.E.BYPASS.LTC128B.128 [R10+0x14080], [R20.64], !P4 ;  /* 0x14080000140a7fae */ /* 0x0003e6000e101d50 */
[----:B------:R-:W-:Y:S01]  /*7e50*/  IMAD.WIDE R8, R11, 0x2, R8 ;  /* 0x000000020b087825 */ /* 0x000fe200078e0208 */
[----:B------:R1:W-:Y:S04]  /*7e60*/  LDGSTS.E.BYPASS.LTC128B.128 [R10+0x18080], [R16.64], !P5 ;  /* 0x18080000100a7fae */ /* 0x0003e8000e901d50 */
[----:B------:R1:W-:Y:S02]  /*7e70*/  LDGSTS.E.BYPASS.LTC128B.128 [R10+0x1c080], [R8.64], !P6 ;  /* 0x1c080000080a7fae */ /* 0x0003e4000f101d50 */
.L_x_877:
[----:B-123--:R-:W-:Y:S05]  /*7e80*/  BSYNC B0 ;  /* 0x0000000000007941 */ /* 0x00efea0003800000 */
.L_x_876:
[----:B------:R-:W-:Y:S01]  /*7e90*/  IADD3 R9, R5, 0x20, RZ ;  /* 0x0000002005097810 */ /* 0x000fe20007ffe0ff */
[----:B------:R1:W2:Y:S01]  /*7ea0*/  SHFL.IDX PT, R17, R7, 0x1, 0x181f ;  /* 0x00381f0007117f89 */ /* 0x0002a200000e0000 */
[----:B------:R-:W-:Y:S02]  /*7eb0*/  BSSY B0, `(.L_x_878) ;  /* 0x0000017000007945 */ /* 0x000fe40003800000 */
[----:B------:R-:W-:Y:S01]  /*7ec0*/  ISETP.GE.AND P0, PT, R9, R38, PT ;  /* 0x000000260900720c */ /* 0x000fe20003f06270 */
[----:B------:R1:W3:-:S12]  /*7ed0*/  SHFL.IDX PT, R16, R6, 0x1, 0x181f ;  /* 0x00381f0006107f89 */ /* 0x0002d800000e0000 */
        /* <DEDUP_REMOVED lines=20> */
.L_x_879:
[----:B------:R-:W-:Y:S05]  /*8020*/  BSYNC B0 ;  /* 0x0000000000007941 */ /* 0x000fea0003800000 */
.L_x_878:
[----:B--2---:R-:W-:Y:S01]  /*8030*/  IADD3 R9, R5, 0x40, RZ ;  /* 0x0000004005097810 */ /* 0x004fe20007ffe0ff */
[----:B------:R2:W4:Y:S01]  /*8040*/  SHFL.IDX PT, R17, R7, 0x2, 0x181f ;  /* 0x00581f0007117f89 */ /* 0x00052200000e0000 */
[----:B------:R-:W-:Y:S02]  /*8050*/  BSSY B0, `(.L_x_880) ;  /* 0x0000017000007945 */ /* 0x000fe40003800000 */
[----:B------:R-:W-:Y:S01]  /*8060*/  ISETP.GE.AND P0, PT, R9, R38, PT ;  /* 0x000000260900720c */ /* 0x000fe20003f06270 */
[----:B---3--:R2:W3:-:S12]  /*8070*/  SHFL.IDX PT, R16, R6, 0x2, 0x181f ;  /* 0x00581f0006107f89 */ /* 0x0084d800000e0000 */
[----:B------:R-:W-:Y:S05]  /*8080*/  @P0 BRA `(.L_x_881) ;  /* 0x0000013000000947 */ /* 0x000fea0003800000 */
[----:B------:R-:W-:Y:S01]  /*8090*/  SHF.R.S32.HI R10, RZ, 0x1f, R229 ;  /* 0x0000001fff0a7819 */ /* 0x000fe200000114e5 */
[----:B---34-:R-:W-:Y:S01]  /*80a0*/  IMAD.WIDE R20, R3, 0x2, R16 ;  /* 0x0000000203147825 */ /* 0x018fe200078e0210 */
        /* <DEDUP_REMOVED lines=17> */
.L_x_881:
[----:B------:R-:W-:Y:S05]  /*81c0*/  BSYNC B0 ;  /* 0x0000000000007941 */ /* 0x000fea0003800000 */
.L_x_880:
[----:B---3--:R3:W-:Y:S01]  /*81d0*/  SHFL.IDX PT, R20, R6, 0x3, 0x181f ;  /* 0x00781f0006147f89 */ /* 0x0087e200000e0000 */
[----:B------:R-:W-:Y:S01]  /*81e0*/  IADD3 R5, R5, 0x60, RZ ;  /* 0x0000006005057810 */ /* 0x000fe20007ffe0ff */
[----:B------:R-:W-:Y:S01]  /*81f0*/  IMAD.MOV.U32 R85, RZ, RZ, 0x30 ;  /* 0x00000030ff557424 */ /* 0x000fe200078e00ff */
[----:B-----5:R-:W-:Y:S01]  /*8200*/  SHF.R.S32.HI R9, RZ, 0x1f, R236 ;  /* 0x0000001fff097819 */ /* 0x020fe200000114ec */
[----:B------:R-:W1:Y:S01]  /*8210*/  SHFL.IDX PT, R21, R7, 0x3, 0x181f ;  /* 0x00781f0007157f89 */ /* 0x000e6200000e0000 */
[----:B------:R-:W-:Y:S01]  /*8220*/  ISETP.GE.AND P0, PT, R5, R38, PT ;  /* 0x000000260500720c */ /* 0x000fe20003f06270 */
[----:B------:R-:W-:Y:S01]  /*8230*/  IMAD.MOV.U32 R231, RZ, RZ, c[0x0][0x2b8] ;  /* 0x0000ae00ffe77624 */ /* 0x000fe200078e00ff */
[----:B------:R-:W-:Y:S01]  /*8240*/  LOP3.LUT R16, R16, 0xffffffef, RZ, 0xc0, !PT ;  /* 0xffffffef10107812 */ /* 0x000fe200078ec0ff */
[----:B------:R-:W-:-:S02]  /*8250*/  IMAD R85, R156, R85, -0x30 ;  /* 0xffffffd09c557424 */ /* 0x000fc400078e0255 */
[----:B------:R-:W-:Y:S01]  /*8260*/  IMAD R9, R9, c[0x0][0x2b0], RZ ;  /* 0x0000ac0009097a24 */ /* 0x000fe200078e02ff */
[----:B------:R-:W-:Y:S01]  /*8270*/  ISETP.NE.AND P2, PT, R231, 0x1, PT ;  /* 0x00000001e700780c */ /* 0x000fe20003f45270 */
[----:B------:R-:W-:Y:S02]  /*8280*/  IMAD.IADD R234, R228, 0x1, R85 ;  /* 0x00000001e4ea7824 */ /* 0x000fe400078e0255 */
[C---:B------:R-:W-:Y:S02]  /*8290*/  IMAD R9, R236.reuse, c[0x0][0x2b4], R9 ;  /* 0x0000ad00ec097a24 */ /* 0x040fe400078e0209 */
[----:B------:R-:W-:Y:S01]  /*82a0*/  IMAD.WIDE.U32 R236, R236, c[0x0][0x2b0], RZ ;  /* 0x0000ac00ecec7a25 */ /* 0x000fe200078e00ff */
[----:B------:R-:W-:-:S03]  /*82b0*/  ISETP.GE.AND P1, PT, R234, R95, PT ;  /* 0x0000005fea00720c */ /* 0x000fc60003f26270 */
[----:B------:R-:W-:Y:S01]  /*82c0*/  @!P0 IMAD.SHL.U32 R5, R2, 0x2, RZ ;  /* 0x0000000202058824 */ /* 0x000fe200078e00ff */
[----:B------:R-:W-:Y:S01]  /*82d0*/  ISETP.GT.OR P1, PT, R228, 0x2f, P1 ;  /* 0x0000002fe400780c */ /* 0x000fe20000f24670 */
[----:B------:R-:W-:Y:S01]  /*82e0*/  IMAD.IADD R234, R234, 0x1, R225 ;  /* 0x00000001eaea7824 */ /* 0x000fe200078e02e1 */
[----:B-123--:R-:W-:Y:S01]  /*82f0*/  @!P0 SHF.R.S32.HI R6, RZ, 0x1f, R229 ;  /* 0x0000001fff068819 */ /* 0x00efe200000114e5 */
[----:B------:R-:W-:Y:S01]  /*8300*/  IMAD.IADD R232, R237, 0x1, R9 ;  /* 0x00000001ede87824 */ /* 0x000fe200078e0209 */
[----:B------:R-:W-:Y:S01]  /*8310*/  @P2 LOP3.LUT R16, R16, 0x10, RZ, 0xfc, !PT ;  /* 0x0000001010102812 */ /* 0x000fe200078efcff */
[----:B------:R-:W-:Y:S01]  /*8320*/  @P2 IMAD.HI.U32 R8, R234, c[0x0][0x2bc], RZ ;  /* 0x0000af00ea082a27 */ /* 0x000fe200078e00ff */
[----:B------:R-:W-:Y:S02]  /*8330*/  @!P0 LEA.HI R23, R6, R229, RZ, 0x3 ;  /* 0x000000e506178211 */ /* 0x000fe400078f18ff */
[----:B------:R-:W-:Y:S01]  /*8340*/  @!P0 SHF.R.S32.HI R6, RZ, 0x1f, R19 ;  /* 0x0000001fff068819 */ /* 0x000fe20000011413 */
[----:B------:R-:W-:Y:S01]  /*8350*/  @!P0 IMAD.WIDE R10, R3, 0x2, R20 ;  /* 0x00000002030a8825 */ /* 0x000fe200078e0214 */
[----:B------:R-:W-:-:S02]  /*8360*/  @!P0 LOP3.LUT R23, R23, 0xfffffff8, RZ, 0xc0, !PT ;  /* 0xfffffff817178812 */ /* 0x000fc400078ec0ff */
[----:B------:R-:W-:Y:S01]  /*8370*/  @!P0 LEA.HI R6, R6, R19, RZ, 0x3 ;  /* 0x0000001306068211 */ /* 0x000fe200078f18ff */
[----:B------:R-:W-:Y:S01]  /*8380*/  IMAD.MOV.U32 R7, RZ, RZ, R234 ;  /* 0x000000ffff077224 */ /* 0x000fe200078e00ea */
[----:B------:R-:W-:Y:S01]  /*8390*/  @!PT LDS RZ, [RZ] ;  /* 0x00000000fffff984 */ /* 0x000fe20000000800 */
[----:B------:R1:W-:Y:S01]  /*83a0*/  @!P0 LDGSTS.E.BYPASS.LTC128B.128 [R5+0x13080], [R10.64], !P3 ;  /* 0x130800000a058fae */ /* 0x0003e2000d901d50 */
[----:B------:R-:W-:Y:S01]  /*83b0*/  @!P0 IMAD.WIDE R22, R23, 0x2, R20 ;  /* 0x0000000217168825 */ /* 0x000fe200078e0214 */
[----:B----4-:R-:W-:Y:S02]  /*83c0*/  @!P0 LOP3.LUT R17, R6, 0xfffffff8, RZ, 0xc0, !PT ;  /* 0xfffffff806118812 */ /* 0x010fe400078ec0ff */
[----:B------:R-:W-:Y:S01]  /*83d0*/  @P2 SHF.R.U32.HI R7, RZ, c[0x0][0x2c0], R8 ;  /* 0x0000b000ff072a19 */ /* 0x000fe20000011608 */
[----:B------:R-:W-:Y:S01]  /*83e0*/  IMAD.MOV.U32 R233, RZ, RZ, RZ ;  /* 0x000000ffffe97224 */ /* 0x000fe200078e00ff */
[----:B------:R2:W-:Y:S01]  /*83f0*/  @!P0 LDGSTS.E.BYPASS.LTC128B.128 [R5+0x17080], [R22.64], !P4 ;  /* 0x1708000016058fae */ /* 0x0005e2000e101d50 */
[----:B------:R-:W-:Y:S01]  /*8400*/  @!P0 IMAD.WIDE R24, R17, 0x2, R20 ;  /* 0x0000000211188825 */ /* 0x000fe200078e0214 */
[----:B------:R-:W-:-:S04]  /*8410*/  @!P1 IADD3 R6, P2, R7, R236, RZ ;  /* 0x000000ec07069210 */ /* 0x000fc80007f5e0ff */
[----:B------:R3:W-:Y:S01]  /*8420*/  @!P0 LDGSTS.E.BYPASS.LTC128B.128 [R5+0x1b080], [R24.64], !P5 ;  /* 0x1b08000018058fae */ /* 0x0007e2000e901d50 */
[----:B------:R-:W-:Y:S02]  /*8430*/  @!P1 LEA.HI.X.SX32 R9, R7, R232, 0x1, P2 ;  /* 0x000000e807099211 */ /* 0x000fe400010f0eff */
[----:B------:R-:W-:-:S04]  /*8440*/  @!P1 LEA R8, P2, R6, c[0x0][0x2a0], 0x2 ;  /* 0x0000a80006089a11 */ /* 0x000fc800078410ff */
[----:B------:R-:W-:Y:S02]  /*8450*/  @!P1 LEA.HI.X R9, R6, c[0x0][0x2a4], R9, 0x2, P2 ;  /* 0x0000a90006099a11 */ /* 0x000fe400010f1409 */
[----:B-1----:R-:W-:-:S04]  /*8460*/  @!P0 SHF.R.S32.HI R11, RZ, 0x1f, R18 ;  /* 0x0000001fff0b8819 */ /* 0x002fc80000011412 */
[----:B------:R-:W-:-:S04]  /*8470*/  @!P0 LEA.HI R11, R11, R18, RZ, 0x3 ;  /* 0x000000120b0b8211 */ /* 0x000fc800078f18ff */
[----:B------:R-:W-:-:S05]  /*8480*/  @!P0 LOP3.LUT R11, R11, 0xfffffff8, RZ, 0xc0, !PT ;  /* 0xfffffff80b0b8812 */ /* 0x000fca00078ec0ff */
[----:B------:R-:W-:-:S05]  /*8490*/  @!P0 IMAD.WIDE R26, R11, 0x2, R20 ;  /* 0x000000020b1a8825 */ /* 0x000fca00078e0214 */
[----:B------:R3:W-:Y:S04]  /*84a0*/  @!P0 LDGSTS.E.BYPASS.LTC128B.128 [R5+0x1f080], [R26.64], !P6 ;  /* 0x1f0800001a058fae */ /* 0x0007e8000f101d50 */
[----:B------:R-:W0:Y:S04]  /*84b0*/  LDGDEPBAR ;  /* 0x00000000000079af */ /* 0x000e280000000000 */
[----:B------:R-:W-:Y:S06]  /*84c0*/  BAR.SYNC.DEFER_BLOCKING 0x0 ;  /* 0x0000000000007b1d */ /* 0x000fec0000010000 */
[----:B------:R1:W4:Y:S01]  /*84d0*/  @!P1 LDG.E R233, [R8.64] ;  /* 0x0000001008e99981 */ /* 0x000322000c1e1900 */
[----:B------:R-:W-:Y:S01]  /*84e0*/  IMAD.MOV R7, RZ, RZ, -R7 ;  /* 0x000000ffff077224 */ /* 0x000fe200078e0a07 */
[----:B------:R-:W-:Y:S01]  /*84f0*/  ISETP.GE.AND P6, PT, R3, c[0x0][0x1d4], PT ;  /* 0x0000750003007a0c */ /* 0x000fe20003fc6270 */
[----:B------:R-:W-:Y:S01]  /*8500*/  IMAD R6, R96, c[0x0][0x1e8], RZ ;  /* 0x00007a0060067a24 */ /* 0x000fe200078e02ff */
[----:B------:R-:W-:Y:S01]  /*8510*/  ISETP.GE.AND P3, PT, R229, c[0x0][0x1d4], PT ;  /* 0x00007500e5007a0c */ /* 0x000fe20003f66270 */
[----:B------:R-:W-:Y:S01]  /*8520*/  IMAD R234, R7, c[0x0][0x2b8], R234 ;  /* 0x0000ae0007ea7a24 */ /* 0x000fe200078e02ea */
[----:B------:R-:W-:Y:S01]  /*8530*/  ISETP.GE.AND P5, PT, R19, c[0x0][0x1d4], PT ;  /* 0x0000750013007a0c */ /* 0x000fe20003fa6270 */
[----:B------:R-:W-:Y:S01]  /*8540*/  IMAD R81, R223, c[0x0][0x1ec], R6 ;  /* 0x00007b00df517a24 */ /* 0x000fe200078e0206 */
[----:B------:R-:W-:Y:S01]  /*8550*/  ISETP.GE.AND P4, PT, R18, c[0x0][0x1d4], PT ;  /* 0x0000750012007a0c */ /* 0x000fe20003f86270 */
[----:B--2---:R-:W-:Y:S01]  /*8560*/  IMAD.WIDE.U32 R22, R234, c[0x0][0x1e0], RZ ;  /* 0x00007800ea167a25 */ /* 0x004fe200078e00ff */
[----:B------:R-:W-:-:S02]  /*8570*/  SHF.R.S32.HI R21, RZ, 0x1f, R234 ;  /* 0x0000001fff157819 */ /* 0x000fc400000114ea */
[----:B------:R-:W-:Y:S01]  /*8580*/  LOP3.LUT R16, R16, 0xfffffffe, RZ, 0xc0, !PT ;  /* 0xfffffffe10107812 */ /* 0x000fe200078ec0ff */
[----:B------:R-:W-:-:S04]  /*8590*/  IMAD.WIDE.U32 R86, R223, c[0x0][0x1e8], RZ ;  /* 0x00007a00df567a25 */ /* 0x000fc800078e00ff */
[----:B------:R-:W-:Y:S01]  /*85a0*/  IMAD R7, R21, c[0x0][0x1e0], RZ ;  /* 0x0000780015077a24 */ /* 0x000fe200078e02ff */
[----:B------:R-:W-:Y:S01]  /*85b0*/  @P3 LOP3.LUT R16, R16, 0x1, RZ, 0xfc, !PT ;  /* 0x0000000110103812 */ /* 0x000fe200078efcff */
[----:B------:R-:W-:Y:S02]  /*85c0*/  IMAD.IADD R81, R87, 0x1, R81 ;  /* 0x0000000157517824 */ /* 0x000fe400078e0251 */
[----:B------:R-:W-:Y:S02]  /*85d0*/  IMAD R10, R234, c[0x0][0x1e4], R7 ;  /* 0x00007900ea0a7a24 */ /* 0x000fe400078e0207 */
[----:B------:R-:W-:Y:S02]  /*85e0*/  IMAD R96, R96, c[0x0][0x210], RZ ;  /* 0x0000840060607a24 */ /* 0x000fe400078e02ff */
[----:B------:R-:W-:Y:S01]  /*85f0*/  IMAD.IADD R11, R23, 0x1, R10 ;  /* 0x00000001170b7824 */ /* 0x000fe200078e020a */
[----:B-1----:R-:W-:Y:S01]  /*8600*/  IADD3 R8, R156, -0x1, RZ ;  /* 0xffffffff9c087810 */ /* 0x002fe20007ffe0ff */
[----:B------:R-:W-:-:S04]  /*8610*/  IMAD.MOV.U32 R10, RZ, RZ, R22 ;  /* 0x000000ffff0a7224 */ /* 0x000fc800078e0016 */
[----:B------:R-:W-:-:S05]  /*8620*/  IMAD R83, R8, -0x30, R95 ;  /* 0xffffffd008537824 */ /* 0x000fca00078e025f */
[----:B------:R-:W-:-:S05]  /*8630*/  IMNMX R9, R83, 0x30, PT ;  /* 0x0000003053097817 */ /* 0x000fca0003800200 */
[----:B------:R-:W-:Y:S01]  /*8640*/  IMAD.IADD R9, R9, 0x1, -R80 ;  /* 0x0000000109097824 */ /* 0x000fe200078e0a50 */
[----:B----4-:R-:W-:Y:S01]  /*8650*/  SHF.R.S32.HI R20, RZ, 0x1f, R233 ;  /* 0x0000001fff147819 */ /* 0x010fe200000114e9 */
[----:B------:R-:W-:-:S04]  /*8660*/  IMAD.WIDE.U32 R6, R233, c[0x0][0x1f0], R10 ;  /* 0x00007c00e9067a25 */ /* 0x000fc800078e000a */
[----:B------:R-:W-:Y:S01]  /*8670*/  IMAD R10, R20, c[0x0][0x1f0], RZ ;  /* 0x00007c00140a7a24 */ /* 0x000fe200078e02ff */
[----:B---3--:R-:W-:-:S03]  /*8680*/  IADD3 R5, P0, R86, R6, RZ ;  /* 0x0000000656057210 */ /* 0x008fc60007f1e0ff */
[----:B------:R-:W-:-:S05]  /*8690*/  IMAD R10, R233, c[0x0][0x1f4], R10 ;  /* 0x00007d00e90a7a24 */ /* 0x000fca00078e020a */
[----:B------:R-:W-:Y:S02]  /*86a0*/  IADD3.X R10, R81, R7, R10, P0, !PT ;  /* 0x00000007510a7210 */ /* 0x000fe400007fe40a */
[----:B------:R-:W-:-:S04]  /*86b0*/  LEA R11, P0, R5, c[0x0][0x1c8], 0x1 ;  /* 0x00007200050b7a11 */ /* 0x000fc800078008ff */
[----:B------:R-:W-:Y:S01]  /*86c0*/  LEA.HI.X R10, R5, c[0x0][0x1cc], R10, 0x1, P0 ;  /* 0x00007300050a7a11 */ /* 0x000fe200000f0c0a */
[----:B------:R-:W-:Y:S01]  /*86d0*/  SHFL.IDX PT, R22, R11, RZ, 0x181f ;  /* 0x00181fff0b167589 */ /* 0x000fe200000e0000 */
[----:B------:R-:W-:-:S03]  /*86e0*/  ISETP.GE.AND P0, PT, R9, 0x1, PT ;  /* 0x000000010900780c */ /* 0x000fc60003f06270 */
[----:B------:R-:W1:Y:S10]  /*86f0*/  SHFL.IDX PT, R23, R10, RZ, 0x181f ;  /* 0x00181fff0a177589 */ /* 0x000e7400000e0000 */
[----:B------:R-:W-:-:S02]  /*8700*/  @P0 SHF.R.S32.HI R8, RZ, 0x1f, R229 ;  /* 0x0000001fff080819 */ /* 0x000fc400000114e5 */
[----:B------:R-:W-:Y:S02]  /*8710*/  @P0 SHF.R.S32.HI R6, RZ, 0x1f, R19 ;  /* 0x0000001fff060819 */ /* 0x000fe40000011413 */
[----:B------:R-:W-:Y:S02]  /*8720*/  @P0 SHF.R.S32.HI R5, RZ, 0x1f, R18 ;  /* 0x0000001fff050819 */ /* 0x000fe40000011412 */
[----:B------:R-:W-:Y:S01]  /*8730*/  @P0 LEA.HI R7, R8, R229, RZ, 0x3 ;  /* 0x000000e508070211 */ /* 0x000fe200078f18ff */
[----:B------:R-:W-:Y:S01]  /*8740*/  @P0 IMAD.SHL.U32 R8, R2, 0x2, RZ ;  /* 0x0000000202080824 */ /* 0x000fe200078e00ff */
[----:B------:R-:W-:Y:S02]  /*8750*/  @P0 LEA.HI R6, R6, R19, RZ, 0x3 ;  /* 0x0000001306060211 */ /* 0x000fe400078f18ff */
[----:B------:R-:W-:Y:S02]  /*8760*/  @P0 LEA.HI R5, R5, R18, RZ, 0x3 ;  /* 0x0000001205050211 */ /* 0x000fe400078f18ff */
[----:B------:R-:W-:-:S02]  /*8770*/  @P0 LOP3.LUT R7, R7, 0xfffffff8, RZ, 0xc0, !PT ;  /* 0xfffffff807070812 */ /* 0x000fc400078ec0ff */
[----:B------:R-:W-:Y:S01]  /*8780*/  @P0 LOP3.LUT R6, R6, 0xfffffff8, RZ, 0xc0, !PT ;  /* 0xfffffff806060812 */ /* 0x000fe200078ec0ff */
[----:B-1----:R-:W-:Y:S01]  /*8790*/  @P0 IMAD.WIDE R24, R3, 0x2, R22 ;  /* 0x0000000203180825 */ /* 0x002fe200078e0216 */
[----:B------:R-:W-:-:S03]  /*87a0*/  @P0 LOP3.LUT R5, R5, 0xfffffff8, RZ, 0xc0, !PT ;  /* 0xfffffff805050812 */ /* 0x000fc600078ec0ff */
        /* <DEDUP_REMOVED lines=8> */
[----:B------:R-:W-:-:S03]  /*8830*/  ISETP.GE.AND P0, PT, R9, 0x21, PT ;  /* 0x000000210900780c */ /* 0x000fc60003f06270 */
[----:B------:R-:W-:Y:S04]  /*8840*/  SHFL.IDX PT, R22, R11, 0x1, 0x181f ;  /* 0x00381f000b167f89 */ /* 0x000fe800000e0000 */
[----:B------:R-:W1:Y:S06]  /*8850*/  SHFL.IDX PT, R23, R10, 0x1, 0x181f ;  /* 0x00381f000a177f89 */ /* 0x000e6c00000e0000 */
[----:B------:R-:W-:Y:S01]  /*8860*/  @P0 SHF.R.S32.HI R28, RZ, 0x1f, R229 ;  /* 0x0000001fff1c0819 */ /* 0x000fe200000114e5 */
[----:B------:R-:W-:Y:S01]  /*8870*/  @P0 IMAD.SHL.U32 R9, R2, 0x2, RZ ;  /* 0x0000000202090824 */ /* 0x000fe200078e00ff */
[----:B------:R-:W-:-:S02]  /*8880*/  @P0 SHF.R.S32.HI R32, RZ, 0x1f, R19 ;  /* 0x0000001fff200819 */ /* 0x000fc40000011413 */
[----:B------:R-:W-:Y:S02]  /*8890*/  @P0 SHF.R.S32.HI R5, RZ, 0x1f, R18 ;  /* 0x0000001fff050819 */ /* 0x000fe40000011412 */
[----:B------:R-:W-:Y:S02]  /*88a0*/  @P0 LEA.HI R28, R28, R229, RZ, 0x3 ;  /* 0x000000e51c1c0211 */ /* 0x000fe400078f18ff */
[----:B------:R-:W-:Y:S02]  /*88b0*/  @P0 LEA.HI R17, R32, R19, RZ, 0x3 ;  /* 0x0000001320110211 */ /* 0x000fe400078f18ff */
[----:B------:R-:W-:Y:S02]  /*88c0*/  @P0 LEA.HI R5, R5, R18, RZ, 0x3 ;  /* 0x0000001205050211 */ /* 0x000fe400078f18ff */
[----:B---3--:R-:W-:Y:S02]  /*88d0*/  @P0 LOP3.LUT R7, R28, 0xfffffff8, RZ, 0xc0, !PT ;  /* 0xfffffff81c070812 */ /* 0x008fe400078ec0ff */
[----:B------:R-:W-:Y:S01]  /*88e0*/  @P0 LOP3.LUT R6, R17, 0xfffffff8, RZ, 0xc0, !PT ;  /* 0xfffffff811060812 */ /* 0x000fe200078ec0ff */
[----:B------:R-:W-:Y:S01]  /*88f0*/  IMAD R17, R223, c[0x0][0x214], R96 ;  /* 0x00008500df117a24 */ /* 0x000fe200078e0260 */
[----:B------:R-:W-:Y:S01]  /*8900*/  @P0 LOP3.LUT R5, R5, 0xfffffff8, RZ, 0xc0, !PT ;  /* 0xfffffff805050812 */ /* 0x000fe200078ec0ff */
[----:B-1----:R-:W-:-:S04]  /*8910*/  @P0 IMAD.WIDE R10, R3, 0x2, R22 ;  /* 0x00000002030a0825 */ /* 0x002fc800078e0216 */
[--C-:B------:R-:W-:Y:S01]  /*8920*/  @P0 IMAD.WIDE R24, R7, 0x2, R22.reuse ;  /* 0x0000000207180825 */ /* 0x100fe200078e0216 */
[----:B------:R4:W-:Y:S03]  /*8930*/  @P0 LDGSTS.E.BYPASS.LTC128B.128 [R9+0xb080], [R10.64], !P6 ;  /* 0x0b0800000a090fae */ /* 0x0009e6000f101d50 */
[--C-:B------:R-:W-:Y:S01]  /*8940*/  @P0 IMAD.WIDE R6, R6, 0x2, R22.reuse ;  /* 0x0000000206060825 */ /* 0x100fe200078e0216 */
[----:B------:R4:W-:Y:S01]  /*8950*/  @P0 LDGSTS.E.BYPASS.LTC128B.128 [R9+0xc880], [R24.64], !P3 ;  /* 0x0c88000018090fae */ /* 0x0009e2000d901d50 */
[----:B------:R-:W-:Y:S02]  /*8960*/  ISETP.GT.AND P3, PT, R228, 0x2f, PT ;  /* 0x0000002fe400780c */ /* 0x000fe40003f64270 */
[----:B--2---:R-:W-:Y:S01]  /*8970*/  @P0 IMAD.WIDE R26, R5, 0x2, R22 ;  /* 0x00000002051a0825 */ /* 0x004fe200078e0216 */
[----:B------:R4:W-:Y:S03]  /*8980*/  @P0 LDGSTS.E.BYPASS.LTC128B.128 [R9+0xe080], [R6.64], !P5 ;  /* 0x0e08000006090fae */ /* 0x0009e6000e901d50 */
[----:B------:R-:W-:Y:S01]  /*8990*/  IMAD.WIDE.U32 R22, R223, c[0x0][0x210], RZ ;  /* 0x00008400df167a25 */ /* 0x000fe200078e00ff */
[----:B------:R4:W-:Y:S01]  /*89a0*/  @P0 LDGSTS.E.BYPASS.LTC128B.128 [R9+0xf880], [R26.64], !P4 ;  /* 0x0f8800001a090fae */ /* 0x0009e2000e101d50 */
[----:B------:R-:W-:-:S02]  /*89b0*/  ISETP.LT.AND P0, PT, RZ, c[0x0][0x27c], PT ;  /* 0x00009f00ff007a0c */ /* 0x000fc40003f01270 */
[----:B------:R-:W-:Y:S01]  /*89c0*/  IMAD.IADD R17, R23, 0x1, R17 ;  /* 0x0000000117117824 */ /* 0x000fe200078e0211 */
[----:B------:R-:W0:Y:S10]  /*89d0*/  LDGDEPBAR ;  /* 0x00000000000079af */ /* 0x000e340000000000 */
[----:B------:R-:W-:Y:S05]  /*89e0*/  @P0 BRA `(.L_x_882) ;  /* 0x0000002000000947 */ /* 0x000fea0003800000 */
[----:B------:R-:W-:-:S04]  /*89f0*/  DEPBAR.LE SB0, 0x1 ;  /* 0x000080400000791a */ /* 0x000fc80000000000 */
[----:B------:R-:W-:Y:S05]  /*8a00*/  BRA `(.L_x_883) ;  /* 0x00006a9000007947 */ /* 0x000fea0003800000 */
.L_x_882:
[----:B------:R-:W-:Y:S01]  /*8a10*/  SHF.R.S32.HI R5, RZ, 0x1f, R98 ;  /* 0x0000001fff057819 */ /* 0x000fe20000011462 */
[----:B----4-:R-:W-:Y:S01]  /*8a20*/  IMAD.WIDE.U32 R8, R98, c[0x0][0x280], RZ ;  /* 0x0000a00062087a25 */ /* 0x010fe200078e00ff */
[----:B------:R-:W-:Y:S01]  /*8a30*/  ULDC.U8 UR4, c[0x0][0x298] ;  /* 0x0000a60000047ab9 */ /* 0x000fe20000000000 */
[----:B------:R-:W-:Y:S01]  /*8a40*/  BSSY B2, `(.L_x_883) ;  /* 0x00006a5000027945 */ /* 0x000fe20003800000 */
[----:B------:R-:W-:Y:S01]  /*8a50*/  SHF.L.U32 R40, R2, 0x1, RZ ;  /* 0x0000000102287819 */ /* 0x000fe200000006ff */
[C---:B------:R-:W-:Y:S01]  /*8a60*/  IMAD R7, R5.reuse, c[0x0][0x280], RZ ;  /* 0x0000a00005077a24 */ /* 0x040fe200078e02ff */
[----:B------:R-:W-:Y:S01]  /*8a70*/  LEA R32, P0, R8, c[0x0][0x270], 0x1 ;  /* 0x00009c0008207a11 */ /* 0x000fe200078008ff */
[----:B------:R-:W-:Y:S02]  /*8a80*/  IMAD R5, R5, c[0x0][0x290], RZ ;  /* 0x0000a40005057a24 */ /* 0x000fe400078e02ff */
[C---:B------:R-:W-:Y:S02]  /*8a90*/  IMAD R6, R98.reuse, c[0x0][0x284], R7 ;  /* 0x0000a10062067a24 */ /* 0x040fe400078e0207 */
[----:B------:R-:W-:-:S03]  /*8aa0*/  IMAD R5, R98, c[0x0][0x294], R5 ;  /* 0x0000a50062057a24 */ /* 0x000fc600078e0205 */
[----:B------:R-:W-:-:S04]  /*8ab0*/  IADD3 R6, R6, R9, RZ ;  /* 0x0000000906067210 */ /* 0x000fc80007ffe0ff */
[----:B------:R-:W-:Y:S01]  /*8ac0*/  LEA.HI.X R33, R8, c[0x0][0x274], R6, 0x1, P0 ;  /* 0x00009d0008217a11 */ /* 0x000fe200000f0c06 */
[----:B------:R-:W-:-:S05]  /*8ad0*/  IMAD.WIDE.U32 R6, R98, c[0x0][0x290], RZ ;  /* 0x0000a40062067a25 */ /* 0x000fca00078e00ff */
[----:B------:R-:W-:Y:S02]  /*8ae0*/  IADD3 R5, R5, R7, RZ ;  /* 0x0000000705057210 */ /* 0x000fe40007ffe0ff */
[----:B------:R-:W-:-:S04]  /*8af0*/  LEA R34, P0, R6, c[0x0][0x288], 0x1 ;  /* 0x0000a20006227a11 */ /* 0x000fc800078008ff */
        /* <DEDUP_REMOVED lines=35> */
[----:B-1----:R-:W-:Y:S01]  /*8d30*/  CS2R R10, SRZ ;  /* 0x00000000000a7805 */ /* 0x002fe2000001ff00 */
[----:B--2---:R-:W-:-:S11]  /*8d40*/  IADD3 R8, R24, 0x60, RZ ;  /* 0x0000006018087810 */ /* 0x004fd60007ffe0ff */
[----:B------:R-:W-:-:S04]  /*8d50*/  @!P0 SHF.R.S32.HI R5, RZ, 0x1f, R4 ;  /* 0x0000001fff058819 */ /* 0x000fc80000011404 */
[----:B------:R-:W-:-:S04]  /*8d60*/  @!P0 LEA.HI R5, R5, R4, RZ, 0x2 ;  /* 0x0000000405058211 */ /* 0x000fc800078f10ff */
[----:B------:R-:W-:Y:S02]  /*8d70*/  @!P0 LOP3.LUT R9, R5, 0xfffffffc, RZ, 0xc0, !PT ;  /* 0xfffffffc05098812 */ /* 0x000fe400078ec0ff */
[----:B------:R-:W-:-:S03]  /*8d80*/  CS2R R4, SRZ ;  /* 0x0000000000047805 */ /* 0x000fc6000001ff00 */
[----:B------:R-:W-:-:S04]  /*8d90*/  @!P0 IMAD.WIDE R30, R9, 0x2, R32 ;  /* 0x00000002091e8825 */ /* 0x000fc800078e0220 */
[----:B------:R-:W-:Y:S01]  /*8da0*/  @!P0 IMAD.WIDE R36, R9, 0x2, R34 ;  /* 0x0000000209248825 */ /* 0x000fe200078e0222 */
[----:B------:R3:W5:Y:S04]  /*8db0*/  @!P0 LD.E.64 R10, [R30.64] ;  /* 0x000000101e0a8980 */ /* 0x000768000c101b00 */
[----:B------:R3:W5:Y:S01]  /*8dc0*/  @!P0 LD.E.64 R4, [R36.64] ;  /* 0x0000001024048980 */ /* 0x000762000c101b00 */
[----:B------:R-:W-:Y:S01]  /*8dd0*/  ISETP.GE.AND P0, PT, R8, c[0x0][0x27c], PT ;  /* 0x00009f0008007a0c */ /* 0x000fe20003f06270 */
[----:B------:R-:W-:-:S12]  /*8de0*/  CS2R R52, SRZ ;  /* 0x0000000000347805 */ /* 0x000fd8000001ff00 */
[----:B------:R-:W-:-:S04]  /*8df0*/  @!P0 SHF.R.S32.HI R9, RZ, 0x1f, R8 ;  /* 0x0000001fff098819 */ /* 0x000fc80000011408 */
[----:B------:R-:W-:-:S04]  /*8e00*/  @!P0 LEA.HI R9, R9, R8, RZ, 0x2 ;  /* 0x0000000809098211 */ /* 0x000fc800078f10ff */
[----:B------:R-:W-:-:S05]  /*8e10*/  @!P0 LOP3.LUT R9, R9, 0xfffffffc, RZ, 0xc0, !PT ;  /* 0xfffffffc09098812 */ /* 0x000fca00078ec0ff */
[----:B------:R-:W-:-:S04]  /*8e20*/  @!P0 IMAD.WIDE R32, R9, 0x2, R32 ;  /* 0x0000000209208825 */ /* 0x000fc800078e0220 */
[----:B------:R-:W-:Y:S02]  /*8e30*/  @!P0 IMAD.WIDE R34, R9, 0x2, R34 ;  /* 0x0000000209228825 */ /* 0x000fe400078e0222 */
[----:B------:R-:W-:-:S03]  /*8e40*/  CS2R R8, SRZ ;  /* 0x0000000000087805 */ /* 0x000fc6000001ff00 */
[----:B------:R3:W5:Y:S04]  /*8e50*/  @!P0 LD.E.64 R52, [R34.64] ;  /* 0x0000001022348980 */ /* 0x000768000c101b00 */
[----:B------:R3:W5:Y:S02]  /*8e60*/  @!P0 LD.E.64 R8, [R32.64] ;  /* 0x0000001020088980 */ /* 0x000764000c101b00 */
.L_x_886:
[----:B------:R-:W-:Y:S05]  /*8e70*/  BSYNC B0 ;  /* 0x0000000000007941 */ /* 0x000fea0003800000 */
.L_x_885:
[----:B---3--:R-:W-:Y:S01]  /*8e80*/  IMAD R37, R97, -0x80, R38 ;  /* 0xffffff8061257824 */ /* 0x008fe200078e0226 */
[----:B-----5:R-:W-:Y:S01]  /*8e90*/  SHF.R.U64 R50, R28, 0x10, R29 ;  /* 0x000000101c327819 */ /* 0x020fe2000000121d */
[----:B------:R-:W-:Y:S01]  /*8ea0*/  IMAD.MOV.U32 R36, RZ, RZ, R28 ;  /* 0x000000ffff247224 */ /* 0x000fe200078e001c */
[--C-:B------:R-:W-:Y:S01]  /*8eb0*/  SHF.R.U64 R47, R26, 0x10, R27.reuse ;  /* 0x000000101a2f7819 */ /* 0x100fe2000000121b */
[----:B------:R-:W-:Y:S01]  /*8ec0*/  IMAD.MOV.U32 R32, RZ, RZ, R26 ;  /* 0x000000ffff207224 */ /* 0x000fe200078e001a */
[----:B------:R-:W-:Y:S01]  /*8ed0*/  IMNMX R37, R37, 0x80, PT ;  /* 0x0000008025257817 */ /* 0x000fe20003800200 */
[--C-:B------:R-:W-:Y:S01]  /*8ee0*/  IMAD.MOV.U32 R49, RZ, RZ, R27.reuse ;  /* 0x000000ffff317224 */ /* 0x100fe200078e001b */
[----:B------:R-:W-:Y:S01]  /*8ef0*/  SHF.R.U32.HI R30, RZ, 0x10, R27 ;  /* 0x00000010ff1e7819 */ /* 0x000fe2000001161b */
[----:B------:R-:W-:Y:S01]  /*8f00*/  IMAD.MOV.U32 R46, RZ, RZ, R6 ;  /* 0x000000ffff2e7224 */ /* 0x000fe200078e0006 */
[----:B------:R-:W-:Y:S01]  /*8f10*/  ISETP.GE.AND P0, PT, R80, R37, PT ;  /* 0x000000255000720c */ /* 0x000fe20003f06270 */
[----:B------:R-:W-:Y:S01]  /*8f20*/  IMAD.MOV.U32 R28, RZ, RZ, R10 ;  /* 0x000000ffff1c7224 */ /* 0x000fe200078e000a */
[----:B------:R-:W-:Y:S01]  /*8f30*/  SHF.R.U64 R39, R6, 0x10, R7 ;  /* 0x0000001006277819 */ /* 0x000fe20000001207 */
[--C-:B------:R-:W-:Y:S01]  /*8f40*/  IMAD.MOV.U32 R45, RZ, RZ, R11.reuse ;  /* 0x000000ffff2d7224 */ /* 0x100fe200078e000b */
        /* <DEDUP_REMOVED lines=16> */
[--C-:B------:R-:W-:Y:S01]  /*9050*/  SHF.R.U64 R7, R54, 0x10, R55.reuse ;  /* 0x0000001036077819 */ /* 0x100fe20000001237 */
[----:B------:R-:W-:Y:S01]  /*9060*/  IMAD.MOV.U32 R10, RZ, RZ, R52 ;  /* 0x000000ffff0a7224 */ /* 0x000fe200078e0034 */
[----:B------:R-:W-:Y:S01]  /*9070*/  SHF.R.U32.HI R29, RZ, 0x10, R55 ;  /* 0x00000010ff1d7819 */ /* 0x000fe20000011637 */
[--C-:B------:R-:W-:Y:S01]  /*9080*/  IMAD.MOV.U32 R5, RZ, RZ, R53.reuse ;  /* 0x000000ffff057224 */ /* 0x100fe200078e0035 */
[----:B------:R-:W-:Y:S01]  /*9090*/  SHF.R.U64 R4, R52, 0x10, R53 ;  /* 0x0000001034047819 */ /* 0x000fe20000001235 */
[----:B------:R-:W-:-:S04]  /*90a0*/  DEPBAR.LE SB0, 0x1 ;  /* 0x000080400000791a */ /* 0x000fc80000000000 */
[----:B------:R-:W-:Y:S01]  /*90b0*/  SHF.R.U32.HI R8, RZ, 0x10, R53 ;  /* 0x00000010ff087819 */ /* 0x000fe20000011635 */
[----:B------:R-:W-:Y:S01]  /*90c0*/  BSSY B1, `(.L_x_887) ;  /* 0x00000bc000017945 */ /* 0x000fe20003800000 */
        /* <DEDUP_REMOVED lines=39> */
[----:B------:R-:W-:Y:S01]  /*9340*/  HADD2.F32 R48, -RZ, R36.H0_H0 ;  /* 0x20000024ff307230 */ /* 0x000fe20000004100 */
[----:B------:R-:W-:Y:S01]  /*9350*/  FMUL.FTZ R39, R47, R49 ;  /* 0x000000312f277220 */ /* 0x000fe20000410000 */
[----:B------:R-:W-:Y:S01]  /*9360*/  HADD2.F32 R46, -RZ, R34.H0_H0 ;  /* 0x20000022ff2e7230 */ /* 0x000fe20000004100 */
[-C--:B------:R-:W-:Y:S02]  /*9370*/  FMUL.FTZ R38, R42, R7.reuse ;  /* 0x000000072a267220 */ /* 0x080fe40000410000 */
[C---:B------:R-:W-:Y:S02]  /*9380*/  FMUL.FTZ R7, R4.reuse, R7 ;  /* 0x0000000704077220 */ /* 0x040fe40000410000 */
[-C--:B------:R-:W-:Y:S01]  /*9390*/  FFMA.FTZ R38, R4, R45.reuse, -R38 ;  /* 0x0000002d04267223 */ /* 0x080fe20000010826 */
[----:B------:R-:W-:Y:S01]  /*93a0*/  HADD2.F32 R4, -RZ, R35.H0_H0 ;  /* 0x20000023ff047230 */ /* 0x000fe20000004100 */
[----:B------:R-:W-:-:S02]  /*93b0*/  FFMA.FTZ R45, R42, R45, R7 ;  /* 0x0000002d2a2d7223 */ /* 0x000fc40000010007 */
[C---:B------:R-:W-:Y:S02]  /*93c0*/  FFMA.FTZ R39, R6.reuse, R46, -R39 ;  /* 0x0000002e06277223 */ /* 0x040fe40000010827 */
[-C--:B------:R-:W-:Y:S02]  /*93d0*/  FMUL.FTZ R7, R43, R4.reuse ;  /* 0x000000042b077220 */ /* 0x080fe40000410000 */
[C---:B------:R-:W-:Y:S02]  /*93e0*/  FMUL.FTZ R42, R5.reuse, R4 ;  /* 0x00000004052a7220 */ /* 0x040fe40000410000 */
[----:B------:R-:W-:Y:S02]  /*93f0*/  FMUL.FTZ R4, R6, R49 ;  /* 0x0000003106047220 */ /* 0x000fe40000410000 */
[----:B------:R-:W-:Y:S01]  /*9400*/  FFMA.FTZ R7, R5, R48, -R7 ;  /* 0x0000003005077223 */ /* 0x000fe20000010807 */
[----:B------:R-:W-:Y:S01]  /*9410*/  F2FP.PACK_AB R5, R45, R38 ;  /* 0x000000262d05723e */ /* 0x000fe200000000ff */
[----:B------:R-:W-:-:S02]  /*9420*/  FFMA.FTZ R42, R43, R48, R42 ;  /* 0x000000302b2a7223 */ /* 0x000fc4000001002a */
[----:B------:R-:W-:Y:S01]  /*9430*/  FFMA.FTZ R46, R47, R46, R4 ;  /* 0x0000002e2f2e7223 */ /* 0x000fe20000010004 */
[----:B------:R-:W-:Y:S02]  /*9440*/  F2FP.PACK_AB R4, R41, R44 ;  /* 0x0000002c2904723e */ /* 0x000fe400000000ff */
[----:B------:R-:W-:Y:S02]  /*9450*/  F2FP.PACK_AB R6, R42, R7 ;  /* 0x000000072a06723e */ /* 0x000fe400000000ff */
[----:B------:R-:W-:-:S05]  /*9460*/  F2FP.PACK_AB R7, R46, R39 ;  /* 0x000000272e07723e */ /* 0x000fca00000000ff */
[----:B------:R1:W-:Y:S02]  /*9470*/  STS.128 [R40+0x10080], R4 ;  /* 0x0100800428007388 */ /* 0x0003e40000000c00 */
.L_x_890:
[----:B------:R-:W-:Y:S05]  /*9480*/  BSYNC B0 ;  /* 0x0000000000007941 */ /* 0x000fea0003800000 */
.L_x_889:
        /* <DEDUP_REMOVED lines=42> */
.L_x_892:
[----:B------:R-:W-:Y:S05]  /*9730*/  BSYNC B0 ;  /* 0x0000000000007941 */ /* 0x000fea0003800000 */
.L_x_891:
        /* <DEDUP_REMOVED lines=42> */
.L_x_894:
[----:B------:R-:W-:Y:S05]  /*99e0*/  BSYNC B0 ;  /* 0x0000000000007941 */ /* 0x000fea0003800000 */
.L_x_893:
        /* <DEDUP_REMOVED lines=41> */
.L_x_888:
[----:B------:R-:W-:Y:S05]  /*9c80*/  BSYNC B1 ;  /* 0x0000000000017941 */ /* 0x000fea0003800000 */
.L_x_887:
[----:B-1----:R-:W-:Y:S01]  /*9c90*/  IADD3 R4, R80, 0x20, RZ ;  /* 0x0000002050047810 */ /* 0x002fe20007ffe0ff */
[----:B------:R-:W-:Y:S03]  /*9ca0*/  BSSY B1, `(.L_x_895) ;  /* 0x00000ac000017945 */ /* 0x000fe60003800000 */
[----:B------:R-:W-:-:S13]  /*9cb0*/  ISETP.GE.AND P0, PT, R4, R37, PT ;  /* 0x000000250400720c */ /* 0x000fda0003f06270 */
        /* <DEDUP_REMOVED lines=8> */
[--C-:B-1----:R-:W-:Y:S02]  /*9d40*/  HADD2.F32 R43, -RZ, R4.reuse.H1_H1 ;  /* 0x30000004ff2b7230 */ /* 0x102fe40000004100 */
[----:B------:R-:W-:Y:S02]  /*9d50*/  HADD2.F32 R47, -RZ, R4.H0_H0 ;  /* 0x20000004ff2f7230 */ /* 0x000fe40000004100 */
[----:B------:R-:W-:Y:S01]  /*9d60*/  HADD2.F32 R38, -RZ, R5.H0_H0 ;  /* 0x20000005ff267230 */ /* 0x000fe20000004100 */
[C---:B------:R-:W-:Y:S01]  /*9d70*/  FMUL.FTZ R44, R42.reuse, R43 ;  /* 0x0000002b2a2c7220 */ /* 0x040fe20000410000 */
[--C-:B------:R-:W-:Y:S01]  /*9d80*/  HADD2.F32 R4, -RZ, R7.reuse.H0_H0 ;  /* 0x20000007ff047230 */ /* 0x100fe20000004100 */
[-C--:B------:R-:W-:Y:S01]  /*9d90*/  FMUL.FTZ R42, R42, R47.reuse ;  /* 0x0000002f2a2a7220 */ /* 0x080fe20000410000 */
[----:B------:R-:W-:Y:S01]  /*9da0*/  HADD2.F32 R48, -RZ, R7.H1_H1 ;  /* 0x30000007ff307230 */ /* 0x000fe20000004100 */
[C---:B------:R-:W-:Y:S01]  /*9db0*/  FFMA.FTZ R47, R46.reuse, R47, -R44 ;  /* 0x0000002f2e2f7223 */ /* 0x040fe2000001082c */
[----:B------:R-:W-:Y:S01]  /*9dc0*/  HADD2.F32 R5, -RZ, R5.H1_H1 ;  /* 0x30000005ff057230 */ /* 0x000fe20000004100 */
[----:B------:R-:W-:Y:S01]  /*9dd0*/  FFMA.FTZ R46, R46, R43, R42 ;  /* 0x0000002b2e2e7223 */ /* 0x000fe2000001002a */
[----:B------:R-:W-:Y:S01]  /*9de0*/  HADD2.F32 R7, -RZ, R33.H1_H1 ;  /* 0x30000021ff077230 */ /* 0x000fe20000004100 */
[----:B------:R-:W-:Y:S01]  /*9df0*/  FMUL.FTZ R43, R49, R48 ;  /* 0x00000030312b7220 */ /* 0x000fe20000410000 */
[----:B------:R-:W-:-:S02]  /*9e00*/  HADD2.F32 R41, -RZ, R6.H0_H0 ;  /* 0x20000006ff297230 */ /* 0x000fc40000004100 */
[----:B------:R-:W-:Y:S01]  /*9e10*/  HADD2.F32 R39, -RZ, R6.H1_H1 ;  /* 0x30000006ff277230 */ /* 0x000fe20000004100 */
[CC--:B------:R-:W-:Y:S01]  /*9e20*/  FMUL.FTZ R45, R7.reuse, R5.reuse ;  /* 0x00000005072d7220 */ /* 0x0c0fe20000410000 */
[----:B------:R-:W-:Y:S01]  /*9e30*/  HADD2.F32 R6, -RZ, R34.H1_H1 ;  /* 0x30000022ff067230 */ /* 0x000fe20000004100 */
[-C--:B------:R-:W-:Y:S01]  /*9e40*/  FMUL.FTZ R7, R7, R38.reuse ;  /* 0x0000002607077220 */ /* 0x080fe20000410000 */
[----:B------:R-:W-:Y:S02]  /*9e50*/  HADD2.F32 R44, -RZ, R35.H0_H0 ;  /* 0x20000023ff2c7230 */ /* 0x000fe40000004100 */
[----:B------:R-:W-:Y:S01]  /*9e60*/  HADD2.F32 R42, -RZ, R36.H0_H0 ;  /* 0x20000024ff2a7230 */ /* 0x000fe20000004100 */
[C---:B------:R-:W-:Y:S02]  /*9e70*/  FFMA.FTZ R38, R6.reuse, R38, -R45 ;  /* 0x0000002606267223 */ /* 0x040fe4000001082d */
[----:B------:R-:W-:Y:S01]  /*9e80*/  FFMA.FTZ R5, R6, R5, R7 ;  /* 0x0000000506057223 */ /* 0x000fe20000010007 */
[----:B------:R-:W-:Y:S01]  /*9e90*/  HADD2.F32 R7, -RZ, R34.H0_H0 ;  /* 0x20000022ff077230 */ /* 0x000fe20000004100 */
[----:B------:R-:W-:-:S02]  /*9ea0*/  FMUL.FTZ R6, R44, R39 ;  /* 0x000000272c067220 */ /* 0x000fc40000410000 */
        /* <DEDUP_REMOVED lines=11> */
.L_x_898:
[----:B------:R-:W-:Y:S05]  /*9f60*/  BSYNC B0 ;  /* 0x0000000000007941 */ /* 0x000fea0003800000 */
.L_x_897:
        /* <DEDUP_REMOVED lines=42> */
.L_x_900:
[----:B------:R-:W-:Y:S05]  /*a210*/  BSYNC B0 ;  /* 0x0000000000007941 */ /* 0x000fea0003800000 */
.L_x_899:
        /* <DEDUP_REMOVED lines=42> */
.L_x_902:
[----:B------:R-:W-:Y:S05]  /*a4c0*/  BSYNC B0 ;  /* 0x0000000000007941 */ /* 0x000fea0003800000 */
.L_x_901:
[----:B-1----:R-:W-:-:S04]  /*a4d0*/  IADD3 R4, R24, 0x60, RZ ;  /* 0x0000006018047810 */ /* 0x002fc80007ffe0ff */
        /* <DEDUP_REMOVED lines=40> */
.L_x_896:
[----:B------:R-:W-:Y:S05]  /*a760*/  BSYNC B1 ;  /* 0x0000000000017941 */ /* 0x000fea0003800000 */
.L_x_895:
        /* <DEDUP_REMOVED lines=45> */
.L_x_906:
[----:B------:R-:W-:Y:S05]  /*aa40*/  BSYNC B0 ;  /* 0x0000000000007941 */ /* 0x000fea0003800000 */
.L_x_905:
        /* <DEDUP_REMOVED lines=42> */
.L_x_908:
[----:B------:R-:W-:Y:S05]  /*acf0*/  BSYNC B0 ;  /* 0x0000000000007941 */ /* 0x000fea0003800000 */
.L_x_907:
        /* <DEDUP_REMOVED lines=42> */
.L_x_910:
[----:B------:R-:W-:Y:S05]  /*afa0*/  BSYNC B0 ;  /* 0x0000000000007941 */ /* 0x000fea0003800000 */
.L_x_909:
        /* <DEDUP_REMOVED lines=41> */
.L_x_904:
[----:B------:R-:W-:Y:S05]  /*b240*/  BSYNC B1 ;  /* 0x0000000000017941 */ /* 0x000fea0003800000 */
.L_x_903:
[----:B-1----:R-:W-:-:S04]  /*b250*/  IADD3 R4, R80, 0x60, RZ ;  /* 0x0000006050047810 */ /* 0x002fc80007ffe0ff */
[----:B------:R-:W-:-:S13]  /*b260*/  ISETP.GE.AND P0, PT, R4, R37, PT ;  /* 0x000000250400720c */ /* 0x000fda0003f06270 */
[----:B------:R-:W-:Y:S05]  /*b270*/  @P0 BRA `(.L_x_911) ;  /* 0x0000421000000947 */ /* 0x000fea0003800000 */
[----:B------:R-:W-:Y:S01]  /*b280*/  ISETP.GE.AND P0, PT, R24, c[0x0][0x27c], PT ;  /* 0x00009f0018007a0c */ /* 0x000fe20003f06270 */
[----:B------:R-:W-:-:S12]  /*b290*/  BSSY B0, `(.L_x_912) ;  /* 0x0000028000007945 */ /* 0x000fd80003800000 */
[----:B------:R-:W-:Y:S05]  /*b2a0*/  @P0 BRA `(.L_x_913) ;  /* 0x0000026000000947 */ /* 0x000fea0003800000 */
[----:B------:R-:W1:Y:S01]  /*b2b0*/  LDS.128 R4, [R40+0x13080] ;  /* 0x0130800028047984 */ /* 0x000e620000000c00 */
[----:B------:R-:W-:Y:S02]  /*b2c0*/  HADD2.F32 R37, -RZ, R35.H1_H1 ;  /* 0x30000023ff257230 */ /* 0x000fe40000004100 */
[--C-:B------:R-:W-:Y:S02]  /*b2d0*/  HADD2.F32 R43, -RZ, R33.reuse.H1_H1 ;  /* 0x30000021ff2b7230 */ /* 0x100fe40000004100 */
[----:B------:R-:W-:Y:S02]  /*b2e0*/  HADD2.F32 R46, -RZ, R34.H1_H1 ;  /* 0x30000022ff2e7230 */ /* 0x000fe40000004100 */
[----:B------:R-:W-:Y:S02]  /*b2f0*/  HADD2.F32 R33, -RZ, R33.H0_H0 ;  /* 0x20000021ff217230 */ /* 0x000fe40000004100 */
[--C-:B------:R-:W-:Y:S02]  /*b300*/  HADD2.F32 R45, -RZ, R36.reuse.H1_H1 ;  /* 0x30000024ff2d7230 */ /* 0x100fe40000004100 */
[----:B------:R-:W-:-:S02]  /*b310*/  HADD2.F32 R36, -RZ, R36.H0_H0 ;  /* 0x20000024ff247230 */ /* 0x000fc40000004100 */
        /* <DEDUP_REMOVED lines=8> */
[CC--:B------:R-:W-:Y:S01]  /*b3a0*/  FMUL.FTZ R37, R43.reuse, R39.reuse ;  /* 0x000000272b257220 */ /* 0x0c0fe20000410000 */
[----:B------:R-:W-:Y:S01]  /*b3b0*/  HADD2.F32 R41, -RZ, R6.H1_H1 ;  /* 0x30000006ff297230 */ /* 0x000fe20000004100 */
[-C--:B------:R-:W-:Y:S01]  /*b3c0*/  FMUL.FTZ R43, R43, R4.reuse ;  /* 0x000000042b2b7220 */ /* 0x080fe20000410000 */
[--C-:B------:R-:W-:Y:S01]  /*b3d0*/  HADD2.F32 R6, -RZ, R7.reuse.H0_H0 ;  /* 0x20000007ff067230 */ /* 0x100fe20000004100 */
[C---:B------:R-:W-:Y:S01]  /*b3e0*/  FFMA.FTZ R37, R46.reuse, R4, -R37 ;  /* 0x000000042e257223 */ /* 0x040fe20000010825 */
[----:B------:R-:W-:Y:S01]  /*b3f0*/  HADD2.F32 R7, -RZ, R7.H1_H1 ;  /* 0x30000007ff077230 */ /* 0x000fe20000004100 */
[----:B------:R-:W-:Y:S01]  /*b400*/  FFMA.FTZ R46, R46, R39, R43 ;  /* 0x000000272e2e7223 */ /* 0x000fe2000001002b */
[----:B------:R-:W-:Y:S01]  /*b410*/  HADD2.F32 R4, -RZ, R35.H0_H0 ;  /* 0x20000023ff047230 */ /* 0x000fe20000004100 */
[----:B------:R-:W-:-:S02]  /*b420*/  FFMA.FTZ R44, R45, R38, -R44 ;  /* 0x000000262d2c7223 */ /* 0x000fc4000001082c */
[C---:B------:R-:W-:Y:S02]  /*b430*/  FMUL.FTZ R39, R33.reuse, R7 ;  /* 0x0000000721277220 */ /* 0x040fe40000410000 */
[C---:B------:R-:W-:Y:S02]  /*b440*/  FMUL.FTZ R35, R4.reuse, R41 ;  /* 0x0000002904237220 */ /* 0x040fe40000410000 */
[-C--:B------:R-:W-:Y:S02]  /*b450*/  FMUL.FTZ R4, R4, R5.reuse ;  /* 0x0000000504047220 */ /* 0x080fe40000410000 */
[-C--:B------:R-:W-:Y:S02]  /*b460*/  FMUL.FTZ R33, R33, R6.reuse ;  /* 0x0000000621217220 */ /* 0x080fe40000410000 */
[----:B------:R-:W-:Y:S01]  /*b470*/  FFMA.FTZ R35, R36, R5, -R35 ;  /* 0x0000000524237223 */ /* 0x000fe20000010823 */
[----:B------:R-:W-:Y:S01]  /*b480*/  F2FP.PACK_AB R5, R46, R37 ;  /* 0x000000252e05723e */ /* 0x000fe200000000ff */
[----:B------:R-:W-:-:S02]  /*b490*/  FFMA.FTZ R39, R34, R6, -R39 ;  /* 0x0000000622277223 */ /* 0x000fc40000010827 */
[----:B------:R-:W-:Y:S02]  /*b4a0*/  FFMA.FTZ R47, R45, R42, R47 ;  /* 0x0000002a2d2f7223 */ /* 0x000fe4000001002f */
[----:B------:R-:W-:Y:S02]  /*b4b0*/  FFMA.FTZ R36, R36, R41, R4 ;  /* 0x0000002924247223 */ /* 0x000fe40000010004 */
[----:B------:R-:W-:Y:S01]  /*b4c0*/  FFMA.FTZ R34, R34, R7, R33 ;  /* 0x0000000722227223 */ /* 0x000fe20000010021 */
[----:B------:R-:W-:Y:S02]  /*b4d0*/  F2FP.PACK_AB R4, R47, R44 ;  /* 0x0000002c2f04723e */ /* 0x000fe400000000ff */
[----:B------:R-:W-:Y:S02]  /*b4e0*/  F2FP.PACK_AB R6, R36, R35 ;  /* 0x000000232406723e */ /* 0x000fe400000000ff */
[----:B------:R-:W-:-:S05]  /*b4f0*/  F2FP.PACK_AB R7, R34, R39 ;  /* 0x000000272207723e */ /* 0x000fca00000000ff */
[----:B------:R1:W-:Y:S02]  /*b500*/  STS.128 [R40+0x13080], R4 ;  /* 0x0130800428007388 */ /* 0x0003e40000000c00 */
.L_x_913:
[----:B------:R-:W-:Y:S05]  /*b510*/  BSYNC B0 ;  /* 0x0000000000007941 */ /* 0x000fea0003800000 */
.L_x_912:
[----:B-1----:R-:W-:Y:S01]  /*b520*/  IADD3 R4, R24, 0x20, RZ ;  /* 0x0000002018047810 */ /* 0x002fe20007ffe0ff */
[----:B------:R-:W-:Y:S03]  /*b530*/  BSSY B0, `(.L_x_914) ;  /* 0x0000029000007945 */ /* 0x000fe60003800000 */
[----:B------:R-:W-:-:S13]  /*b540*/  ISETP.GE.AND P0, PT, R4, c[0x0][0x27c], PT ;  /* 0x00009f0004007a0c */ /* 0x000fda0003f06270 */
        /* <DEDUP_REMOVED lines=39> */
.L_x_915:
[----:B------:R-:W-:Y:S05]  /*b7c0*/  BSYNC B0 ;  /* 0x0000000000007941 */ /* 0x000fea0003800000 */
.L_x_914:
        /* <DEDUP_REMOVED lines=42> */
.L_x_917:
[----:B------:R-:W-:Y:S05]  /*ba70*/  BSYNC B0 ;  /* 0x0000000000007941 */ /* 0x000fea0003800000 */
.L_x_916:
        /* <DEDUP_REMOVED lines=42> */
.L_x_884:
        /* <DEDUP_REMOVED lines=28> */
.L_x_919:
[----:B------:R-:W-:Y:S05]  /*bee0*/  BSYNC B0 ;  /* 0x0000000000007941 */ /* 0x000fea0003800000 */
.L_x_918:
[--C-:B-----5:R-:W-:Y:S01]  /*bef0*/  SHF.R.U64 R41, R6, 0x10, R7.reuse ;  /* 0x0000001006297819 */ /* 0x120fe20000001207 */
[----:B------:R-:W-:Y:S01]  /*bf00*/  IMAD R97, R97, -0x80, R38 ;  /* 0xffffff8061617824 */ /* 0x000fe200078e0226 */
[----:B-1----:R-:W-:Y:S01]  /*bf10*/  SHF.R.U32.HI R32, RZ, 0x10, R7 ;  /* 0x00000010ff207819 */ /* 0x002fe20000011607 */
[--C-:B------:R-:W-:Y:S01]  /*bf20*/  IMAD.MOV.U32 R39, RZ, RZ, R27.reuse ;  /* 0x000000ffff277224 */ /* 0x100fe200078e001b */
[----:B------:R-:W-:Y:S01]  /*bf30*/  SHF.R.U64 R34, R26, 0x10, R27 ;  /* 0x000000101a227819 */ /* 0x000fe2000000121b */
[----:B------:R-:W-:Y:S01]  /*bf40*/  IMAD.MOV.U32 R53, RZ, RZ, R28 ;  /* 0x000000ffff357224 */ /* 0x000fe200078e001c */
[----:B------:R-:W-:Y:S01]  /*bf50*/  PRMT R32, R32, 0x5410, R41 ;  /* 0x0000541020207816 */ /* 0x000fe20000000029 */
[----:B------:R-:W-:Y:S01]  /*bf60*/  IMAD.MOV.U32 R52, RZ, RZ, R29 ;  /* 0x000000ffff347224 */ /* 0x000fe200078e001d */
[----:B------:R-:W-:Y:S01]  /*bf70*/  IMNMX R41, R97, 0x80, PT ;  /* 0x0000008061297817 */ /* 0x000fe20003800200 */
[----:B------:R-:W-:Y:S01]  /*bf80*/  IMAD.MOV.U32 R36, RZ, RZ, R5 ;  /* 0x000000ffff247224 */ /* 0x000fe200078e0005 */
[----:B------:R-:W-:Y:S01]  /*bf90*/  SHF.R.U32.HI R54, RZ, 0x10, R27 ;  /* 0x00000010ff367819 */ /* 0x000fe2000001161b */
[----:B------:R-:W-:Y:S01]  /*bfa0*/  IMAD.MOV.U32 R37, RZ, RZ, R7 ;  /* 0x000000ffff257224 */ /* 0x000fe200078e0007 */
[----:B------:R-:W-:Y:S01]  /*bfb0*/  ISETP.GE.AND P0, PT, R80, R41, PT ;  /* 0x000000295000720c */ /* 0x000fe20003f06270 */
        /* <DEDUP_REMOVED lines=16> */
[--C-:B------:R-:W-:Y:S01]  /*c0c0*/  IMAD.MOV.U32 R28, RZ, RZ, R9.reuse ;  /* 0x000000ffff1c7224 */ /* 0x100fe200078e0009 */
        /* <DEDUP_REMOVED lines=32> */
[----:B------:R-:W-:Y:S02]  /*c2d0*/  HADD2.F32 R62, -RZ, R36.H1_H1 ;  /* 0x30000024ff3e7230 */ /* 0x000fe40000004100 */
[----:B------:R-:W-:Y:S01]  /*c2e0*/  SHF.R.S32.HI R4, RZ, 0x1f, R7 ;  /* 0x0000001fff047819 */ /* 0x000fe20000011407 */
[----:B------:R-:W-:Y:S01]  /*c2f0*/  HADD2.F32 R60, -RZ, R33.H1_H1 ;  /* 0x30000021ff3c7230 */ /* 0x000fe20000004100 */
[----:B------:R-:W-:Y:S01]  /*c300*/  SHF.L.U32 R5, R7, 0x3, RZ ;  /* 0x0000000307057819 */ /* 0x000fe200000006ff */
[----:B------:R-:W-:Y:S01]  /*c310*/  HADD2.F32 R70, -RZ, R38.H1_H1 ;  /* 0x30000026ff467230 */ /* 0x000fe20000004100 */
[----:B------:R-:W-:Y:S01]  /*c320*/  LEA.HI R4, R4, R7, RZ, 0x3 ;  /* 0x0000000704047211 */ /* 0x000fe200078f18ff */
[----:B------:R-:W-:Y:S01]  /*c330*/  HADD2.F32 R69, -RZ, R35.H1_H1 ;  /* 0x30000023ff457230 */ /* 0x000fe20000004100 */
[----:B------:R-:W-:Y:S01]  /*c340*/  LOP3.LUT R6, R44, 0x38, R5, 0xf8, !PT ;  /* 0x000000382c067812 */ /* 0x000fe200078ef805 */
[----:B------:R-:W-:Y:S01]  /*c350*/  HADD2.F32 R59, -RZ, R36.H0_H0 ;  /* 0x20000024ff3b7230 */ /* 0x000fe20000004100 */
[----:B------:R-:W-:Y:S01]  /*c360*/  SHF.L.U32 R4, R4, 0xa, RZ ;  /* 0x0000000a04047819 */ /* 0x000fe200000006ff */
[----:B------:R-:W-:Y:S01]  /*c370*/  HADD2.F32 R57, -RZ, R33.H0_H0 ;  /* 0x20000021ff397230 */ /* 0x000fe20000004100 */
[----:B------:R-:W-:Y:S01]  /*c380*/  LOP3.LUT R5, R6, R43, RZ, 0x3c, !PT ;  /* 0x0000002b06057212 */ /* 0x000fe200078e3cff */
[----:B------:R-:W-:Y:S01]  /*c390*/  HADD2.F32 R56, -RZ, R37.H1_H1 ;  /* 0x30000025ff387230 */ /* 0x000fe20000004100 */
[----:B------:R-:W-:Y:S01]  /*c3a0*/  LOP3.LUT R4, R4, 0x7fffe000, RZ, 0xc0, !PT ;  /* 0x7fffe00004047812 */ /* 0x000fe200078ec0ff */
[----:B------:R-:W-:-:S02]  /*c3b0*/  HADD2.F32 R68, -RZ, R38.H0_H0 ;  /* 0x20000026ff447230 */ /* 0x000fc40000004100 */
[----:B------:R-:W-:Y:S01]  /*c3c0*/  HADD2.F32 R67, -RZ, R35.H0_H0 ;  /* 0x20000023ff437230 */ /* 0x000fe20000004100 */
[----:B------:R-:W-:Y:S01]  /*c3d0*/  IADD3 R4, R5, R4, R42 ;  /* 0x0000000405047210 */ /* 0x000fe20007ffe02a */
[--C-:B------:R-:W-:Y:S02]  /*c3e0*/  HADD2.F32 R66, -RZ, R39.reuse.H1_H1 ;  /* 0x30000027ff427230 */ /* 0x100fe40000004100 */
[----:B------:R-:W-:Y:S01]  /*c3f0*/  HADD2.F32 R54, -RZ, R32.H1_H1 ;  /* 0x30000020ff367230 */ /* 0x000fe20000004100 */
[----:B------:R-:W-:Y:S01]  /*c400*/  SHF.L.U32 R45, R4, 0x1, RZ ;  /* 0x00000001042d7819 */ /* 0x000fe200000006ff */
[--C-:B------:R-:W-:Y:S02]  /*c410*/  HADD2.F32 R65, -RZ, R34.reuse.H1_H1 ;  /* 0x30000022ff417230 */ /* 0x100fe40000004100 */
[----:B------:R-:W-:Y:S02]  /*c420*/  HADD2.F32 R64, -RZ, R39.H0_H0 ;  /* 0x20000027ff407230 */ /* 0x000fe40000004100 */
[----:B------:R-:W2:Y:S01]  /*c430*/  LDS.128 R4, [R45+0x10080] ;  /* 0x010080002d047984 */ /* 0x000ea20000000c00 */
[----:B------:R-:W-:-:S02]  /*c440*/  HADD2.F32 R63, -RZ, R34.H0_H0 ;  /* 0x20000022ff3f7230 */ /* 0x000fc40000004100 */
[--C-:B-1----:R-:W-:Y:S02]  /*c450*/  HADD2.F32 R47, -RZ, R8.reuse.H0_H0 ;  /* 0x20000008ff2f7230 */ /* 0x102fe40000004100 */
[----:B------:R-:W-:Y:S02]  /*c460*/  HADD2.F32 R49, -RZ, R8.H1_H1 ;  /* 0x30000008ff317230 */ /* 0x000fe40000004100 */
[--C-:B------:R-:W-:Y:S02]  /*c470*/  HADD2.F32 R8, -RZ, R9.reuse.H0_H0 ;  /* 0x20000009ff087230 */ /* 0x100fe40000004100 */
[----:B------:R-:W-:Y:S01]  /*c480*/  HADD2.F32 R50, -RZ, R9.H1_H1 ;  /* 0x30000009ff327230 */ /* 0x000fe20000004100 */
[----:B------:R-:W-:Y:S01]  /*c490*/  FMUL.FTZ R58, R49, R60 ;  /* 0x0000003c313a7220 */ /* 0x000fe20000410000 */
[--C-:B------:R-:W-:Y:S01]  /*c4a0*/  HADD2.F32 R9, -RZ, R10.reuse.H0_H0 ;  /* 0x2000000aff097230 */ /* 0x100fe20000004100 */
[----:B------:R-:W-:Y:S01]  /*c4b0*/  FMUL.FTZ R52, R8, R59 ;  /* 0x0000003b08347220 */ /* 0x000fe20000410000 */
[----:B------:R-:W-:-:S02]  /*c4c0*/  HADD2.F32 R51, -RZ, R10.H1_H1 ;  /* 0x3000000aff337230 */ /* 0x000fc40000004100 */
[--C-:B------:R-:W-:Y:S02]  /*c4d0*/  HADD2.F32 R10, -RZ, R11.reuse.H0_H0 ;  /* 0x2000000bff0a7230 */ /* 0x100fe40000004100 */
[----:B------:R-:W-:Y:S02]  /*c4e0*/  HADD2.F32 R11, -RZ, R11.H1_H1 ;  /* 0x3000000bff0b7230 */ /* 0x000fe40000004100 */
[--C-:B--2---:R-:W-:Y:S02]  /*c4f0*/  HADD2.F32 R61, -RZ, R4.reuse.H0_H0 ;  /* 0x20000004ff3d7230 */ /* 0x104fe40000004100 */
[----:B------:R-:W-:Y:S02]  /*c500*/  HADD2.F32 R4, -RZ, R4.H1_H1 ;  /* 0x30000004ff047230 */ /* 0x000fe40000004100 */
[--C-:B------:R-:W-:Y:S02]  /*c510*/  HADD2.F32 R55, -RZ, R5.reuse.H0_H0 ;  /* 0x20000005ff377230 */ /* 0x100fe40000004100 */
[----:B------:R-:W-:Y:S01]  /*c520*/  HADD2.F32 R48, -RZ, R5.H1_H1 ;  /* 0x30000005ff307230 */ /* 0x000fe20000004100 */
[-C--:B------:R-:W-:Y:S01]  /*c530*/  FMUL.FTZ R5, R47, R62.reuse ;  /* 0x0000003e2f057220 */ /* 0x080fe20000410000 */
[--C-:B------:R-:W-:Y:S01]  /*c540*/  HADD2.F32 R53, -RZ, R6.reuse.H0_H0 ;  /* 0x20000006ff357230 */ /* 0x100fe20000004100 */
[C---:B------:R-:W-:Y:S01]  /*c550*/  FMUL.FTZ R62, R61.reuse, R62 ;  /* 0x0000003e3d3e7220 */ /* 0x040fe20000410000 */
[----:B------:R-:W-:Y:S01]  /*c560*/  HADD2.F32 R6, -RZ, R6.H1_H1 ;  /* 0x30000006ff067230 */ /* 0x000fe20000004100 */
[----:B------:R-:W-:Y:S01]  /*c570*/  FFMA.FTZ R61, R61, R70, R5 ;  /* 0x000000463d3d7223 */ /* 0x000fe20000010005 */
[--C-:B------:R-:W-:Y:S01]  /*c580*/  HADD2.F32 R71, -RZ, R7.reuse.H0_H0 ;  /* 0x20000007ff477230 */ /* 0x100fe20000004100 */
[C---:B------:R-:W-:Y:S01]  /*c590*/  FMUL.FTZ R60, R4.reuse, R60 ;  /* 0x0000003c043c7220 */ /* 0x040fe20000410000 */
[----:B------:R-:W-:Y:S01]  /*c5a0*/  HADD2.F32 R7, -RZ, R7.H1_H1 ;  /* 0x30000007ff077230 */ /* 0x000fe20000004100 */
[----:B------:R-:W-:-:S02]  /*c5b0*/  FFMA.FTZ R58, R4, R69, R58 ;  /* 0x00000045043a7223 */ /* 0x000fc4000001003a */
[----:B------:R-:W-:Y:S02]  /*c5c0*/  FMUL.FTZ R5, R50, R57 ;  /* 0x0000003932057220 */ /* 0x000fe40000410000 */
[-C--:B------:R-:W-:Y:S02]  /*c5d0*/  FMUL.FTZ R4, R9, R56.reuse ;  /* 0x0000003809047220 */ /* 0x080fe40000410000 */
[----:B------:R-:W-:Y:S02]  /*c5e0*/  FMUL.FTZ R56, R53, R56 ;  /* 0x0000003835387220 */ /* 0x000fe40000410000 */
[C---:B------:R-:W-:Y:S02]  /*c5f0*/  FMUL.FTZ R59, R55.reuse, R59 ;  /* 0x0000003b373b7220 */ /* 0x040fe40000410000 */
[----:B------:R-:W-:Y:S01]  /*c600*/  FFMA.FTZ R52, R55, R68, R52 ;  /* 0x0000004437347223 */ /* 0x000fe20000010034 */
[----:B------:R-:W-:Y:S01]  /*c610*/  HADD2.F32 R55, -RZ, R37.H0_H0 ;  /* 0x20000025ff377230 */ /* 0x000fe20000004100 */
[----:B------:R-:W-:-:S02]  /*c620*/  FMUL.FTZ R57, R48, R57 ;  /* 0x0000003930397220 */ /* 0x000fc40000410000 */
[----:B------:R-:W-:Y:S02]  /*c630*/  FFMA.FTZ R5, R48, R67, R5 ;  /* 0x0000004330057223 */ /* 0x000fe40000010005 */
[----:B------:R-:W-:Y:S01]  /*c640*/  FFMA.FTZ R53, R53, R66, R4 ;  /* 0x0000004235357223 */ /* 0x000fe20000010004 */
[----:B------:R-:W-:Y:S01]  /*c650*/  HADD2.F32 R4, -RZ, R32.H0_H0 ;  /* 0x20000020ff047230 */ /* 0x000fe20000004100 */
[----:B------:R-:W-:Y:S01]  /*c660*/  FMUL.FTZ R48, R51, R54 ;  /* 0x0000003633307220 */ /* 0x000fe20000410000 */
[----:B------:R-:W-:Y:S01]  /*c670*/  F2FP.PACK_AB R5, R5, R52 ;  /* 0x000000340505723e */ /* 0x000fe200000000ff */
[C---:B------:R-:W-:Y:S02]  /*c680*/  FMUL.FTZ R54, R6.reuse, R54 ;  /* 0x0000003606367220 */ /* 0x040fe40000410000 */
[----:B------:R-:W-:Y:S02]  /*c690*/  FFMA.FTZ R6, R6, R65, R48 ;  /* 0x0000004106067223 */ /* 0x000fe40000010030 */
[----:B------:R-:W-:-:S02]  /*c6a0*/  FMUL.FTZ R48, R10, R55 ;  /* 0x000000370a307220 */ /* 0x000fc40000410000 */
[-C--:B------:R-:W-:Y:S01]  /*c6b0*/  FMUL.FTZ R72, R11, R4.reuse ;  /* 0x000000040b487220 */ /* 0x080fe20000410000 */
[----:B------:R-:W-:Y:S01]  /*c6c0*/  F2FP.PACK_AB R6, R6, R53 ;  /* 0x000000350606723e */ /* 0x000fe200000000ff */
[----:B------:R-:W-:Y:S02]  /*c6d0*/  FMUL.FTZ R55, R71, R55 ;  /* 0x0000003747377220 */ /* 0x000fe40000410000 */
[----:B------:R-:W-:Y:S02]  /*c6e0*/  FMUL.FTZ R4, R7, R4 ;  /* 0x0000000407047220 */ /* 0x000fe40000410000 */
[----:B------:R-:W-:Y:S02]  /*c6f0*/  FFMA.FTZ R51, R51, R65, -R54 ;  /* 0x0000004133337223 */ /* 0x000fe40000010836 */
        /* <DEDUP_REMOVED lines=17> */
.L_x_923:
[----:B------:R-:W-:Y:S05]  /*c810*/  BSYNC B0 ;  /* 0x0000000000007941 */ /* 0x000fea0003800000 */
.L_x_922:
        /* <DEDUP_REMOVED lines=8> */
[----:B------:R-:W-:Y:S01]  /*c8a0*/  HADD2.F32 R65, -RZ, R27.H1_H1 ;  /* 0x3000001bff417230 */ /* 0x000fe20000004100 */
[----:B------:R-:W-:Y:S01]  /*c8b0*/  LEA.HI.SX32 R7, R5, R46, 0x1d ;  /* 0x0000002e05077211 */ /* 0x000fe200078feaff */
[----:B------:R-:W-:Y:S01]  /*c8c0*/  HADD2.F32 R55, -RZ, R28.H0_H0 ;  /* 0x2000001cff377230 */ /* 0x000fe20000004100 */
[----:B------:R-:W-:Y:S01]  /*c8d0*/  LOP3.LUT R8, R44, 0x38, R5, 0xf8, !PT ;  /* 0x000000382c087812 */ /* 0x000fe200078ef805 */
[----:B------:R-:W-:Y:S01]  /*c8e0*/  HADD2.F32 R53, -RZ, R25.H0_H0 ;  /* 0x20000019ff357230 */ /* 0x000fe20000004100 */
[----:B------:R-:W-:Y:S01]  /*c8f0*/  SHF.R.S32.HI R4, RZ, 0x1f, R7 ;  /* 0x0000001fff047819 */ /* 0x000fe20000011407 */
[----:B------:R-:W-:Y:S01]  /*c900*/  HADD2.F32 R52, -RZ, R29.H1_H1 ;  /* 0x3000001dff347230 */ /* 0x000fe20000004100 */
[----:B------:R-:W-:Y:S01]  /*c910*/  SHF.L.U32 R5, R7, 0x3, RZ ;  /* 0x0000000307057819 */ /* 0x000fe200000006ff */
[----:B------:R-:W-:Y:S01]  /*c920*/  HADD2.F32 R64, -RZ, R30.H0_H0 ;  /* 0x2000001eff407230 */ /* 0x000fe20000004100 */
[----:B------:R-:W-:Y:S01]  /*c930*/  LEA.HI R4, R4, R7, RZ, 0x3 ;  /* 0x0000000704047211 */ /* 0x000fe200078f18ff */
[----:B------:R-:W-:Y:S01]  /*c940*/  HADD2.F32 R63, -RZ, R27.H0_H0 ;  /* 0x2000001bff3f7230 */ /* 0x000fe20000004100 */
[----:B------:R-:W-:Y:S01]  /*c950*/  SHF.L.U32 R6, R6, 0x7, RZ ;  /* 0x0000000706067819 */ /* 0x000fe200000006ff */
[--C-:B------:R-:W-:Y:S01]  /*c960*/  HADD2.F32 R62, -RZ, R31.reuse.H1_H1 ;  /* 0x3000001fff3e7230 */ /* 0x100fe20000004100 */
[----:B------:R-:W-:Y:S01]  /*c970*/  LOP3.LUT R44, R44, 0x38, R5, 0xf8, !PT ;  /* 0x000000382c2c7812 */ /* 0x000fe200078ef805 */
[----:B------:R-:W-:Y:S01]  /*c980*/  HADD2.F32 R50, -RZ, R24.H1_H1 ;  /* 0x30000018ff327230 */ /* 0x000fe20000004100 */
[----:B------:R-:W-:Y:S01]  /*c990*/  SHF.L.U32 R4, R4, 0xa, RZ ;  /* 0x0000000a04047819 */ /* 0x000fe200000006ff */
[--C-:B------:R-:W-:Y:S01]  /*c9a0*/  HADD2.F32 R61, -RZ, R26.reuse.H1_H1 ;  /* 0x3000001aff3d7230 */ /* 0x100fe20000004100 */
[----:B------:R-:W-:Y:S01]  /*c9b0*/  LOP3.LUT R6, R6, 0x7fffe000, RZ, 0xc0, !PT ;  /* 0x7fffe00006067812 */ /* 0x000fe200078ec0ff */
[----:B------:R-:W-:Y:S01]  /*c9c0*/  HADD2.F32 R60, -RZ, R31.H0_H0 ;  /* 0x2000001fff3c7230 */ /* 0x000fe20000004100 */
[-C--:B------:R-:W-:Y:S01]  /*c9d0*/  LOP3.LUT R9, R8, R43.reuse, RZ, 0x3c, !PT ;  /* 0x0000002b08097212 */ /* 0x080fe200078e3cff */
[----:B------:R-:W-:Y:S01]  /*c9e0*/  HADD2.F32 R59, -RZ, R26.H0_H0 ;  /* 0x2000001aff3b7230 */ /* 0x000fe20000004100 */
[----:B------:R-:W-:-:S02]  /*c9f0*/  LOP3.LUT R43, R44, R43, RZ, 0x3c, !PT ;  /* 0x0000002b2c2b7212 */ /* 0x000fc400078e3cff */
[----:B------:R-:W-:Y:S02]  /*ca00*/  LOP3.LUT R4, R4, 0x7fffe000, RZ, 0xc0, !PT ;  /* 0x7fffe00004047812 */ /* 0x000fe400078ec0ff */
[--C-:B------:R-:W-:Y:S02]  /*ca10*/  IADD3 R6, R9, R6, R42.reuse ;  /* 0x0000000609067210 */ /* 0x100fe40007ffe02a */
[----:B------:R-:W-:Y:S02]  /*ca20*/  IADD3 R42, R43, R4, R42 ;  /* 0x000000042b2a7210 */ /* 0x000fe40007ffe02a */
[----:B------:R-:W-:Y:S02]  /*ca30*/  SHF.L.U32 R40, R6, 0x1, RZ ;  /* 0x0000000106287819 */ /* 0x000fe400000006ff */
[----:B------:R-:W-:-:S03]  /*ca40*/  SHF.L.U32 R42, R42, 0x1, RZ ;  /* 0x000000012a2a7819 */ /* 0x000fc600000006ff */
[----:B------:R-:W1:Y:S04]  /*ca50*/  LDS.128 R8, [R40+0x10080] ;  /* 0x0100800028087984 */ /* 0x000e680000000c00 */
[----:B------:R-:W2:Y:S01]  /*ca60*/  LDS.128 R4, [R42+0x10080] ;  /* 0x010080002a047984 */ /* 0x000ea20000000c00 */
[--C-:B-1----:R-:W-:Y:S02]  /*ca70*/  HADD2.F32 R43, -RZ, R8.reuse.H0_H0 ;  /* 0x20000008ff2b7230 */ /* 0x102fe40000004100 */
[----:B------:R-:W-:Y:S02]  /*ca80*/  HADD2.F32 R45, -RZ, R8.H1_H1 ;  /* 0x30000008ff2d7230 */ /* 0x000fe40000004100 */
[----:B--2---:R-:W-:Y:S02]  /*ca90*/  HADD2.F32 R57, -RZ, R4.H0_H0 ;  /* 0x20000004ff397230 */ /* 0x004fe40000004100 */
[--C-:B------:R-:W-:Y:S01]  /*caa0*/  HADD2.F32 R8, -RZ, R9.reuse.H0_H0 ;  /* 0x20000009ff087230 */ /* 0x100fe20000004100 */
[----:B------:R-:W-:Y:S01]  /*cab0*/  FMUL.FTZ R54, R45, R56 ;  /* 0x000000382d367220 */ /* 0x000fe20000410000 */
[----:B------:R-:W-:-:S02]  /*cac0*/  HADD2.F32 R46, -RZ, R9.H1_H1 ;  /* 0x30000009ff2e7230 */ /* 0x000fc40000004100 */
[----:B------:R-:W-:Y:S01]  /*cad0*/  HADD2.F32 R4, -RZ, R4.H1_H1 ;  /* 0x30000004ff047230 */ /* 0x000fe20000004100 */
[----:B------:R-:W-:Y:S01]  /*cae0*/  FMUL.FTZ R48, R8, R55 ;  /* 0x0000003708307220 */ /* 0x000fe20000410000 */
[--C-:B------:R-:W-:Y:S02]  /*caf0*/  HADD2.F32 R51, -RZ, R5.reuse.H0_H0 ;  /* 0x20000005ff337230 */ /* 0x100fe40000004100 */
[----:B------:R-:W-:Y:S01]  /*cb00*/  HADD2.F32 R44, -RZ, R5.H1_H1 ;  /* 0x30000005ff2c7230 */ /* 0x000fe20000004100 */
[-C--:B------:R-:W-:Y:S01]  /*cb10*/  FMUL.FTZ R5, R43, R58.reuse ;  /* 0x0000003a2b057220 */ /* 0x080fe20000410000 */
[----:B------:R-:W-:Y:S01]  /*cb20*/  HADD2.F32 R9, -RZ, R10.H0_H0 ;  /* 0x2000000aff097230 */ /* 0x000fe20000004100 */
        /* <DEDUP_REMOVED lines=9> */
[----:B------:R-:W-:Y:S01]  /*cbc0*/  HADD2.F32 R11, -RZ, R11.H1_H1 ;  /* 0x3000000bff0b7230 */ /* 0x000fe20000004100 */
[-C--:B------:R-:W-:Y:S01]  /*cbd0*/  FMUL.FTZ R4, R9, R52.reuse ;  /* 0x0000003409047220 */ /* 0x080fe20000410000 */
[--C-:B------:R-:W-:Y:S01]  /*cbe0*/  HADD2.F32 R67, -RZ, R7.reuse.H0_H0 ;  /* 0x20000007ff437230 */ /* 0x100fe20000004100 */
[----:B------:R-:W-:Y:S01]  /*cbf0*/  FMUL.FTZ R52, R49, R52 ;  /* 0x0000003431347220 */ /* 0x000fe20000410000 */
[----:B------:R-:W-:Y:S01]  /*cc00*/  HADD2.F32 R7, -RZ, R7.H1_H1 ;  /* 0x30000007ff077230 */ /* 0x000fe20000004100 */
[----:B------:R-:W-:-:S02]  /*cc10*/  FMUL.FTZ R55, R51, R55 ;  /* 0x0000003733377220 */ /* 0x000fc40000410000 */
[----:B------:R-:W-:Y:S01]  /*cc20*/  FFMA.FTZ R48, R51, R64, R48 ;  /* 0x0000004033307223 */ /* 0x000fe20000010030 */
[----:B------:R-:W-:Y:S01]  /*cc30*/  HADD2.F32 R51, -RZ, R29.H0_H0 ;  /* 0x2000001dff337230 */ /* 0x000fe20000004100 */
[C---:B------:R-:W-:Y:S02]  /*cc40*/  FMUL.FTZ R53, R44.reuse, R53 ;  /* 0x000000352c357220 */ /* 0x040fe40000410000 */
[----:B------:R-:W-:Y:S02]  /*cc50*/  FFMA.FTZ R5, R44, R63, R5 ;  /* 0x0000003f2c057223 */ /* 0x000fe40000010005 */
[----:B------:R-:W-:Y:S01]  /*cc60*/  FFMA.FTZ R49, R49, R62, R4 ;  /* 0x0000003e31317223 */ /* 0x000fe20000010004 */
[----:B------:R-:W-:Y:S01]  /*cc70*/  HADD2.F32 R4, -RZ, R24.H0_H0 ;  /* 0x20000018ff047230 */ /* 0x000fe20000004100 */
[----:B------:R-:W-:Y:S01]  /*cc80*/  FMUL.FTZ R44, R47, R50 ;  /* 0x000000322f2c7220 */ /* 0x000fe20000410000 */
[----:B------:R-:W-:Y:S01]  /*cc90*/  F2FP.PACK_AB R5, R5, R48 ;  /* 0x000000300505723e */ /* 0x000fe200000000ff */
[----:B------:R-:W-:-:S02]  /*cca0*/  FMUL.FTZ R50, R6, R50 ;  /* 0x0000003206327220 */ /* 0x000fc40000410000 */
[----:B------:R-:W-:Y:S02]  /*ccb0*/  FFMA.FTZ R6, R6, R61, R44 ;  /* 0x0000003d06067223 */ /* 0x000fe4000001002c */
[----:B------:R-:W-:Y:S02]  /*ccc0*/  FMUL.FTZ R44, R10, R51 ;  /* 0x000000330a2c7220 */ /* 0x000fe40000410000 */
[-C--:B------:R-:W-:Y:S01]  /*ccd0*/  FMUL.FTZ R68, R11, R4.reuse ;  /* 0x000000040b447220 */ /* 0x080fe20000410000 */
[----:B------:R-:W-:Y:S01]  /*cce0*/  F2FP.PACK_AB R6, R6, R49 ;  /* 0x000000310606723e */ /* 0x000fe200000000ff */
[----:B------:R-:W-:Y:S02]  /*ccf0*/  FMUL.FTZ R51, R67, R51 ;  /* 0x0000003343337220 */ /* 0x000fe40000410000 */
[----:B------:R-:W-:Y:S02]  /*cd00*/  FMUL.FTZ R4, R7, R4 ;  /* 0x0000000407047220 */ /* 0x000fe40000410000 */
[----:B------:R-:W-:-:S02]  /*cd10*/  FFMA.FTZ R47, R47, R61, -R50 ;  /* 0x0000003d2f2f7223 */ /* 0x000fc40000010832 */
[----:B------:R-:W-:Y:S02]  /*cd20*/  FFMA.FTZ R58, R43, R66, -R58 ;  /* 0x000000422b3a7223 */ /* 0x000fe4000001083a */
[----:B------:R-:W-:Y:S02]  /*cd30*/  FFMA.FTZ R45, R45, R65, -R56 ;  /* 0x000000412d2d7223 */ /* 0x000fe40000010838 */
        /* <DEDUP_REMOVED lines=15> */
.L_x_921:
[----:B------:R-:W-:Y:S05]  /*ce30*/  BSYNC B1 ;  /* 0x0000000000017941 */ /* 0x000fea0003800000 */
.L_x_920:
[----:B-1----:R-:W-:Y:S01]  /*ce40*/  IADD3 R4, R80, 0x20, RZ ;  /* 0x0000002050047810 */ /* 0x002fe20007ffe0ff */
[----:B------:R-:W-:Y:S03]  /*ce50*/  BSSY B1, `(.L_x_924) ;  /* 0x00000cb000017945 */ /* 0x000fe60003800000 */
[----:B------:R-:W-:-:S13]  /*ce60*/  ISETP.GE.AND P0, PT, R4, R41, PT ;  /* 0x000000290400720c */ /* 0x000fda0003f06270 */
        /* <DEDUP_REMOVED lines=18> */
[----:B------:R-:W-:Y:S01]  /*cf90*/  HADD2.F32 R60, -RZ, R38.H1_H1 ;  /* 0x30000026ff3c7230 */ /* 0x000fe20000004100 */
[----:B------:R-:W-:Y:S01]  /*cfa0*/  SHF.L.U32 R7, R4, 0x3, RZ ;  /* 0x0000000304077819 */ /* 0x000fe200000006ff */
[----:B------:R-:W-:Y:S01]  /*cfb0*/  HADD2.F32 R65, -RZ, R36.H0_H0 ;  /* 0x20000024ff417230 */ /* 0x000fe20000004100 */
[----:B------:R-:W-:Y:S01]  /*cfc0*/  LEA.HI R5, R5, R4, RZ, 0x3 ;  /* 0x0000000405057211 */ /* 0x000fe200078f18ff */
[----:B------:R-:W-:Y:S01]  /*cfd0*/  HADD2.F32 R59, -RZ, R38.H0_H0 ;  /* 0x20000026ff3b7230 */ /* 0x000fe20000004100 */
[----:B------:R-:W-:Y:S01]  /*cfe0*/  LOP3.LUT R7, R44, 0x38, R7, 0xf8, !PT ;  /* 0x000000382c077812 */ /* 0x000fe200078ef807 */
[--C-:B------:R-:W-:Y:S01]  /*cff0*/  HADD2.F32 R62, -RZ, R32.reuse.H1_H1 ;  /* 0x30000020ff3e7230 */ /* 0x100fe20000004100 */
[----:B------:R-:W-:Y:S01]  /*d000*/  SHF.L.U32 R5, R5, 0xa, RZ ;  /* 0x0000000a05057819 */ /* 0x000fe200000006ff */
[----:B------:R-:W-:Y:S01]  /*d010*/  HADD2.F32 R56, -RZ, R39.H1_H1 ;  /* 0x30000027ff387230 */ /* 0x000fe20000004100 */
[-C--:B------:R-:W-:Y:S01]  /*d020*/  LOP3.LUT R4, R7, R42.reuse, RZ, 0x3c, !PT ;  /* 0x0000002a07047212 */ /* 0x080fe200078e3cff */
[----:B------:R-:W-:Y:S01]  /*d030*/  HADD2.F32 R61, -RZ, R37.H0_H0 ;  /* 0x20000025ff3d7230 */ /* 0x000fe20000004100 */
[----:B------:R-:W-:Y:S01]  /*d040*/  LOP3.LUT R5, R5, 0x7fffe000, RZ, 0xc0, !PT ;  /* 0x7fffe00005057812 */ /* 0x000fe200078ec0ff */
[----:B------:R-:W-:Y:S01]  /*d050*/  HADD2.F32 R70, -RZ, R32.H0_H0 ;  /* 0x20000020ff467230 */ /* 0x000fe20000004100 */
[----:B------:R-:W-:-:S02]  /*d060*/  LOP3.LUT R45, R45, R42, RZ, 0x3c, !PT ;  /* 0x0000002a2d2d7212 */ /* 0x000fc400078e3cff */
[----:B------:R-:W-:Y:S02]  /*d070*/  IADD3 R4, R4, R5, R40 ;  /* 0x0000000504047210 */ /* 0x000fe40007ffe028 */
[----:B------:R-:W-:Y:S02]  /*d080*/  IADD3 R45, R40, R45, RZ ;  /* 0x0000002d282d7210 */ /* 0x000fe40007ffe0ff */
[----:B------:R-:W-:Y:S02]  /*d090*/  SHF.L.U32 R43, R4, 0x1, RZ ;  /* 0x00000001042b7819 */ /* 0x000fe400000006ff */
[----:B------:R-:W-:-:S03]  /*d0a0*/  SHF.L.U32 R45, R45, 0x1, RZ ;  /* 0x000000012d2d7819 */ /* 0x000fc600000006ff */
[----:B------:R-:W1:Y:S04]  /*d0b0*/  LDS.128 R4, [R43+0x10080] ;  /* 0x010080002b047984 */ /* 0x000e680000000c00 */
[----:B------:R-:W2:Y:S01]  /*d0c0*/  LDS.128 R8, [R45+0x10080] ;  /* 0x010080002d087984 */ /* 0x000ea20000000c00 */
[--C-:B-1----:R-:W-:Y:S02]  /*d0d0*/  HADD2.F32 R53, -RZ, R6.reuse.H0_H0 ;  /* 0x20000006ff357230 */ /* 0x102fe40000004100 */
[----:B------:R-:W-:Y:S02]  /*d0e0*/  HADD2.F32 R55, -RZ, R6.H1_H1 ;  /* 0x30000006ff377230 */ /* 0x000fe40000004100 */
[----:B--2---:R-:W-:Y:S02]  /*d0f0*/  HADD2.F32 R49, -RZ, R8.H1_H1 ;  /* 0x30000008ff317230 */ /* 0x004fe40000004100 */
[----:B------:R-:W-:-:S02]  /*d100*/  HADD2.F32 R6, -RZ, R33.H1_H1 ;  /* 0x30000021ff067230 */ /* 0x000fc40000004100 */
[----:B------:R-:W-:Y:S02]  /*d110*/  HADD2.F32 R47, -RZ, R8.H0_H0 ;  /* 0x20000008ff2f7230 */ /* 0x000fe40000004100 */
[--C-:B------:R-:W-:Y:S01]  /*d120*/  HADD2.F32 R69, -RZ, R4.reuse.H0_H0 ;  /* 0x20000004ff457230 */ /* 0x100fe20000004100 */
[----:B------:R-:W-:Y:S01]  /*d130*/  FMUL.FTZ R66, R6, R49 ;  /* 0x0000003106427220 */ /* 0x000fe20000410000 */
[----:B------:R-:W-:Y:S01]  /*d140*/  HADD2.F32 R57, -RZ, R4.H1_H1 ;  /* 0x30000004ff397230 */ /* 0x000fe20000004100 */
[C---:B------:R-:W-:Y:S01]  /*d150*/  FMUL.FTZ R4, R68.reuse, R47 ;  /* 0x0000002f44047220 */ /* 0x040fe20000410000 */
[--C-:B------:R-:W-:Y:S01]  /*d160*/  HADD2.F32 R48, -RZ, R7.reuse.H0_H0 ;  /* 0x20000007ff307230 */ /* 0x100fe20000004100 */
[----:B------:R-:W-:Y:S01]  /*d170*/  FMUL.FTZ R68, R68, R69 ;  /* 0x0000004544447220 */ /* 0x000fe20000410000 */
[----:B------:R-:W-:Y:S01]  /*d180*/  HADD2.F32 R71, -RZ, R7.H1_H1 ;  /* 0x30000007ff477230 */ /* 0x000fe20000004100 */
[-C--:B------:R-:W-:Y:S01]  /*d190*/  FMUL.FTZ R67, R6, R57.reuse ;  /* 0x0000003906437220 */ /* 0x080fe20000410000 */
[--C-:B------:R-:W-:Y:S01]  /*d1a0*/  HADD2.F32 R8, -RZ, R9.reuse.H0_H0 ;  /* 0x20000009ff087230 */ /* 0x100fe20000004100 */
[----:B------:R-:W-:Y:S01]  /*d1b0*/  FFMA.FTZ R66, R58, R57, R66 ;  /* 0x000000393a427223 */ /* 0x000fe20000010042 */
[----:B------:R-:W-:Y:S01]  /*d1c0*/  HADD2.F32 R50, -RZ, R9.H1_H1 ;  /* 0x30000009ff327230 */ /* 0x000fe20000004100 */
[C---:B------:R-:W-:Y:S01]  /*d1d0*/  FFMA.FTZ R69, R60.reuse, R69, R4 ;  /* 0x000000453c457223 */ /* 0x040fe20000010004 */
[----:B------:R-:W-:Y:S01]  /*d1e0*/  HADD2.F32 R7, -RZ, R33.H0_H0 ;  /* 0x20000021ff077230 */ /* 0x000fe20000004100 */
[----:B------:R-:W-:Y:S01]  /*d1f0*/  FMUL.FTZ R4, R65, R8 ;  /* 0x0000000841047220 */ /* 0x000fe20000410000 */
[--C-:B------:R-:W-:Y:S01]  /*d200*/  HADD2.F32 R52, -RZ, R5.reuse.H0_H0 ;  /* 0x20000005ff347230 */ /* 0x100fe20000004100 */
[----:B------:R-:W-:Y:S01]  /*d210*/  FFMA.FTZ R68, R60, R47, -R68 ;  /* 0x0000002f3c447223 */ /* 0x000fe20000010844 */
[----:B------:R-:W-:Y:S01]  /*d220*/  HADD2.F32 R54, -RZ, R5.H1_H1 ;  /* 0x30000005ff367230 */ /* 0x000fe20000004100 */
[----:B------:R-:W-:Y:S01]  /*d230*/  FMUL.FTZ R5, R7, R50 ;  /* 0x0000003207057220 */ /* 0x000fe20000410000 */
[----:B------:R-:W-:Y:S01]  /*d240*/  HADD2.F32 R57, -RZ, R35.H0_H0 ;  /* 0x20000023ff397230 */ /* 0x000fe20000004100 */
[-C--:B------:R-:W-:Y:S01]  /*d250*/  FMUL.FTZ R65, R65, R52.reuse ;  /* 0x0000003441417220 */ /* 0x080fe20000410000 */
[--C-:B------:R-:W-:Y:S01]  /*d260*/  HADD2.F32 R9, -RZ, R10.reuse.H0_H0 ;  /* 0x2000000aff097230 */ /* 0x100fe20000004100 */
[----:B------:R-:W-:Y:S01]  /*d270*/  FFMA.FTZ R52, R59, R52, R4 ;  /* 0x000000343b347223 */ /* 0x000fe20000010004 */
[----:B------:R-:W-:Y:S01]  /*d280*/  HADD2.F32 R6, -RZ, R37.H1_H1 ;  /* 0x30000025ff067230 */ /* 0x000fe20000004100 */
[-C--:B------:R-:W-:Y:S01]  /*d290*/  FMUL.FTZ R64, R7, R54.reuse ;  /* 0x0000003607407220 */ /* 0x080fe20000410000 */
[----:B------:R-:W-:Y:S01]  /*d2a0*/  HADD2.F32 R51, -RZ, R10.H1_H1 ;  /* 0x3000000aff337230 */ /* 0x000fe20000004100 */
[----:B------:R-:W-:Y:S01]  /*d2b0*/  FFMA.FTZ R5, R57, R54, R5 ;  /* 0x0000003639057223 */ /* 0x000fe20000010005 */
[--C-:B------:R-:W-:Y:S01]  /*d2c0*/  HADD2.F32 R10, -RZ, R11.reuse.H0_H0 ;  /* 0x2000000bff0a7230 */ /* 0x100fe20000004100 */
[C---:B------:R-:W-:Y:S01]  /*d2d0*/  FMUL.FTZ R4, R6.reuse, R9 ;  /* 0x0000000906047220 */ /* 0x040fe20000410000 */
[--C-:B------:R-:W-:Y:S01]  /*d2e0*/  HADD2.F32 R54, -RZ, R34.reuse.H1_H1 ;  /* 0x30000022ff367230 */ /* 0x100fe20000004100 */
        /* <DEDUP_REMOVED lines=16> */
[----:B------:R-:W-:Y:S01]  /*d3f0*/  FFMA.FTZ R64, R57, R50, -R64 ;  /* 0x0000003239407223 */ /* 0x000fe20000010840 */
[----:B------:R-:W-:Y:S01]  /*d400*/  F2FP.PACK_AB R8, R67, R68 ;  /* 0x000000444308723e */ /* 0x000fe200000000ff */
[----:B------:R-:W-:Y:S02]  /*d410*/  FFMA.FTZ R63, R56, R9, -R63 ;  /* 0x00000009383f7223 */ /* 0x000fe4000001083f */
[----:B------:R-:W-:Y:S01]  /*d420*/  FFMA.FTZ R62, R54, R51, -R62 ;  /* 0x00000033363e7223 */ /* 0x000fe2000001083e */
[----:B------:R-:W-:Y:S01]  /*d430*/  F2FP.PACK_AB R9, R64, R65 ;  /* 0x000000414009723e */ /* 0x000fe200000000ff */
[C---:B------:R-:W-:Y:S02]  /*d440*/  FFMA.FTZ R61, R55.reuse, R10, -R61 ;  /* 0x0000000a373d7223 */ /* 0x040fe4000001083d */
[----:B------:R-:W-:Y:S01]  /*d450*/  FFMA.FTZ R70, R4, R11, -R70 ;  /* 0x0000000b04467223 */ /* 0x000fe20000010846 */
[----:B------:R-:W-:Y:S01]  /*d460*/  F2FP.PACK_AB R10, R62, R63 ;  /* 0x0000003f3e0a723e */ /* 0x000fe200000000ff */
[----:B------:R-:W-:-:S02]  /*d470*/  FFMA.FTZ R48, R55, R48, R72 ;  /* 0x0000003037307223 */ /* 0x000fc40000010048 */
[----:B------:R-:W-:Y:S01]  /*d480*/  FFMA.FTZ R7, R4, R71, R7 ;  /* 0x0000004704077223 */ /* 0x000fe20000010007 */
[----:B------:R-:W-:Y:S02]  /*d490*/  F2FP.PACK_AB R11, R70, R61 ;  /* 0x0000003d460b723e */ /* 0x000fe400000000ff */
[----:B------:R-:W-:Y:S02]  /*d4a0*/  F2FP.PACK_AB R4, R66, R69 ;  /* 0x000000454204723e */ /* 0x000fe400000000ff */
[----:B------:R-:W-:Y:S01]  /*d4b0*/  F2FP.PACK_AB R7, R7, R48 ;  /* 0x000000300707723e */ /* 0x000fe200000000ff */
[----:B------:R1:W-:Y:S04]  /*d4c0*/  STS.128 [R45+0x10080], R8 ;  /* 0x010080082d007388 */ /* 0x0003e80000000c00 */
[----:B------:R1:W-:Y:S02]  /*d4d0*/  STS.128 [R43+0x10080], R4 ;  /* 0x010080042b007388 */ /* 0x0003e40000000c00 */
.L_x_927:
[----:B------:R-:W-:Y:S05]  /*d4e0*/  BSYNC B0 ;  /* 0x0000000000007941 */ /* 0x000fea0003800000 */
.L_x_926:
[----:B------:R-:W-:-:S13]  /*d4f0*/  ISETP.GE.AND P0, PT, R229, c[0x0][0x27c], PT ;  /* 0x00009f00e5007a0c */ /* 0x000fda0003f06270 */
[----:B------:R-:W-:Y:S05]  /*d500*/  @P0 BRA `(.L_x_925) ;  /* 0x000005f000000947 */ /* 0x000fea0003800000 */
[----:B-1----:R-:W-:Y:S01]  /*d510*/  SHF.R.S32.HI R4, RZ, 0x1f, R229 ;  /* 0x0000001fff047819 */ /* 0x002fe200000114e5 */
[--C-:B------:R-:W-:Y:S02]  /*d520*/  HADD2.F32 R55, -RZ, R28.reuse.H1_H1 ;  /* 0x3000001cff377230 */ /* 0x100fe40000004100 */
[----:B------:R-:W-:Y:S01]  /*d530*/  HADD2.F32 R54, -RZ, R27.H1_H1 ;  /* 0x3000001bff367230 */ /* 0x000fe20000004100 */
[CC--:B------:R-:W-:Y:S01]  /*d540*/  LEA.HI R5, R4.reuse, R229.reuse, RZ, 0x3 ;  /* 0x000000e504057211 */ /* 0x0c0fe200078f18ff */
[----:B------:R-:W-:Y:S01]  /*d550*/  HADD2.F32 R61, -RZ, R28.H0_H0 ;  /* 0x2000001cff3d7230 */ /* 0x000fe20000004100 */
[----:B------:R-:W-:Y:S01]  /*d560*/  LEA.HI R9, R4, R229, RZ, 0x6 ;  /* 0x000000e504097211 */ /* 0x000fe200078f30ff */
[----:B------:R-:W-:Y:S01]  /*d570*/  HADD2.F32 R57, -RZ, R30.H1_H1 ;  /* 0x3000001eff397230 */ /* 0x000fe20000004100 */
[----:B------:R-:W-:Y:S01]  /*d580*/  LEA.HI.SX32 R7, R5, R46, 0x1d ;  /* 0x0000002e05077211 */ /* 0x000fe200078feaff */
[--C-:B------:R-:W-:Y:S01]  /*d590*/  HADD2.F32 R58, -RZ, R24.reuse.H1_H1 ;  /* 0x30000018ff3a7230 */ /* 0x100fe20000004100 */
[----:B------:R-:W-:Y:S01]  /*d5a0*/  LOP3.LUT R5, R44, 0x38, R5, 0xf8, !PT ;  /* 0x000000382c057812 */ /* 0x000fe200078ef805 */
[----:B------:R-:W-:Y:S01]  /*d5b0*/  HADD2.F32 R66, -RZ, R24.H0_H0 ;  /* 0x20000018ff427230 */ /* 0x000fe20000004100 */
[----:B------:R-:W-:Y:S01]  /*d5c0*/  SHF.R.S32.HI R4, RZ, 0x1f, R7 ;  /* 0x0000001fff047819 */ /* 0x000fe20000011407 */
[----:B------:R-:W-:Y:S01]  /*d5d0*/  HADD2.F32 R69, -RZ, R29.H0_H0 ;  /* 0x2000001dff457230 */ /* 0x000fe20000004100 */
        /* <DEDUP_REMOVED lines=18> */
[----:B------:R-:W-:Y:S01]  /*d700*/  HADD2.F32 R51, -RZ, R6.H1_H1 ;  /* 0x30000006ff337230 */ /* 0x000fe20000004100 */
[----:B------:R-:W-:Y:S01]  /*d710*/  FMUL.FTZ R65, R55, R42 ;  /* 0x0000002a37417220 */ /* 0x000fe20000410000 */
[----:B------:R-:W-:-:S02]  /*d720*/  HADD2.F32 R6, -RZ, R25.H1_H1 ;  /* 0x30000019ff067230 */ /* 0x000fc40000004100 */
[--C-:B------:R-:W-:Y:S02]  /*d730*/  HADD2.F32 R52, -RZ, R4.reuse.H0_H0 ;  /* 0x20000004ff347230 */ /* 0x100fe40000004100 */
[----:B------:R-:W-:Y:S01]  /*d740*/  HADD2.F32 R53, -RZ, R4.H1_H1 ;  /* 0x30000004ff357230 */ /* 0x000fe20000004100 */
[C---:B------:R-:W-:Y:S01]  /*d750*/  FMUL.FTZ R62, R6.reuse, R45 ;  /* 0x0000002d063e7220 */ /* 0x040fe20000410000 */
[--C-:B------:R-:W-:Y:S01]  /*d760*/  HADD2.F32 R44, -RZ, R7.reuse.H0_H0 ;  /* 0x20000007ff2c7230 */ /* 0x100fe20000004100 */
[-C--:B------:R-:W-:Y:S01]  /*d770*/  FMUL.FTZ R64, R55, R52.reuse ;  /* 0x0000003437407220 */ /* 0x080fe20000410000 */
[----:B------:R-:W-:Y:S01]  /*d780*/  HADD2.F32 R67, -RZ, R7.H1_H1 ;  /* 0x30000007ff437230 */ /* 0x000fe20000004100 */
[-C--:B------:R-:W-:Y:S01]  /*d790*/  FMUL.FTZ R63, R6, R53.reuse ;  /* 0x00000035063f7220 */ /* 0x080fe20000410000 */
[--C-:B------:R-:W-:Y:S01]  /*d7a0*/  HADD2.F32 R8, -RZ, R9.reuse.H0_H0 ;  /* 0x20000009ff087230 */ /* 0x100fe20000004100 */
[----:B------:R-:W-:Y:S01]  /*d7b0*/  FFMA.FTZ R62, R54, R53, R62 ;  /* 0x00000035363e7223 */ /* 0x000fe2000001003e */
[----:B------:R-:W-:Y:S01]  /*d7c0*/  HADD2.F32 R46, -RZ, R9.H1_H1 ;  /* 0x30000009ff2e7230 */ /* 0x000fe20000004100 */
[----:B------:R-:W-:Y:S01]  /*d7d0*/  FFMA.FTZ R65, R57, R52, R65 ;  /* 0x0000003439417223 */ /* 0x000fe20000010041 */
[----:B------:R-:W-:Y:S01]  /*d7e0*/  HADD2.F32 R7, -RZ, R25.H0_H0 ;  /* 0x20000019ff077230 */ /* 0x000fe20000004100 */
[----:B------:R-:W-:Y:S01]  /*d7f0*/  FMUL.FTZ R4, R61, R8 ;  /* 0x000000083d047220 */ /* 0x000fe20000410000 */
[--C-:B------:R-:W-:Y:S01]  /*d800*/  HADD2.F32 R48, -RZ, R5.reuse.H0_H0 ;  /* 0x20000005ff307230 */ /* 0x100fe20000004100 */
[----:B------:R-:W-:Y:S01]  /*d810*/  FMUL.FTZ R56, R69, R44 ;  /* 0x0000002c45387220 */ /* 0x000fe20000410000 */
[----:B------:R-:W-:Y:S01]  /*d820*/  HADD2.F32 R50, -RZ, R5.H1_H1 ;  /* 0x30000005ff327230 */ /* 0x000fe20000004100 */
[----:B------:R-:W-:Y:S01]  /*d830*/  FMUL.FTZ R5, R7, R46 ;  /* 0x0000002e07057220 */ /* 0x000fe20000410000 */
[----:B------:R-:W-:Y:S01]  /*d840*/  HADD2.F32 R55, -RZ, R30.H0_H0 ;  /* 0x2000001eff377230 */ /* 0x000fe20000004100 */
[----:B------:R-:W-:Y:S01]  /*d850*/  FMUL.FTZ R61, R61, R48 ;  /* 0x000000303d3d7220 */ /* 0x000fe20000410000 */
[----:B------:R-:W-:Y:S01]  /*d860*/  HADD2.F32 R53, -RZ, R27.H0_H0 ;  /* 0x2000001bff357230 */ /* 0x000fe20000004100 */
[----:B------:R-:W-:Y:S01]  /*d870*/  FMUL.FTZ R60, R7, R50 ;  /* 0x00000032073c7220 */ /* 0x000fe20000410000 */
[--C-:B------:R-:W-:Y:S01]  /*d880*/  HADD2.F32 R9, -RZ, R10.reuse.H0_H0 ;  /* 0x2000000aff097230 */ /* 0x100fe20000004100 */
[----:B------:R-:W-:Y:S01]  /*d890*/  FFMA.FTZ R48, R55, R48, R4 ;  /* 0x0000003037307223 */ /* 0x000fe20000010004 */
[----:B------:R-:W-:Y:S01]  /*d8a0*/  HADD2.F32 R6, -RZ, R29.H1_H1 ;  /* 0x3000001dff067230 */ /* 0x000fe20000004100 */
[----:B------:R-:W-:Y:S01]  /*d8b0*/  FFMA.FTZ R5, R53, R50, R5 ;  /* 0x0000003235057223 */ /* 0x000fe20000010005 */
[----:B------:R-:W-:Y:S01]  /*d8c0*/  HADD2.F32 R47, -RZ, R10.H1_H1 ;  /* 0x3000000aff2f7230 */ /* 0x000fe20000004100 */
[----:B------:R-:W-:Y:S01]  /*d8d0*/  FFMA.FTZ R64, R57, R42, -R64 ;  /* 0x0000002a39407223 */ /* 0x000fe20000010840 */
[----:B------:R-:W-:Y:S01]  /*d8e0*/  HADD2.F32 R10, -RZ, R11.H0_H0 ;  /* 0x2000000bff0a7230 */ /* 0x000fe20000004100 */
[C---:B------:R-:W-:Y:S01]  /*d8f0*/  FMUL.FTZ R4, R6.reuse, R9 ;  /* 0x0000000906047220 */ /* 0x040fe20000410000 */
[----:B------:R-:W-:Y:S01]  /*d900*/  HADD2.F32 R52, -RZ, R31.H1_H1 ;  /* 0x3000001fff347230 */ /* 0x000fe20000004100 */
[----:B------:R-:W-:Y:S01]  /*d910*/  FMUL.FTZ R59, R6, R49 ;  /* 0x00000031063b7220 */ /* 0x000fe20000410000 */
[--C-:B------:R-:W-:Y:S01]  /*d920*/  HADD2.F32 R50, -RZ, R26.reuse.H1_H1 ;  /* 0x3000001aff327230 */ /* 0x100fe20000004100 */
[----:B------:R-:W-:Y:S01]  /*d930*/  FMUL.FTZ R6, R58, R47 ;  /* 0x0000002f3a067220 */ /* 0x000fe20000410000 */
[----:B------:R-:W-:Y:S01]  /*d940*/  HADD2.F32 R11, -RZ, R11.H1_H1 ;  /* 0x3000000bff0b7230 */ /* 0x000fe20000004100 */
[----:B------:R-:W-:Y:S01]  /*d950*/  FFMA.FTZ R49, R52, R49, R4 ;  /* 0x0000003134317223 */ /* 0x000fe20000010004 */
[----:B------:R-:W-:Y:S01]  /*d960*/  HADD2.F32 R4, -RZ, R26.H0_H0 ;  /* 0x2000001aff047230 */ /* 0x000fe20000004100 */
[-C--:B------:R-:W-:Y:S01]  /*d970*/  FMUL.FTZ R58, R58, R51.reuse ;  /* 0x000000333a3a7220 */ /* 0x080fe20000410000 */
[----:B------:R-:W-:Y:S01]  /*d980*/  F2FP.PACK_AB R5, R5, R48 ;  /* 0x000000300505723e */ /* 0x000fe200000000ff */
[----:B------:R-:W-:Y:S01]  /*d990*/  FFMA.FTZ R6, R50, R51, R6 ;  /* 0x0000003332067223 */ /* 0x000fe20000010006 */
[----:B------:R-:W-:Y:S01]  /*d9a0*/  HADD2.F32 R51, -RZ, R31.H0_H0 ;  /* 0x2000001fff337230 */ /* 0x000fe20000004100 */
[----:B------:R-:W-:-:S02]  /*d9b0*/  FMUL.FTZ R7, R66, R11 ;  /* 0x0000000b42077220 */ /* 0x000fc40000410000 */
[----:B------:R-:W-:Y:S01]  /*d9c0*/  FMUL.FTZ R66, R66, R67 ;  /* 0x0000004342427220 */ /* 0x000fe20000410000 */
[----:B------:R-:W-:Y:S01]  /*d9d0*/  F2FP.PACK_AB R6, R6, R49 ;  /* 0x000000310606723e */ /* 0x000fe200000000ff */
[----:B------:R-:W-:Y:S02]  /*d9e0*/  FMUL.FTZ R68, R69, R10 ;  /* 0x0000000a45447220 */ /* 0x000fe40000410000 */
[----:B------:R-:W-:Y:S02]  /*d9f0*/  FFMA.FTZ R63, R54, R45, -R63 ;  /* 0x0000002d363f7223 */ /* 0x000fe4000001083f */
[----:B------:R-:W-:Y:S02]  /*da00*/  FFMA.FTZ R61, R55, R8, -R61 ;  /* 0x00000008373d7223 */ /* 0x000fe4000001083d */
[----:B------:R-:W-:Y:S01]  /*da10*/  FFMA.FTZ R60, R53, R46, -R60 ;  /* 0x0000002e353c7223 */ /* 0x000fe2000001083c */
[----:B------:R-:W-:Y:S01]  /*da20*/  F2FP.PACK_AB R8, R63, R64 ;  /* 0x000000403f08723e */ /* 0x000fe200000000ff */
[----:B------:R-:W-:-:S02]  /*da30*/  FFMA.FTZ R59, R52, R9, -R59 ;  /* 0x00000009343b7223 */ /* 0x000fc4000001083b */
[----:B------:R-:W-:Y:S01]  /*da40*/  FFMA.FTZ R58, R50, R47, -R58 ;  /* 0x0000002f323a7223 */ /* 0x000fe2000001083a */
[----:B------:R-:W-:Y:S01]  /*da50*/  F2FP.PACK_AB R9, R60, R61 ;  /* 0x0000003d3c09723e */ /* 0x000fe200000000ff */
[C---:B------:R-:W-:Y:S02]  /*da60*/  FFMA.FTZ R56, R51.reuse, R10, -R56 ;  /* 0x0000000a33387223 */ /* 0x040fe40000010838 */
[----:B------:R-:W-:Y:S01]  /*da70*/  FFMA.FTZ R11, R4, R11, -R66 ;  /* 0x0000000b040b7223 */ /* 0x000fe20000010842 */
[----:B------:R-:W-:Y:S01]  /*da80*/  F2FP.PACK_AB R10, R58, R59 ;  /* 0x0000003b3a0a723e */ /* 0x000fe200000000ff */
[----:B------:R-:W-:Y:S02]  /*da90*/  FFMA.FTZ R44, R51, R44, R68 ;  /* 0x0000002c332c7223 */ /* 0x000fe40000010044 */
[----:B------:R-:W-:Y:S01]  /*daa0*/  FFMA.FTZ R7, R4, R67, R7 ;  /* 0x0000004304077223 */ /* 0x000fe20000010007 */
[----:B------:R-:W-:Y:S02]  /*dab0*/  F2FP.PACK_AB R11, R11, R56 ;  /* 0x000000380b0b723e */ /* 0x000fe400000000ff */
[----:B------:R-:W-:-:S02]  /*dac0*/  F2FP.PACK_AB R4, R62, R65 ;  /* 0x000000413e04723e */ /* 0x000fc400000000ff */
[----:B------:R-:W-:Y:S01]  /*dad0*/  F2FP.PACK_AB R7, R7, R44 ;  /* 0x0000002c0707723e */ /* 0x000fe200000000ff */
[----:B------:R1:W-:Y:S04]  /*dae0*/  STS.128 [R43+0x10080], R8 ;  /* 0x010080082b007388 */ /* 0x0003e80000000c00 */
[----:B------:R1:W-:Y:S02]  /*daf0*/  STS.128 [R40+0x10080], R4 ;  /* 0x0100800428007388 */ /* 0x0003e40000000c00 */
.L_x_925:
[----:B------:R-:W-:Y:S05]  /*db00*/  BSYNC B1 ;  /* 0x0000000000017941 */ /* 0x000fea0003800000 */
.L_x_924:
        /* <DEDUP_REMOVED lines=106> */
.L_x_931:
[----:B------:R-:W-:Y:S05]  /*e1b0*/  BSYNC B0 ;  /* 0x0000000000007941 */ /* 0x000fea0003800000 */
.L_x_930:
        /* <DEDUP_REMOVED lines=15> */
[----:B------:R-:W-:Y:S01]  /*e2b0*/  SHF.L.U32 R5, R7, 0x3, RZ ;  /* 0x0000000307057819 */ /* 0x000fe200000006ff */
[----:B------:R-:W-:Y:S01]  /*e2c0*/  HADD2.F32 R57, -RZ, R29.H0_H0 ;  /* 0x2000001dff397230 */ /* 0x000fe20000004100 */
[----:B------:R-:W-:Y:S01]  /*e2d0*/  LEA.HI R4, R4, R7, RZ, 0x3 ;  /* 0x0000000704047211 */ /* 0x000fe200078f18ff */
[----:B------:R-:W-:Y:S01]  /*e2e0*/  HADD2.F32 R66, -RZ, R24.H0_H0 ;  /* 0x20000018ff427230 */ /* 0x000fe20000004100 */
[----:B------:R-:W-:-:S02]  /*e2f0*/  SHF.L.U32 R9, R9, 0x7, RZ ;  /* 0x0000000709097819 */ /* 0x000fc400000006ff */
[----:B------:R-:W-:Y:S02]  /*e300*/  LOP3.LUT R46, R46, 0x38, R5, 0xf8, !PT ;  /* 0x000000382e2e7812 */ /* 0x000fe400078ef805 */
[----:B------:R-:W-:Y:S02]  /*e310*/  SHF.L.U32 R4, R4, 0xa, RZ ;  /* 0x0000000a04047819 */ /* 0x000fe400000006ff */
[----:B------:R-:W-:Y:S02]  /*e320*/  LOP3.LUT R9, R9, 0x7fffe000, RZ, 0xc0, !PT ;  /* 0x7fffe00009097812 */ /* 0x000fe400078ec0ff */
[-C--:B------:R-:W-:Y:S02]  /*e330*/  LOP3.LUT R6, R6, R45.reuse, RZ, 0x3c, !PT ;  /* 0x0000002d06067212 */ /* 0x080fe400078e3cff */
        /* <DEDUP_REMOVED lines=73> */
.L_x_929:
[----:B------:R-:W-:Y:S05]  /*e7d0*/  BSYNC B1 ;  /* 0x0000000000017941 */ /* 0x000fea0003800000 */
.L_x_928:
[----:B-1----:R-:W-:-:S04]  /*e7e0*/  IADD3 R40, R80, 0x60, RZ ;  /* 0x0000006050287810 */ /* 0x002fc80007ffe0ff */
        /* <DEDUP_REMOVED lines=17> */
[----:B------:R-:W-:Y:S01]  /*e900*/  HADD2.F32 R50, -RZ, R36.H1_H1 ;  /* 0x30000024ff327230 */ /* 0x000fe20000004100 */
[----:B------:R-:W-:Y:S01]  /*e910*/  SHF.R.S32.HI R5, RZ, 0x1f, R4 ;  /* 0x0000001fff057819 */ /* 0x000fe20000011404 */
[--C-:B------:R-:W-:Y:S01]  /*e920*/  HADD2.F32 R56, -RZ, R38.reuse.H1_H1 ;  /* 0x30000026ff387230 */ /* 0x100fe20000004100 */
[----:B------:R-:W-:Y:S01]  /*e930*/  SHF.L.U32 R7, R4, 0x3, RZ ;  /* 0x0000000304077819 */ /* 0x000fe200000006ff */
[----:B------:R-:W-:Y:S01]  /*e940*/  HADD2.F32 R59, -RZ, R38.H0_H0 ;  /* 0x20000026ff3b7230 */ /* 0x000fe20000004100 */
[----:B------:R-:W-:Y:S01]  /*e950*/  LEA.HI R5, R5, R4, RZ, 0x3 ;  /* 0x0000000405057211 */ /* 0x000fe200078f18ff */
[----:B------:R-:W-:Y:S01]  /*e960*/  HADD2.F32 R55, -RZ, R33.H1_H1 ;  /* 0x30000021ff377230 */ /* 0x000fe20000004100 */
[-C--:B------:R-:W-:Y:S01]  /*e970*/  LOP3.LUT R43, R43, R44.reuse, RZ, 0x3c, !PT ;  /* 0x0000002c2b2b7212 */ /* 0x080fe200078e3cff */
[----:B------:R-:W-:Y:S01]  /*e980*/  HADD2.F32 R36, -RZ, R35.H1_H1 ;  /* 0x30000023ff247230 */ /* 0x000fe20000004100 */
[----:B------:R-:W-:Y:S01]  /*e990*/  LOP3.LUT R7, R46, 0x38, R7, 0xf8, !PT ;  /* 0x000000382e077812 */ /* 0x000fe200078ef807 */
[----:B------:R-:W-:Y:S01]  /*e9a0*/  HADD2.F32 R33, -RZ, R33.H0_H0 ;  /* 0x20000021ff217230 */ /* 0x000fe20000004100 */
[----:B------:R-:W-:Y:S01]  /*e9b0*/  SHF.L.U32 R5, R5, 0xa, RZ ;  /* 0x0000000a05057819 */ /* 0x000fe200000006ff */
[----:B------:R-:W-:Y:S01]  /*e9c0*/  HADD2.F32 R35, -RZ, R35.H0_H0 ;  /* 0x20000023ff237230 */ /* 0x000fe20000004100 */
[----:B------:R-:W-:Y:S01]  /*e9d0*/  IADD3 R43, R40, R43, RZ ;  /* 0x0000002b282b7210 */ /* 0x000fe20007ffe0ff */
[----:B------:R-:W-:Y:S01]  /*e9e0*/  HADD2.F32 R60, -RZ, R32.H1_H1 ;  /* 0x30000020ff3c7230 */ /* 0x000fe20000004100 */
[----:B------:R-:W-:-:S02]  /*e9f0*/  LOP3.LUT R4, R7, R44, RZ, 0x3c, !PT ;  /* 0x0000002c07047212 */ /* 0x000fc400078e3cff */
        /* <DEDUP_REMOVED lines=29> */
[C---:B------:R-:W-:Y:S01]  /*ebd0*/  FMUL.FTZ R62, R33.reuse, R48 ;  /* 0x00000030213e7220 */ /* 0x040fe20000410000 */
[----:B------:R-:W-:Y:S01]  /*ebe0*/  HADD2.F32 R54, -RZ, R6.H1_H1 ;  /* 0x30000006ff367230 */ /* 0x000fe20000004100 */
[----:B------:R-:W-:Y:S01]  /*ebf0*/  FMUL.FTZ R33, R33, R53 ;  /* 0x0000003521217220 */ /* 0x000fe20000410000 */
[--C-:B------:R-:W-:Y:S01]  /*ec00*/  HADD2.F32 R10, -RZ, R11.reuse.H0_H0 ;  /* 0x2000000bff0a7230 */ /* 0x100fe20000004100 */
[-C--:B------:R-:W-:Y:S01]  /*ec10*/  FMUL.FTZ R4, R4, R5.reuse ;  /* 0x0000000504047220 */ /* 0x080fe20000410000 */
[----:B------:R-:W-:Y:S01]  /*ec20*/  HADD2.F32 R11, -RZ, R11.H1_H1 ;  /* 0x3000000bff0b7230 */ /* 0x000fe20000004100 */
[----:B------:R-:W-:Y:S01]  /*ec30*/  FFMA.FTZ R61, R58, R5, R61 ;  /* 0x000000053a3d7223 */ /* 0x000fe2000001003d */
[----:B------:R-:W-:Y:S01]  /*ec40*/  HADD2.F32 R5, -RZ, R34.H1_H1 ;  /* 0x30000022ff057230 */ /* 0x000fe20000004100 */
[----:B------:R-:W-:Y:S01]  /*ec50*/  FFMA.FTZ R53, R35, R53, R62 ;  /* 0x0000003523357223 */ /* 0x000fe2000001003e */
[----:B------:R-:W-:Y:S01]  /*ec60*/  HADD2.F32 R6, -RZ, R7.H0_H0 ;  /* 0x20000007ff067230 */ /* 0x000fe20000004100 */
[C---:B------:R-:W-:Y:S01]  /*ec70*/  FMUL.FTZ R63, R60.reuse, R49 ;  /* 0x000000313c3f7220 */ /* 0x040fe20000410000 */
[----:B------:R-:W-:Y:S01]  /*ec80*/  HADD2.F32 R37, -RZ, R37.H0_H0 ;  /* 0x20000025ff257230 */ /* 0x000fe20000004100 */
[-C--:B------:R-:W-:Y:S01]  /*ec90*/  FMUL.FTZ R60, R60, R54.reuse ;  /* 0x000000363c3c7220 */ /* 0x080fe20000410000 */
[----:B------:R-:W-:Y:S01]  /*eca0*/  HADD2.F32 R62, -RZ, R32.H0_H0 ;  /* 0x20000020ff3e7230 */ /* 0x000fe20000004100 */
[----:B------:R-:W-:Y:S01]  /*ecb0*/  FFMA.FTZ R54, R5, R54, R63 ;  /* 0x0000003605367223 */ /* 0x000fe2000001003f */
[----:B------:R-:W-:Y:S01]  /*ecc0*/  HADD2.F32 R7, -RZ, R7.H1_H1 ;  /* 0x30000007ff077230 */ /* 0x000fe20000004100 */
[C---:B------:R-:W-:Y:S01]  /*ecd0*/  FMUL.FTZ R32, R37.reuse, R10 ;  /* 0x0000000a25207220 */ /* 0x040fe20000410000 */
[----:B------:R-:W-:Y:S01]  /*ece0*/  HADD2.F32 R39, -RZ, R39.H0_H0 ;  /* 0x20000027ff277230 */ /* 0x000fe20000004100 */
[----:B------:R-:W-:Y:S01]  /*ecf0*/  FMUL.FTZ R63, R62, R11 ;  /* 0x0000000b3e3f7220 */ /* 0x000fe20000410000 */
[----:B------:R-:W-:Y:S01]  /*ed00*/  HADD2.F32 R34, -RZ, R34.H0_H0 ;  /* 0x20000022ff227230 */ /* 0x000fe20000004100 */
[----:B------:R-:W-:-:S02]  /*ed10*/  FMUL.FTZ R37, R37, R6 ;  /* 0x0000000625257220 */ /* 0x000fc40000410000 */
[----:B------:R-:W-:Y:S02]  /*ed20*/  FMUL.FTZ R62, R62, R7 ;  /* 0x000000073e3e7220 */ /* 0x000fe40000410000 */
[----:B------:R-:W-:Y:S02]  /*ed30*/  FFMA.FTZ R50, R56, R45, -R50 ;  /* 0x0000002d38327223 */ /* 0x000fe40000010832 */
[----:B------:R-:W-:Y:S02]  /*ed40*/  FFMA.FTZ R55, R36, R47, -R55 ;  /* 0x0000002f24377223 */ /* 0x000fe40000010837 */
[----:B------:R-:W-:Y:S02]  /*ed50*/  FFMA.FTZ R57, R59, R8, -R57 ;  /* 0x000000083b397223 */ /* 0x000fe40000010839 */
        /* <DEDUP_REMOVED lines=17> */
.L_x_933:
[----:B------:R-:W-:Y:S05]  /*ee70*/  BSYNC B0 ;  /* 0x0000000000007941 */ /* 0x000fea0003800000 */
.L_x_932:
[----:B------:R-:W-:-:S13]  /*ee80*/  ISETP.GE.AND P0, PT, R229, c[0x0][0x27c], PT ;  /* 0x00009f00e5007a0c */ /* 0x000fda0003f06270 */
[----:B------:R-:W-:Y:S05]  /*ee90*/  @P0 BRA `(.L_x_911) ;  /* 0x000005f000000947 */ /* 0x000fea0003800000 */
[----:B-1----:R-:W-:Y:S01]  /*eea0*/  SHF.R.S32.HI R4, RZ, 0x1f, R229 ;  /* 0x0000001fff047819 */ /* 0x002fe200000114e5 */
[----:B------:R-:W-:Y:S02]  /*eeb0*/  HADD2.F32 R45, -RZ, R28.H0_H0 ;  /* 0x2000001cff2d7230 */ /* 0x000fe40000004100 */
[--C-:B------:R-:W-:Y:S01]  /*eec0*/  HADD2.F32 R43, -RZ, R30.reuse.H1_H1 ;  /* 0x3000001eff2b7230 */ /* 0x100fe20000004100 */
        /* <DEDUP_REMOVED lines=8> */
[----:B------:R-:W-:-:S02]  /*ef50*/  SHF.R.S32.HI R4, RZ, 0x1f, R7 ;  /* 0x0000001fff047819 */ /* 0x000fc40000011407 */
[----:B------:R-:W-:Y:S02]  /*ef60*/  LOP3.LUT R6, R5, R44, RZ, 0x3c, !PT ;  /* 0x0000002c05067212 */ /* 0x000fe400078e3cff */
[----:B------:R-:W-:Y:S02]  /*ef70*/  SHF.L.U32 R5, R7, 0x3, RZ ;  /* 0x0000000307057819 */ /* 0x000fe400000006ff */
[----:B------:R-:W-:Y:S02]  /*ef80*/  SHF.L.U32 R9, R9, 0x7, RZ ;  /* 0x0000000709097819 */ /* 0x000fe400000006ff */
[----:B------:R-:W-:Y:S02]  /*ef90*/  LEA.HI R4, R4, R7, RZ, 0x3 ;  /* 0x0000000704047211 */ /* 0x000fe400078f18ff */
[----:B------:R-:W-:Y:S02]  /*efa0*/  LOP3.LUT R5, R46, 0x38, R5, 0xf8, !PT ;  /* 0x000000382e057812 */ /* 0x000fe400078ef805 */
[----:B------:R-:W-:-:S02]  /*efb0*/  LOP3.LUT R9, R9, 0x7fffe000, RZ, 0xc0, !PT ;  /* 0x7fffe00009097812 */ /* 0x000fc400078ec0ff */
[----:B------:R-:W-:Y:S02]  /*efc0*/  SHF.L.U32 R4, R4, 0xa, RZ ;  /* 0x0000000a04047819 */ /* 0x000fe400000006ff */
[----:B------:R-:W-:Y:S02]  /*efd0*/  LOP3.LUT R44, R5, R44, RZ, 0x3c, !PT ;  /* 0x0000002c052c7212 */ /* 0x000fe400078e3cff */
[--C-:B------:R-:W-:Y:S02]  /*efe0*/  IADD3 R6, R6, R9, R40.reuse ;  /* 0x0000000906067210 */ /* 0x100fe40007ffe028 */
[----:B------:R-:W-:Y:S02]  /*eff0*/  LOP3.LUT R5, R4, 0x7fffe000, RZ, 0xc0, !PT ;  /* 0x7fffe00004057812 */ /* 0x000fe400078ec0ff */
[----:B------:R-:W-:Y:S02]  /*f000*/  SHF.L.U32 R32, R6, 0x1, RZ ;  /* 0x0000000106207819 */ /* 0x000fe400000006ff */
[----:B------:R-:W-:Y:S01]  /*f010*/  IADD3 R5, R44, R5, R40 ;  /* 0x000000052c057210 */ /* 0x000fe20007ffe028 */
[----:B------:R-:W-:-:S02]  /*f020*/  HADD2.F32 R44, -RZ, R25.H1_H1 ;  /* 0x30000019ff2c7230 */ /* 0x000fc40000004100 */
[----:B------:R-:W1:Y:S01]  /*f030*/  LDS.128 R8, [R32+0x10080] ;  /* 0x0100800020087984 */ /* 0x000e620000000c00 */
[----:B------:R-:W-:Y:S01]  /*f040*/  SHF.L.U32 R33, R5, 0x1, RZ ;  /* 0x0000000105217819 */ /* 0x000fe200000006ff */
[----:B------:R-:W-:-:S04]  /*f050*/  HADD2.F32 R25, -RZ, R25.H0_H0 ;  /* 0x20000019ff197230 */ /* 0x000fc80000004100 */
[----:B------:R-:W2:Y:S01]  /*f060*/  LDS.128 R4, [R33+0x10080] ;  /* 0x0100800021047984 */ /* 0x000ea20000000c00 */
[--C-:B-1----:R-:W-:Y:S02]  /*f070*/  HADD2.F32 R34, -RZ, R8.reuse.H0_H0 ;  /* 0x20000008ff227230 */ /* 0x102fe40000004100 */
[----:B------:R-:W-:Y:S02]  /*f080*/  HADD2.F32 R35, -RZ, R8.H1_H1 ;  /* 0x30000008ff237230 */ /* 0x000fe40000004100 */
[----:B------:R-:W-:Y:S01]  /*f090*/  HADD2.F32 R8, -RZ, R9.H0_H0 ;  /* 0x20000009ff087230 */ /* 0x000fe20000004100 */
[----:B------:R-:W-:Y:S01]  /*f0a0*/  FMUL.FTZ R46, R39, R34 ;  /* 0x00000022272e7220 */ /* 0x000fe20000410000 */
[--C-:B--2---:R-:W-:Y:S01]  /*f0b0*/  HADD2.F32 R38, -RZ, R4.reuse.H0_H0 ;  /* 0x20000004ff267230 */ /* 0x104fe20000004100 */
[C---:B------:R-:W-:Y:S01]  /*f0c0*/  FMUL.FTZ R49, R44.reuse, R35 ;  /* 0x000000232c317220 */ /* 0x040fe20000410000 */
[----:B------:R-:W-:Y:S01]  /*f0d0*/  HADD2.F32 R40, -RZ, R4.H1_H1 ;  /* 0x30000004ff287230 */ /* 0x000fe20000004100 */
[----:B------:R-:W-:Y:S01]  /*f0e0*/  FMUL.FTZ R30, R45, R8 ;  /* 0x000000082d1e7220 */ /* 0x000fe20000410000 */
        /* <DEDUP_REMOVED lines=9> */
[----:B------:R-:W-:Y:S01]  /*f180*/  FFMA.FTZ R49, R28, R40, R49 ;  /* 0x000000281c317223 */ /* 0x000fe20000010031 */
        /* <DEDUP_REMOVED lines=14> */
[----:B------:R-:W-:Y:S01]  /*f270*/  HADD2.F32 R11, -RZ, R11.H1_H1 ;  /* 0x3000000bff0b7230 */ /* 0x000fe20000004100 */
[C---:B------:R-:W-:Y:S01]  /*f280*/  FMUL.FTZ R51, R46.reuse, R37 ;  /* 0x000000252e337220 */ /* 0x040fe20000410000 */
[----:B------:R-:W-:Y:S01]  /*f290*/  HADD2.F32 R6, -RZ, R7.H0_H0 ;  /* 0x20000007ff067230 */ /* 0x000fe20000004100 */
[-C--:B------:R-:W-:Y:S01]  /*f2a0*/  FMUL.FTZ R46, R46, R42.reuse ;  /* 0x0000002a2e2e7220 */ /* 0x080fe20000410000 */
[----:B------:R-:W-:Y:S01]  /*f2b0*/  HADD2.F32 R29, -RZ, R29.H0_H0 ;  /* 0x2000001dff1d7230 */ /* 0x000fe20000004100 */
[----:B------:R-:W-:Y:S01]  /*f2c0*/  FFMA.FTZ R51, R5, R42, R51 ;  /* 0x0000002a05337223 */ /* 0x000fe20000010033 */
[----:B------:R-:W-:Y:S01]  /*f2d0*/  HADD2.F32 R50, -RZ, R24.H0_H0 ;  /* 0x20000018ff327230 */ /* 0x000fe20000004100 */
[----:B------:R-:W-:Y:S01]  /*f2e0*/  FFMA.FTZ R39, R43, R34, -R39 ;  /* 0x000000222b277223 */ /* 0x000fe20000010827 */
        /* <DEDUP_REMOVED lines=17> */
[C---:B------:R-:W-:Y:S01]  /*f400*/  FFMA.FTZ R50, R26.reuse, R11, -R50 ;  /* 0x0000000b1a327223 */ /* 0x040fe20000010832 */
        /* <DEDUP_REMOVED lines=8> */
.L_x_911:
[----:B------:R-:W-:Y:S05]  /*f490*/  BSYNC B2 ;  /* 0x0000000000027941 */ /* 0x000fea0003800000 */
.L_x_883:
[----:B------:R-:W-:Y:S01]  /*f4a0*/  IMAD R21, R21, c[0x0][0x208], RZ ;  /* 0x0000820015157a24 */ /* 0x000fe200078e02ff */
[----:B-1--4-:R-:W-:Y:S01]  /*f4b0*/  SHF.R.S32.HI R7, RZ, 0x4, R14 ;  /* 0x00000004ff077819 */ /* 0x012fe2000001140e */
[----:B------:R-:W-:Y:S01]  /*f4c0*/  IMAD.SHL.U32 R6, R13, 0x40, RZ ;  /* 0x000000400d067824 */ /* 0x000fe200078e00ff */
[----:B------:R-:W-:Y:S01]  /*f4d0*/  LEA.HI R82, R15, R224, RZ, 0x5 ;  /* 0x000000e00f527211 */ /* 0x000fe200078f28ff */
[----:B------:R-:W-:Y:S01]  /*f4e0*/  IMAD.WIDE.U32 R8, R234, c[0x0][0x208], RZ ;  /* 0x00008200ea087a25 */ /* 0x000fe200078e00ff */
[----:B------:R-:W-:Y:S01]  /*f4f0*/  LEA.HI R14, R14, R7, RZ, 0x1 ;  /* 0x000000070e0e7211 */ /* 0x000fe200078f08ff */
[----:B------:R-:W-:-:S04]  /*f500*/  DEPBAR.LE SB0, 0x0 ;  /* 0x000080000000791a */ /* 0x000fc80000000000 */
[----:B------:R-:W-:Y:S01]  /*f510*/  IMAD R4, R234, c[0x0][0x20c], R21 ;  /* 0x00008300ea047a24 */ /* 0x000fe200078e0215 */
[----:B------:R-:W-:Y:S01]  /*f520*/  LOP3.LUT R6, R6, 0x1c0, RZ, 0xc0, !PT ;  /* 0x000001c006067812 */ /* 0x000fe200078ec0ff */
[----:B------:R-:W-:Y:S01]  /*f530*/  IMAD.SHL.U32 R5, R80, 0x8, RZ ;  /* 0x0000000850057824 */ /* 0x000fe200078e00ff */
[----:B------:R-:W-:Y:S01]  /*f540*/  SHF.R.S32.HI R88, RZ, 0x1f, R229 ;  /* 0x0000001fff587819 */ /* 0x000fe200000114e5 */
[----:B------:R-:W-:Y:S01]  /*f550*/  IMAD.IADD R9, R9, 0x1, R4 ;  /* 0x0000000109097824 */ /* 0x000fe200078e0204 */
[----:B------:R-:W-:Y:S01]  /*f560*/  LOP3.LUT R4, R14, 0xfffffffe, RZ, 0xc0, !PT ;  /* 0xfffffffe0e047812 */ /* 0x000fe200078ec0ff */
[----:B------:R-:W-:Y:S01]  /*f570*/  IMAD R20, R20, c[0x0][0x218], RZ ;  /* 0x0000860014147a24 */ /* 0x000fe200078e02ff */
[----:B------:R-:W-:Y:S01]  /*f580*/  LOP3.LUT R5, R6, 0x8, R5, 0xf8, !PT ;  /* 0x0000000806057812 */ /* 0x000fe200078ef805 */
[----:B------:R-:W-:Y:S01]  /*f590*/  IMAD.WIDE.U32 R8, R233, c[0x0][0x218], R8 ;  /* 0x00008600e9087a25 */ /* 0x000fe200078e0008 */
[----:B------:R-:W-:Y:S01]  /*f5a0*/  SHF.R.U32.HI R6, RZ, 0x3, R6 ;  /* 0x00000003ff067819 */ /* 0x000fe20000011606 */
[----:B------:R-:W-:Y:S01]  /*f5b0*/  BSSY B0, `(.L_x_934) ;  /* 0x0000070000007945 */ /* 0x000fe20003800000 */
[----:B------:R-:W-:Y:S01]  /*f5c0*/  LOP3.LUT R16, R16, 0xfffffff7, RZ, 0xc0, !PT ;  /* 0xfffffff710107812 */ /* 0x000fe200078ec0ff */
[----:B------:R-:W-:Y:S01]  /*f5d0*/  IMAD.IADD R4, R7, 0x1, -R4 ;  /* 0x0000000107047824 */ /* 0x000fe200078e0a04 */
[----:B------:R-:W-:Y:S01]  /*f5e0*/  LOP3.LUT R5, R5, R6, RZ, 0x3c, !PT ;  /* 0x0000000605057212 */ /* 0x000fe200078e3cff */
[----:B------:R-:W-:Y:S01]  /*f5f0*/  IMAD R20, R233, c[0x0][0x21c], R20 ;  /* 0x00008700e9147a24 */ /* 0x000fe200078e0214 */
[----:B------:R-:W-:Y:S01]  /*f600*/  BAR.SYNC.DEFER_BLOCKING 0x0 ;  /* 0x0000000000007b1d */ /* 0x000fe20000010000 */
[----:B------:R-:W-:Y:S01]  /*f610*/  IADD3 R10, P0, R22, R8, RZ ;  /* 0x00000008160a7210 */ /* 0x000fe20007f1e0ff */
[----:B------:R-:W-:Y:S01]  /*f620*/  IMAD.SHL.U32 R8, R12, 0x40, RZ ;  /* 0x000000400c087824 */ /* 0x000fe200078e00ff */
[----:B------:R-:W-:Y:S01]  /*f630*/  LEA.HI R88, R88, R229, RZ, 0x3 ;  /* 0x000000e558587211 */ /* 0x000fe200078f18ff */
[----:B------:R-:W-:Y:S01]  /*f640*/  IMAD R217, R4, 0x200, R5 ;  /* 0x0000020004d97824 */ /* 0x000fe200078e0205 */
[----:B------:R-:W-:Y:S01]  /*f650*/  R2P PR, R13, 0x6 ;  /* 0x000000060d007804 */ /* 0x000fe20000000000 */
[----:B------:R-:W-:Y:S01]  /*f660*/  IMAD.IADD R29, R83, 0x1, -R80 ;  /* 0x00000001531d7824 */ /* 0x000fe200078e0a50 */
[----:B------:R-:W-:Y:S01]  /*f670*/  IADD3.X R17, R17, R9, R20, P0, !PT ;  /* 0x0000000911117210 */ /* 0x000fe200007fe414 */
[----:B------:R-:W-:Y:S01]  /*f680*/  IMAD.SHL.U32 R217, R217, 0x2, RZ ;  /* 0x00000002d9d97824 */ /* 0x000fe200078e00ff */
[----:B------:R-:W-:Y:S01]  /*f690*/  LEA R28, P0, R10, c[0x0][0x1f8], 0x1 ;  /* 0x00007e000a1c7a11 */ /* 0x000fe200078008ff */
[----:B------:R-:W-:Y:S01]  /*f6a0*/  IMAD.SHL.U32 R9, R0, 0x40, RZ ;  /* 0x0000004000097824 */ /* 0x000fe200078e00ff */
[----:B------:R-:W-:Y:S01]  /*f6b0*/  LOP3.LUT R8, R8, 0x1c0, RZ, 0xc0, !PT ;  /* 0x000001c008087812 */ /* 0x000fe200078ec0ff */
[----:B------:R-:W-:Y:S01]  /*f6c0*/  IMAD.SHL.U32 R0, R82, 0x20, RZ ;  /* 0x0000002052007824 */ /* 0x000fe200078e00ff */
[C---:B------:R-:W-:Y:S01]  /*f6d0*/  IADD3 R5, R217.reuse, 0xa080, RZ ;  /* 0x0000a080d9057810 */ /* 0x040fe20007ffe0ff */
[----:B------:R-:W-:Y:S01]  /*f6e0*/  SHFL.IDX PT, R30, R28, RZ, 0x181f ;  /* 0x00181fff1c1e7589 */ /* 0x000fe200000e0000 */
[----:B------:R-:W-:Y:S01]  /*f6f0*/  LEA.HI.X R10, R10, c[0x0][0x1fc], R17, 0x1, P0 ;  /* 0x00007f000a0a7a11 */ /* 0x000fe200000f0c11 */
[----:B------:R-:W-:Y:S01]  /*f700*/  IMAD.SHL.U32 R235, R2, 0x2, RZ ;  /* 0x0000000202eb7824 */ /* 0x000fe200078e00ff */
[----:B------:R-:W-:-:S02]  /*f710*/  IADD3 R216, R217, 0xa0a0, RZ ;  /* 0x0000a0a0d9d87810 */ /* 0x000fc40007ffe0ff */
[----:B------:R-:W-:Y:S01]  /*f720*/  @P1 IADD3 R216, R5, -0x20, RZ ;  /* 0xffffffe005d81810 */ /* 0x000fe20007ffe0ff */
[----:B------:R-:W-:Y:S01]  /*f730*/  IMAD.SHL.U32 R5, R4, 0x8, RZ ;  /* 0x0000000804057824 */ /* 0x000fe200078e00ff */
[----:B------:R-:W1:Y:S01]  /*f740*/  SHFL.IDX PT, R31, R10, RZ, 0x181f ;  /* 0x00181fff0a1f7589 */ /* 0x000e6200000e0000 */
[----:B------:R-:W-:Y:S02]  /*f750*/  LOP3.LUT R9, R9, 0xfffffe00, RZ, 0xc0, !PT ;  /* 0xfffffe0009097812 */ /* 0x000fe400078ec0ff */
[----:B------:R-:W-:Y:S01]  /*f760*/  LOP3.LUT R0, R0, 0x7ffffc00, RZ, 0xc0, !PT ;  /* 0x7ffffc0000007812 */ /* 0x000fe200078ec0ff */
[----:B------:R2:W3:Y:S01]  /*f770*/  LDSM.16.M88.4 R12, [R217+0xa080] ;  /* 0x00a08000d90c783b */ /* 0x0004e20000000200 */
[----:B------:R-:W-:Y:S02]  /*f780*/  LOP3.LUT R5, R8, 0x8, R5, 0xf8, !PT ;  /* 0x0000000808057812 */ /* 0x000fe400078ef805 */
[----:B------:R-:W-:Y:S01]  /*f790*/  SHF.R.U32.HI R8, RZ, 0x3, R8 ;  /* 0x00000003ff087819 */ /* 0x000fe20000011608 */
[----:B------:R2:W4:Y:S01]  /*f7a0*/  LDSM.16.M88.4 R40, [R217+0xa880] ;  /* 0x00a88000d928783b */ /* 0x0005220000000200 */
[----:B------:R-:W-:-:S02]  /*f7b0*/  ISETP.GE.AND P1, PT, R3, c[0x0][0x1d4], PT ;  /* 0x0000750003007a0c */ /* 0x000fc40003f26270 */
[----:B------:R-:W-:Y:S01]  /*f7c0*/  LOP3.LUT R8, R5, R8, RZ, 0x3c, !PT ;  /* 0x0000000805087212 */ /* 0x000fe200078e3cff */
[----:B------:R2:W2:Y:S01]  /*f7d0*/  LDSM.16.M88.4 R20, [R217+0xb080] ;  /* 0x00b08000d914783b */ /* 0x0004a20000000200 */
[----:B------:R-:W-:Y:S02]  /*f7e0*/  ISETP.LT.OR P0, PT, R29, 0x1, P1 ;  /* 0x000000011d00780c */ /* 0x000fe40000f01670 */
[----:B------:R-:W-:Y:S01]  /*f7f0*/  IADD3 R0, R8, R9, R0 ;  /* 0x0000000908007210 */ /* 0x000fe20007ffe000 */
[----:B------:R2:W2:Y:S01]  /*f800*/  LDSM.16.M88.4 R48, [R216] ;  /* 0x00000000d830783b */ /* 0x0004a20000000200 */
[----:B------:R-:W-:Y:S02]  /*f810*/  LOP3.LUT R88, R88, 0xfffffff8, RZ, 0xc0, !PT ;  /* 0xfffffff858587812 */ /* 0x000fe400078ec0ff */
[C---:B------:R-:W-:Y:S01]  /*f820*/  LEA R218, R0.reuse, 0x10080, 0x1 ;  /* 0x0001008000da7811 */ /* 0x040fe200078e08ff */
[----:B------:R-:W-:Y:S01]  /*f830*/  IMAD.SHL.U32 R4, R0, 0x2, RZ ;  /* 0x0000000200047824 */ /* 0x000fe200078e00ff */
[----:B------:R2:W2:Y:S01]  /*f840*/  LDSM.16.M88.4 R36, [R216+0x800] ;  /* 0x00080000d824783b */ /* 0x0004a20000000200 */
[----:B------:R-:W-:Y:S01]  /*f850*/  SHF.R.S32.HI R84, RZ, 0x1f, R19 ;  /* 0x0000001fff547819 */ /* 0x000fe20000011413 */
[----:B------:R-:W-:Y:S01]  /*f860*/  IMAD.MOV.U32 R0, RZ, RZ, 0x20 ;  /* 0x00000020ff007424 */ /* 0x000fe200078e00ff */
[----:B------:R-:W-:Y:S01]  /*f870*/  SHF.R.S32.HI R11, RZ, 0x1f, R18 ;  /* 0x0000001fff0b7819 */ /* 0x000fe20000011412 */
[----:B------:R-:W-:Y:S01]  /*f880*/  IMAD R96, R221, 0x2, R218 ;  /* 0x00000002dd607824 */ /* 0x000fe200078e02da */
[----:B------:R2:W2:Y:S01]  /*f890*/  LDSM.16.M88.4 R24, [R216+0x1000] ;  /* 0x00100000d818783b */ /* 0x0004a20000000200 */
[----:B-1----:R-:W-:Y:S01]  /*f8a0*/  IMAD.WIDE R32, R3, 0x2, R30 ;  /* 0x0000000203207825 */ /* 0x002fe200078e021e */
[----:B------:R-:W-:-:S02]  /*f8b0*/  LEA.HI R84, R84, R19, RZ, 0x3 ;  /* 0x0000001354547211 */ /* 0x000fc400078f18ff */
[----:B------:R-:W1:Y:S01]  /*f8c0*/  LDSM.16.M88.4 R4, [R4+0x10080] ;  /* 0x010080000404783b */ /* 0x000e620000000200 */
[----:B------:R-:W-:Y:S01]  /*f8d0*/  IMAD.WIDE R34, R88, 0x2, R30 ;  /* 0x0000000258227825 */ /* 0x000fe200078e021e */
[----:B------:R-:W-:Y:S02]  /*f8e0*/  LOP3.LUT R84, R84, 0xfffffff8, RZ, 0xc0, !PT ;  /* 0xfffffff854547812 */ /* 0x000fe400078ec0ff */
[----:B------:R1:W1:Y:S01]  /*f8f0*/  LDSM.16.M88.4 R64, [R96] ;  /* 0x000000006040783b */ /* 0x0002620000000200 */
[----:B------:R-:W-:Y:S02]  /*f900*/  LEA.HI R238, R11, R18, RZ, 0x3 ;  /* 0x000000120bee7211 */ /* 0x000fe400078f18ff */
[----:B------:R-:W-:Y:S01]  /*f910*/  SEL R220, R0, 0xffffffe0, !P2 ;  /* 0xffffffe000dc7807 */ /* 0x000fe20005000000 */
[----:B------:R-:W-:Y:S01]  /*f920*/  @!PT LDS RZ, [RZ] ;  /* 0x00000000fffff984 */ /* 0x000fe20000000800 */
[----:B------:R-:W-:Y:S01]  /*f930*/  @!PT LDS RZ, [RZ] ;  /* 0x00000000fffff984 */ /* 0x000fe20000000800 */
[----:B------:R-:W-:Y:S01]  /*f940*/  @!PT LDS RZ, [RZ] ;  /* 0x00000000fffff984 */ /* 0x000fe20000000800 */
[----:B------:R5:W-:Y:S01]  /*f950*/  LDGSTS.E.BYPASS.LTC128B.128 [R235+0x4080], [R32.64], !P0 ;  /* 0x0408000020eb7fae */ /* 0x000be2000c101d50 */
[----:B------:R-:W-:Y:S02]  /*f960*/  ISETP.GE.AND P0, PT, R229, c[0x0][0x1d4], PT ;  /* 0x00007500e5007a0c */ /* 0x000fe40003f06270 */
[----:B------:R-:W-:-:S02]  /*f970*/  LOP3.LUT R238, R238, 0xfffffff8, RZ, 0xc0, !PT ;  /* 0xfffffff8eeee7812 */ /* 0x000fc400078ec0ff */
[----:B------:R-:W-:Y:S02]  /*f980*/  LOP3.LUT R2, R8, R9, RZ, 0xfc, !PT ;  /* 0x0000000908027212 */ /* 0x000fe400078efcff */
[----:B------:R-:W-:Y:S02]  /*f990*/  SHF.R.S32.HI R0, RZ, 0x1f, R3 ;  /* 0x0000001fff007819 */ /* 0x000fe40000011403 */
[----:B------:R-:W-:Y:S02]  /*f9a0*/  SHF.R.S32.HI R93, RZ, 0x1f, R88 ;  /* 0x0000001fff5d7819 */ /* 0x000fe40000011458 */
[----:B------:R-:W-:Y:S02]  /*f9b0*/  SHF.R.S32.HI R91, RZ, 0x1f, R84 ;  /* 0x0000001fff5b7819 */ /* 0x000fe40000011454 */
[----:B------:R-:W-:Y:S02]  /*f9c0*/  SHF.R.S32.HI R89, RZ, 0x1f, R238 ;  /* 0x0000001fff597819 */ /* 0x000fe400000114ee */
[----:B------:R-:W-:-:S02]  /*f9d0*/  @P0 LOP3.LUT R16, R16, 0x8, RZ, 0xfc, !PT ;  /* 0x0000000810100812 */ /* 0x000fc400078efcff */
[----:B------:R-:W-:Y:S02]  /*f9e0*/  ISETP.LT.OR P0, PT, R29, 0x1, P0 ;  /* 0x000000011d00780c */ /* 0x000fe40000701670 */
[----:B------:R-:W-:Y:S02]  /*f9f0*/  LOP3.LUT R16, R16, 0xfffffffb, RZ, 0xc0, !PT ;  /* 0xfffffffb10107812 */ /* 0x000fe400078ec0ff */
[C---:B------:R-:W-:Y:S02]  /*fa00*/  IADD3 R211, R216.reuse, 0x800, RZ ;  /* 0x00000800d8d37810 */ /* 0x040fe40007ffe0ff */
[----:B------:R-:W-:Y:S01]  /*fa10*/  IADD3 R210, R216, 0x1000, RZ ;  /* 0x00001000d8d27810 */ /* 0x000fe20007ffe0ff */
[----:B-----5:R-:W-:-:S06]  /*fa20*/  IMAD.WIDE R32, R84, 0x2, R30 ;  /* 0x0000000254207825 */ /* 0x020fcc00078e021e */
[----:B------:R1:W-:Y:S01]  /*fa30*/  LDGSTS.E.BYPASS.LTC128B.128 [R235+0x5880], [R34.64], !P0 ;  /* 0x0588000022eb7fae */ /* 0x0003e2000c101d50 */
[----:B------:R-:W-:Y:S01]  /*fa40*/  ISETP.GE.AND P0, PT, R19, c[0x0][0x1d4], PT ;  /* 0x0000750013007a0c */ /* 0x000fe20003f06270 */
[----:B------:R-:W-:-:S12]  /*fa50*/  IMAD.WIDE R30, R238, 0x2, R30 ;  /* 0x00000002ee1e7825 */ /* 0x000fd800078e021e */
[----:B------:R-:W-:Y:S02]  /*fa60*/  @P0 LOP3.LUT R16, R16, 0x4, RZ, 0xfc, !PT ;  /* 0x0000000410100812 */ /* 0x000fe400078efcff */
[----:B------:R-:W-:Y:S02]  /*fa70*/  ISETP.LT.OR P0, PT, R29, 0x1, P0 ;  /* 0x000000011d00780c */ /* 0x000fe40000701670 */
[----:B------:R-:W-:-:S11]  /*fa80*/  LOP3.LUT R16, R16, 0xfffffffd, RZ, 0xc0, !PT ;  /* 0xfffffffd10107812 */ /* 0x000fd600078ec0ff */
[----:B------:R1:W-:Y:S01]  /*fa90*/  LDGSTS.E.BYPASS.LTC128B.128 [R235+0x7080], [R32.64], !P0 ;  /* 0x0708000020eb7fae */ /* 0x0003e2000c101d50 */
[----:B------:R-:W-:-:S13]  /*faa0*/  ISETP.GE.AND P0, PT, R18, c[0x0][0x1d4], PT ;  /* 0x0000750012007a0c */ /* 0x000fda0003f06270 */
[----:B------:R-:W-:Y:S02]  /*fab0*/  @P0 LOP3.LUT R16, R16, 0x2, RZ, 0xfc, !PT ;  /* 0x0000000210100812 */ /* 0x000fe400078efcff */
[----:B------:R-:W-:Y:S02]  /*fac0*/  ISETP.LT.OR P0, PT, R29, 0x1, P0 ;  /* 0x000000011d00780c */ /* 0x000fe40000701670 */
[----:B------:R-:W-:-:S11]  /*fad0*/  LOP3.LUT R16, R16, 0xffffffdf, RZ, 0xc0, !PT ;  /* 0xffffffdf10107812 */ /* 0x000fd600078ec0ff */
[----:B------:R1:W-:Y:S01]  /*fae0*/  LDGSTS.E.BYPASS.LTC128B.128 [R235+0x8880], [R30.64], !P0 ;  /* 0x088800001eeb7fae */ /* 0x0003e2000c101d50 */
[----:B------:R-:W-:-:S13]  /*faf0*/  ISETP.GT.AND P0, PT, R224, 0x7f, PT ;  /* 0x0000007fe000780c */ /* 0x000fda0003f04270 */
[----:B------:R-:W-:Y:S01]  /*fb00*/  @P0 LOP3.LUT R16, R16, 0x20, RZ, 0xfc, !PT ;  /* 0x0000002010100812 */ /* 0x000fe200078efcff */
[----:B------:R-:W-:Y:S05]  /*fb10*/  @P0 BRA `(.L_x_935) ;  /* 0x0000019000000947 */ /* 0x000fea0003800000 */
[----:B--234-:R-:W-:Y:S05]  /*fb20*/  BRA.DIV ~URZ, `(.L_x_936) ;  /* 0x000089427f007947 */ /* 0x01cfea000b800000 */
[----:B-1----:R1:W2:Y:S04]  /*fb30*/  SHFL.IDX PT, R30, R10, 0x1, 0x181f ;  /* 0x00381f000a1e7f89 */ /* 0x0022a800000e0000 */
[----:B------:R1:W3:Y:S02]  /*fb40*/  SHFL.IDX PT, R9, R28, 0x1, 0x181f ;  /* 0x00381f001c097f89 */ /* 0x0002e400000e0000 */
.L_x_964:
[CC--:B---3--:R-:W-:Y:S02]  /*fb50*/  LEA R16, P0, R88.reuse, R9.reuse, 0x1 ;  /* 0x0000000958107211 */ /* 0x0c8fe400078008ff */
[----:B------:R-:W-:Y:S02]  /*fb60*/  ISETP.GE.AND P2, PT, R229, c[0x0][0x1d4], PT ;  /* 0x00007500e5007a0c */ /* 0x000fe40003f46270 */
[----:B--2---:R-:W-:Y:S02]  /*fb70*/  LEA.HI.X R17, R88, R30, R93, 0x1, P0 ;  /* 0x0000001e58117211 */ /* 0x004fe400000f0c5d */
[----:B-1----:R-:W-:-:S04]  /*fb80*/  LEA R10, P0, R84, R9, 0x1 ;  /* 0x00000009540a7211 */ /* 0x002fc800078008ff */
[----:B------:R-:W-:Y:S02]  /*fb90*/  LEA.HI.X R11, R84, R30, R91, 0x1, P0 ;  /* 0x0000001e540b7211 */ /* 0x000fe400000f0c5b */
[----:B------:R-:W-:-:S04]  /*fba0*/  LEA R32, P0, R3, R9, 0x1 ;  /* 0x0000000903207211 */ /* 0x000fc800078008ff */
[----:B------:R-:W-:Y:S02]  /*fbb0*/  LEA.HI.X R33, R3, R30, R0, 0x1, P0 ;  /* 0x0000001e03217211 */ /* 0x000fe400000f0c00 */
[----:B------:R-:W-:Y:S02]  /*fbc0*/  ISETP.LT.OR P0, PT, R29, 0x21, P1 ;  /* 0x000000211d00780c */ /* 0x000fe40000f01670 */
[----:B------:R-:W-:-:S11]  /*fbd0*/  ISETP.GE.AND P1, PT, R19, c[0x0][0x1d4], PT ;  /* 0x0000750013007a0c */ /* 0x000fd60003f26270 */
[----:B------:R-:W-:Y:S01]  /*fbe0*/  @!PT LDS RZ, [RZ] ;  /* 0x00000000fffff984 */ /* 0x000fe20000000800 */
[----:B------:R-:W-:Y:S01]  /*fbf0*/  @!PT LDS RZ, [RZ] ;  /* 0x00000000fffff984 */ /* 0x000fe20000000800 */
[----:B------:R-:W-:Y:S01]  /*fc00*/  @!PT LDS RZ, [RZ] ;  /* 0x00000000fffff984 */ /* 0x000fe20000000800 */
[----:B------:R1:W-:Y:S01]  /*fc10*/  LDGSTS.E.BYPASS.LTC128B.128 [R235+0x5080], [R32.64], !P0 ;  /* 0x0508000020eb7fae */ /* 0x0003e2000c101d50 */
[----:B------:R-:W-:-:S04]  /*fc20*/  LEA R8, P0, R238, R9, 0x1 ;  /* 0x00000009ee087211 */ /* 0x000fc800078008ff */
[----:B------:R-:W-:Y:S02]  /*fc30*/  LEA.HI.X R9, R238, R30, R89, 0x1, P0 ;  /* 0x0000001eee097211 */ /* 0x000fe400000f0c59 */
[----:B------:R-:W-:Y:S02]  /*fc40*/  ISETP.LT.OR P0, PT, R29, 0x21, P2 ;  /* 0x000000211d00780c */ /* 0x000fe40001701670 */
[----:B------:R-:W-:-:S11]  /*fc50*/  ISETP.GE.AND P2, PT, R18, c[0x0][0x1d4], PT ;  /* 0x0000750012007a0c */ /* 0x000fd60003f46270 */
[----:B------:R1:W-:Y:S01]  /*fc60*/  LDGSTS.E.BYPASS.LTC128B.128 [R235+0x6880], [R16.64], !P0 ;  /* 0x0688000010eb7fae */ /* 0x0003e2000c101d50 */
[----:B------:R-:W-:-:S13]  /*fc70*/  ISETP.LT.OR P0, PT, R29, 0x21, P1 ;  /* 0x000000211d00780c */ /* 0x000fda0000f01670 */
[----:B------:R1:W-:Y:S01]  /*fc80*/  LDGSTS.E.BYPASS.LTC128B.128 [R235+0x8080], [R10.64], !P0 ;  /* 0x080800000aeb7fae */ /* 0x0003e2000c101d50 */
[----:B------:R-:W-:-:S13]  /*fc90*/  ISETP.LT.OR P0, PT, R29, 0x21, P2 ;  /* 0x000000211d00780c */ /* 0x000fda0001701670 */
[----:B------:R1:W-:Y:S02]  /*fca0*/  LDGSTS.E.BYPASS.LTC128B.128 [R235+0x9880], [R8.64], !P0 ;  /* 0x0988000008eb7fae */ /* 0x0003e4000c101d50 */
.L_x_935:
[----:B--234-:R-:W-:Y:S05]  /*fcb0*/  BSYNC B0 ;  /* 0x0000000000007941 */ /* 0x01cfea0003800000 */
.L_x_934:
[----:B------:R-:W0:Y:S01]  /*fcc0*/  LDGDEPBAR ;  /* 0x00000000000079af */ /* 0x000e220000000000 */
[----:B------:R-:W-:Y:S02]  /*fcd0*/  WARPSYNC 0xffffffff ;  /* 0xffffffff00007948 */ /* 0x000fe40003800000 */
[C---:B-1----:R-:W-:Y:S01]  /*fce0*/  HMMA.16816.F32 R16, R4.reuse, R12, RZ ;  /* 0x0000000c0410723c */ /* 0x042fe200000018ff */
[C---:B------:R-:W-:Y:S01]  /*fcf0*/  LEA R94, R219.reuse, R218, 0x1 ;  /* 0x000000dadb5e7211 */ /* 0x040fe200078e08ff */
[----:B------:R-:W-:Y:S01]  /*fd00*/  LDSM.16.M88.4 R72, [R217+0xf080] ;  /* 0x00f08000d948783b */ /* 0x000fe20000000200 */
[C---:B------:R-:W-:Y:S02]  /*fd10*/  LEA R90, R220.reuse, R217, 0x1 ;  /* 0x000000d9dc5a7211 */ /* 0x040fe400078e08ff */
[----:B------:R-:W-:Y:S01]  /*fd20*/  LEA R92, R219, R96, 0x1 ;  /* 0x00000060db5c7211 */ /* 0x000fe200078e08ff */
[----:B------:R-:W-:Y:S01]  /*fd30*/  LDSM.16.M88.4 R8, [R94] ;  /* 0x000000005e08783b */ /* 0x000fe20000000200 */
[----:B------:R-:W-:Y:S01]  /*fd40*/  LEA R209, R220, R216, 0x1 ;  /* 0x000000d8dcd17211 */ /* 0x000fe200078e08ff */
[----:B------:R-:W-:Y:S01]  /*fd50*/  HMMA.16816.F32 R12, R4, R14, RZ ;  /* 0x0000000e040c723c */ /* 0x000fe200000018ff */
[----:B------:R-:W-:Y:S01]  /*fd60*/  ISETP.GE.AND P1, PT, R95, 0x31, PT ;  /* 0x000000315f00780c */ /* 0x000fe20003f26270 */
[----:B------:R-:W1:Y:S01]  /*fd70*/  LDSM.16.M88.4 R56, [R90+0xa080] ;  /* 0x00a080005a38783b */ /* 0x000e620000000200 */
[----:B------:R-:W-:-:S02]  /*fd80*/  IADD3 R208, R216, 0x1800, RZ ;  /* 0x00001800d8d07810 */ /* 0x000fc40007ffe0ff */
[C---:B------:R-:W-:Y:S01]  /*fd90*/  IADD3 R207, R216.reuse, 0x2000, RZ ;  /* 0x00002000d8cf7810 */ /* 0x040fe20007ffe0ff */
[----:B------:R-:W-:Y:S01]  /*fda0*/  LDSM.16.M88.4 R60, [R209] ;  /* 0x00000000d13c783b */ /* 0x000fe20000000200 */
[C---:B------:R-:W-:Y:S01]  /*fdb0*/  IADD3 R206, R216.reuse, 0x2800, RZ ;  /* 0x00002800d8ce7810 */ /* 0x040fe20007ffe0ff */
[----:B------:R-:W-:Y:S01]  /*fdc0*/  HMMA.16816.F32 R28, R4, R40, RZ ;  /* 0x00000028041c723c */ /* 0x000fe200000018ff */
[C---:B------:R-:W-:Y:S01]  /*fdd0*/  IADD3 R205, R216.reuse, 0x3000, RZ ;  /* 0x00003000d8cd7810 */ /* 0x040fe20007ffe0ff */
[----:B------:R-:W-:Y:S01]  /*fde0*/  LDSM.16.M88.4 R44, [R90+0xa880] ;  /* 0x00a880005a2c783b */ /* 0x000fe20000000200 */
[C---:B------:R-:W-:Y:S02]  /*fdf0*/  IADD3 R204, R216.reuse, 0x3800, RZ ;  /* 0x00003800d8cc7810 */ /* 0x040fe40007ffe0ff */
[C---:B------:R-:W-:Y:S01]  /*fe00*/  IADD3 R203, R216.reuse, 0x4000, RZ ;  /* 0x00004000d8cb7810 */ /* 0x040fe20007ffe0ff */
[----:B------:R-:W-:Y:S01]  /*fe10*/  LDSM.16.M88.4 R32, [R90+0xb080] ;  /* 0x00b080005a20783b */ /* 0x000fe20000000200 */
[C---:B------:R-:W-:Y:S01]  /*fe20*/  IADD3 R202, R216.reuse, 0x4800, RZ ;  /* 0x00004800d8ca7810 */ /* 0x040fe20007ffe0ff */
[----:B------:R-:W-:Y:S01]  /*fe30*/  HMMA.16816.F32 R16, R64, R48, R16 ;  /* 0x000000304010723c */ /* 0x000fe20000001810 */
[C---:B------:R-:W-:Y:S01]  /*fe40*/  IADD3 R201, R216.reuse, 0x5000, RZ ;  /* 0x00005000d8c97810 */ /* 0x040fe20007ffe0ff */
[----:B------:R-:W-:Y:S01]  /*fe50*/  LDSM.16.M88.4 R68, [R94+0x8000] ;  /* 0x008000005e44783b */ /* 0x000fe20000000200 */
[----:B------:R-:W-:-:S03]  /*fe60*/  IADD3 R200, R216, 0x5800, RZ ;  /* 0x00005800d8c87810 */ /* 0x000fc60007ffe0ff */
[----:B------:R-:W-:Y:S02]  /*fe70*/  LDSM.16.M88.4 R76, [R90+0xe080] ;  /* 0x00e080005a4c783b */ /* 0x000fe40000000200 */
[----:B------:R-:W-:Y:S02]  /*fe80*/  HMMA.16816.F32 R12, R64, R50, R12 ;  /* 0x00000032400c723c */ /* 0x000fe4000000180c */
[----:B------:R-:W-:Y:S06]  /*fe90*/  LDSM.16.M88.4 R48, [R217+0xb880] ;  /* 0x00b88000d930783b */ /* 0x000fec0000000200 */
[C---:B------:R-:W-:Y:S08]  /*fea0*/  HMMA.16816.F32 R40, R4.reuse, R42, RZ ;  /* 0x0000002a0428723c */ /* 0x040ff000000018ff */
[C---:B------:R-:W-:Y:S08]  /*feb0*/  HMMA.16816.F32 R52, R4.reuse, R20, RZ ;  /* 0x000000140434723c */ /* 0x040ff000000018ff */
[----:B------:R-:W-:Y:S01]  /*fec0*/  HMMA.16816.F32 R4, R4, R22, RZ ;  /* 0x000000160404723c */ /* 0x000fe200000018ff */
[----:B------:R-:W2:Y:S07]  /*fed0*/  LDSM.16.M88.4 R20, [R92] ;  /* 0x000000005c14783b */ /* 0x000eae0000000200 */
[C---:B-1----:R-:W-:Y:S08]  /*fee0*/  HMMA.16816.F32 R16, R8.reuse, R56, R16 ;  /* 0x000000380810723c */ /* 0x042ff00000001810 */
[----:B------:R-:W-:Y:S01]  /*fef0*/  HMMA.16816.F32 R12, R8, R58, R12 ;  /* 0x0000003a080c723c */ /* 0x000fe2000000180c */
[----:B------:R-:W-:Y:S07]  /*ff00*/  LDSM.16.M88.4 R56, [R216+0x1800] ;  /* 0x00180000d838783b */ /* 0x000fee0000000200 */
[C---:B------:R-:W-:Y:S08]  /*ff10*/  HMMA.16816.F32 R28, R64.reuse, R36, R28 ;  /* 0x00000024401c723c */ /* 0x040ff0000000181c */
[C---:B------:R-:W-:Y:S01]  /*ff20*/  HMMA.16816.F32 R40, R64.reuse, R38, R40 ;  /* 0x000000264028723c */ /* 0x040fe20000001828 */
[----:B------:R-:W-:Y:S07]  /*ff30*/  LDSM.16.M88.4 R36, [R209+0x800] ;  /* 0x00080000d124783b */ /* 0x000fee0000000200 */
[C---:B------:R-:W-:Y:S08]  /*ff40*/  HMMA.16816.F32 R52, R64.reuse, R24, R52 ;  /* 0x000000184034723c */ /* 0x040ff00000001834 */
[----:B------:R-:W-:Y:S01]  /*ff50*/  HMMA.16816.F32 R64, R64, R26, R4 ;  /* 0x0000001a4040723c */ /* 0x000fe20000001804 */
[----:B------:R-:W1:Y:S04]  /*ff60*/  LDSM.16.M88.4 R4, [R218+0x4000] ;  /* 0x00400000da04783b */ /* 0x000e680000000200 */
[----:B------:R-:W3:Y:S03]  /*ff70*/  LDSM.16.M88.4 R24, [R209+0x1000] ;  /* 0x00100000d118783b */ /* 0x000ee60000000200 */
[C---:B--2---:R-:W-:Y:S08]  /*ff80*/  HMMA.16816.F32 R16, R20.reuse, R60, R16 ;  /* 0x0000003c1410723c */ /* 0x044ff00000001810 */
[----:B------:R-:W-:Y:S01]  /*ff90*/  HMMA.16816.F32 R12, R20, R62, R12 ;  /* 0x0000003e140c723c */ /* 0x000fe2000000180c */
[----:B------:R-:W-:Y:S07]  /*ffa0*/  LDSM.16.M88.4 R60, [R90+0xb880] ;  /* 0x00b880005a3c783b */ /* 0x000fee0000000200 */
[C---:B------:R-:W-:Y:S08]  /*ffb0*/  HMMA.16816.F32 R28, R8.reuse, R44, R28 ;  /* 0x0000002c081c723c */ /* 0x040ff0000000181c */
[C---:B------:R-:W-:Y:S01]  /*ffc0*/  HMMA.16816.F32 R40, R8.reuse, R46, R40 ;  /* 0x0000002e0828723c */ /* 0x040fe20000001828 */
[----:B------:R-:W-:Y:S07]  /*ffd0*/  LDSM.16.M88.4 R44, [R217+0xc080] ;  /* 0x00c08000d92c783b */ /* 0x000fee0000000200 */
[C---:B------:R-:W-:Y:S08]  /*ffe0*/  HMMA.16816.F32 R52, R8.reuse, R32, R52 ;  /* 0x000000200834723c */ /* 0x040ff00000001834 */
[----:B------:R-:W-:Y:S01]  /*fff0*/  HMMA.16816.F32 R64, R8, R34, R64 ;  /* 0x000000220840723c */ /* 0x000fe20000001840 */
[----:B------:R-:W2:Y:S04]  /*10000*/  LDSM.16.M88.4 R8, [R96+0x4000] ;  /* 0x004000006008783b */ /* 0x000ea80000000200 */
[----:B------:R-:W4:Y:S03]  /*10010*/  LDSM.16.M88.4 R32, [R217+0xc880] ;  /* 0x00c88000d920783b */ /* 0x000f260000000200 */
[C---:B-1----:R-:W-:Y:S08]  /*10020*/  HMMA.16816.F32 R16, R4.reuse, R48, R16 ;  /* 0x000000300410723c */ /* 0x042ff00000001810 */
[----:B------:R-:W-:Y:S01]  /*10030*/  HMMA.16816.F32 R12, R4, R50, R12 ;  /* 0x00000032040c723c */ /* 0x000fe2000000180c */
[----:B------:R-:W-:Y:S07]  /*10040*/  LDSM.16.M88.4 R48, [R90+0xc080] ;  /* 0x00c080005a30783b */ /* 0x000fee0000000200 */
[C---:B------:R-:W-:Y:S08]  /*10050*/  HMMA.16816.F32 R28, R20.reuse, R36, R28 ;  /* 0x00000024141c723c */ /* 0x040ff0000000181c */
[C---:B------:R-:W-:Y:S01]  /*10060*/  HMMA.16816.F32 R40, R20.reuse, R38, R40 ;  /* 0x000000261428723c */ /* 0x040fe20000001828 */
[----:B------:R-:W-:Y:S07]  /*10070*/  LDSM.16.M88.4 R36, [R216+0x2000] ;  /* 0x00200000d824783b */ /* 0x000fee0000000200 */
[C---:B---3--:R-:W-:Y:S08]  /*10080*/  HMMA.16816.F32 R52, R20.reuse, R24, R52 ;  /* 0x000000181434723c */ /* 0x048ff00000001834 */
        /* <DEDUP_REMOVED lines=9> */
[C---:B----4-:R-:W-:Y:S08]  /*10120*/  HMMA.16816.F32 R52, R4.reuse, R32, R52 ;  /* 0x000000200434723c */ /* 0x050ff00000001834 */
[----:B------:R-:W-:Y:S01]  /*10130*/  HMMA.16816.F32 R64, R4, R34, R64 ;  /* 0x000000220440723c */ /* 0x000fe20000001840 */
[----:B------:R-:W-:Y:S04]  /*10140*/  LDSM.16.M88.4 R32, [R92+0x4000] ;  /* 0x004000005c20783b */ /* 0x000fe80000000200 */
[----:B------:R-:W2:Y:S03]  /*10150*/  LDSM.16.M88.4 R4, [R209+0x1800] ;  /* 0x00180000d104783b */ /* 0x000ea60000000200 */
        /* <DEDUP_REMOVED lines=8> */
[----:B------:R-:W-:Y:S04]  /*101e0*/  LDSM.16.M88.4 R24, [R218+0x8000] ;  /* 0x00800000da18783b */ /* 0x000fe80000000200 */
[----:B------:R-:W1:Y:S03]  /*101f0*/  LDSM.16.M88.4 R8, [R217+0xd080] ;  /* 0x00d08000d908783b */ /* 0x000e660000000200 */
        /* <DEDUP_REMOVED lines=9> */
[----:B------:R-:W3:Y:S03]  /*10290*/  LDSM.16.M88.4 R44, [R217+0xe080] ;  /* 0x00e08000d92c783b */ /* 0x000ee60000000200 */
        /* <DEDUP_REMOVED lines=9> */
[----:B------:R-:W4:Y:S03]  /*10330*/  LDSM.16.M88.4 R36, [R216+0x3800] ;  /* 0x00380000d824783b */ /* 0x000f260000000200 */
[C---:B--2---:R-:W-:Y:S08]  /*10340*/  HMMA.16816.F32 R16, R4.reuse, R20, R16 ;  /* 0x000000140410723c */ /* 0x044ff00000001810 */
[----:B------:R-:W-:Y:S01]  /*10350*/  HMMA.16816.F32 R12, R4, R22, R12 ;  /* 0x00000016040c723c */ /* 0x000fe2000000180c */
[----:B------:R-:W2:Y:S07]  /*10360*/  LDSM.16.M88.4 R20, [R209+0x3000] ;  /* 0x00300000d114783b */ /* 0x000eae0000000200 */
[C---:B------:R-:W-:Y:S08]  /*10370*/  HMMA.16816.F32 R28, R24.reuse, R48, R28 ;  /* 0x00000030181c723c */ /* 0x040ff0000000181c */
[C---:B------:R-:W-:Y:S01]  /*10380*/  HMMA.16816.F32 R40, R24.reuse, R50, R40 ;  /* 0x000000321828723c */ /* 0x040fe20000001828 */
[----:B------:R-:W-:Y:S07]  /*10390*/  LDSM.16.M88.4 R48, [R218+0xc000] ;  /* 0x00c00000da30783b */ /* 0x000fee0000000200 */
[C---:B---3--:R-:W-:Y:S08]  /*103a0*/  HMMA.16816.F32 R52, R24.reuse, R44, R52 ;  /* 0x0000002c1834723c */ /* 0x048ff00000001834 */
[----:B------:R-:W-:Y:S01]  /*103b0*/  HMMA.16816.F32 R64, R24, R46, R64 ;  /* 0x0000002e1840723c */ /* 0x000fe20000001840 */
[----:B------:R-:W3:Y:S04]  /*103c0*/  LDSM.16.M88.4 R24, [R90+0xd880] ;  /* 0x00d880005a18783b */ /* 0x000ee80000000200 */
[----:B------:R-:W-:Y:S03]  /*103d0*/  LDSM.16.M88.4 R44, [R216+0x4800] ;  /* 0x00480000d82c783b */ /* 0x000fe60000000200 */
[C---:B-1----:R-:W-:Y:S08]  /*103e0*/  HMMA.16816.F32 R16, R68.reuse, R32, R16 ;  /* 0x000000204410723c */ /* 0x042ff00000001810 */
[----:B------:R-:W-:Y:S01]  /*103f0*/  HMMA.16816.F32 R12, R68, R34, R12 ;  /* 0x00000022440c723c */ /* 0x000fe2000000180c */
[----:B------:R-:W-:Y:S07]  /*10400*/  LDSM.16.M88.4 R32, [R216+0x5000] ;  /* 0x00500000d820783b */ /* 0x000fee0000000200 */
[C---:B----4-:R-:W-:Y:S08]  /*10410*/  HMMA.16816.F32 R28, R4.reuse, R36, R28 ;  /* 0x00000024041c723c */ /* 0x050ff0000000181c */
        /* <DEDUP_REMOVED lines=8> */
[----:B------:R-:W-:Y:S07]  /*104a0*/  LDSM.16.M88.4 R20, [R90+0xe880] ;  /* 0x00e880005a14783b */ /* 0x000fee0000000200 */
[C---:B---3--:R-:W-:Y:S08]  /*104b0*/  HMMA.16816.F32 R28, R68.reuse, R24, R28 ;  /* 0x00000018441c723c */ /* 0x048ff0000000181c */
[C---:B------:R-:W-:Y:S01]  /*104c0*/  HMMA.16816.F32 R40, R68.reuse, R26, R40 ;  /* 0x0000001a4428723c */ /* 0x040fe20000001828 */
[----:B------:R-:W2:Y:S07]  /*104d0*/  LDSM.16.M88.4 R24, [R94+0xc000] ;  /* 0x00c000005e18783b */ /* 0x000eae0000000200 */
[----:B------:R-:W-:Y:S08]  /*104e0*/  HMMA.16816.F32 R52, R68, R76, R52 ;  /* 0x0000004c4434723c */ /* 0x000ff00000001834 */
[C---:B-1----:R-:W-:Y:S08]  /*104f0*/  HMMA.16816.F32 R16, R48.reuse, R4, R16 ;  /* 0x000000043010723c */ /* 0x042ff00000001810 */
[----:B------:R-:W-:Y:S01]  /*10500*/  HMMA.16816.F32 R12, R48, R6, R12 ;  /* 0x00000006300c723c */ /* 0x000fe2000000180c */
[----:B------:R-:W-:Y:S07]  /*10510*/  LDSM.16.M88.4 R4, [R209+0x4800] ;  /* 0x00480000d104783b */ /* 0x000fee0000000200 */
[----:B------:R-:W-:Y:S01]  /*10520*/  HMMA.16816.F32 R68, R68, R78, R64 ;  /* 0x0000004e4444723c */ /* 0x000fe20000001840 */
[----:B------:R-:W-:Y:S07]  /*10530*/  LDSM.16.M88.4 R64, [R90+0xf080] ;  /* 0x00f080005a40783b */ /* 0x000fee0000000200 */
[C---:B------:R-:W-:Y:S08]  /*10540*/  HMMA.16816.F32 R16, R36.reuse, R44, R16 ;  /* 0x0000002c2410723c */ /* 0x040ff00000001810 */
[----:B------:R-:W-:Y:S01]  /*10550*/  HMMA.16816.F32 R12, R36, R46, R12 ;  /* 0x0000002e240c723c */ /* 0x000fe2000000180c */
[----:B------:R-:W1:Y:S07]  /*10560*/  LDSM.16.M88.4 R44, [R217+0xf880] ;  /* 0x00f88000d92c783b */ /* 0x000e6e0000000200 */
[C---:B----4-:R-:W-:Y:S08]  /*10570*/  HMMA.16816.F32 R28, R60.reuse, R8, R28 ;  /* 0x000000083c1c723c */ /* 0x050ff0000000181c */
[C---:B------:R-:W-:Y:S01]  /*10580*/  HMMA.16816.F32 R40, R60.reuse, R10, R40 ;  /* 0x0000000a3c28723c */ /* 0x040fe20000001828 */
[----:B------:R-:W3:Y:S07]  /*10590*/  LDSM.16.M88.4 R8, [R92+0xc000] ;  /* 0x00c000005c08783b */ /* 0x000eee0000000200 */
[C---:B------:R-:W-:Y:S08]  /*105a0*/  HMMA.16816.F32 R52, R60.reuse, R56, R52 ;  /* 0x000000383c34723c */ /* 0x040ff00000001834 */
[----:B------:R-:W-:Y:S08]  /*105b0*/  HMMA.16816.F32 R68, R60, R58, R68 ;  /* 0x0000003a3c44723c */ /* 0x000ff00000001844 */
[C---:B--2---:R-:W-:Y:S08]  /*105c0*/  HMMA.16816.F32 R16, R24.reuse, R20, R16 ;  /* 0x000000141810723c */ /* 0x044ff00000001810 */
[----:B------:R-:W-:Y:S01]  /*105d0*/  HMMA.16816.F32 R12, R24, R22, R12 ;  /* 0x00000016180c723c */ /* 0x000fe2000000180c */
[----:B------:R-:W2:Y:S07]  /*105e0*/  LDSM.16.M88.4 R20, [R216+0x5800] ;  /* 0x00580000d814783b */ /* 0x000eae0000000200 */
[C---:B------:R-:W-:Y:S08]  /*105f0*/  HMMA.16816.F32 R28, R48.reuse, R72, R28 ;  /* 0x00000048301c723c */ /* 0x040ff0000000181c */
[C---:B------:R-:W-:Y:S08]  /*10600*/  HMMA.16816.F32 R40, R48.reuse, R74, R40 ;  /* 0x0000004a3028723c */ /* 0x040ff00000001828 */
[C---:B-1----:R-:W-:Y:S01]  /*10610*/  HMMA.16816.F32 R56, R48.reuse, R44, R52 ;  /* 0x0000002c3038723c */ /* 0x042fe20000001834 */
[----:B------:R-:W-:Y:S07]  /*10620*/  LDSM.16.M88.4 R52, [R209+0x5000] ;  /* 0x00500000d134783b */ /* 0x000fee0000000200 */
[----:B------:R-:W-:Y:S08]  /*10630*/  HMMA.16816.F32 R68, R48, R46, R68 ;  /* 0x0000002e3044723c */ /* 0x000ff00000001844 */
[C---:B---3--:R-:W-:Y:S08]  /*10640*/  HMMA.16816.F32 R16, R8.reuse, R4, R16 ;  /* 0x000000040810723c */ /* 0x048ff00000001810 */
[----:B------:R-:W-:Y:S01]  /*10650*/  HMMA.16816.F32 R12, R8, R6, R12 ;  /* 0x00000006080c723c */ /* 0x000fe2000000180c */
[----:B------:R-:W1:Y:S07]  /*10660*/  LDSM.16.M88.4 R4, [R90+0xf880] ;  /* 0x00f880005a04783b */ /* 0x000e6e0000000200 */
[C---:B------:R-:W-:Y:S08]  /*10670*/  HMMA.16816.F32 R28, R36.reuse, R32, R28 ;  /* 0x00000020241c723c */ /* 0x040ff0000000181c */
[----:B------:R-:W-:Y:S01]  /*10680*/  HMMA.16816.F32 R40, R36, R34, R40 ;  /* 0x000000222428723c */ /* 0x000fe20000001828 */
[----:B------:R-:W-:-:S02]  /*10690*/  FMUL.FTZ R16, R16, c[0x0][0x320] ;  /* 0x0000c80010107a20 */ /* 0x000fc40000410000 */
[----:B------:R-:W-:Y:S02]  /*106a0*/  FMUL.FTZ R33, R17, c[0x0][0x320] ;  /* 0x0000c80011217a20 */ /* 0x000fe40000410000 */
[----:B------:R3:W4:Y:S03]  /*106b0*/  MUFU.TANH R32, R16 ;  /* 0x0000001000207308 */ /* 0x0007260000002400 */
[C---:B--2---:R-:W-:Y:S01]  /*106c0*/  HMMA.16816.F32 R56, R36.reuse, R20, R56 ;  /* 0x000000142438723c */ /* 0x044fe20000001838 */
[----:B------:R-:W-:Y:S02]  /*106d0*/  FMUL.FTZ R12, R12, c[0x0][0x320] ;  /* 0x0000c8000c0c7a20 */ /* 0x000fe40000410000 */
[----:B------:R-:W-:Y:S02]  /*106e0*/  FMUL.FTZ R13, R13, c[0x0][0x320] ;  /* 0x0000c8000d0d7a20 */ /* 0x000fe40000410000 */
[----:B------:R-:W-:Y:S01]  /*106f0*/  FMUL.FTZ R14, R14, c[0x0][0x320] ;  /* 0x0000c8000e0e7a20 */ /* 0x000fe20000410000 */
[----:B------:R-:W2:Y:S01]  /*10700*/  MUFU.TANH R33, R33 ;  /* 0x0000002100217308 */ /* 0x000ea20000002400 */
[----:B------:R-:W-:Y:S01]  /*10710*/  FMUL.FTZ R20, R18, c[0x0][0x320] ;  /* 0x0000c80012147a20 */ /* 0x000fe20000410000 */
[----:B------:R-:W-:Y:S01]  /*10720*/  HMMA.16816.F32 R68, R36, R22, R68 ;  /* 0x000000162444723c */ /* 0x000fe20000001844 */
[----:B------:R-:W-:-:S02]  /*10730*/  FMUL.FTZ R21, R19, c[0x0][0x320] ;  /* 0x0000c80013157a20 */ /* 0x000fc40000410000 */
[----:B---3--:R-:W3:Y:S03]  /*10740*/  LDSM.16.M88.4 R16, [R209+0x5800] ;  /* 0x00580000d110783b */ /* 0x008ee60000000200 */
[----:B------:R-:W1:Y:S01]  /*10750*/  MUFU.TANH R20, R20 ;  /* 0x0000001400147308 */ /* 0x000e620000002400 */
[----:B------:R-:W-:-:S04]  /*10760*/  DEPBAR.LE SB0, 0x0 ;  /* 0x000080000000791a */ /* 0x000fc80000000000 */
[C---:B------:R-:W-:Y:S03]  /*10770*/  HMMA.16816.F32 R28, R24.reuse, R64, R28 ;  /* 0x00000040181c723c */ /* 0x040fe6000000181c */
[----:B------:R-:W2:Y:S05]  /*10780*/  MUFU.TANH R21, R21 ;  /* 0x0000001500157308 */ /* 0x000eaa0000002400 */
[C---:B------:R-:W-:Y:S03]  /*10790*/  HMMA.16816.F32 R40, R24.reuse, R66, R40 ;  /* 0x000000421828723c */ /* 0x040fe60000001828 */
[----:B------:R-:W2:Y:S05]  /*107a0*/  MUFU.TANH R12, R12 ;  /* 0x0000000c000c7308 */ /* 0x000eaa0000002400 */
[C---:B-1----:R-:W-:Y:S03]  /*107b0*/  HMMA.16816.F32 R56, R24.reuse, R4, R56 ;  /* 0x000000041838723c */ /* 0x042fe60000001838 */
[----:B------:R-:W1:Y:S04]  /*107c0*/  MUFU.TANH R13, R13 ;  /* 0x0000000d000d7308 */ /* 0x000e680000002400 */
[----:B------:R-:W-:Y:S01]  /*107d0*/  FMUL.FTZ R4, R15, c[0x0][0x320] ;  /* 0x0000c8000f047a20 */ /* 0x000fe20000410000 */
[----:B------:R-:W-:Y:S03]  /*107e0*/  HMMA.16816.F32 R68, R24, R6, R68 ;  /* 0x000000061844723c */ /* 0x000fe60000001844 */
[----:B------:R-:W1:Y:S05]  /*107f0*/  MUFU.TANH R14, R14 ;  /* 0x0000000e000e7308 */ /* 0x000e6a0000002400 */
[C---:B------:R-:W-:Y:S03]  /*10800*/  HMMA.16816.F32 R28, R8.reuse, R52, R28 ;  /* 0x00000034081c723c */ /* 0x040fe6000000181c */
[----:B------:R-:W1:Y:S05]  /*10810*/  MUFU.TANH R4, R4 ;  /* 0x0000000400047308 */ /* 0x000e6a0000002400 */
[C---:B------:R-:W-:Y:S08]  /*10820*/  HMMA.16816.F32 R40, R8.reuse, R54, R40 ;  /* 0x000000360828723c */ /* 0x040ff00000001828 */
[C---:B---3--:R-:W-:Y:S08]  /*10830*/  HMMA.16816.F32 R56, R8.reuse, R16, R56 ;  /* 0x000000100838723c */ /* 0x048ff00000001838 */
[----:B------:R-:W-:Y:S01]  /*10840*/  HMMA.16816.F32 R68, R8, R18, R68 ;  /* 0x000000120844723c */ /* 0x000fe20000001844 */
[----:B------:R-:W-:-:S02]  /*10850*/  FMUL.FTZ R15, R28, c[0x0][0x320] ;  /* 0x0000c8001c0f7a20 */ /* 0x000fc40000410000 */
[----:B------:R-:W-:Y:S02]  /*10860*/  FMUL.FTZ R5, R29, c[0x0][0x320] ;  /* 0x0000c8001d057a20 */ /* 0x000fe40000410000 */
[----:B------:R-:W-:Y:S02]  /*10870*/  FMUL.FTZ R6, R30, c[0x0][0x320] ;  /* 0x0000c8001e067a20 */ /* 0x000fe40000410000 */
[----:B------:R-:W-:Y:S01]  /*10880*/  FMUL.FTZ R31, R31, c[0x0][0x320] ;  /* 0x0000c8001f1f7a20 */ /* 0x000fe20000410000 */
[----:B------:R-:W3:Y:S01]  /*10890*/  MUFU.TANH R15, R15 ;  /* 0x0000000f000f7308 */ /* 0x000ee20000002400 */
        /* <DEDUP_REMOVED lines=12> */
[----:B------:R-:W-:Y:S02]  /*10960*/  FMUL.FTZ R70, R70, c[0x0][0x320] ;  /* 0x0000c80046467a20 */ /* 0x000fe40000410000 */
[----:B------:R-:W-:Y:S01]  /*10970*/  FMUL.FTZ R71, R71, c[0x0][0x320] ;  /* 0x0000c80047477a20 */ /* 0x000fe20000410000 */
[----:B------:R1:W1:Y:S08]  /*10980*/  MUFU.TANH R17, R31 ;  /* 0x0000001f00117308 */ /* 0x0002700000002400 */
[----:B------:R-:W1:Y:S08]  /*10990*/  MUFU.TANH R16, R16 ;  /* 0x0000001000107308 */ /* 0x000e700000002400 */
[----:B------:R-:W1:Y:S08]  /*109a0*/  MUFU.TANH R7, R7 ;  /* 0x0000000700077308 */ /* 0x000e700000002400 */
[----:B------:R-:W1:Y:S08]  /*109b0*/  MUFU.TANH R22, R22 ;  /* 0x0000001600167308 */ /* 0x000e700000002400 */
        /* <DEDUP_REMOVED lines=10> */
[----:B------:R-:W-:Y:S05]  /*10a60*/  @!P1 BRA `(.L_x_937) ;  /* 0x0000044000009947 */ /* 0x000fea0003800000 */
[----:B--234-:R-:W-:Y:S01]  /*10a70*/  ISETP.NE.AND P0, PT, R231, 0x1, PT ;  /* 0x00000001e700780c */ /* 0x01cfe20003f05270 */
[----:B------:R-:W-:Y:S01]  /*10a80*/  IMAD.MOV.U32 R233, RZ, RZ, RZ ;  /* 0x000000ffffe97224 */ /* 0x000fe200078e00ff */
[----:B------:R-:W-:-:S04]  /*10a90*/  IADD3 R234, R228, R85, R225 ;  /* 0x00000055e4ea7210 */ /* 0x000fc80007ffe0e1 */
[----:B------:R-:W-:-:S05]  /*10aa0*/  IADD3 R234, R234, -0x30, RZ ;  /* 0xffffffd0eaea7810 */ /* 0x000fca0007ffe0ff */
        /* <DEDUP_REMOVED lines=8> */
[----:B------:R-:W-:Y:S01]  /*10b30*/  IMAD.MOV R9, RZ, RZ, -R9 ;  /* 0x000000ffff097224 */ /* 0x000fe200078e0a09 */
[----:B------:R-:W-:Y:S01]  /*10b40*/  IADD3 R80, -R80, 0x30, RZ ;  /* 0x0000003050507810 */ /* 0x000fe20007ffe1ff */
[----:B------:R-:W-:Y:S01]  /*10b50*/  BSSY B0, `(.L_x_938) ;  /* 0x0000022000007945 */ /* 0x000fe20003800000 */
[----:B------:R-:W-:Y:S01]  /*10b60*/  ISETP.GE.AND P2, PT, R229, c[0x0][0x1d4], PT ;  /* 0x00007500e5007a0c */ /* 0x000fe20003f46270 */
[----:B------:R-:W-:-:S04]  /*10b70*/  IMAD R234, R9, c[0x0][0x2b8], R234 ;  /* 0x0000ae0009ea7a24 */ /* 0x000fc800078e02ea */
[----:B------:R-:W-:Y:S01]  /*10b80*/  IMAD.WIDE.U32 R10, R234, c[0x0][0x1e0], RZ ;  /* 0x00007800ea0a7a25 */ /* 0x000fe200078e00ff */
[----:B------:R-:W-:-:S03]  /*10b90*/  SHF.R.S32.HI R9, RZ, 0x1f, R234 ;  /* 0x0000001fff097819 */ /* 0x000fc600000114ea */
[----:B------:R-:W-:Y:S02]  /*10ba0*/  IMAD.MOV.U32 R24, RZ, RZ, R10 ;  /* 0x000000ffff187224 */ /* 0x000fe400078e000a */
[----:B------:R-:W-:-:S04]  /*10bb0*/  IMAD R9, R9, c[0x0][0x1e0], RZ ;  /* 0x0000780009097a24 */ /* 0x000fc800078e02ff */
[----:B------:R-:W-:-:S04]  /*10bc0*/  IMAD R9, R234, c[0x0][0x1e4], R9 ;  /* 0x00007900ea097a24 */ /* 0x000fc800078e0209 */
[----:B------:R-:W-:Y:S01]  /*10bd0*/  IMAD.IADD R25, R11, 0x1, R9 ;  /* 0x000000010b197824 */ /* 0x000fe200078e0209 */
[----:B--2---:R-:W-:-:S03]  /*10be0*/  SHF.R.S32.HI R9, RZ, 0x1f, R233 ;  /* 0x0000001fff097819 */ /* 0x004fc600000114e9 */
[----:B------:R-:W-:-:S04]  /*10bf0*/  IMAD.WIDE.U32 R18, R233, c[0x0][0x1f0], R24 ;  /* 0x00007c00e9127a25 */ /* 0x000fc800078e0018 */
[----:B------:R-:W-:Y:S01]  /*10c00*/  IMAD R10, R9, c[0x0][0x1f0], RZ ;  /* 0x00007c00090a7a24 */ /* 0x000fe200078e02ff */
[----:B------:R-:W-:-:S03]  /*10c10*/  IADD3 R9, P0, R86, R18, RZ ;  /* 0x0000001256097210 */ /* 0x000fc60007f1e0ff */
[----:B------:R-:W-:-:S05]  /*10c20*/  IMAD R10, R233, c[0x0][0x1f4], R10 ;  /* 0x00007d00e90a7a24 */ /* 0x000fca00078e020a */
[----:B------:R-:W-:Y:S02]  /*10c30*/  IADD3.X R18, R81, R19, R10, P0, !PT ;  /* 0x0000001351127210 */ /* 0x000fe400007fe40a */
[----:B------:R-:W-:-:S04]  /*10c40*/  LEA R10, P0, R9, c[0x0][0x1c8], 0x1 ;  /* 0x00007200090a7a11 */ /* 0x000fc800078008ff */
[----:B------:R-:W-:Y:S01]  /*10c50*/  LEA.HI.X R9, R9, c[0x0][0x1cc], R18, 0x1, P0 ;  /* 0x0000730009097a11 */ /* 0x000fe200000f0c12 */
[----:B------:R2:W3:Y:S01]  /*10c60*/  SHFL.IDX PT, R11, R10, RZ, 0x181f ;  /* 0x00181fff0a0b7589 */ /* 0x0004e200000e0000 */
[----:B------:R-:W-:-:S03]  /*10c70*/  ISETP.GE.AND P0, PT, R80, 0x1, PT ;  /* 0x000000015000780c */ /* 0x000fc60003f06270 */
[----:B------:R2:W4:Y:S10]  /*10c80*/  SHFL.IDX PT, R18, R9, RZ, 0x181f ;  /* 0x00181fff09127589 */ /* 0x00053400000e0000 */
[----:B------:R-:W-:Y:S05]  /*10c90*/  @!P0 BRA `(.L_x_939) ;  /* 0x000000d000008947 */ /* 0x000fea0003800000 */
[----:B---3--:R-:W-:-:S04]  /*10ca0*/  LEA R28, P0, R3, R11, 0x1 ;  /* 0x0000000b031c7211 */ /* 0x008fc800078008ff */
[----:B----4-:R-:W-:Y:S02]  /*10cb0*/  LEA.HI.X R29, R3, R18, R0, 0x1, P0 ;  /* 0x00000012031d7211 */ /* 0x010fe400000f0c00 */
        /* <DEDUP_REMOVED lines=9> */
[----:B-1----:R-:W-:-:S05]  /*10d50*/  LEA.HI.X R31, R238, R18, R89, 0x1, P0 ;  /* 0x00000012ee1f7211 */ /* 0x002fca00000f0c59 */
[----:B------:R3:W-:Y:S04]  /*10d60*/  LDGSTS.E.BYPASS.LTC128B.128 [R235+0xe880], [R30.64], !P4 ;  /* 0x0e8800001eeb7fae */ /* 0x0007e8000e101d50 */
.L_x_939:
[----:B------:R-:W-:Y:S05]  /*10d70*/  BSYNC B0 ;  /* 0x0000000000007941 */ /* 0x000fea0003800000 */
.L_x_938:
[----:B------:R-:W-:Y:S01]  /*10d80*/  ISETP.GE.AND P0, PT, R80, 0x21, PT ;  /* 0x000000215000780c */ /* 0x000fe20003f06270 */
[----:B--2---:R-:W2:Y:S01]  /*10d90*/  SHFL.IDX PT, R9, R9, 0x1, 0x181f ;  /* 0x00381f0009097f89 */ /* 0x004ea200000e0000 */
[----:B------:R-:W-:Y:S03]  /*10da0*/  BSSY B0, `(.L_x_937) ;  /* 0x0000010000007945 */ /* 0x000fe60003800000 */
[----:B---3--:R3:W4:Y:S08]  /*10db0*/  SHFL.IDX PT, R11, R10, 0x1, 0x181f ;  /* 0x00381f000a0b7f89 */ /* 0x00873000000e0000 */
[----:B------:R-:W-:Y:S05]  /*10dc0*/  @!P0 BRA `(.L_x_940) ;  /* 0x000000d000008947 */ /* 0x000fea0003800000 */
[----:B----4-:R-:W-:-:S04]  /*10dd0*/  LEA R18, P0, R3, R11, 0x1 ;  /* 0x0000000b03127211 */ /* 0x010fc800078008ff */
[----:B--2---:R-:W-:Y:S02]  /*10de0*/  LEA.HI.X R19, R3, R9, R0, 0x1, P0 ;  /* 0x0000000903137211 */ /* 0x004fe400000f0c00 */
[----:B------:R-:W-:-:S03]  /*10df0*/  LEA R24, P0, R88, R11, 0x1 ;  /* 0x0000000b58187211 */ /* 0x000fc600078008ff */
[----:B------:R-:W-:Y:S01]  /*10e00*/  @!PT LDS RZ, [RZ] ;  /* 0x00000000fffff984 */ /* 0x000fe20000000800 */
[----:B------:R2:W-:Y:S01]  /*10e10*/  LDGSTS.E.BYPASS.LTC128B.128 [R235+0xb080], [R18.64], !P6 ;  /* 0x0b08000012eb7fae */ /* 0x0005e2000f101d50 */
[----:B------:R-:W-:Y:S02]  /*10e20*/  LEA.HI.X R25, R88, R9, R93, 0x1, P0 ;  /* 0x0000000958197211 */ /* 0x000fe400000f0c5d */
[----:B------:R-:W-:-:S03]  /*10e30*/  LEA R26, P0, R84, R11, 0x1 ;  /* 0x0000000b541a7211 */ /* 0x000fc600078008ff */
[----:B------:R2:W-:Y:S01]  /*10e40*/  LDGSTS.E.BYPASS.LTC128B.128 [R235+0xc880], [R24.64], !P2 ;  /* 0x0c88000018eb7fae */ /* 0x0005e2000d101d50 */
[----:B------:R-:W-:Y:S02]  /*10e50*/  LEA.HI.X R27, R84, R9, R91, 0x1, P0 ;  /* 0x00000009541b7211 */ /* 0x000fe400000f0c5b */
[----:B---3--:R-:W-:-:S03]  /*10e60*/  LEA R10, P0, R238, R11, 0x1 ;  /* 0x0000000bee0a7211 */ /* 0x008fc600078008ff */
[----:B------:R2:W-:Y:S01]  /*10e70*/  LDGSTS.E.BYPASS.LTC128B.128 [R235+0xe080], [R26.64], !P5 ;  /* 0x0e0800001aeb7fae */ /* 0x0005e2000e901d50 */
[----:B------:R-:W-:-:S05]  /*10e80*/  LEA.HI.X R11, R238, R9, R89, 0x1, P0 ;  /* 0x00000009ee0b7211 */ /* 0x000fca00000f0c59 */
[----:B------:R2:W-:Y:S04]  /*10e90*/  LDGSTS.E.BYPASS.LTC128B.128 [R235+0xf880], [R10.64], !P4 ;  /* 0x0f8800000aeb7fae */ /* 0x0005e8000e101d50 */
.L_x_940:
[----:B------:R-:W-:Y:S05]  /*10ea0*/  BSYNC B0 ;  /* 0x0000000000007941 */ /* 0x000fea0003800000 */
.L_x_937:
[----:B--234-:R-:W-:Y:S01]  /*10eb0*/  LOP3.LUT R3, R82, 0xffffffe0, RZ, 0xc0, !PT ;  /* 0xffffffe052037812 */ /* 0x01cfe200078ec0ff */
[----:B------:R-:W-:Y:S01]  /*10ec0*/  IMAD.SHL.U32 R215, R2, 0x2, RZ ;  /* 0x0000000202d77824 */ /* 0x000fe200078e00ff */
[----:B------:R-:W0:Y:S03]  /*10ed0*/  LDGDEPBAR ;  /* 0x00000000000079af */ /* 0x000e260000000000 */
[----:B------:R-:W-:Y:S01]  /*10ee0*/  IMAD.IADD R3, R224, 0x1, -R3 ;  /* 0x00000001e0037824 */ /* 0x000fe200078e0a03 */
[----:B------:R-:W-:Y:S01]  /*10ef0*/  LDSM.16.MT88.4 R148, [R215+0x4080] ;  /* 0x00408000d794783b */ /* 0x000fe20000004200 */
[--C-:B------:R-:W-:Y:S02]  /*10f00*/  IMAD R214, R221, 0x2, R215.reuse ;  /* 0x00000002ddd67824 */ /* 0x100fe400078e02d7 */
[C---:B------:R-:W-:Y:S01]  /*10f10*/  IMAD R213, R219.reuse, 0x2, R215 ;  /* 0x00000002dbd57824 */ /* 0x040fe200078e02d7 */
[----:B------:R-:W-:Y:S01]  /*10f20*/  SHF.R.S32.HI R0, RZ, 0x1f, R3 ;  /* 0x0000001fff007819 */ /* 0x000fe20000011403 */
[----:B------:R-:W-:Y:S01]  /*10f30*/  IMAD R212, R219, 0x2, R214 ;  /* 0x00000002dbd47824 */ /* 0x000fe200078e02d6 */
[----:B------:R-:W-:Y:S02]  /*10f40*/  LDSM.16.MT88.4 R140, [R214+0x4080] ;  /* 0x00408000d68c783b */ /* 0x000fe40000004200 */
[----:B------:R-:W-:-:S02]  /*10f50*/  LEA.HI R0, R0, R3, RZ, 0x2 ;  /* 0x0000000300007211 */ /* 0x000fc400078f10ff */
[----:B------:R-:W-:Y:S02]  /*10f60*/  LDSM.16.MT88.4 R132, [R213+0x4080] ;  /* 0x00408000d584783b */ /* 0x000fe40000004200 */
[----:B------:R-:W-:Y:S02]  /*10f70*/  LOP3.LUT R0, R0, 0x7ffffffc, RZ, 0xc0, !PT ;  /* 0x7ffffffc00007812 */ /* 0x000fe400078ec0ff */
[----:B-1----:R-:W-:Y:S03]  /*10f80*/  LDSM.16.MT88.4 R40, [R215+0x5880] ;  /* 0x00588000d728783b */ /* 0x002fe60000004200 */
        /* <DEDUP_REMOVED lines=10> */
[----:B------:R-:W-:Y:S03]  /*11030*/  LDSM.16.MT88.4 R88, [R213+0x7080] ;  /* 0x00708000d558783b */ /* 0x000fe60000004200 */
[----:B------:R-:W-:Y:S01]  /*11040*/  FSEL R21, R21, -INF , P0 ;  /* 0xff80000015157808 */ /* 0x000fe20000000000 */
[----:B------:R-:W-:Y:S01]  /*11050*/  LDSM.16.MT88.4 R96, [R212+0x7080] ;  /* 0x00708000d460783b */ /* 0x000fe20000004200 */
[----:B------:R-:W-:Y:S02]  /*11060*/  FSEL R33, R33, -INF , P0 ;  /* 0xff80000021217808 */ /* 0x000fe40000000000 */
[----:B------:R-:W-:Y:S01]  /*11070*/  ISETP.GT.AND P0, PT, R83, 0x8, PT ;  /* 0x000000085300780c */ /* 0x000fe20003f04270 */
        /* <DEDUP_REMOVED lines=18> */
[----:B------:R-:W-:Y:S02]  /*111a0*/  FMNMX.FTZ R5, R32, R33, !PT ;  /* 0x0000002120057209 */ /* 0x000fe40007810000 */
[----:B------:R-:W-:Y:S02]  /*111b0*/  FSEL R17, R17, -INF , P0 ;  /* 0xff80000011117808 */ /* 0x000fe40000000000 */
[----:B------:R-:W-:-:S02]  /*111c0*/  FMNMX.FTZ R5, R12, R5, !PT ;  /* 0x000000050c057209 */ /* 0x000fc40007810000 */
[C---:B------:R-:W-:Y:S02]  /*111d0*/  ISETP.GT.AND P0, PT, R83.reuse, 0x18, PT ;  /* 0x000000185300780c */ /* 0x040fe40003f04270 */
[----:B------:R-:W-:Y:S02]  /*111e0*/  FMNMX.FTZ R5, R14, R5, !PT ;  /* 0x000000050e057209 */ /* 0x000fe40007810000 */
[----:B------:R-:W-:Y:S02]  /*111f0*/  FSEL R15, R22, -INF , P0 ;  /* 0xff800000160f7808 */ /* 0x000fe40000000000 */
[----:B------:R-:W-:Y:S02]  /*11200*/  FSEL R10, R16, -INF , P0 ;  /* 0xff800000100a7808 */ /* 0x000fe40000000000 */
[----:B------:R-:W-:Y:S02]  /*11210*/  ISETP.GT.AND P0, PT, R83, 0x19, PT ;  /* 0x000000195300780c */ /* 0x000fe40003f04270 */
[----:B------:R-:W-:-:S02]  /*11220*/  FMNMX.FTZ R5, R6, R5, !PT ;  /* 0x0000000506057209 */ /* 0x000fc40007810000 */
[----:B------:R-:W-:Y:S02]  /*11230*/  FSEL R13, R8, -INF , P0 ;  /* 0xff800000080d7808 */ /* 0x000fe40000000000 */
[----:B------:R-:W-:Y:S02]  /*11240*/  FSEL R8, R7, -INF , P0 ;  /* 0xff80000007087808 */ /* 0x000fe40000000000 */
[----:B------:R-:W-:Y:S02]  /*11250*/  FMNMX.FTZ R5, R4, R5, !PT ;  /* 0x0000000504057209 */ /* 0x000fe40007810000 */
[----:B------:R-:W-:Y:S02]  /*11260*/  ISETP.GT.AND P0, PT, R83, 0x20, PT ;  /* 0x000000205300780c */ /* 0x000fe40003f04270 */
[----:B------:R-:W-:Y:S02]  /*11270*/  FMNMX.FTZ R5, R10, R5, !PT ;  /* 0x000000050a057209 */ /* 0x000fe40007810000 */
[----:B------:R-:W-:-:S02]  /*11280*/  FSEL R181, R181, -INF , P0 ;  /* 0xff800000b5b57808 */ /* 0x000fc40000000000 */
[----:B------:R-:W-:Y:S02]  /*11290*/  FSEL R196, R196, -INF , P0 ;  /* 0xff800000c4c47808 */ /* 0x000fe40000000000 */
[----:B------:R-:W-:Y:S02]  /*112a0*/  ISETP.GT.AND P0, PT, R83, 0x21, PT ;  /* 0x000000215300780c */ /* 0x000fe40003f04270 */
[----:B------:R-:W-:Y:S02]  /*112b0*/  FMNMX.FTZ R5, R8, R5, !PT ;  /* 0x0000000508057209 */ /* 0x000fe40007810000 */
[----:B------:R-:W-:Y:S02]  /*112c0*/  FSEL R179, R179, -INF , P0 ;  /* 0xff800000b3b37808 */ /* 0x000fe40000000000 */
[----:B------:R-:W-:Y:S02]  /*112d0*/  FSEL R198, R198, -INF , P0 ;  /* 0xff800000c6c67808 */ /* 0x000fe40000000000 */
[----:B------:R-:W-:-:S02]  /*112e0*/  ISETP.GT.AND P0, PT, R83, 0x28, PT ;  /* 0x000000285300780c */ /* 0x000fc40003f04270 */
[----:B------:R-:W-:Y:S02]  /*112f0*/  FMNMX.FTZ R5, R196, R5, !PT ;  /* 0x00000005c4057209 */ /* 0x000fe40007810000 */
[----:B------:R-:W-:Y:S02]  /*11300*/  FSEL R177, R177, -INF , P0 ;  /* 0xff800000b1b17808 */ /* 0x000fe40000000000 */
[----:B------:R-:W-:Y:S02]  /*11310*/  FSEL R182, R182, -INF , P0 ;  /* 0xff800000b6b67808 */ /* 0x000fe40000000000 */
[----:B------:R-:W-:Y:S02]  /*11320*/  ISETP.GT.AND P0, PT, R83, 0x29, PT ;  /* 0x000000295300780c */ /* 0x000fe40003f04270 */
[----:B------:R-:W-:Y:S01]  /*11330*/  FMNMX.FTZ R5, R198, R5, !PT ;  /* 0x00000005c6057209 */ /* 0x000fe20007810000 */
[----:B------:R-:W-:Y:S01]  /*11340*/  LDSM.16.MT88.4 R80, [R214+0x7080] ;  /* 0x00708000d650783b */ /* 0x000fe20000004200 */
[----:B------:R-:W-:-:S02]  /*11350*/  FSEL R180, R180, -INF , P0 ;  /* 0xff800000b4b47808 */ /* 0x000fc40000000000 */
        /* <DEDUP_REMOVED lines=14> */
[----:B------:R-:W1:Y:S02]  /*11440*/  SHFL.BFLY PT, R0, R3, 0x1, 0x1f ;  /* 0x0c201f0003007f89 */ /* 0x000e6400000e0000 */
[----:B-1----:R-:W-:Y:S02]  /*11450*/  FMNMX.FTZ R0, R3, R0, !PT ;  /* 0x0000000003007209 */ /* 0x002fe40007810000 */
[----:B------:R-:W-:Y:S02]  /*11460*/  FMNMX.FTZ R3, R177, R16, !PT ;  /* 0x00000010b1037209 */ /* 0x000fe40007810000 */
[C---:B------:R-:W-:Y:S01]  /*11470*/  FSETP.NEU.FTZ.AND P0, PT, R0.reuse, -INF , PT ;  /* 0xff8000000000780b */ /* 0x040fe20003f1d000 */
[----:B------:R-:W-:Y:S01]  /*11480*/  FMUL.FTZ R183, R0, c[0x0][0x2d0] ;  /* 0x0000b40000b77a20 */ /* 0x000fe20000410000 */
[----:B------:R-:W-:-:S04]  /*11490*/  FMNMX.FTZ R3, R176, R3, !PT ;  /* 0x00000003b0037209 */ /* 0x000fc80007810000 */
[----:B------:R-:W-:Y:S01]  /*114a0*/  FSEL R183, R183, RZ, P0 ;  /* 0x000000ffb7b77208 */ /* 0x000fe20000000000 */
[----:B------:R-:W1:Y:S04]  /*114b0*/  SHFL.BFLY PT, R16, R3, 0x2, 0x1f ;  /* 0x0c401f0003107f89 */ /* 0x000e6800000e0000 */
[--C-:B------:R-:W-:Y:S02]  /*114c0*/  FFMA.FTZ R184, R32, c[0x0][0x2d0], -R183.reuse ;  /* 0x0000b40020b87a23 */ /* 0x100fe400000108b7 */
[--C-:B------:R-:W-:Y:S02]  /*114d0*/  FFMA.FTZ R157, R33, c[0x0][0x2d0], -R183.reuse ;  /* 0x0000b400219d7a23 */ /* 0x100fe400000108b7 */
[--C-:B------:R-:W-:Y:S01]  /*114e0*/  FFMA.FTZ R158, R12, c[0x0][0x2d0], -R183.reuse ;  /* 0x0000b4000c9e7a23 */ /* 0x100fe200000108b7 */
[----:B------:R-:W-:Y:S01]  /*114f0*/  LDSM.16.MT88.4 R32, [R212+0x4080] ;  /* 0x00408000d420783b */ /* 0x000fe20000004200 */
[--C-:B------:R-:W-:Y:S01]  /*11500*/  FFMA.FTZ R190, R6, c[0x0][0x2d0], -R183.reuse ;  /* 0x0000b40006be7a23 */ /* 0x100fe200000108b7 */
[----:B------:R-:W-:Y:S01]  /*11510*/  MUFU.EX2 R184, R184 ;  /* 0x000000b800b87308 */ /* 0x000fe20000000800 */
[----:B------:R-:W-:-:S02]  /*11520*/  FFMA.FTZ R189, R4, c[0x0][0x2d0], -R183 ;  /* 0x0000b40004bd7a23 */ /* 0x000fc400000108b7 */
[----:B------:R-:W-:Y:S01]  /*11530*/  LDSM.16.MT88.4 R4, [R212+0x8880] ;  /* 0x00888000d404783b */ /* 0x000fe20000004200 */
[--C-:B------:R-:W-:Y:S02]  /*11540*/  FFMA.FTZ R191, R10, c[0x0][0x2d0], -R183.reuse ;  /* 0x0000b4000abf7a23 */ /* 0x100fe400000108b7 */
[--C-:B------:R-:W-:Y:S02]  /*11550*/  FFMA.FTZ R188, R8, c[0x0][0x2d0], -R183.reuse ;  /* 0x0000b40008bc7a23 */ /* 0x100fe400000108b7 */
[----:B------:R-:W2:Y:S01]  /*11560*/  MUFU.EX2 R157, R157 ;  /* 0x0000009d009d7308 */ /* 0x000ea20000000800 */
[--C-:B------:R-:W-:Y:S02]  /*11570*/  FFMA.FTZ R197, R198, c[0x0][0x2d0], -R183.reuse ;  /* 0x0000b400c6c57a23 */ /* 0x100fe400000108b7 */
[--C-:B------:R-:W-:Y:S01]  /*11580*/  FFMA.FTZ R196, R196, c[0x0][0x2d0], -R183.reuse ;  /* 0x0000b400c4c47a23 */ /* 0x100fe200000108b7 */
[----:B-1----:R-:W-:Y:S01]  /*11590*/  FMNMX.FTZ R16, R3, R16, !PT ;  /* 0x0000001003107209 */ /* 0x002fe20007810000 */
[----:B------:R-:W-:-:S03]  /*115a0*/  FFMA.FTZ R3, R14, c[0x0][0x2d0], -R183 ;  /* 0x0000b4000e037a23 */ /* 0x000fc600000108b7 */
[----:B------:R-:W-:Y:S01]  /*115b0*/  MUFU.EX2 R158, R158 ;  /* 0x0000009e009e7308 */ /* 0x000fe20000000800 */
[--C-:B------:R-:W-:Y:S01]  /*115c0*/  FFMA.FTZ R199, R182, c[0x0][0x2d0], -R183.reuse ;  /* 0x0000b400b6c77a23 */ /* 0x100fe200000108b7 */
[----:B------:R-:W1:Y:S01]  /*115d0*/  SHFL.BFLY PT, R159, R16, 0x1, 0x1f ;  /* 0x0c201f00109f7f89 */ /* 0x000e6200000e0000 */
[----:B------:R-:W-:-:S05]  /*115e0*/  FFMA.FTZ R248, R180, c[0x0][0x2d0], -R183 ;  /* 0x0000b400b4f87a23 */ /* 0x000fca00000108b7 */
[----:B------:R-:W3:Y:S01]  /*115f0*/  MUFU.EX2 R3, R3 ;  /* 0x0000000300037308 */ /* 0x000ee20000000800 */
[----:B--2---:R-:W-:Y:S01]  /*11600*/  F2FP.PACK_AB R128, R157, R184 ;  /* 0x000000b89d80723e */ /* 0x004fe200000000ff */
[----:B------:R-:W-:-:S06]  /*11610*/  FADD.FTZ R157, R184, R157 ;  /* 0x0000009db89d7221 */ /* 0x000fcc0000010000 */
[----:B------:R-:W-:Y:S01]  /*11620*/  MUFU.EX2 R190, R190 ;  /* 0x000000be00be7308 */ /* 0x000fe20000000800 */
[----:B---3--:R-:W-:-:S07]  /*11630*/  F2FP.PACK_AB R130, R3, R158 ;  /* 0x0000009e0382723e */ /* 0x008fce00000000ff */
[----:B------:R-:W-:Y:S01]  /*11640*/  MUFU.EX2 R189, R189 ;  /* 0x000000bd00bd7308 */ /* 0x000fe20000000800 */
[----:B-1----:R-:W-:Y:S01]  /*11650*/  FMNMX.FTZ R159, R159, R16, !PT ;  /* 0x000000109f9f7209 */ /* 0x002fe20007810000 */
[----:B------:R-:W-:-:S03]  /*11660*/  FADD.FTZ R158, R158, R157 ;  /* 0x0000009d9e9e7221 */ /* 0x000fc60000010000 */
[C---:B------:R-:W-:Y:S01]  /*11670*/  FSETP.NEU.FTZ.AND P0, PT, R159.reuse, -INF , PT ;  /* 0xff8000009f00780b */ /* 0x040fe20003f1d000 */
[----:B------:R-:W-:Y:S02]  /*11680*/  FMUL.FTZ R178, R159, c[0x0][0x2d0] ;  /* 0x0000b4009fb27a20 */ /* 0x000fe40000410000 */
[----:B------:R-:W-:Y:S01]  /*11690*/  MUFU.EX2 R191, R191 ;  /* 0x000000bf00bf7308 */ /* 0x000fe20000000800 */
[----:B------:R-:W-:Y:S02]  /*116a0*/  FADD.FTZ R3, R3, R158 ;  /* 0x0000009e03037221 */ /* 0x000fe40000010000 */
[----:B------:R-:W-:-:S05]  /*116b0*/  FSEL R178, R178, RZ, P0 ;  /* 0x000000ffb2b27208 */ /* 0x000fca0000000000 */
[--C-:B------:R-:W-:Y:S01]  /*116c0*/  FFMA.FTZ R187, R20, c[0x0][0x2d0], -R178.reuse ;  /* 0x0000b40014bb7a23 */ /* 0x100fe200000108b2 */
[----:B------:R-:W-:Y:S01]  /*116d0*/  MUFU.EX2 R188, R188 ;  /* 0x000000bc00bc7308 */ /* 0x000fe20000000800 */
[--C-:B------:R-:W-:Y:S02]  /*116e0*/  FFMA.FTZ R186, R21, c[0x0][0x2d0], -R178.reuse ;  /* 0x0000b40015ba7a23 */ /* 0x100fe400000108b2 */
[--C-:B------:R-:W-:Y:S01]  /*116f0*/  FFMA.FTZ R185, R19, c[0x0][0x2d0], -R178.reuse ;  /* 0x0000b40013b97a23 */ /* 0x100fe200000108b2 */
[----:B------:R-:W-:Y:S01]  /*11700*/  LDSM.16.MT88.4 R20, [R214+0x7880] ;  /* 0x00788000d614783b */ /* 0x000fe20000004200 */
[--C-:B------:R-:W-:Y:S02]  /*11710*/  FFMA.FTZ R2, R11, c[0x0][0x2d0], -R178.reuse ;  /* 0x0000b4000b027a23 */ /* 0x100fe400000108b2 */
[--C-:B------:R-:W-:Y:S01]  /*11720*/  FFMA.FTZ R194, R9, c[0x0][0x2d0], -R178.reuse ;  /* 0x0000b40009c27a23 */ /* 0x100fe200000108b2 */
[----:B------:R-:W-:Y:S01]  /*11730*/  MUFU.EX2 R187, R187 ;  /* 0x000000bb00bb7308 */ /* 0x000fe20000000800 */
[----:B------:R-:W1:Y:S01]  /*11740*/  LDSM.16.MT88.4 R8, [R215+0x4880] ;  /* 0x00488000d708783b */ /* 0x000e620000004200 */
[----:B------:R-:W-:-:S02]  /*11750*/  FFMA.FTZ R193, R17, c[0x0][0x2d0], -R178 ;  /* 0x0000b40011c17a23 */ /* 0x000fc400000108b2 */
[--C-:B------:R-:W-:Y:S01]  /*11760*/  FFMA.FTZ R195, R15, c[0x0][0x2d0], -R178.reuse ;  /* 0x0000b4000fc37a23 */ /* 0x100fe200000108b2 */
[----:B------:R-:W2:Y:S01]  /*11770*/  LDSM.16.MT88.4 R16, [R214+0x4880] ;  /* 0x00488000d610783b */ /* 0x000ea20000004200 */
[--C-:B------:R-:W-:Y:S02]  /*11780*/  FFMA.FTZ R192, R13, c[0x0][0x2d0], -R178.reuse ;  /* 0x0000b4000dc07a23 */ /* 0x100fe400000108b2 */
[----:B------:R-:W3:Y:S01]  /*11790*/  MUFU.EX2 R186, R186 ;  /* 0x000000ba00ba7308 */ /* 0x000ee20000000800 */
[----:B------:R-:W4:Y:S01]  /*117a0*/  LDSM.16.MT88.4 R12, [R213+0x4880] ;  /* 0x00488000d50c783b */ /* 0x000f220000004200 */
[--C-:B------:R-:W-:Y:S02]  /*117b0*/  FFMA.FTZ R198, R181, c[0x0][0x2d0], -R178.reuse ;  /* 0x0000b400b5c67a23 */ /* 0x100fe400000108b2 */
[--C-:B------:R-:W-:Y:S01]  /*117c0*/  FFMA.FTZ R239, R179, c[0x0][0x2d0], -R178.reuse ;  /* 0x0000b400b3ef7a23 */ /* 0x100fe200000108b2 */
[----:B------:R-:W-:Y:S01]  /*117d0*/  LDSM.16.MT88.4 R180, [R215+0x6880] ;  /* 0x00688000d7b4783b */ /* 0x000fe20000004200 */
[----:B------:R-:W-:-:S02]  /*117e0*/  FFMA.FTZ R222, R177, c[0x0][0x2d0], -R178 ;  /* 0x0000b400b1de7a23 */ /* 0x000fc400000108b2 */
[----:B------:R-:W-:Y:S01]  /*117f0*/  MUFU.EX2 R185, R185 ;  /* 0x000000b900b97308 */ /* 0x000fe20000000800 */
[----:B------:R-:W-:Y:S02]  /*11800*/  FFMA.FTZ R247, R176, c[0x0][0x2d0], -R178 ;  /* 0x0000b400b0f77a23 */ /* 0x000fe400000108b2 */
[----:B------:R-:W-:Y:S05]  /*11810*/  LDSM.16.MT88.4 R176, [R213+0x6880] ;  /* 0x00688000d5b0783b */ /* 0x000fea0000004200 */
        /* <DEDUP_REMOVED lines=11> */
[----:B------:R-:W5:Y:S06]  /*118d0*/  MUFU.EX2 R192, R192 ;  /* 0x000000c000c07308 */ /* 0x000f6c0000000800 */
[C---:B------:R-:W-:Y:S02]  /*118e0*/  HMMA.16816.F32 R144, R128.reuse, R140, RZ ;  /* 0x0000008c8090723c */ /* 0x040fe400000018ff */
[----:B------:R-:W-:Y:S06]  /*118f0*/  MUFU.EX2 R196, R196 ;  /* 0x000000c400c47308 */ /* 0x000fec0000000800 */
[C---:B------:R-:W-:Y:S02]  /*11900*/  HMMA.16816.F32 R136, R128.reuse, R132, RZ ;  /* 0x000000848088723c */ /* 0x040fe400000018ff */
[----:B------:R-:W1:Y:S06]  /*11910*/  MUFU.EX2 R197, R197 ;  /* 0x000000c500c57308 */ /* 0x000e6c0000000800 */
        /* <DEDUP_REMOVED lines=33> */
[----:B------:R-:W-:Y:S01]  /*11b30*/  F2FP.PACK_AB R4, R189, R190 ;  /* 0x000000bebd04723e */ /* 0x000fe200000000ff */
[----:B------:R-:W-:Y:S01]  /*11b40*/  HMMA.16816.F32 R128, R128, R6, RZ ;  /* 0x000000068080723c */ /* 0x000fe200000018ff */
[----:B---3--:R-:W-:Y:S01]  /*11b50*/  F2FP.PACK_AB R5, R193, R194 ;  /* 0x000000c2c105723e */ /* 0x008fe200000000ff */
[----:B------:R-:W-:-:S02]  /*11b60*/  FADD.FTZ R190, R190, R3 ;  /* 0x00000003bebe7221 */ /* 0x000fc40000010000 */
[----:B------:R-:W-:Y:S02]  /*11b70*/  FADD.FTZ R194, R194, R185 ;  /* 0x000000b9c2c27221 */ /* 0x000fe40000010000 */
[----:B------:R-:W-:Y:S01]  /*11b80*/  FADD.FTZ R190, R189, R190 ;  /* 0x000000bebdbe7221 */ /* 0x000fe20000010000 */
[----:B------:R-:W-:Y:S01]  /*11b90*/  F2FP.PACK_AB R6, R188, R191 ;  /* 0x000000bfbc06723e */ /* 0x000fe200000000ff */
[----:B------:R-:W-:Y:S01]  /*11ba0*/  FADD.FTZ R194, R193, R194 ;  /* 0x000000c2c1c27221 */ /* 0x000fe20000010000 */
[----:B-----5:R-:W-:Y:S01]  /*11bb0*/  F2FP.PACK_AB R7, R192, R195 ;  /* 0x000000c3c007723e */ /* 0x020fe200000000ff */
[----:B------:R-:W-:Y:S02]  /*11bc0*/  FADD.FTZ R191, R191, R190 ;  /* 0x000000bebfbf7221 */ /* 0x000fe40000010000 */
[----:B------:R-:W-:Y:S02]  /*11bd0*/  FADD.FTZ R195, R195, R194 ;  /* 0x000000c2c3c37221 */ /* 0x000fe40000010000 */
[----:B------:R-:W-:-:S02]  /*11be0*/  FADD.FTZ R191, R188, R191 ;  /* 0x000000bfbcbf7221 */ /* 0x000fc40000010000 */
[----:B-1----:R-:W-:Y:S01]  /*11bf0*/  HMMA.16816.F32 R152, R4, R8, R152 ;  /* 0x000000080498723c */ /* 0x002fe20000001898 */
[----:B------:R-:W-:-:S07]  /*11c00*/  FADD.FTZ R195, R192, R195 ;  /* 0x000000c3c0c37221 */ /* 0x000fce0000010000 */
[C---:B------:R-:W-:Y:S01]  /*11c10*/  HMMA.16816.F32 R148, R4.reuse, R10, R148 ;  /* 0x0000000a0494723c */ /* 0x040fe20000001894 */
[----:B------:R-:W1:Y:S07]  /*11c20*/  LDSM.16.MT88.4 R8, [R212+0x6080] ;  /* 0x00608000d408783b */ /* 0x000e6e0000004200 */
[C---:B--2---:R-:W-:Y:S08]  /*11c30*/  HMMA.16816.F32 R144, R4.reuse, R16, R144 ;  /* 0x000000100490723c */ /* 0x044ff00000001890 */
[C---:B------:R-:W-:Y:S01]  /*11c40*/  HMMA.16816.F32 R140, R4.reuse, R18, R140 ;  /* 0x00000012048c723c */ /* 0x040fe2000000188c */
[----:B------:R-:W-:Y:S07]  /*11c50*/  LDSM.16.MT88.4 R16, [R213+0x7880] ;  /* 0x00788000d510783b */ /* 0x000fee0000004200 */
[C---:B----4-:R-:W-:Y:S08]  /*11c60*/  HMMA.16816.F32 R136, R4.reuse, R12, R136 ;  /* 0x0000000c0488723c */ /* 0x050ff00000001888 */
[C---:B------:R-:W-:Y:S01]  /*11c70*/  HMMA.16816.F32 R132, R4.reuse, R14, R132 ;  /* 0x0000000e0484723c */ /* 0x040fe20000001884 */
[----:B------:R-:W-:Y:S07]  /*11c80*/  LDSM.16.MT88.4 R12, [R212+0x7880] ;  /* 0x00788000d40c783b */ /* 0x000fee0000004200 */
[C---:B------:R-:W-:Y:S08]  /*11c90*/  HMMA.16816.F32 R44, R4.reuse, R164, R44 ;  /* 0x000000a4042c723c */ /* 0x040ff0000000182c */
        /* <DEDUP_REMOVED lines=14> */
[C---:B------:R-:W-:Y:S08]  /*11d80*/  HMMA.16816.F32 R28, R4.reuse, R172, R28 ;  /* 0x000000ac041c723c */ /* 0x040ff0000000181c */
[C---:B------:R-:W-:Y:S01]  /*11d90*/  HMMA.16816.F32 R32, R4.reuse, R174, R32 ;  /* 0x000000ae0420723c */ /* 0x040fe20000001820 */
[----:B------:R-:W-:Y:S07]  /*11da0*/  LDSM.16.MT88.4 R172, [R212+0x6880] ;  /* 0x00688000d4ac783b */ /* 0x000fee0000004200 */
[C---:B------:R-:W-:Y:S08]  /*11db0*/  HMMA.16816.F32 R36, R4.reuse, R168, R36 ;  /* 0x000000a80424723c */ /* 0x040ff00000001824 */
[C---:B------:R-:W-:Y:S01]  /*11dc0*/  HMMA.16816.F32 R40, R4.reuse, R170, R40 ;  /* 0x000000aa0428723c */ /* 0x040fe20000001828 */
[----:B------:R-:W-:Y:S07]  /*11dd0*/  LDSM.16.MT88.4 R168, [R215+0x8080] ;  /* 0x00808000d7a8783b */ /* 0x000fee0000004200 */
[C---:B------:R-:W-:Y:S08]  /*11de0*/  HMMA.16816.F32 R76, R4.reuse, R20, R76 ;  /* 0x00000014044c723c */ /* 0x040ff0000000184c */
[C---:B------:R-:W-:Y:S01]  /*11df0*/  HMMA.16816.F32 R80, R4.reuse, R22, R80 ;  /* 0x000000160450723c */ /* 0x040fe20000001850 */
[----:B------:R-:W5:Y:S07]  /*11e00*/  LDSM.16.MT88.4 R20, [R215+0x5080] ;  /* 0x00508000d714783b */ /* 0x000f6e0000004200 */
[C---:B------:R-:W-:Y:S08]  /*11e10*/  HMMA.16816.F32 R84, R4.reuse, R16, R84 ;  /* 0x000000100454723c */ /* 0x040ff00000001854 */
[C---:B------:R-:W-:Y:S01]  /*11e20*/  HMMA.16816.F32 R88, R4.reuse, R18, R88 ;  /* 0x000000120458723c */ /* 0x040fe20000001858 */
[----:B------:R-:W1:Y:S07]  /*11e30*/  LDSM.16.MT88.4 R16, [R213+0x5080] ;  /* 0x00508000d510783b */ /* 0x000e6e0000004200 */
[C---:B------:R-:W-:Y:S08]  /*11e40*/  HMMA.16816.F32 R92, R4.reuse, R12, R92 ;  /* 0x0000000c045c723c */ /* 0x040ff0000000185c */
[C---:B------:R-:W-:Y:S01]  /*11e50*/  HMMA.16816.F32 R96, R4.reuse, R14, R96 ;  /* 0x0000000e0460723c */ /* 0x040fe20000001860 */
[----:B------:R-:W1:Y:S07]  /*11e60*/  LDSM.16.MT88.4 R12, [R212+0x5080] ;  /* 0x00508000d40c783b */ /* 0x000e6e0000004200 */
[C---:B--2---:R-:W-:Y:S08]  /*11e70*/  HMMA.16816.F32 R108, R4.reuse, R164, R108 ;  /* 0x000000a4046c723c */ /* 0x044ff0000000186c */
[C---:B------:R-:W-:Y:S01]  /*11e80*/  HMMA.16816.F32 R112, R4.reuse, R166, R112 ;  /* 0x000000a60470723c */ /* 0x040fe20000001870 */
[----:B------:R-:W-:Y:S07]  /*11e90*/  LDSM.16.MT88.4 R164, [R214+0x8080] ;  /* 0x00808000d6a4783b */ /* 0x000fee0000004200 */
[C---:B---3--:R-:W-:Y:S08]  /*11ea0*/  HMMA.16816.F32 R116, R4.reuse, R160, R116 ;  /* 0x000000a00474723c */ /* 0x048ff00000001874 */
[C---:B------:R-:W-:Y:S01]  /*11eb0*/  HMMA.16816.F32 R120, R4.reuse, R162, R120 ;  /* 0x000000a20478723c */ /* 0x040fe20000001878 */
[----:B------:R-:W-:Y:S07]  /*11ec0*/  LDSM.16.MT88.4 R160, [R213+0x8080] ;  /* 0x00808000d5a0783b */ /* 0x000fee0000004200 */
[C---:B----4-:R-:W-:Y:S08]  /*11ed0*/  HMMA.16816.F32 R124, R4.reuse, R24, R124 ;  /* 0x00000018047c723c */ /* 0x050ff0000000187c */
[----:B------:R-:W-:Y:S01]  /*11ee0*/  HMMA.16816.F32 R128, R4, R26, R128 ;  /* 0x0000001a0480723c */ /* 0x000fe20000001880 */
[----:B------:R-:W-:Y:S06]  /*11ef0*/  LDSM.16.MT88.4 R24, [R212+0x8080] ;  /* 0x00808000d418783b */ /* 0x000fec0000004200 */
        /* <DEDUP_REMOVED lines=12> */
[----:B------:R-:W-:-:S03]  /*11fc0*/  FADD.FTZ R247, R247, R222 ;  /* 0x000000def7f77221 */ /* 0x000fc60000010000 */
[C---:B------:R-:W-:Y:S01]  /*11fd0*/  HMMA.16816.F32 R140, R4.reuse, R10, R140 ;  /* 0x0000000a048c723c */ /* 0x040fe2000000188c */
[----:B------:R-:W1:Y:S07]  /*11fe0*/  LDSM.16.MT88.4 R8, [R214+0x6880] ;  /* 0x00688000d608783b */ /* 0x000e6e0000004200 */
[C---:B-----5:R-:W-:Y:S08]  /*11ff0*/  HMMA.16816.F32 R152, R4.reuse, R20, R152 ;  /* 0x000000140498723c */ /* 0x060ff00000001898 */
        /* <DEDUP_REMOVED lines=25> */
[C---:B--2---:R-:W-:Y:S08]  /*12190*/  HMMA.16816.F32 R100, R4.reuse, R20, R100 ;  /* 0x000000140464723c */ /* 0x044ff00000001864 */
[C---:B------:R-:W-:Y:S08]  /*121a0*/  HMMA.16816.F32 R104, R4.reuse, R22, R104 ;  /* 0x000000160468723c */ /* 0x040ff00000001868 */
[C---:B---3--:R-:W-:Y:S08]  /*121b0*/  HMMA.16816.F32 R108, R4.reuse, R16, R108 ;  /* 0x00000010046c723c */ /* 0x048ff0000000186c */
[C---:B------:R-:W-:Y:S08]  /*121c0*/  HMMA.16816.F32 R112, R4.reuse, R18, R112 ;  /* 0x000000120470723c */ /* 0x040ff00000001870 */
[C---:B----4-:R-:W-:Y:S08]  /*121d0*/  HMMA.16816.F32 R116, R4.reuse, R12, R116 ;  /* 0x0000000c0474723c */ /* 0x050ff00000001874 */
[C---:B------:R-:W-:Y:S08]  /*121e0*/  HMMA.16816.F32 R120, R4.reuse, R14, R120 ;  /* 0x0000000e0478723c */ /* 0x040ff00000001878 */
[C---:B-1----:R-:W-:Y:S08]  /*121f0*/  HMMA.16816.F32 R124, R4.reuse, R8, R124 ;  /* 0x00000008047c723c */ /* 0x042ff0000000187c */
[----:B------:R-:W-:Y:S01]  /*12200*/  HMMA.16816.F32 R128, R4, R10, R128 ;  /* 0x0000000a0480723c */ /* 0x000fe20000001880 */
[----:B------:R-:W-:Y:S07]  /*12210*/  @!P1 BRA `(.L_x_941) ;  /* 0x0000306000009947 */ /* 0x000fee0003800000 */
[----:B------:R-:W1:Y:S01]  /*12220*/  S2R R3, SR_TID.X ;  /* 0x0000000000037919 */ /* 0x000e620000002100 */
[----:B------:R-:W-:-:S02]  /*12230*/  IADD3 R246, R156, -0x2, RZ ;  /* 0xfffffffe9cf67810 */ /* 0x000fc40007ffe0ff */
[----:B-1----:R-:W-:-:S04]  /*12240*/  SHF.R.S32.HI R2, RZ, 0x1f, R3 ;  /* 0x0000001fff027819 */ /* 0x002fc80000011403 */
[----:B------:R-:W-:-:S04]  /*12250*/  LEA.HI R239, R2, R3, RZ, 0x3 ;  /* 0x0000000302ef7211 */ /* 0x000fc800078f18ff */
[----:B------:R-:W-:Y:S02]  /*12260*/  LOP3.LUT R2, R239, 0xfffffff8, RZ, 0xc0, !PT ;  /* 0xfffffff8ef027812 */ /* 0x000fe400078ec0ff */
[----:B------:R-:W-:-:S03]  /*12270*/  SHF.R.S32.HI R239, RZ, 0x3, R239 ;  /* 0x00000003ffef7819 */ /* 0x000fc600000114ef */
[----:B------:R-:W-:Y:S01]  /*12280*/  IMAD.IADD R2, R3, 0x1, -R2 ;  /* 0x0000000103027824 */ /* 0x000fe200078e0a02 */
[----:B------:R-:W-:-:S03]  /*12290*/  IADD3 R239, -R239, 0x30, RZ ;  /* 0x00000030efef7810 */ /* 0x000fc60007ffe1ff */
[----:B------:R-:W-:-:S05]  /*122a0*/  IMAD.SHL.U32 R241, R2, 0x8, RZ ;  /* 0x0000000802f17824 */ /* 0x000fca00078e00ff */
[C---:B------:R-:W-:Y:S02]  /*122b0*/  IADD3 R4, R241.reuse, 0x40, RZ ;  /* 0x00000040f1047810 */ /* 0x040fe40007ffe0ff */
[----:B------:R-:W-:Y:S02]  /*122c0*/  IADD3 R2, R241, 0x80, RZ ;  /* 0x00000080f1027810 */ /* 0x000fe40007ffe0ff */
[----:B------:R-:W-:Y:S02]  /*122d0*/  SHF.R.S32.HI R243, RZ, 0x1f, R4 ;  /* 0x0000001ffff37819 */ /* 0x000fe40000011404 */
[----:B------:R-:W-:Y:S02]  /*122e0*/  SHF.R.S32.HI R245, RZ, 0x1f, R2 ;  /* 0x0000001ffff57819 */ /* 0x000fe40000011402 */
[----:B------:R-:W-:Y:S02]  /*122f0*/  LEA.HI R243, R243, R4, RZ, 0x3 ;  /* 0x00000004f3f37211 */ /* 0x000fe400078f18ff */
[----:B------:R-:W-:-:S02]  /*12300*/  LEA.HI R245, R245, R2, RZ, 0x3 ;  /* 0x00000002f5f57211 */ /* 0x000fc400078f18ff */
[----:B------:R-:W-:Y:S02]  /*12310*/  LOP3.LUT R243, R243, 0xfffffff8, RZ, 0xc0, !PT ;  /* 0xfffffff8f3f37812 */ /* 0x000fe400078ec0ff */
[----:B------:R-:W-:Y:S02]  /*12320*/  LOP3.LUT R245, R245, 0xfffffff8, RZ, 0xc0, !PT ;  /* 0xfffffff8f5f57812 */ /* 0x000fe400078ec0ff */
[----:B------:R-:W-:Y:S02]  /*12330*/  SHF.R.S32.HI R240, RZ, 0x1f, R241 ;  /* 0x0000001ffff07819 */ /* 0x000fe400000114f1 */
[----:B------:R-:W-:Y:S02]  /*12340*/  SHF.R.S32.HI R242, RZ, 0x1f, R243 ;  /* 0x0000001ffff27819 */ /* 0x000fe400000114f3 */
[----:B------:R-:W-:Y:S02]  /*12350*/  SHF.R.S32.HI R244, RZ, 0x1f, R245 ;  /* 0x0000001ffff47819 */ /* 0x000fe400000114f5 */
[C---:B------:R-:W-:Y:S01]  /*12360*/  SHF.L.U64.HI R240, R241.reuse, 0x1, R240 ;  /* 0x00000001f1f07819 */ /* 0x040fe200000102f0 */
[----:B------:R-:W-:Y:S01]  /*12370*/  IMAD.SHL.U32 R241, R241, 0x2, RZ ;  /* 0x00000002f1f17824 */ /* 0x000fe200078e00ff */
[C---:B------:R-:W-:Y:S01]  /*12380*/  SHF.L.U64.HI R242, R243.reuse, 0x1, R242 ;  /* 0x00000001f3f27819 */ /* 0x040fe200000102f2 */
[----:B------:R-:W-:Y:S01]  /*12390*/  IMAD.SHL.U32 R243, R243, 0x2, RZ ;  /* 0x00000002f3f37824 */ /* 0x000fe200078e00ff */
[C---:B------:R-:W-:Y:S01]  /*123a0*/  SHF.L.U64.HI R244, R245.reuse, 0x1, R244 ;  /* 0x00000001f5f47819 */ /* 0x040fe200000102f4 */
[----:B------:R-:W-:-:S02]  /*123b0*/  IMAD.SHL.U32 R245, R245, 0x2, RZ ;  /* 0x00000002f5f57824 */ /* 0x000fc400078e00ff */
.L_x_946:
[----:B------:R-:W-:Y:S01]  /*123c0*/  SHF.R.S32.HI R5, RZ, 0x1f, R234 ;  /* 0x0000001fff057819 */ /* 0x000fe200000114ea */
[C---:B------:R-:W-:Y:S01]  /*123d0*/  IMAD.WIDE.U32 R8, R234.reuse, c[0x0][0x208], RZ ;  /* 0x00008200ea087a25 */ /* 0x040fe200078e00ff */
[----:B------:R-:W-:Y:S01]  /*123e0*/  SHF.R.S32.HI R249, RZ, 0x1f, R223 ;  /* 0x0000001ffff97819 */ /* 0x000fe200000114df */
[----:B------:R-:W-:Y:S04]  /*123f0*/  DEPBAR.LE SB0, 0x0 ;  /* 0x000080000000791a */ /* 0x000fe80000000000 */
[----:B------:R-:W-:Y:S01]  /*12400*/  BAR.SYNC.DEFER_BLOCKING 0x0 ;  /* 0x0000000000007b1d */ /* 0x000fe20000010000 */
[----:B------:R-:W-:Y:S01]  /*12410*/  IMAD R5, R5, c[0x0][0x208], RZ ;  /* 0x0000820005057a24 */ /* 0x000fe200078e02ff */
[----:B------:R-:W-:Y:S01]  /*12420*/  SHF.R.S32.HI R6, RZ, 0x1f, R233 ;  /* 0x0000001fff067819 */ /* 0x000fe200000114e9 */
[----:B------:R-:W-:Y:S01]  /*12430*/  IMAD.WIDE.U32 R10, R223, c[0x0][0x210], RZ ;  /* 0x00008400df0a7a25 */ /* 0x000fe200078e00ff */
[----:B------:R-:W-:Y:S02]  /*12440*/  ISETP.GE.AND P1, PT, R229, c[0x0][0x1d4], PT ;  /* 0x00007500e5007a0c */ /* 0x000fe40003f26270 */
[----:B------:R-:W-:Y:S01]  /*12450*/  SHF.R.S32.HI R251, RZ, 0x1f, R238 ;  /* 0x0000001ffffb7819 */ /* 0x000fe200000114ee */
[----:B------:R-:W-:Y:S01]  /*12460*/  IMAD R5, R234, c[0x0][0x20c], R5 ;  /* 0x00008300ea057a24 */ /* 0x000fe200078e0205 */
[----:B------:R-:W-:Y:S01]  /*12470*/  MOV R3, R0 ;  /* 0x0000000000037202 */ /* 0x000fe20000000f00 */
[----:B------:R-:W-:Y:S02]  /*12480*/  IMAD R6, R6, c[0x0][0x218], RZ ;  /* 0x0000860006067a24 */ /* 0x000fe400078e02ff */
[----:B------:R-:W-:Y:S02]  /*12490*/  IMAD.IADD R9, R9, 0x1, R5 ;  /* 0x0000000109097824 */ /* 0x000fe400078e0205 */
[----:B------:R-:W-:Y:S02]  /*124a0*/  IMAD R5, R249, c[0x0][0x210], RZ ;  /* 0x00008400f9057a24 */ /* 0x000fe400078e02ff */
[----:B------:R-:W-:Y:S04]  /*124b0*/  IMAD.WIDE.U32 R8, R233, c[0x0][0x218], R8 ;  /* 0x00008600e9087a25 */ /* 0x000fe800078e0008 */
[----:B------:R-:W-:Y:S01]  /*124c0*/  IMAD R5, R223, c[0x0][0x214], R5 ;  /* 0x00008500df057a24 */ /* 0x000fe200078e0205 */
[----:B------:R-:W-:Y:S01]  /*124d0*/  IADD3 R4, P0, R10, R8, RZ ;  /* 0x000000080a047210 */ /* 0x000fe20007f1e0ff */
[----:B------:R-:W-:Y:S02]  /*124e0*/  IMAD R6, R233, c[0x0][0x21c], R6 ;  /* 0x00008700e9067a24 */ /* 0x000fe400078e0206 */
[----:B------:R-:W-:Y:S01]  /*124f0*/  IMAD.IADD R5, R11, 0x1, R5 ;  /* 0x000000010b057824 */ /* 0x000fe200078e0205 */
[----:B------:R-:W-:Y:S01]  /*12500*/  LDSM.16.M88.4 R160, [R218] ;  /* 0x00000000daa0783b */ /* 0x000fe20000000200 */
[----:B------:R-:W-:Y:S01]  /*12510*/  IMAD R158, R221, 0x2, R218 ;  /* 0x00000002dd9e7824 */ /* 0x000fe200078e02da */
[----:B------:R-:W-:Y:S01]  /*12520*/  ULDC.64 UR4, c[0x0][0x118] ;  /* 0x0000460000047ab9 */ /* 0x000fe20000000a00 */
[----:B------:R-:W-:Y:S01]  /*12530*/  BSSY B0, `(.L_x_942) ;  /* 0x0000031000007945 */ /* 0x000fe20003800000 */
[----:B------:R-:W-:Y:S01]  /*12540*/  LDSM.16.M88.4 R164, [R217+0xa080] ;  /* 0x00a08000d9a4783b */ /* 0x000fe20000000200 */
[----:B------:R-:W-:Y:S02]  /*12550*/  IADD3.X R5, R5, R9, R6, P0, !PT ;  /* 0x0000000905057210 */ /* 0x000fe400007fe406 */
[C---:B------:R-:W-:Y:S01]  /*12560*/  LEA R2, P0, R4.reuse, c[0x0][0x1f8], 0x1 ;  /* 0x00007e0004027a11 */ /* 0x040fe200078008ff */
[----:B------:R-:W-:Y:S03]  /*12570*/  LDSM.16.M88.4 R168, [R217+0xa880] ;  /* 0x00a88000d9a8783b */ /* 0x000fe60000000200 */
[----:B------:R-:W-:Y:S01]  /*12580*/  LEA.HI.X R10, R4, c[0x0][0x1fc], R5, 0x1, P0 ;  /* 0x00007f00040a7a11 */ /* 0x000fe200000f0c05 */
[----:B------:R-:W-:Y:S04]  /*12590*/  LDSM.16.M88.4 R24, [R217+0xb080] ;  /* 0x00b08000d918783b */ /* 0x000fe80000000200 */
[----:B------:R-:W1:Y:S04]  /*125a0*/  SHFL.IDX PT, R4, R2, RZ, 0x181f ;  /* 0x00181fff02047589 */ /* 0x000e6800000e0000 */
[----:B------:R-:W-:Y:S04]  /*125b0*/  LDSM.16.M88.4 R172, [R158] ;  /* 0x000000009eac783b */ /* 0x000fe80000000200 */
[----:B------:R-:W2:Y:S04]  /*125c0*/  SHFL.IDX PT, R5, R10, RZ, 0x181f ;  /* 0x00181fff0a057589 */ /* 0x000ea800000e0000 */
[----:B------:R3:W4:Y:S04]  /*125d0*/  LDSM.16.M88.4 R176, [R216] ;  /* 0x00000000d8b0783b */ /* 0x0007280000000200 */
[----:B------:R3:W3:Y:S04]  /*125e0*/  LDSM.16.M88.4 R180, [R211] ;  /* 0x00000000d3b4783b */ /* 0x0006e80000000200 */
[----:B------:R3:W3:Y:S01]  /*125f0*/  LDSM.16.M88.4 R184, [R210] ;  /* 0x00000000d2b8783b */ /* 0x0006e20000000200 */
[C---:B-1----:R-:W-:Y:S05]  /*12600*/  IADD3 R12, P0, R4.reuse, R241, RZ ;  /* 0x000000f1040c7210 */ /* 0x042fea0007f1e0ff */
[C---:B--2---:R-:W-:Y:S01]  /*12610*/  IMAD.X R13, R5.reuse, 0x1, R240, P0 ;  /* 0x00000001050d7824 */ /* 0x044fe200000e06f0 */
[C---:B------:R-:W-:Y:S04]  /*12620*/  IADD3 R8, P0, R4.reuse, R243, RZ ;  /* 0x000000f304087210 */ /* 0x040fe80007f1e0ff */
[----:B------:R-:W-:Y:S01]  /*12630*/  @!PT LDS RZ, [RZ] ;  /* 0x00000000fffff984 */ /* 0x000fe20000000800 */
[----:B------:R-:W-:Y:S01]  /*12640*/  @!PT LDS RZ, [RZ] ;  /* 0x00000000fffff984 */ /* 0x000fe20000000800 */
[----:B------:R-:W-:Y:S01]  /*12650*/  @!PT LDS RZ, [RZ] ;  /* 0x00000000fffff984 */ /* 0x000fe20000000800 */
[----:B------:R1:W-:Y:S01]  /*12660*/  LDGSTS.E.BYPASS.LTC128B.128 [R235+0x4080], [R12.64], !P6 ;  /* 0x040800000ceb7fae */ /* 0x0003e2000f101d44 */
[C---:B------:R-:W-:Y:S02]  /*12670*/  IADD3.X R9, R5.reuse, R242, RZ, P0, !PT ;  /* 0x000000f205097210 */ /* 0x040fe400007fe4ff */
[----:B------:R-:W-:Y:S03]  /*12680*/  IADD3 R6, P0, R4, R245, RZ ;  /* 0x000000f504067210 */ /* 0x000fe60007f1e0ff */
[----:B------:R1:W-:Y:S01]  /*12690*/  LDGSTS.E.BYPASS.LTC128B.128 [R235+0x5880], [R8.64], !P1 ;  /* 0x0588000008eb7fae */ /* 0x0003e2000c901d44 */
[----:B------:R-:W-:Y:S01]  /*126a0*/  ISETP.GT.AND P1, PT, R224, 0x7f, PT ;  /* 0x0000007fe000780c */ /* 0x000fe20003f24270 */
[----:B------:R-:W-:Y:S01]  /*126b0*/  IMAD.X R7, R5, 0x1, R244, P0 ;  /* 0x0000000105077824 */ /* 0x000fe200000e06f4 */
[C---:B------:R-:W-:Y:S04]  /*126c0*/  LEA R4, P0, R238.reuse, R4, 0x1 ;  /* 0x00000004ee047211 */ /* 0x040fe800078008ff */
[----:B------:R1:W-:Y:S01]  /*126d0*/  LDGSTS.E.BYPASS.LTC128B.128 [R235+0x7080], [R6.64], !P5 ;  /* 0x0708000006eb7fae */ /* 0x0003e2000e901d44 */
[----:B------:R-:W-:Y:S05]  /*126e0*/  LEA.HI.X R5, R238, R5, R251, 0x1, P0 ;  /* 0x00000005ee057211 */ /* 0x000fea00000f0cfb */
[----:B------:R1:W-:Y:S01]  /*126f0*/  LDGSTS.E.BYPASS.LTC128B.128 [R235+0x8880], [R4.64], !P4 ;  /* 0x0888000004eb7fae */ /* 0x0003e2000e101d44 */
[----:B------:R-:W-:-:S05]  /*12700*/  @P1 BRA `(.L_x_943) ;  /* 0x0000013000001947 */ /* 0x000fca0003800000 */
[----:B----4-:R-:W-:-:S05]  /*12710*/  BRA.DIV ~URZ, `(.L_x_944) ;  /* 0x00005de27f007947 */ /* 0x010fca000b800000 */
[----:B-1----:R1:W2:Y:S04]  /*12720*/  SHFL.IDX PT, R5, R10, 0x1, 0x181f ;  /* 0x00381f000a057f89 */ /* 0x0022a800000e0000 */
[----:B------:R1:W4:Y:S02]  /*12730*/  SHFL.IDX PT, R9, R2, 0x1, 0x181f ;  /* 0x00381f0002097f89 */ /* 0x00032400000e0000 */
.L_x_965:
[----:B----4-:R-:W-:Y:S02]  /*12740*/  IADD3 R12, P0, R9, R241, RZ ;  /* 0x000000f1090c7210 */ /* 0x010fe40007f1e0ff */
[----:B------:R-:W-:Y:S03]  /*12750*/  ISETP.GE.AND P1, PT, R229, c[0x0][0x1d4], PT ;  /* 0x00007500e5007a0c */ /* 0x000fe60003f26270 */
[----:B--2---:R-:W-:Y:S01]  /*12760*/  IMAD.X R13, R5, 0x1, R240, P0 ;  /* 0x00000001050d7824 */ /* 0x004fe200000e06f0 */
[----:B-1----:R-:W-:Y:S04]  /*12770*/  IADD3 R10, P0, R9, R243, RZ ;  /* 0x000000f3090a7210 */ /* 0x002fe80007f1e0ff */
[----:B------:R-:W-:Y:S01]  /*12780*/  @!PT LDS RZ, [RZ] ;  /* 0x00000000fffff984 */ /* 0x000fe20000000800 */
[----:B------:R-:W-:Y:S01]  /*12790*/  @!PT LDS RZ, [RZ] ;  /* 0x00000000fffff984 */ /* 0x000fe20000000800 */
[----:B------:R-:W-:Y:S01]  /*127a0*/  @!PT LDS RZ, [RZ] ;  /* 0x00000000fffff984 */ /* 0x000fe20000000800 */
[----:B------:R1:W-:Y:S01]  /*127b0*/  LDGSTS.E.BYPASS.LTC128B.128 [R235+0x5080], [R12.64], !P6 ;  /* 0x050800000ceb7fae */ /* 0x0003e2000f101d44 */
[----:B------:R-:W-:Y:S01]  /*127c0*/  IMAD.X R11, R5, 0x1, R242, P0 ;  /* 0x00000001050b7824 */ /* 0x000fe200000e06f2 */
[----:B------:R-:W-:Y:S04]  /*127d0*/  IADD3 R6, P0, R9, R245, RZ ;  /* 0x000000f509067210 */ /* 0x000fe80007f1e0ff */
[----:B------:R1:W-:Y:S01]  /*127e0*/  LDGSTS.E.BYPASS.LTC128B.128 [R235+0x6880], [R10.64], !P1 ;  /* 0x068800000aeb7fae */ /* 0x0003e2000c901d44 */
[----:B------:R-:W-:Y:S01]  /*127f0*/  IMAD.X R7, R5, 0x1, R244, P0 ;  /* 0x0000000105077824 */ /* 0x000fe200000e06f4 */
[C---:B------:R-:W-:Y:S04]  /*12800*/  LEA R4, P0, R238.reuse, R9, 0x1 ;  /* 0x00000009ee047211 */ /* 0x040fe800078008ff */
[----:B------:R1:W-:Y:S01]  /*12810*/  LDGSTS.E.BYPASS.LTC128B.128 [R235+0x8080], [R6.64], !P5 ;  /* 0x0808000006eb7fae */ /* 0x0003e2000e901d44 */
[----:B------:R-:W-:Y:S05]  /*12820*/  LEA.HI.X R5, R238, R5, R251, 0x1, P0 ;  /* 0x00000005ee057211 */ /* 0x000fea00000f0cfb */
[----:B------:R1:W-:Y:S03]  /*12830*/  LDGSTS.E.BYPASS.LTC128B.128 [R235+0x9880], [R4.64], !P4 ;  /* 0x0988000004eb7fae */ /* 0x0003e6000e101d44 */
.L_x_943:
[----:B----4-:R-:W-:Y:S05]  /*12840*/  BSYNC B0 ;  /* 0x0000000000007941 */ /* 0x010fea0003800000 */
.L_x_942:
[----:B------:R-:W0:Y:S01]  /*12850*/  LDGDEPBAR ;  /* 0x00000000000079af */ /* 0x000e220000000000 */
[----:B------:R-:W-:Y:S01]  /*12860*/  WARPSYNC 0xffffffff ;  /* 0xffffffff00007948 */ /* 0x000fe20003800000 */
[C---:B-1----:R-:W-:Y:S03]  /*12870*/  HMMA.16816.F32 R4, R160.reuse, R164, RZ ;  /* 0x000000a4a004723c */ /* 0x042fe600000018ff */
[----:B------:R-:W-:Y:S02]  /*12880*/  ISETP.GE.AND P0, PT, R246, 0x1, PT ;  /* 0x00000001f600780c */ /* 0x000fe40003f06270 */
[----:B------:R-:W-:Y:S01]  /*12890*/  LDSM.16.M88.4 R196, [R209] ;  /* 0x00000000d1c4783b */ /* 0x000fe20000000200 */
[C---:B------:R-:W-:Y:S02]  /*128a0*/  LEA R222, R219.reuse, R218, 0x1 ;  /* 0x000000dadbde7211 */ /* 0x040fe400078e08ff */
[C---:B------:R-:W-:Y:S01]  /*128b0*/  HMMA.16816.F32 R8, R160.reuse, R166, RZ ;  /* 0x000000a6a008723c */ /* 0x040fe200000018ff */
[----:B------:R-:W-:Y:S03]  /*128c0*/  LEA R2, R220, R217, 0x1 ;  /* 0x000000d9dc027211 */ /* 0x000fe600078e08ff */
[----:B------:R-:W-:Y:S01]  /*128d0*/  LDSM.16.M88.4 R188, [R222] ;  /* 0x00000000debc783b */ /* 0x000fe20000000200 */
[----:B------:R-:W-:Y:S03]  /*128e0*/  LEA R156, R219, R158, 0x1 ;  /* 0x0000009edb9c7211 */ /* 0x000fe600078e08ff */
[C---:B------:R-:W-:Y:S03]  /*128f0*/  HMMA.16816.F32 R12, R160.reuse, R168, RZ ;  /* 0x000000a8a00c723c */ /* 0x040fe600000018ff */
[----:B------:R-:W1:Y:S05]  /*12900*/  LDSM.16.M88.4 R192, [R2+0xa080] ;  /* 0x00a0800002c0783b */ /* 0x000e6a0000000200 */
[C---:B------:R-:W-:Y:S02]  /*12910*/  HMMA.16816.F32 R16, R160.reuse, R170, RZ ;  /* 0x000000aaa010723c */ /* 0x040fe400000018ff */
[----:B------:R-:W-:Y:S06]  /*12920*/  LDSM.16.M88.4 R164, [R2+0xb080] ;  /* 0x00b0800002a4783b */ /* 0x000fec0000000200 */
[C---:B------:R-:W-:Y:S01]  /*12930*/  HMMA.16816.F32 R20, R160.reuse, R24, RZ ;  /* 0x00000018a014723c */ /* 0x040fe200000018ff */
[----:B------:R-:W-:Y:S07]  /*12940*/  LDSM.16.M88.4 R168, [R156] ;  /* 0x000000009ca8783b */ /* 0x000fee0000000200 */
[----:B------:R-:W-:Y:S01]  /*12950*/  HMMA.16816.F32 R24, R160, R26, RZ ;  /* 0x0000001aa018723c */ /* 0x000fe200000018ff */
[----:B------:R-:W2:Y:S07]  /*12960*/  LDSM.16.M88.4 R160, [R2+0xa880] ;  /* 0x00a8800002a0783b */ /* 0x000eae0000000200 */
[C---:B------:R-:W-:Y:S08]  /*12970*/  HMMA.16816.F32 R4, R172.reuse, R176, R4 ;  /* 0x000000b0ac04723c */ /* 0x040ff00000001804 */
[C---:B------:R-:W-:Y:S01]  /*12980*/  HMMA.16816.F32 R8, R172.reuse, R178, R8 ;  /* 0x000000b2ac08723c */ /* 0x040fe20000001808 */
[----:B------:R-:W-:Y:S07]  /*12990*/  LDSM.16.M88.4 R176, [R209+0x1000] ;  /* 0x00100000d1b0783b */ /* 0x000fee0000000200 */
[C---:B---3--:R-:W-:Y:S08]  /*129a0*/  HMMA.16816.F32 R12, R172.reuse, R180, R12 ;  /* 0x000000b4ac0c723c */ /* 0x048ff0000000180c */
[C---:B------:R-:W-:Y:S01]  /*129b0*/  HMMA.16816.F32 R16, R172.reuse, R182, R16 ;  /* 0x000000b6ac10723c */ /* 0x040fe20000001810 */
[----:B------:R-:W-:Y:S07]  /*129c0*/  LDSM.16.M88.4 R180, [R218+0x4000] ;  /* 0x00400000dab4783b */ /* 0x000fee0000000200 */
[C---:B------:R-:W-:Y:S08]  /*129d0*/  HMMA.16816.F32 R20, R172.reuse, R184, R20 ;  /* 0x000000b8ac14723c */ /* 0x040ff00000001814 */
[----:B------:R-:W-:Y:S01]  /*129e0*/  HMMA.16816.F32 R24, R172, R186, R24 ;  /* 0x000000baac18723c */ /* 0x000fe20000001818 */
[----:B------:R-:W3:Y:S07]  /*129f0*/  LDSM.16.M88.4 R172, [R209+0x800] ;  /* 0x00080000d1ac783b */ /* 0x000eee0000000200 */
[C---:B-1----:R-:W-:Y:S01]  /*12a00*/  HMMA.16816.F32 R4, R188.reuse, R192, R4 ;  /* 0x000000c0bc04723c */ /* 0x042fe20000001804 */
[----:B------:R-:W1:Y:S07]  /*12a10*/  LDSM.16.M88.4 R184, [R217+0xb880] ;  /* 0x00b88000d9b8783b */ /* 0x000e6e0000000200 */
[C---:B------:R-:W-:Y:S01]  /*12a20*/  HMMA.16816.F32 R8, R188.reuse, R194, R8 ;  /* 0x000000c2bc08723c */ /* 0x040fe20000001808 */
[----:B------:R-:W-:Y:S07]  /*12a30*/  LDSM.16.M88.4 R192, [R208] ;  /* 0x00000000d0c0783b */ /* 0x000fee0000000200 */
[C---:B--2---:R-:W-:Y:S08]  /*12a40*/  HMMA.16816.F32 R12, R188.reuse, R160, R12 ;  /* 0x000000a0bc0c723c */ /* 0x044ff0000000180c */
[C---:B------:R-:W-:Y:S01]  /*12a50*/  HMMA.16816.F32 R16, R188.reuse, R162, R16 ;  /* 0x000000a2bc10723c */ /* 0x040fe20000001810 */
[----:B------:R-:W2:Y:S07]  /*12a60*/  LDSM.16.M88.4 R160, [R217+0xc080] ;  /* 0x00c08000d9a0783b */ /* 0x000eae0000000200 */
[C---:B------:R-:W-:Y:S08]  /*12a70*/  HMMA.16816.F32 R20, R188.reuse, R164, R20 ;  /* 0x000000a4bc14723c */ /* 0x040ff00000001814 */
[----:B------:R-:W-:Y:S01]  /*12a80*/  HMMA.16816.F32 R24, R188, R166, R24 ;  /* 0x000000a6bc18723c */ /* 0x000fe20000001818 */
[----:B------:R-:W4:Y:S07]  /*12a90*/  LDSM.16.M88.4 R164, [R217+0xc880] ;  /* 0x00c88000d9a4783b */ /* 0x000f2e0000000200 */
[C---:B------:R-:W-:Y:S01]  /*12aa0*/  HMMA.16816.F32 R4, R168.reuse, R196, R4 ;  /* 0x000000c4a804723c */ /* 0x040fe20000001804 */
[----:B------:R-:W5:Y:S07]  /*12ab0*/  LDSM.16.M88.4 R188, [R158+0x4000] ;  /* 0x004000009ebc783b */ /* 0x000f6e0000000200 */
[C---:B------:R-:W-:Y:S01]  /*12ac0*/  HMMA.16816.F32 R8, R168.reuse, R198, R8 ;  /* 0x000000c6a808723c */ /* 0x040fe20000001808 */
[----:B------:R-:W-:Y:S07]  /*12ad0*/  LDSM.16.M88.4 R196, [R2+0xb880] ;  /* 0x00b8800002c4783b */ /* 0x000fee0000000200 */
[C---:B---3--:R-:W-:Y:S08]  /*12ae0*/  HMMA.16816.F32 R12, R168.reuse, R172, R12 ;  /* 0x000000aca80c723c */ /* 0x048ff0000000180c */
[C---:B------:R-:W-:Y:S01]  /*12af0*/  HMMA.16816.F32 R16, R168.reuse, R174, R16 ;  /* 0x000000aea810723c */ /* 0x040fe20000001810 */
[----:B------:R-:W-:Y:S07]  /*12b00*/  LDSM.16.M88.4 R172, [R206] ;  /* 0x00000000ceac783b */ /* 0x000fee0000000200 */
[C---:B------:R-:W-:Y:S08]  /*12b10*/  HMMA.16816.F32 R20, R168.reuse, R176, R20 ;  /* 0x000000b0a814723c */ /* 0x040ff00000001814 */
[----:B------:R-:W-:Y:S01]  /*12b20*/  HMMA.16816.F32 R24, R168, R178, R24 ;  /* 0x000000b2a818723c */ /* 0x000fe20000001818 */
[----:B------:R-:W3:Y:S07]  /*12b30*/  LDSM.16.M88.4 R168, [R207] ;  /* 0x00000000cfa8783b */ /* 0x000eee0000000200 */
[C---:B-1----:R-:W-:Y:S01]  /*12b40*/  HMMA.16816.F32 R4, R180.reuse, R184, R4 ;  /* 0x000000b8b404723c */ /* 0x042fe20000001804 */
[----:B------:R-:W1:Y:S07]  /*12b50*/  LDSM.16.M88.4 R176, [R222+0x4000] ;  /* 0x00400000deb0783b */ /* 0x000e6e0000000200 */
[C---:B------:R-:W-:Y:S01]  /*12b60*/  HMMA.16816.F32 R8, R180.reuse, R186, R8 ;  /* 0x000000bab408723c */ /* 0x040fe20000001808 */
[----:B------:R-:W-:Y:S07]  /*12b70*/  LDSM.16.M88.4 R184, [R209+0x1800] ;  /* 0x00180000d1b8783b */ /* 0x000fee0000000200 */
[C---:B--2---:R-:W-:Y:S08]  /*12b80*/  HMMA.16816.F32 R12, R180.reuse, R160, R12 ;  /* 0x000000a0b40c723c */ /* 0x044ff0000000180c */
[C---:B------:R-:W-:Y:S01]  /*12b90*/  HMMA.16816.F32 R16, R180.reuse, R162, R16 ;  /* 0x000000a2b410723c */ /* 0x040fe20000001810 */
[----:B------:R-:W2:Y:S07]  /*12ba0*/  LDSM.16.M88.4 R160, [R2+0xc080] ;  /* 0x00c0800002a0783b */ /* 0x000eae0000000200 */
[C---:B----4-:R-:W-:Y:S08]  /*12bb0*/  HMMA.16816.F32 R20, R180.reuse, R164, R20 ;  /* 0x000000a4b414723c */ /* 0x050ff00000001814 */
[----:B------:R-:W-:Y:S01]  /*12bc0*/  HMMA.16816.F32 R24, R180, R166, R24 ;  /* 0x000000a6b418723c */ /* 0x000fe20000001818 */
[----:B------:R-:W4:Y:S07]  /*12bd0*/  LDSM.16.M88.4 R164, [R2+0xc880] ;  /* 0x00c8800002a4783b */ /* 0x000f2e0000000200 */
[C---:B-----5:R-:W-:Y:S01]  /*12be0*/  HMMA.16816.F32 R4, R188.reuse, R192, R4 ;  /* 0x000000c0bc04723c */ /* 0x060fe20000001804 */
[----:B------:R-:W5:Y:S07]  /*12bf0*/  LDSM.16.M88.4 R180, [R156+0x4000] ;  /* 0x004000009cb4783b */ /* 0x000f6e0000000200 */
[C---:B------:R-:W-:Y:S01]  /*12c00*/  HMMA.16816.F32 R8, R188.reuse, R194, R8 ;  /* 0x000000c2bc08723c */ /* 0x040fe20000001808 */
[----:B------:R-:W-:Y:S07]  /*12c10*/  LDSM.16.M88.4 R192, [R217+0xd080] ;  /* 0x00d08000d9c0783b */ /* 0x000fee0000000200 */
[C---:B---3--:R-:W-:Y:S08]  /*12c20*/  HMMA.16816.F32 R12, R188.reuse, R168, R12 ;  /* 0x000000a8bc0c723c */ /* 0x048ff0000000180c */
[C---:B------:R-:W-:Y:S01]  /*12c30*/  HMMA.16816.F32 R16, R188.reuse, R170, R16 ;  /* 0x000000aabc10723c */ /* 0x040fe20000001810 */
[----:B------:R-:W3:Y:S07]  /*12c40*/  LDSM.16.M88.4 R168, [R209+0x2000] ;  /* 0x00200000d1a8783b */ /* 0x000eee0000000200 */
        /* <DEDUP_REMOVED lines=19> */
[----:B------:R-:W3:Y:S07]  /*12d80*/  LDSM.16.M88.4 R168, [R204] ;  /* 0x00000000cca8783b */ /* 0x000eee0000000200 */
        /* <DEDUP_REMOVED lines=43> */
[----:B------:R-:W3:Y:S01]  /*13040*/  LDSM.16.M88.4 R188, [R222+0xc000] ;  /* 0x00c00000debc783b */ /* 0x000ee20000000200 */
[C---:B-1----:R-:W-:Y:S08]  /*13050*/  HMMA.16816.F32 R4, R176.reuse, R196, R4 ;  /* 0x000000c4b004723c */ /* 0x042ff00000001804 */
[C---:B------:R-:W-:Y:S01]  /*13060*/  HMMA.16816.F32 R8, R176.reuse, R198, R8 ;  /* 0x000000c6b008723c */ /* 0x040fe20000001808 */
[----:B------:R-:W-:Y:S07]  /*13070*/  LDSM.16.M88.4 R196, [R209+0x4800] ;  /* 0x00480000d1c4783b */ /* 0x000fee0000000200 */
[C---:B--2---:R-:W-:Y:S08]  /*13080*/  HMMA.16816.F32 R12, R176.reuse, R160, R12 ;  /* 0x000000a0b00c723c */ /* 0x044ff0000000180c */
[C---:B------:R-:W-:Y:S01]  /*13090*/  HMMA.16816.F32 R16, R176.reuse, R162, R16 ;  /* 0x000000a2b010723c */ /* 0x040fe20000001810 */
[----:B------:R-:W1:Y:S07]  /*130a0*/  LDSM.16.M88.4 R160, [R2+0xf080] ;  /* 0x00f0800002a0783b */ /* 0x000e6e0000000200 */
[C---:B----4-:R-:W-:Y:S08]  /*130b0*/  HMMA.16816.F32 R20, R176.reuse, R164, R20 ;  /* 0x000000a4b014723c */ /* 0x050ff00000001814 */
[----:B------:R-:W-:Y:S01]  /*130c0*/  HMMA.16816.F32 R24, R176, R166, R24 ;  /* 0x000000a6b018723c */ /* 0x000fe20000001818 */
[----:B------:R-:W2:Y:S07]  /*130d0*/  LDSM.16.M88.4 R164, [R2+0xf880] ;  /* 0x00f8800002a4783b */ /* 0x000eae0000000200 */
[----:B------:R-:W4:Y:S01]  /*130e0*/  LDSM.16.M88.4 R176, [R156+0xc000] ;  /* 0x00c000009cb0783b */ /* 0x000f220000000200 */
[C---:B-----5:R-:W-:Y:S08]  /*130f0*/  HMMA.16816.F32 R4, R180.reuse, R184, R4 ;  /* 0x000000b8b404723c */ /* 0x060ff00000001804 */
[C---:B------:R-:W-:Y:S08]  /*13100*/  HMMA.16816.F32 R8, R180.reuse, R186, R8 ;  /* 0x000000bab408723c */ /* 0x040ff00000001808 */
[C---:B---3--:R-:W-:Y:S08]  /*13110*/  HMMA.16816.F32 R12, R180.reuse, R168, R12 ;  /* 0x000000a8b40c723c */ /* 0x048ff0000000180c */
[C---:B------:R-:W-:Y:S08]  /*13120*/  HMMA.16816.F32 R16, R180.reuse, R170, R16 ;  /* 0x000000aab410723c */ /* 0x040ff00000001810 */
[C---:B------:R-:W-:Y:S08]  /*13130*/  HMMA.16816.F32 R20, R180.reuse, R172, R20 ;  /* 0x000000acb414723c */ /* 0x040ff00000001814 */
[----:B------:R-:W-:Y:S08]  /*13140*/  HMMA.16816.F32 R24, R180, R174, R24 ;  /* 0x000000aeb418723c */ /* 0x000ff00000001818 */
[C---:B------:R-:W-:Y:S08]  /*13150*/  HMMA.16816.F32 R4, R188.reuse, R192, R4 ;  /* 0x000000c0bc04723c */ /* 0x040ff00000001804 */
[C---:B------:R-:W-:Y:S08]  /*13160*/  HMMA.16816.F32 R8, R188.reuse, R194, R8 ;  /* 0x000000c2bc08723c */ /* 0x040ff00000001808 */
[C---:B-1----:R-:W-:Y:S08]  /*13170*/  HMMA.16816.F32 R12, R188.reuse, R160, R12 ;  /* 0x000000a0bc0c723c */ /* 0x042ff0000000180c */
[C---:B------:R-:W-:Y:S01]  /*13180*/  HMMA.16816.F32 R16, R188.reuse, R162, R16 ;  /* 0x000000a2bc10723c */ /* 0x040fe20000001810 */
[----:B------:R-:W1:Y:S07]  /*13190*/  LDSM.16.M88.4 R160, [R209+0x5000] ;  /* 0x00500000d1a0783b */ /* 0x000e6e0000000200 */
[C---:B--2---:R-:W-:Y:S08]  /*131a0*/  HMMA.16816.F32 R20, R188.reuse, R164, R20 ;  /* 0x000000a4bc14723c */ /* 0x044ff00000001814 */
[----:B------:R-:W-:Y:S01]  /*131b0*/  HMMA.16816.F32 R24, R188, R166, R24 ;  /* 0x000000a6bc18723c */ /* 0x000fe20000001818 */
[----:B------:R-:W2:Y:S01]  /*131c0*/  LDSM.16.M88.4 R164, [R209+0x5800] ;  /* 0x00580000d1a4783b */ /* 0x000ea20000000200 */
[----:B------:R-:W-:Y:S06]  /*131d0*/  DEPBAR.LE SB0, 0x0 ;  /* 0x000080000000791a */ /* 0x000fec0000000000 */
[----:B------:R-:W-:Y:S01]  /*131e0*/  BAR.SYNC.DEFER_BLOCKING 0x0 ;  /* 0x0000000000007b1d */ /* 0x000fe20000010000 */
[C---:B----4-:R-:W-:Y:S08]  /*131f0*/  HMMA.16816.F32 R4, R176.reuse, R196, R4 ;  /* 0x000000c4b004723c */ /* 0x050ff00000001804 */
[C---:B------:R-:W-:Y:S08]  /*13200*/  HMMA.16816.F32 R8, R176.reuse, R198, R8 ;  /* 0x000000c6b008723c */ /* 0x040ff00000001808 */
[C---:B-1----:R-:W-:Y:S08]  /*13210*/  HMMA.16816.F32 R12, R176.reuse, R160, R12 ;  /* 0x000000a0b00c723c */ /* 0x042ff0000000180c */
[C---:B------:R-:W-:Y:S04]  /*13220*/  HMMA.16816.F32 R16, R176.reuse, R162, R16 ;  /* 0x000000a2b010723c */ /* 0x040fe80000001810 */
[----:B------:R-:W-:Y:S02]  /*13230*/  FMUL.FTZ R157, R4, c[0x0][0x320] ;  /* 0x0000c800049d7a20 */ /* 0x000fe40000410000 */
[----:B------:R-:W-:Y:S02]  /*13240*/  FMUL.FTZ R156, R6, c[0x0][0x320] ;  /* 0x0000c800069c7a20 */ /* 0x000fe40000410000 */
[----:B------:R1:W3:Y:S01]  /*13250*/  MUFU.TANH R169, R157 ;  /* 0x0000009d00a97308 */ /* 0x0002e20000002400 */
[C---:B--2---:R-:W-:Y:S03]  /*13260*/  HMMA.16816.F32 R20, R176.reuse, R164, R20 ;  /* 0x000000a4b014723c */ /* 0x044fe60000001814 */
[----:B------:R-:W-:Y:S02]  /*13270*/  FMUL.FTZ R181, R5, c[0x0][0x320] ;  /* 0x0000c80005b57a20 */ /* 0x000fe40000410000 */
[----:B------:R-:W-:Y:S02]  /*13280*/  FMUL.FTZ R252, R7, c[0x0][0x320] ;  /* 0x0000c80007fc7a20 */ /* 0x000fe40000410000 */
[----:B------:R-:W-:Y:S01]  /*13290*/  FMUL.FTZ R180, R8, c[0x0][0x320] ;  /* 0x0000c80008b47a20 */ /* 0x000fe20000410000 */
[----:B------:R-:W-:Y:S01]  /*132a0*/  HMMA.16816.F32 R24, R176, R166, R24 ;  /* 0x000000a6b018723c */ /* 0x000fe20000001818 */
[----:B------:R2:W4:Y:S03]  /*132b0*/  MUFU.TANH R6, R156 ;  /* 0x0000009c00067308 */ /* 0x0005260000002400 */
[----:B------:R-:W-:Y:S02]  /*132c0*/  FMUL.FTZ R184, R9, c[0x0][0x320] ;  /* 0x0000c80009b87a20 */ /* 0x000fe40000410000 */
[----:B------:R-:W-:Y:S02]  /*132d0*/  FMUL.FTZ R250, R12, c[0x0][0x320] ;  /* 0x0000c8000cfa7a20 */ /* 0x000fe40000410000 */
[----:B------:R-:W-:Y:S03]  /*132e0*/  FMUL.FTZ R198, R13, c[0x0][0x320] ;  /* 0x0000c8000dc67a20 */ /* 0x000fe60000410000 */
[----:B------:R-:W3:Y:S01]  /*132f0*/  MUFU.TANH R181, R181 ;  /* 0x000000b500b57308 */ /* 0x000ee20000002400 */
[----:B------:R-:W-:Y:S02]  /*13300*/  FMUL.FTZ R174, R14, c[0x0][0x320] ;  /* 0x0000c8000eae7a20 */ /* 0x000fe40000410000 */
[----:B------:R-:W-:Y:S02]  /*13310*/  FMUL.FTZ R172, R15, c[0x0][0x320] ;  /* 0x0000c8000fac7a20 */ /* 0x000fe40000410000 */
[----:B-1----:R-:W-:Y:S02]  /*13320*/  FMUL.FTZ R157, R10, c[0x0][0x320] ;  /* 0x0000c8000a9d7a20 */ /* 0x002fe40000410000 */
[----:B------:R-:W-:Y:S02]  /*13330*/  FMUL.FTZ R170, R16, c[0x0][0x320] ;  /* 0x0000c80010aa7a20 */ /* 0x000fe40000410000 */
[----:B------:R-:W-:Y:S01]  /*13340*/  FMUL.FTZ R196, R20, c[0x0][0x320] ;  /* 0x0000c80014c47a20 */ /* 0x000fe20000410000 */
[----:B------:R-:W1:Y:S01]  /*13350*/  MUFU.TANH R252, R252 ;  /* 0x000000fc00fc7308 */ /* 0x000e620000002400 */
[----:B------:R-:W-:Y:S02]  /*13360*/  FMUL.FTZ R17, R17, c[0x0][0x320] ;  /* 0x0000c80011117a20 */ /* 0x000fe40000410000 */
[----:B------:R-:W-:Y:S02]  /*13370*/  FMUL.FTZ R185, R24, c[0x0][0x320] ;  /* 0x0000c80018b97a20 */ /* 0x000fe40000410000 */
[----:B--2---:R-:W-:Y:S02]  /*13380*/  FMUL.FTZ R156, R11, c[0x0][0x320] ;  /* 0x0000c8000b9c7a20 */ /* 0x004fe40000410000 */
[----:B------:R-:W-:Y:S02]  /*13390*/  FMUL.FTZ R18, R18, c[0x0][0x320] ;  /* 0x0000c80012127a20 */ /* 0x000fe40000410000 */
[----:B------:R-:W-:Y:S01]  /*133a0*/  FMUL.FTZ R19, R19, c[0x0][0x320] ;  /* 0x0000c80013137a20 */ /* 0x000fe20000410000 */
[----:B------:R-:W2:Y:S01]  /*133b0*/  MUFU.TANH R180, R180 ;  /* 0x000000b400b47308 */ /* 0x000ea20000002400 */
[----:B------:R-:W-:Y:S02]  /*133c0*/  FMUL.FTZ R21, R21, c[0x0][0x320] ;  /* 0x0000c80015157a20 */ /* 0x000fe40000410000 */
[----:B------:R-:W-:Y:S02]  /*133d0*/  FMUL.FTZ R22, R22, c[0x0][0x320] ;  /* 0x0000c80016167a20 */ /* 0x000fe40000410000 */
[----:B------:R-:W-:Y:S02]  /*133e0*/  FMUL.FTZ R23, R23, c[0x0][0x320] ;  /* 0x0000c80017177a20 */ /* 0x000fe40000410000 */
[----:B------:R-:W-:Y:S02]  /*133f0*/  FMUL.FTZ R25, R25, c[0x0][0x320] ;  /* 0x0000c80019197a20 */ /* 0x000fe40000410000 */
[----:B------:R-:W-:Y:S01]  /*13400*/  FMUL.FTZ R26, R26, c[0x0][0x320] ;  /* 0x0000c8001a1a7a20 */ /* 0x000fe20000410000 */
[----:B------:R-:W1:Y:S01]  /*13410*/  MUFU.TANH R184, R184 ;  /* 0x000000b800b87308 */ /* 0x000e620000002400 */
[----:B------:R-:W-:Y:S09]  /*13420*/  FMUL.FTZ R27, R27, c[0x0][0x320] ;  /* 0x0000c8001b1b7a20 */ /* 0x000ff20000410000 */
[----:B------:R1:W1:Y:S10]  /*13430*/  MUFU.TANH R189, R157 ;  /* 0x0000009d00bd7308 */ /* 0x0002740000002400 */
[----:B------:R1:W1:Y:S10]  /*13440*/  MUFU.TANH R9, R156 ;  /* 0x0000009c00097308 */ /* 0x0002740000002400 */
[----:B------:R-:W1:Y:S10]  /*13450*/  MUFU.TANH R250, R250 ;  /* 0x000000fa00fa7308 */ /* 0x000e740000002400 */
        /* <DEDUP_REMOVED lines=15> */
[----:B------:R-:W-:-:S05]  /*13550*/  @!P0 BRA `(.L_x_945) ;  /* 0x0000040000008947 */ /* 0x000fca0003800000 */
[----:B--234-:R-:W-:Y:S01]  /*13560*/  IMAD R5, R246, 0x30, R225 ;  /* 0x00000030f6057824 */ /* 0x01cfe200078e02e1 */
[----:B------:R-:W-:Y:S01]  /*13570*/  ISETP.NE.AND P1, PT, R231, 0x1, PT ;  /* 0x00000001e700780c */ /* 0x000fe20003f25270 */
[----:B------:R-:W-:Y:S03]  /*13580*/  IMAD.MOV.U32 R233, RZ, RZ, RZ ;  /* 0x000000ffffe97224 */ /* 0x000fe600078e00ff */
[----:B------:R-:W-:Y:S05]  /*13590*/  IADD3 R234, R5, -0x30, R228 ;  /* 0xffffffd005ea7810 */ /* 0x000fea0007ffe0e4 */
[----:B------:R-:W-:Y:S04]  /*135a0*/  IMAD.MOV.U32 R5, RZ, RZ, R234 ;  /* 0x000000ffff057224 */ /* 0x000fe800078e00ea */
[----:B------:R-:W-:Y:S05]  /*135b0*/  @P1 IMAD.HI.U32 R2, R234, c[0x0][0x2bc], RZ ;  /* 0x0000af00ea021a27 */ /* 0x000fea00078e00ff */
[----:B------:R-:W-:Y:S02]  /*135c0*/  @P1 SHF.R.U32.HI R5, RZ, c[0x0][0x2c0], R2 ;  /* 0x0000b000ff051a19 */ /* 0x000fe40000011602 */
[----:B------:R-:W-:Y:S02]  /*135d0*/  ISETP.GE.AND P1, PT, R239, 0x1, PT ;  /* 0x00000001ef00780c */ /* 0x000fe40003f26270 */
[C---:B------:R-:W-:Y:S04]  /*135e0*/  @!P3 IADD3 R7, P0, R5.reuse, R236, RZ ;  /* 0x000000ec0507b210 */ /* 0x040fe80007f1e0ff */
[----:B------:R-:W-:Y:S01]  /*135f0*/  @!P3 LEA.HI.X.SX32 R2, R5, R232, 0x1, P0 ;  /* 0x000000e80502b211 */ /* 0x000fe200000f0eff */
[----:B------:R-:W-:Y:S01]  /*13600*/  IMAD.MOV R5, RZ, RZ, -R5 ;  /* 0x000000ffff057224 */ /* 0x000fe200078e0a05 */
[----:B------:R-:W-:Y:S03]  /*13610*/  @!P3 LEA R12, P0, R7, c[0x0][0x2a0], 0x2 ;  /* 0x0000a800070cba11 */ /* 0x000fe600078010ff */
[----:B------:R-:W-:Y:S01]  /*13620*/  IMAD R234, R5, c[0x0][0x2b8], R234 ;  /* 0x0000ae0005ea7a24 */ /* 0x000fe200078e02ea */
[----:B------:R-:W-:Y:S01]  /*13630*/  @!P3 LEA.HI.X R13, R7, c[0x0][0x2a4], R2, 0x2, P0 ;  /* 0x0000a900070dba11 */ /* 0x000fe200000f1402 */
[----:B------:R-:W-:Y:S02]  /*13640*/  IMAD R7, R249, c[0x0][0x1e8], RZ ;  /* 0x00007a00f9077a24 */ /* 0x000fe400078e02ff */
[C---:B------:R-:W-:Y:S01]  /*13650*/  IMAD.WIDE.U32 R10, R234.reuse, c[0x0][0x1e0], RZ ;  /* 0x00007800ea0a7a25 */ /* 0x040fe200078e00ff */
[----:B------:R-:W-:Y:S01]  /*13660*/  SHF.R.S32.HI R5, RZ, 0x1f, R234 ;  /* 0x0000001fff057819 */ /* 0x000fe200000114ea */
[----:B------:R2:W3:Y:S02]  /*13670*/  @!P3 LDG.E R233, [R12.64] ;  /* 0x000000040ce9b981 */ /* 0x0004e4000c1e1900 */
[----:B------:R-:W-:Y:S02]  /*13680*/  IMAD R7, R223, c[0x0][0x1ec], R7 ;  /* 0x00007b00df077a24 */ /* 0x000fe400078e0207 */
[----:B------:R-:W-:Y:S04]  /*13690*/  IMAD R5, R5, c[0x0][0x1e0], RZ ;  /* 0x0000780005057a24 */ /* 0x000fe800078e02ff */
[----:B------:R-:W-:Y:S04]  /*136a0*/  IMAD R5, R234, c[0x0][0x1e4], R5 ;  /* 0x00007900ea057a24 */ /* 0x000fe800078e0205 */
[----:B------:R-:W-:Y:S02]  /*136b0*/  IMAD.IADD R11, R11, 0x1, R5 ;  /* 0x000000010b0b7824 */ /* 0x000fe400078e0205 */
[----:B--2---:R-:W-:Y:S04]  /*136c0*/  IMAD.WIDE.U32 R12, R223, c[0x0][0x1e8], RZ ;  /* 0x00007a00df0c7a25 */ /* 0x004fe800078e00ff */
[----:B------:R-:W-:Y:S01]  /*136d0*/  IMAD.IADD R7, R13, 0x1, R7 ;  /* 0x000000010d077824 */ /* 0x000fe200078e0207 */
[----:B---3--:R-:W-:Y:S01]  /*136e0*/  SHF.R.S32.HI R8, RZ, 0x1f, R233 ;  /* 0x0000001fff087819 */ /* 0x008fe200000114e9 */
[C---:B------:R-:W-:Y:S04]  /*136f0*/  IMAD.WIDE.U32 R10, R233.reuse, c[0x0][0x1f0], R10 ;  /* 0x00007c00e90a7a25 */ /* 0x040fe800078e000a */
[----:B------:R-:W-:Y:S01]  /*13700*/  IMAD R8, R8, c[0x0][0x1f0], RZ ;  /* 0x00007c0008087a24 */ /* 0x000fe200078e02ff */
[----:B------:R-:W-:Y:S03]  /*13710*/  IADD3 R5, P0, R12, R10, RZ ;  /* 0x0000000a0c057210 */ /* 0x000fe60007f1e0ff */
[----:B------:R-:W-:Y:S05]  /*13720*/  IMAD R8, R233, c[0x0][0x1f4], R8 ;  /* 0x00007d00e9087a24 */ /* 0x000fea00078e0208 */
[----:B------:R-:W-:Y:S02]  /*13730*/  IADD3.X R8, R7, R11, R8, P0, !PT ;  /* 0x0000000b07087210 */ /* 0x000fe400007fe408 */
[C---:B------:R-:W-:Y:S04]  /*13740*/  LEA R4, P0, R5.reuse, c[0x0][0x1c8], 0x1 ;  /* 0x0000720005047a11 */ /* 0x040fe800078008ff */
[----:B------:R-:W-:Y:S02]  /*13750*/  LEA.HI.X R2, R5, c[0x0][0x1cc], R8, 0x1, P0 ;  /* 0x0000730005027a11 */ /* 0x000fe400000f0c08 */
[----:B------:R-:W2:Y:S04]  /*13760*/  SHFL.IDX PT, R8, R4, RZ, 0x181f ;  /* 0x00181fff04087589 */ /* 0x000ea800000e0000 */
[----:B------:R-:W3:Y:S04]  /*13770*/  SHFL.IDX PT, R5, R2, RZ, 0x181f ;  /* 0x00181fff02057589 */ /* 0x000ee800000e0000 */
[----:B------:R-:W4:Y:S01]  /*13780*/  SHFL.IDX PT, R4, R4, 0x1, 0x181f ;  /* 0x00381f0004047f89 */ /* 0x000f2200000e0000 */
[C---:B--2---:R-:W-:Y:S05]  /*13790*/  @P1 IADD3 R14, P0, R8.reuse, R241, RZ ;  /* 0x000000f1080e1210 */ /* 0x044fea0007f1e0ff */
[C---:B---3--:R-:W-:Y:S01]  /*137a0*/  @P1 IMAD.X R15, R5.reuse, 0x1, R240, P0 ;  /* 0x00000001050f1824 */ /* 0x048fe200000e06f0 */
[C---:B------:R-:W-:Y:S04]  /*137b0*/  @P1 IADD3 R12, P0, R8.reuse, R243, RZ ;  /* 0x000000f3080c1210 */ /* 0x040fe80007f1e0ff */
[----:B------:R2:W-:Y:S01]  /*137c0*/  @P1 LDGSTS.E.BYPASS.LTC128B.128 [R235+0xa080], [R14.64], !P6 ;  /* 0x0a0800000eeb1fae */ /* 0x0005e2000f101d44 */
[C---:B------:R-:W-:Y:S01]  /*137d0*/  @P1 IMAD.X R13, R5.reuse, 0x1, R242, P0 ;  /* 0x00000001050d1824 */ /* 0x040fe200000e06f2 */
[----:B------:R-:W-:Y:S05]  /*137e0*/  @P1 IADD3 R10, P0, R8, R245, RZ ;  /* 0x000000f5080a1210 */ /* 0x000fea0007f1e0ff */
[----:B------:R-:W-:Y:S01]  /*137f0*/  @P1 IMAD.X R11, R5, 0x1, R244, P0 ;  /* 0x00000001050b1824 */ /* 0x000fe200000e06f4 */
[C---:B------:R-:W-:Y:S04]  /*13800*/  @P1 LEA R16, P0, R238.reuse, R8, 0x1 ;  /* 0x00000008ee101211 */ /* 0x040fe800078008ff */
[C-C-:B-1----:R-:W-:Y:S02]  /*13810*/  @P1 LEA.HI.X R17, R238.reuse, R5, R251.reuse, 0x1, P0 ;  /* 0x00000005ee111211 */ /* 0x142fe400000f0cfb */
[----:B------:R-:W1:Y:S01]  /*13820*/  SHFL.IDX PT, R5, R2, 0x1, 0x181f ;  /* 0x00381f0002057f89 */ /* 0x000e6200000e0000 */
[----:B------:R-:W-:Y:S11]  /*13830*/  ISETP.GE.AND P0, PT, R239, 0x21, PT ;  /* 0x00000021ef00780c */ /* 0x000ff60003f06270 */
[----:B------:R-:W-:Y:S02]  /*13840*/  @!UPT UIADD3 URZ, URZ, URZ, URZ ;  /* 0x0000003f3f3ff290 */ /* 0x000fe4000fffe03f */
[C---:B----4-:R-:W-:Y:S04]  /*13850*/  @P0 LEA R18, P2, R238.reuse, R4, 0x1 ;  /* 0x00000004ee120211 */ /* 0x050fe800078408ff */
[----:B-1----:R-:W-:Y:S02]  /*13860*/  @P0 LEA.HI.X R19, R238, R5, R251, 0x1, P2 ;  /* 0x00000005ee130211 */ /* 0x002fe400010f0cfb */
[C---:B------:R-:W-:Y:S05]  /*13870*/  @P0 IADD3 R22, P2, R4.reuse, R241, RZ ;  /* 0x000000f104160210 */ /* 0x040fea0007f5e0ff */
[C---:B------:R-:W-:Y:S01]  /*13880*/  @P0 IMAD.X R23, R5.reuse, 0x1, R240, P2 ;  /* 0x0000000105170824 */ /* 0x040fe200010e06f0 */
[C---:B------:R-:W-:Y:S05]  /*13890*/  @P0 IADD3 R20, P2, R4.reuse, R243, RZ ;  /* 0x000000f304140210 */ /* 0x040fea0007f5e0ff */
[C---:B------:R-:W-:Y:S01]  /*138a0*/  @P0 IMAD.X R21, R5.reuse, 0x1, R242, P2 ;  /* 0x0000000105150824 */ /* 0x040fe200010e06f2 */
[----:B------:R-:W-:Y:S05]  /*138b0*/  @P0 IADD3 R24, P2, R4, R245, RZ ;  /* 0x000000f504180210 */ /* 0x000fea0007f5e0ff */
[----:B------:R-:W-:Y:S01]  /*138c0*/  @P0 IMAD.X R25, R5, 0x1, R244, P2 ;  /* 0x0000000105190824 */ /* 0x000fe200010e06f4 */
[----:B------:R-:W-:Y:S11]  /*138d0*/  ISETP.GE.AND P2, PT, R229, c[0x0][0x1d4], PT ;  /* 0x00007500e5007a0c */ /* 0x000ff60003f46270 */
[----:B------:R-:W-:Y:S02]  /*138e0*/  @!UPT UIADD3 URZ, URZ, URZ, URZ ;  /* 0x0000003f3f3ff290 */ /* 0x000fe4000fffe03f */
[----:B------:R2:W-:Y:S04]  /*138f0*/  @P1 LDGSTS.E.BYPASS.LTC128B.128 [R235+0xb880], [R12.64], !P2 ;  /* 0x0b8800000ceb1fae */ /* 0x0005e8000d101d44 */
[----:B------:R2:W-:Y:S04]  /*13900*/  @P1 LDGSTS.E.BYPASS.LTC128B.128 [R235+0xd080], [R10.64], !P5 ;  /* 0x0d0800000aeb1fae */ /* 0x0005e8000e901d44 */
[----:B------:R2:W-:Y:S04]  /*13910*/  @P1 LDGSTS.E.BYPASS.LTC128B.128 [R235+0xe880], [R16.64], !P4 ;  /* 0x0e88000010eb1fae */ /* 0x0005e8000e101d44 */
[----:B------:R2:W-:Y:S04]  /*13920*/  @P0 LDGSTS.E.BYPASS.LTC128B.128 [R235+0xb080], [R22.64], !P6 ;  /* 0x0b08000016eb0fae */ /* 0x0005e8000f101d44 */
[----:B------:R2:W-:Y:S04]  /*13930*/  @P0 LDGSTS.E.BYPASS.LTC128B.128 [R235+0xc880], [R20.64], !P2 ;  /* 0x0c88000014eb0fae */ /* 0x0005e8000d101d44 */
[----:B------:R2:W-:Y:S04]  /*13940*/  @P0 LDGSTS.E.BYPASS.LTC128B.128 [R235+0xe080], [R24.64], !P5 ;  /* 0x0e08000018eb0fae */ /* 0x0005e8000e901d44 */
[----:B------:R2:W-:Y:S02]  /*13950*/  @P0 LDGSTS.E.BYPASS.LTC128B.128 [R235+0xf880], [R18.64], !P4 ;  /* 0x0f88000012eb0fae */ /* 0x0005e4000e101d44 */
.L_x_945:
[----:B--234-:R-:W-:Y:S01]  /*13960*/  FMNMX.FTZ R2, R169, R0, !PT ;  /* 0x00000000a9027209 */ /* 0x01cfe20007810000 */
[----:B-1----:R-:W-:Y:S01]  /*13970*/  LDSM.16.MT88.4 R20, [R214+0x4080] ;  /* 0x00408000d614783b */ /* 0x002fe20000004200 */
        /* <DEDUP_REMOVED lines=27> */
[----:B------:R-:W-:Y:S01]  /*13b30*/  ISETP.GT.AND P0, PT, R246, RZ, PT ;  /* 0x000000fff600720c */ /* 0x000fe20003f04270 */
[----:B------:R-:W-:Y:S08]  /*13b40*/  SHFL.BFLY PT, R11, R10, 0x2, 0x1f ;  /* 0x0c401f000a0b7f89 */ /* 0x000ff000000e0000 */
[----:B------:R-:W1:Y:S02]  /*13b50*/  SHFL.BFLY PT, R7, R4, 0x2, 0x1f ;  /* 0x0c401f0004077f89 */ /* 0x000e6400000e0000 */
[----:B-1----:R-:W-:Y:S02]  /*13b60*/  FMNMX.FTZ R5, R4, R7, !PT ;  /* 0x0000000704057209 */ /* 0x002fe40007810000 */
[----:B------:R-:W-:Y:S04]  /*13b70*/  FMNMX.FTZ R8, R10, R11, !PT ;  /* 0x0000000b0a087209 */ /* 0x000fe80007810000 */
[----:B------:R-:W1:Y:S08]  /*13b80*/  SHFL.BFLY PT, R156, R5, 0x1, 0x1f ;  /* 0x0c201f00059c7f89 */ /* 0x000e7000000e0000 */
[----:B------:R-:W2:Y:S01]  /*13b90*/  SHFL.BFLY PT, R11, R8, 0x1, 0x1f ;  /* 0x0c201f00080b7f89 */ /* 0x000ea200000e0000 */
[----:B-1----:R-:W-:Y:S02]  /*13ba0*/  FMNMX.FTZ R156, R156, R5, !PT ;  /* 0x000000059c9c7209 */ /* 0x002fe40007810000 */
[----:B--2---:R-:W-:Y:S05]  /*13bb0*/  FMNMX.FTZ R0, R8, R11, !PT ;  /* 0x0000000b08007209 */ /* 0x004fea0007810000 */
[C---:B------:R-:W-:Y:S02]  /*13bc0*/  FMUL.FTZ R186, R0.reuse, c[0x0][0x2d0] ;  /* 0x0000b40000ba7a20 */ /* 0x040fe40000410000 */
[----:B------:R-:W-:Y:S02]  /*13bd0*/  FADD.FTZ R2, -R0, R3 ;  /* 0x0000000300027221 */ /* 0x000fe40000010100 */
[--C-:B------:R-:W-:Y:S02]  /*13be0*/  FFMA.FTZ R179, R184, c[0x0][0x2d0], -R186.reuse ;  /* 0x0000b400b8b37a23 */ /* 0x100fe400000108ba */
[----:B------:R-:W-:Y:S02]  /*13bf0*/  FMUL.FTZ R184, R156, c[0x0][0x2d0] ;  /* 0x0000b4009cb87a20 */ /* 0x000fe40000410000 */
[----:B------:R-:W-:Y:S02]  /*13c00*/  FMUL.FTZ R3, R2, c[0x0][0x2d0] ;  /* 0x0000b40002037a20 */ /* 0x000fe40000410000 */
[----:B------:R-:W-:Y:S01]  /*13c10*/  FADD.FTZ R2, -R156, R159 ;  /* 0x0000009f9c027221 */ /* 0x000fe20000010100 */
[----:B------:R-:W-:Y:S01]  /*13c20*/  MUFU.EX2 R179, R179 ;  /* 0x000000b300b37308 */ /* 0x000fe20000000800 */
[----:B------:R-:W-:Y:S02]  /*13c30*/  FFMA.FTZ R182, R169, c[0x0][0x2d0], -R186 ;  /* 0x0000b400a9b67a23 */ /* 0x000fe400000108ba */
[----:B------:R-:W-:Y:S02]  /*13c40*/  FFMA.FTZ R159, R9, c[0x0][0x2d0], -R184 ;  /* 0x0000b400099f7a23 */ /* 0x000fe400000108b8 */
[--C-:B------:R-:W-:Y:S02]  /*13c50*/  FFMA.FTZ R181, R181, c[0x0][0x2d0], -R186.reuse ;  /* 0x0000b400b5b57a23 */ /* 0x100fe400000108ba */
[----:B------:R-:W-:Y:S02]  /*13c60*/  FFMA.FTZ R180, R180, c[0x0][0x2d0], -R186 ;  /* 0x0000b400b4b47a23 */ /* 0x000fe400000108ba */
[--C-:B------:R-:W-:Y:S01]  /*13c70*/  FFMA.FTZ R178, R6, c[0x0][0x2d0], -R184.reuse ;  /* 0x0000b40006b27a23 */ /* 0x100fe200000108b8 */
[----:B------:R-:W1:Y:S01]  /*13c80*/  MUFU.EX2 R3, R3 ;  /* 0x0000000300037308 */ /* 0x000e620000000800 */
[--C-:B------:R-:W-:Y:S02]  /*13c90*/  FFMA.FTZ R177, R252, c[0x0][0x2d0], -R184.reuse ;  /* 0x0000b400fcb17a23 */ /* 0x100fe400000108b8 */
[--C-:B------:R-:W-:Y:S02]  /*13ca0*/  FFMA.FTZ R176, R189, c[0x0][0x2d0], -R184.reuse ;  /* 0x0000b400bdb07a23 */ /* 0x100fe400000108b8 */
[----:B------:R-:W-:Y:S02]  /*13cb0*/  FMUL.FTZ R4, R2, c[0x0][0x2d0] ;  /* 0x0000b40002047a20 */ /* 0x000fe40000410000 */
[--C-:B------:R-:W-:Y:S02]  /*13cc0*/  FFMA.FTZ R190, R174, c[0x0][0x2d0], -R184.reuse ;  /* 0x0000b400aebe7a23 */ /* 0x100fe400000108b8 */
[----:B------:R-:W-:Y:S01]  /*13cd0*/  FFMA.FTZ R191, R172, c[0x0][0x2d0], -R184 ;  /* 0x0000b400acbf7a23 */ /* 0x000fe200000108b8 */
[----:B------:R2:W3:Y:S01]  /*13ce0*/  MUFU.EX2 R2, R4 ;  /* 0x0000000400027308 */ /* 0x0004e20000000800 */
[--C-:B------:R-:W-:Y:S02]  /*13cf0*/  FFMA.FTZ R193, R170, c[0x0][0x2d0], -R186.reuse ;  /* 0x0000b400aac17a23 */ /* 0x100fe400000108ba */
[----:B------:R-:W-:Y:S02]  /*13d00*/  FFMA.FTZ R192, R175, c[0x0][0x2d0], -R186 ;  /* 0x0000b400afc07a23 */ /* 0x000fe400000108ba */
[--C-:B------:R-:W-:Y:S02]  /*13d10*/  FFMA.FTZ R194, R173, c[0x0][0x2d0], -R184.reuse ;  /* 0x0000b400adc27a23 */ /* 0x100fe400000108b8 */
[----:B------:R-:W-:Y:S01]  /*13d20*/  LDSM.16.MT88.4 R172, [R215+0x7880] ;  /* 0x00788000d7ac783b */ /* 0x000fe20000004200 */
[----:B------:R-:W-:Y:S02]  /*13d30*/  FFMA.FTZ R195, R171, c[0x0][0x2d0], -R184 ;  /* 0x0000b400abc37a23 */ /* 0x000fe400000108b8 */
[----:B------:R-:W-:Y:S01]  /*13d40*/  MUFU.EX2 R182, R182 ;  /* 0x000000b600b67308 */ /* 0x000fe20000000800 */
        /* <DEDUP_REMOVED lines=8> */
[C---:B------:R-:W-:Y:S02]  /*13dd0*/  FMUL.FTZ R17, R3.reuse, R141 ;  /* 0x0000008d03117220 */ /* 0x040fe40000410000 */
[C---:B--2---:R-:W-:Y:S02]  /*13de0*/  FMUL.FTZ R4, R3.reuse, R152 ;  /* 0x0000009803047220 */ /* 0x044fe40000410000 */
[C---:B---3--:R-:W-:Y:S02]  /*13df0*/  FMUL.FTZ R6, R2.reuse, R154 ;  /* 0x0000009a02067220 */ /* 0x048fe40000410000 */
[C---:B------:R-:W-:Y:S01]  /*13e00*/  FMUL.FTZ R7, R2.reuse, R155 ;  /* 0x0000009b02077220 */ /* 0x040fe20000410000 */
[----:B------:R-:W2:Y:S01]  /*13e10*/  MUFU.EX2 R180, R180 ;  /* 0x000000b400b47308 */ /* 0x000ea20000000800 */
[C---:B------:R-:W-:Y:S02]  /*13e20*/  FMUL.FTZ R10, R2.reuse, R150 ;  /* 0x00000096020a7220 */ /* 0x040fe40000410000 */
[C---:B------:R-:W-:Y:S02]  /*13e30*/  FMUL.FTZ R11, R2.reuse, R151 ;  /* 0x00000097020b7220 */ /* 0x040fe40000410000 */
[C---:B------:R-:W-:Y:S01]  /*13e40*/  FMUL.FTZ R18, R2.reuse, R142 ;  /* 0x0000008e02127220 */ /* 0x040fe20000410000 */
[----:B------:R-:W-:Y:S01]  /*13e50*/  LDSM.16.MT88.4 R148, [R213+0x4880] ;  /* 0x00488000d594783b */ /* 0x000fe20000004200 */
[C---:B------:R-:W-:Y:S02]  /*13e60*/  FMUL.FTZ R19, R2.reuse, R143 ;  /* 0x0000008f02137220 */ /* 0x040fe40000410000 */
[C---:B------:R-:W-:Y:S01]  /*13e70*/  FMUL.FTZ R24, R3.reuse, R132 ;  /* 0x0000008403187220 */ /* 0x040fe20000410000 */
[----:B------:R-:W-:Y:S01]  /*13e80*/  MUFU.EX2 R178, R178 ;  /* 0x000000b200b27308 */ /* 0x000fe20000000800 */
[----:B------:R-:W-:Y:S02]  /*13e90*/  FMUL.FTZ R25, R3, R133 ;  /* 0x0000008503197220 */ /* 0x000fe40000410000 */
[C---:B------:R-:W-:Y:S01]  /*13ea0*/  FMUL.FTZ R26, R2.reuse, R134 ;  /* 0x00000086021a7220 */ /* 0x040fe20000410000 */
[----:B-1----:R-:W-:Y:S01]  /*13eb0*/  F2FP.PACK_AB R152, R181, R182 ;  /* 0x000000b6b598723e */ /* 0x002fe200000000ff */
[----:B------:R-:W-:Y:S01]  /*13ec0*/  LDSM.16.MT88.4 R140, [R213+0x5880] ;  /* 0x00588000d58c783b */ /* 0x000fe20000004200 */
[C---:B------:R-:W-:Y:S02]  /*13ed0*/  FMUL.FTZ R27, R2.reuse, R135 ;  /* 0x00000087021b7220 */ /* 0x040fe40000410000 */
[C---:B------:R-:W-:Y:S02]  /*13ee0*/  FMUL.FTZ R28, R3.reuse, R28 ;  /* 0x0000001c031c7220 */ /* 0x040fe40000410000 */
[----:B------:R-:W1:Y:S01]  /*13ef0*/  MUFU.EX2 R177, R177 ;  /* 0x000000b100b17308 */ /* 0x000e620000000800 */
[----:B------:R-:W-:Y:S02]  /*13f00*/  FMUL.FTZ R29, R3, R29 ;  /* 0x0000001d031d7220 */ /* 0x000fe40000410000 */
[----:B------:R-:W-:Y:S01]  /*13f10*/  LDSM.16.MT88.4 R132, [R214+0x5880] ;  /* 0x00588000d684783b */ /* 0x000fe20000004200 */
        /* <DEDUP_REMOVED lines=45> */
[----:B------:R-:W4:Y:S01]  /*141f0*/  MUFU.EX2 R192, R192 ;  /* 0x000000c000c07308 */ /* 0x000f220000000800 */
        /* <DEDUP_REMOVED lines=9> */
[----:B------:R-:W5:Y:S01]  /*14290*/  LDSM.16.MT88.4 R136, [R215+0x5880] ;  /* 0x00588000d788783b */ /* 0x000f620000004200 */
[C---:B------:R-:W-:Y:S01]  /*142a0*/  FMUL.FTZ R60, R3.reuse, R60 ;  /* 0x0000003c033c7220 */ /* 0x040fe20000410000 */
[----:B------:R-:W1:Y:S01]  /*142b0*/  MUFU.EX2 R195, R195 ;  /* 0x000000c300c37308 */ /* 0x000e620000000800 */
        /* <DEDUP_REMOVED lines=9> */
[C---:B---3--:R-:W-:Y:S04]  /*14350*/  HMMA.16816.F32 R28, R152.reuse, R144, R28 ;  /* 0x00000090981c723c */ /* 0x048fe8000000181c */
[C---:B------:R-:W-:Y:S02]  /*14360*/  FMUL.FTZ R67, R2.reuse, R67 ;  /* 0x0000004302437220 */ /* 0x040fe40000410000 */
[C---:B------:R-:W-:Y:S02]  /*14370*/  FMUL.FTZ R68, R3.reuse, R68 ;  /* 0x0000004403447220 */ /* 0x040fe40000410000 */
[C---:B------:R-:W-:Y:S01]  /*14380*/  HMMA.16816.F32 R32, R152.reuse, R146, R32 ;  /* 0x000000929820723c */ /* 0x040fe20000001820 */
[----:B------:R-:W-:Y:S03]  /*14390*/  LDSM.16.MT88.4 R144, [R214+0x4880] ;  /* 0x00488000d690783b */ /* 0x000fe60000004200 */
[C---:B------:R-:W-:Y:S02]  /*143a0*/  FMUL.FTZ R69, R3.reuse, R69 ;  /* 0x0000004503457220 */ /* 0x040fe40000410000 */
[C---:B------:R-:W-:Y:S02]  /*143b0*/  FMUL.FTZ R70, R2.reuse, R70 ;  /* 0x0000004602467220 */ /* 0x040fe40000410000 */
[C---:B------:R-:W-:Y:S01]  /*143c0*/  FMUL.FTZ R71, R2.reuse, R71 ;  /* 0x0000004702477220 */ /* 0x040fe20000410000 */
[C---:B-----5:R-:W-:Y:S03]  /*143d0*/  HMMA.16816.F32 R36, R152.reuse, R136, R36 ;  /* 0x000000889824723c */ /* 0x060fe60000001824 */
[C---:B------:R-:W-:Y:S02]  /*143e0*/  FMUL.FTZ R72, R3.reuse, R72 ;  /* 0x0000004803487220 */ /* 0x040fe40000410000 */
[C---:B------:R-:W-:Y:S02]  /*143f0*/  FMUL.FTZ R73, R3.reuse, R73 ;  /* 0x0000004903497220 */ /* 0x040fe40000410000 */
[C---:B------:R-:W-:Y:S01]  /*14400*/  FMUL.FTZ R74, R2.reuse, R74 ;  /* 0x0000004a024a7220 */ /* 0x040fe20000410000 */
        /* <DEDUP_REMOVED lines=8> */
[----:B------:R-:W5:Y:S03]  /*14490*/  LDSM.16.MT88.4 R132, [R215+0x7080] ;  /* 0x00708000d784783b */ /* 0x000f660000004200 */
        /* <DEDUP_REMOVED lines=9> */
[C---:B------:R-:W-:Y:S01]  /*14530*/  FMUL.FTZ R85, R3.reuse, R85 ;  /* 0x0000005503557220 */ /* 0x040fe20000410000 */
[C---:B---3--:R-:W-:Y:S03]  /*14540*/  HMMA.16816.F32 R60, R152.reuse, R136, R60 ;  /* 0x00000088983c723c */ /* 0x048fe6000000183c */
[C---:B------:R-:W-:Y:S02]  /*14550*/  FMUL.FTZ R86, R2.reuse, R86 ;  /* 0x0000005602567220 */ /* 0x040fe40000410000 */
[C---:B------:R-:W-:Y:S02]  /*14560*/  FMUL.FTZ R87, R2.reuse, R87 ;  /* 0x0000005702577220 */ /* 0x040fe40000410000 */
[C---:B------:R-:W-:Y:S01]  /*14570*/  FMUL.FTZ R88, R3.reuse, R88 ;  /* 0x0000005803587220 */ /* 0x040fe20000410000 */
[C---:B------:R-:W-:Y:S01]  /*14580*/  HMMA.16816.F32 R64, R152.reuse, R138, R64 ;  /* 0x0000008a9840723c */ /* 0x040fe20000001840 */
[----:B------:R-:W3:Y:S03]  /*14590*/  LDSM.16.MT88.4 R136, [R213+0x7080] ;  /* 0x00708000d588783b */ /* 0x000ee60000004200 */
[C---:B------:R-:W-:Y:S02]  /*145a0*/  FMUL.FTZ R89, R3.reuse, R89 ;  /* 0x0000005903597220 */ /* 0x040fe40000410000 */
[C---:B------:R-:W-:Y:S02]  /*145b0*/  FMUL.FTZ R90, R2.reuse, R90 ;  /* 0x0000005a025a7220 */ /* 0x040fe40000410000 */
[C---:B-----5:R-:W-:Y:S04]  /*145c0*/  HMMA.16816.F32 R68, R152.reuse, R132, R68 ;  /* 0x000000849844723c */ /* 0x060fe80000001844 */
[C---:B------:R-:W-:Y:S02]  /*145d0*/  FMUL.FTZ R91, R2.reuse, R91 ;  /* 0x0000005b025b7220 */ /* 0x040fe40000410000 */
[C---:B------:R-:W-:Y:S02]  /*145e0*/  FMUL.FTZ R92, R3.reuse, R92 ;  /* 0x0000005c035c7220 */ /* 0x040fe40000410000 */
[C---:B------:R-:W-:Y:S01]  /*145f0*/  HMMA.16816.F32 R72, R152.reuse, R134, R72 ;  /* 0x000000869848723c */ /* 0x040fe20000001848 */
[----:B------:R-:W5:Y:S03]  /*14600*/  LDSM.16.MT88.4 R132, [R212+0x7080] ;  /* 0x00708000d484783b */ /* 0x000f660000004200 */
        /* <DEDUP_REMOVED lines=44> */
[C---:B-----5:R-:W-:Y:S03]  /*148d0*/  HMMA.16816.F32 R116, R152.reuse, R132, R116 ;  /* 0x000000849874723c */ /* 0x060fe60000001874 */
[C---:B------:R-:W-:Y:S02]  /*148e0*/  FMUL.FTZ R122, R2.reuse, R122 ;  /* 0x0000007a027a7220 */ /* 0x040fe40000410000 */
[C---:B------:R-:W-:Y:S02]  /*148f0*/  FMUL.FTZ R123, R2.reuse, R123 ;  /* 0x0000007b027b7220 */ /* 0x040fe40000410000 */
[----:B------:R-:W-:Y:S01]  /*14900*/  FMUL.FTZ R124, R3, R124 ;  /* 0x0000007c037c7220 */ /* 0x000fe20000410000 */
[----:B------:R-:W-:Y:S01]  /*14910*/  F2FP.PACK_AB R132, R189, R188 ;  /* 0x000000bcbd84723e */ /* 0x000fe200000000ff */
[----:B------:R-:W-:Y:S03]  /*14920*/  FMUL.FTZ R125, R3, R125 ;  /* 0x0000007d037d7220 */ /* 0x000fe60000410000 */
[C---:B------:R-:W-:Y:S03]  /*14930*/  HMMA.16816.F32 R120, R152.reuse, R134, R120 ;  /* 0x000000869878723c */ /* 0x040fe60000001878 */
[C---:B------:R-:W-:Y:S01]  /*14940*/  FMUL.FTZ R126, R2.reuse, R126 ;  /* 0x0000007e027e7220 */ /* 0x040fe20000410000 */
[----:B--2---:R-:W-:Y:S01]  /*14950*/  F2FP.PACK_AB R133, R191, R190 ;  /* 0x000000bebf85723e */ /* 0x004fe200000000ff */
[----:B------:R-:W-:Y:S02]  /*14960*/  FMUL.FTZ R127, R2, R127 ;  /* 0x0000007f027f7220 */ /* 0x000fe40000410000 */
[C---:B------:R-:W-:Y:S01]  /*14970*/  FMUL.FTZ R128, R3.reuse, R128 ;  /* 0x0000008003807220 */ /* 0x040fe20000410000 */
[----:B----4-:R-:W-:Y:S01]  /*14980*/  F2FP.PACK_AB R134, R192, R193 ;  /* 0x000000c1c086723e */ /* 0x010fe200000000ff */
[----:B------:R-:W-:Y:S03]  /*14990*/  FMUL.FTZ R129, R3, R129 ;  /* 0x0000008103817220 */ /* 0x000fe60000410000 */
[C---:B-1----:R-:W-:Y:S03]  /*149a0*/  HMMA.16816.F32 R124, R152.reuse, R140, R124 ;  /* 0x0000008c987c723c */ /* 0x042fe6000000187c */
[C---:B------:R-:W-:Y:S01]  /*149b0*/  FMUL.FTZ R130, R2.reuse, R130 ;  /* 0x0000008202827220 */ /* 0x040fe20000410000 */
[----:B------:R-:W-:Y:S01]  /*149c0*/  F2FP.PACK_AB R135, R195, R194 ;  /* 0x000000c2c387723e */ /* 0x000fe200000000ff */
[----:B------:R-:W-:Y:S02]  /*149d0*/  FMUL.FTZ R131, R2, R131 ;  /* 0x0000008302837220 */ /* 0x000fe40000410000 */
[--C-:B------:R-:W-:Y:S02]  /*149e0*/  FFMA.FTZ R196, R196, c[0x0][0x2d0], -R186.reuse ;  /* 0x0000b400c4c47a23 */ /* 0x100fe400000108ba */
[----:B------:R-:W-:Y:S03]  /*149f0*/  FFMA.FTZ R199, R199, c[0x0][0x2d0], -R186 ;  /* 0x0000b400c7c77a23 */ /* 0x000fe600000108ba */
[----:B------:R-:W-:Y:S01]  /*14a00*/  HMMA.16816.F32 R128, R152, R142, R128 ;  /* 0x0000008e9880723c */ /* 0x000fe20000001880 */
[----:B------:R-:W1:Y:S01]  /*14a10*/  LDSM.16.MT88.4 R140, [R215+0x6080] ;  /* 0x00608000d78c783b */ /* 0x000e620000004200 */
[----:B------:R-:W-:Y:S01]  /*14a20*/  MUFU.EX2 R196, R196 ;  /* 0x000000c400c47308 */ /* 0x000fe20000000800 */
[--C-:B------:R-:W-:Y:S02]  /*14a30*/  FFMA.FTZ R197, R197, c[0x0][0x2d0], -R184.reuse ;  /* 0x0000b400c5c57a23 */ /* 0x100fe400000108b8 */
[----:B------:R-:W-:Y:S02]  /*14a40*/  FFMA.FTZ R198, R187, c[0x0][0x2d0], -R184 ;  /* 0x0000b400bbc67a23 */ /* 0x000fe400000108b8 */
[--C-:B------:R-:W-:Y:S01]  /*14a50*/  FFMA.FTZ R185, R185, c[0x0][0x2d0], -R186.reuse ;  /* 0x0000b400b9b97a23 */ /* 0x100fe200000108ba */
[C---:B---3--:R-:W-:Y:S01]  /*14a60*/  HMMA.16816.F32 R4, R132.reuse, R136, R4 ;  /* 0x000000888404723c */ /* 0x048fe20000001804 */
[----:B------:R-:W2:Y:S03]  /*14a70*/  LDSM.16.MT88.4 R152, [R214+0x6080] ;  /* 0x00608000d698783b */ /* 0x000ea60000004200 */
[----:B------:R-:W3:Y:S01]  /*14a80*/  MUFU.EX2 R199, R199 ;  /* 0x000000c700c77308 */ /* 0x000ee20000000800 */
[----:B------:R-:W-:Y:S02]  /*14a90*/  FFMA.FTZ R186, R183, c[0x0][0x2d0], -R186 ;  /* 0x0000b400b7ba7a23 */ /* 0x000fe400000108ba */
[--C-:B------:R-:W-:Y:S01]  /*14aa0*/  FFMA.FTZ R158, R158, c[0x0][0x2d0], -R184.reuse ;  /* 0x0000b4009e9e7a23 */ /* 0x100fe200000108b8 */
[C---:B------:R-:W-:Y:S01]  /*14ab0*/  HMMA.16816.F32 R8, R132.reuse, R138, R8 ;  /* 0x0000008a8408723c */ /* 0x040fe20000001808 */
[----:B------:R-:W4:Y:S03]  /*14ac0*/  LDSM.16.MT88.4 R136, [R214+0x7880] ;  /* 0x00788000d688783b */ /* 0x000f260000004200 */
[----:B------:R-:W-:Y:S02]  /*14ad0*/  FFMA.FTZ R184, R157, c[0x0][0x2d0], -R184 ;  /* 0x0000b4009db87a23 */ /* 0x000fe400000108b8 */
[----:B------:R-:W-:Y:S01]  /*14ae0*/  MUFU.EX2 R197, R197 ;  /* 0x000000c500c57308 */ /* 0x000fe20000000800 */
[----:B------:R-:W-:Y:S01]  /*14af0*/  FFMA.FTZ R182, R3, R248, R182 ;  /* 0x000000f803b67223 */ /* 0x000fe200000100b6 */
[C---:B------:R-:W-:Y:S04]  /*14b00*/  HMMA.16816.F32 R12, R132.reuse, R144, R12 ;  /* 0x00000090840c723c */ /* 0x040fe8000000180c */
[----:B------:R-:W-:Y:S02]  /*14b10*/  FFMA.FTZ R178, R2, R247, R178 ;  /* 0x000000f702b27223 */ /* 0x000fe400000100b2 */
[----:B------:R-:W-:Y:S02]  /*14b20*/  FADD.FTZ R181, R181, R182 ;  /* 0x000000b6b5b57221 */ /* 0x000fe40000010000 */
[C---:B------:R-:W-:Y:S01]  /*14b30*/  HMMA.16816.F32 R16, R132.reuse, R146, R16 ;  /* 0x000000928410723c */ /* 0x040fe20000001810 */
[----:B------:R-:W5:Y:S01]  /*14b40*/  LDSM.16.MT88.4 R144, [R213+0x7880] ;  /* 0x00788000d590783b */ /* 0x000f620000004200 */
[----:B------:R-:W1:Y:S02]  /*14b50*/  MUFU.EX2 R198, R198 ;  /* 0x000000c600c67308 */ /* 0x000e640000000800 */
[----:B------:R-:W-:Y:S02]  /*14b60*/  FADD.FTZ R177, R177, R178 ;  /* 0x000000b2b1b17221 */ /* 0x000fe40000010000 */
[----:B------:R-:W-:Y:S02]  /*14b70*/  FADD.FTZ R180, R180, R181 ;  /* 0x000000b5b4b47221 */ /* 0x000fe40000010000 */
[C---:B------:R-:W-:Y:S04]  /*14b80*/  HMMA.16816.F32 R20, R132.reuse, R148, R20 ;  /* 0x000000948414723c */ /* 0x040fe80000001814 */
[----:B------:R-:W-:Y:S01]  /*14b90*/  MUFU.EX2 R185, R185 ;  /* 0x000000b900b97308 */ /* 0x000fe20000000800 */
[----:B------:R-:W-:Y:S02]  /*14ba0*/  FADD.FTZ R176, R176, R177 ;  /* 0x000000b1b0b07221 */ /* 0x000fe40000010000 */
[----:B------:R-:W-:Y:S01]  /*14bb0*/  FADD.FTZ R179, R179, R180 ;  /* 0x000000b4b3b37221 */ /* 0x000fe20000010000 */
[C---:B------:R-:W-:Y:S01]  /*14bc0*/  HMMA.16816.F32 R24, R132.reuse, R150, R24 ;  /* 0x000000968418723c */ /* 0x040fe20000001818 */
[----:B------:R-:W-:Y:S03]  /*14bd0*/  LDSM.16.MT88.4 R148, [R215+0x9080] ;  /* 0x00908000d794783b */ /* 0x000fe60000004200 */
[----:B------:R-:W-:Y:S02]  /*14be0*/  FADD.FTZ R159, R159, R176 ;  /* 0x000000b09f9f7221 */ /* 0x000fe40000010000 */
[----:B------:R-:W2:Y:S01]  /*14bf0*/  MUFU.EX2 R186, R186 ;  /* 0x000000ba00ba7308 */ /* 0x000ea20000000800 */
[----:B------:R-:W-:Y:S01]  /*14c00*/  FADD.FTZ R2, R188, R179 ;  /* 0x000000b3bc027221 */ /* 0x000fe20000010000 */
[C---:B------:R-:W-:Y:S04]  /*14c10*/  HMMA.16816.F32 R28, R132.reuse, R160, R28 ;  /* 0x000000a0841c723c */ /* 0x040fe8000000181c */
[----:B------:R-:W-:Y:S01]  /*14c20*/  FADD.FTZ R190, R190, R159 ;  /* 0x0000009fbebe7221 */ /* 0x000fe20000010000 */
[----:B------:R-:W-:Y:S01]  /*14c30*/  MOV R159, R156 ;  /* 0x0000009c009f7202 */ /* 0x000fe20000000f00 */
[----:B------:R-:W-:Y:S01]  /*14c40*/  FADD.FTZ R2, R189, R2 ;  /* 0x00000002bd027221 */ /* 0x000fe20000010000 */
[----:B---3--:R-:W-:Y:S01]  /*14c50*/  F2FP.PACK_AB R160, R199, R196 ;  /* 0x000000c4c7a0723e */ /* 0x008fe200000000ff */
[C---:B------:R-:W-:Y:S01]  /*14c60*/  HMMA.16816.F32 R32, R132.reuse, R162, R32 ;  /* 0x000000a28420723c */ /* 0x040fe20000001820 */
[----:B------:R-:W-:Y:S03]  /*14c70*/  MUFU.EX2 R158, R158 ;  /* 0x0000009e009e7308 */ /* 0x000fe60000000800 */
[----:B-1----:R-:W-:Y:S01]  /*14c80*/  F2FP.PACK_AB R161, R198, R197 ;  /* 0x000000c5c6a1723e */ /* 0x002fe200000000ff */
[----:B------:R-:W-:Y:S02]  /*14c90*/  FADD.FTZ R191, R191, R190 ;  /* 0x000000bebfbf7221 */ /* 0x000fe40000010000 */
[----:B------:R-:W-:Y:S01]  /*14ca0*/  FADD.FTZ R3, R193, R2 ;  /* 0x00000002c1037221 */ /* 0x000fe20000010000 */
[C---:B------:R-:W-:Y:S03]  /*14cb0*/  HMMA.16816.F32 R36, R132.reuse, R140, R36 ;  /* 0x0000008c8424723c */ /* 0x040fe60000001824 */
[----:B------:R-:W1:Y:S01]  /*14cc0*/  MUFU.EX2 R157, R184 ;  /* 0x000000b8009d7308 */ /* 0x000e620000000800 */
[----:B------:R-:W-:Y:S01]  /*14cd0*/  FADD.FTZ R194, R194, R191 ;  /* 0x000000bfc2c27221 */ /* 0x000fe20000010000 */
[----:B--2---:R-:W-:Y:S01]  /*14ce0*/  F2FP.PACK_AB R162, R186, R185 ;  /* 0x000000b9baa2723e */ /* 0x004fe200000000ff */
[----:B------:R-:W-:Y:S02]  /*14cf0*/  FADD.FTZ R3, R192, R3 ;  /* 0x00000003c0037221 */ /* 0x000fe40000010000 */
[C---:B------:R-:W-:Y:S01]  /*14d00*/  HMMA.16816.F32 R40, R132.reuse, R142, R40 ;  /* 0x0000008e8428723c */ /* 0x040fe20000001828 */
[----:B------:R-:W2:Y:S03]  /*14d10*/  LDSM.16.MT88.4 R140, [R212+0x7880] ;  /* 0x00788000d48c783b */ /* 0x000ea60000004200 */
[----:B------:R-:W-:Y:S02]  /*14d20*/  FADD.FTZ R194, R195, R194 ;  /* 0x000000c2c3c27221 */ /* 0x000fe40000010000 */
[----:B------:R-:W-:Y:S02]  /*14d30*/  FADD.FTZ R2, R196, R3 ;  /* 0x00000003c4027221 */ /* 0x000fe40000010000 */
[C---:B------:R-:W-:Y:S04]  /*14d40*/  HMMA.16816.F32 R44, R132.reuse, R152, R44 ;  /* 0x00000098842c723c */ /* 0x040fe8000000182c */
[----:B------:R-:W-:Y:S02]  /*14d50*/  FADD.FTZ R197, R197, R194 ;  /* 0x000000c2c5c57221 */ /* 0x000fe40000010000 */
[----:B------:R-:W-:Y:S02]  /*14d60*/  FADD.FTZ R2, R199, R2 ;  /* 0x00000002c7027221 */ /* 0x000fe40000010000 */
[C---:B------:R-:W-:Y:S04]  /*14d70*/  HMMA.16816.F32 R48, R132.reuse, R154, R48 ;  /* 0x0000009a8430723c */ /* 0x040fe80000001830 */
[----:B-1----:R-:W-:Y:S01]  /*14d80*/  F2FP.PACK_AB R163, R157, R158 ;  /* 0x0000009e9da3723e */ /* 0x002fe200000000ff */
[----:B------:R-:W-:Y:S02]  /*14d90*/  FADD.FTZ R197, R198, R197 ;  /* 0x000000c5c6c57221 */ /* 0x000fe40000010000 */
[----:B------:R-:W-:Y:S01]  /*14da0*/  FADD.FTZ R185, R185, R2 ;  /* 0x00000002b9b97221 */ /* 0x000fe20000010000 */
[C---:B------:R-:W-:Y:S04]  /*14db0*/  HMMA.16816.F32 R52, R132.reuse, R164, R52 ;  /* 0x000000a48434723c */ /* 0x040fe80000001834 */
[----:B------:R-:W-:Y:S01]  /*14dc0*/  IADD3 R2, R246, -0x1, RZ ;  /* 0xfffffffff6027810 */ /* 0x000fe20007ffe0ff */
[----:B------:R-:W-:Y:S02]  /*14dd0*/  FADD.FTZ R158, R158, R197 ;  /* 0x000000c59e9e7221 */ /* 0x000fe40000010000 */
[----:B------:R-:W-:Y:S01]  /*14de0*/  FADD.FTZ R248, R186, R185 ;  /* 0x000000b9baf87221 */ /* 0x000fe20000010000 */
[C---:B------:R-:W-:Y:S01]  /*14df0*/  HMMA.16816.F32 R56, R132.reuse, R166, R56 ;  /* 0x000000a68438723c */ /* 0x040fe20000001838 */
[----:B------:R-:W-:Y:S03]  /*14e00*/  LDSM.16.MT88.4 R164, [R213+0x5080] ;  /* 0x00508000d5a4783b */ /* 0x000fe60000004200 */
[----:B------:R-:W-:Y:S01]  /*14e10*/  FADD.FTZ R247, R157, R158 ;  /* 0x0000009e9df77221 */ /* 0x000fe20000010000 */
[----:B------:R-:W-:Y:S03]  /*14e20*/  MOV R246, R2 ;  /* 0x0000000200f67202 */ /* 0x000fe60000000f00 */
[C---:B------:R-:W-:Y:S08]  /*14e30*/  HMMA.16816.F32 R60, R132.reuse, R168, R60 ;  /* 0x000000a8843c723c */ /* 0x040ff0000000183c */
[C---:B------:R-:W-:Y:S01]  /*14e40*/  HMMA.16816.F32 R64, R132.reuse, R170, R64 ;  /* 0x000000aa8440723c */ /* 0x040fe20000001840 */
[----:B------:R-:W-:Y:S07]  /*14e50*/  LDSM.16.MT88.4 R168, [R212+0x5080] ;  /* 0x00508000d4a8783b */ /* 0x000fee0000004200 */
[C---:B------:R-:W-:Y:S08]  /*14e60*/  HMMA.16816.F32 R68, R132.reuse, R172, R68 ;  /* 0x000000ac8444723c */ /* 0x040ff00000001844 */
[C---:B------:R-:W-:Y:S01]  /*14e70*/  HMMA.16816.F32 R72, R132.reuse, R174, R72 ;  /* 0x000000ae8448723c */ /* 0x040fe20000001848 */
[----:B------:R-:W-:Y:S07]  /*14e80*/  LDSM.16.MT88.4 R172, [R212+0x8080] ;  /* 0x00808000d4ac783b */ /* 0x000fee0000004200 */
[C---:B----4-:R-:W-:Y:S08]  /*14e90*/  HMMA.16816.F32 R76, R132.reuse, R136, R76 ;  /* 0x00000088844c723c */ /* 0x050ff0000000184c */
[C---:B------:R-:W-:Y:S01]  /*14ea0*/  HMMA.16816.F32 R80, R132.reuse, R138, R80 ;  /* 0x0000008a8450723c */ /* 0x040fe20000001850 */
[----:B------:R-:W1:Y:S07]  /*14eb0*/  LDSM.16.MT88.4 R136, [R214+0x9080] ;  /* 0x00908000d688783b */ /* 0x000e6e0000004200 */
[C---:B-----5:R-:W-:Y:S08]  /*14ec0*/  HMMA.16816.F32 R84, R132.reuse, R144, R84 ;  /* 0x000000908454723c */ /* 0x060ff00000001854 */
        /* <DEDUP_REMOVED lines=12> */
[C---:B------:R-:W-:Y:S08]  /*14f90*/  HMMA.16816.F32 R120, R132.reuse, R146, R120 ;  /* 0x000000928478723c */ /* 0x040ff00000001878 */
[C---:B--2---:R-:W-:Y:S08]  /*14fa0*/  HMMA.16816.F32 R124, R132.reuse, R140, R124 ;  /* 0x0000008c847c723c */ /* 0x044ff0000000187c */
[----:B------:R-:W-:Y:S08]  /*14fb0*/  HMMA.16816.F32 R128, R132, R142, R128 ;  /* 0x0000008e8480723c */ /* 0x000ff00000001880 */
[C---:B----4-:R-:W-:Y:S01]  /*14fc0*/  HMMA.16816.F32 R152, R160.reuse, R148, R4 ;  /* 0x00000094a098723c */ /* 0x050fe20000001804 */
[----:B------:R-:W2:Y:S07]  /*14fd0*/  LDSM.16.MT88.4 R4, [R215+0x6880] ;  /* 0x00688000d704783b */ /* 0x000eae0000004200 */
[C---:B------:R-:W-:Y:S01]  /*14fe0*/  HMMA.16816.F32 R148, R160.reuse, R150, R8 ;  /* 0x00000096a094723c */ /* 0x040fe20000001808 */
[----:B------:R-:W3:Y:S07]  /*14ff0*/  LDSM.16.MT88.4 R8, [R214+0x6880] ;  /* 0x00688000d608783b */ /* 0x000eee0000004200 */
[C---:B-1----:R-:W-:Y:S01]  /*15000*/  HMMA.16816.F32 R144, R160.reuse, R136, R12 ;  /* 0x00000088a090723c */ /* 0x042fe2000000180c */
[----:B------:R-:W1:Y:S07]  /*15010*/  LDSM.16.MT88.4 R12, [R213+0x6880] ;  /* 0x00688000d50c783b */ /* 0x000e6e0000004200 */
[C---:B------:R-:W-:Y:S01]  /*15020*/  HMMA.16816.F32 R140, R160.reuse, R138, R16 ;  /* 0x0000008aa08c723c */ /* 0x040fe20000001810 */
[----:B------:R-:W4:Y:S07]  /*15030*/  LDSM.16.MT88.4 R16, [R212+0x6880] ;  /* 0x00688000d410783b */ /* 0x000f2e0000004200 */
[C---:B------:R-:W-:Y:S01]  /*15040*/  HMMA.16816.F32 R136, R160.reuse, R164, R20 ;  /* 0x000000a4a088723c */ /* 0x040fe20000001814 */
[----:B------:R-:W5:Y:S07]  /*15050*/  LDSM.16.MT88.4 R20, [R215+0x8080] ;  /* 0x00808000d714783b */ /* 0x000f6e0000004200 */
[C---:B------:R-:W-:Y:S01]  /*15060*/  HMMA.16816.F32 R132, R160.reuse, R166, R24 ;  /* 0x000000a6a084723c */ /* 0x040fe20000001818 */
[----:B------:R-:W1:Y:S07]  /*15070*/  LDSM.16.MT88.4 R24, [R214+0x8080] ;  /* 0x00808000d618783b */ /* 0x000e6e0000004200 */
[C---:B------:R-:W-:Y:S01]  /*15080*/  HMMA.16816.F32 R28, R160.reuse, R168, R28 ;  /* 0x000000a8a01c723c */ /* 0x040fe2000000181c */
[----:B------:R-:W1:Y:S07]  /*15090*/  LDSM.16.MT88.4 R164, [R213+0x8080] ;  /* 0x00808000d5a4783b */ /* 0x000e6e0000004200 */
        /* <DEDUP_REMOVED lines=12> */
[C---:B------:R-:W-:Y:S08]  /*15160*/  HMMA.16816.F32 R64, R160.reuse, R18, R64 ;  /* 0x00000012a040723c */ /* 0x040ff00000001840 */
[C---:B-----5:R-:W-:Y:S08]  /*15170*/  HMMA.16816.F32 R68, R160.reuse, R20, R68 ;  /* 0x00000014a044723c */ /* 0x060ff00000001844 */
        /* <DEDUP_REMOVED lines=13> */
[C---:B-1----:R-:W-:Y:S08]  /*15250*/  HMMA.16816.F32 R124, R160.reuse, R12, R124 ;  /* 0x0000000ca07c723c */ /* 0x042ff0000000187c */
[----:B------:R-:W-:Y:S01]  /*15260*/  HMMA.16816.F32 R128, R160, R14, R128 ;  /* 0x0000000ea080723c */ /* 0x000fe20000001880 */
[----:B------:R-:W-:-:S07]  /*15270*/  @P0 BRA `(.L_x_946) ;  /* 0xffffd14000000947 */ /* 0x000fce000383ffff */
.L_x_941:
        /* <DEDUP_REMOVED lines=10> */
[----:B-1----:R-:W-:Y:S02]  /*15320*/  FADD.FTZ R5, R6, R5 ;  /* 0x0000000506057221 */ /* 0x002fe40000010000 */
[----:B--2---:R-:W-:-:S03]  /*15330*/  FADD.FTZ R2, R2, R7 ;  /* 0x0000000702027221 */ /* 0x004fc60000010000 */
[----:B------:R-:W-:Y:S02]  /*15340*/  FSETP.NE.FTZ.AND P1, PT, R5, RZ, PT ;  /* 0x000000ff0500720b */ /* 0x000fe40003f35000 */
[----:B------:R-:W-:-:S11]  /*15350*/  FSETP.NE.FTZ.AND P0, PT, R2, RZ, PT ;  /* 0x000000ff0200720b */ /* 0x000fd60003f15000 */
[----:B------:R-:W1:Y:S01]  /*15360*/  @P1 MUFU.RCP R4, R5 ;  /* 0x0000000500041308 */ /* 0x000e620000001000 */
[----:B------:R-:W-:Y:S02]  /*15370*/  @P1 MOV R12, 0x3f317218 ;  /* 0x3f317218000c1802 */ /* 0x000fe40000000f00 */
[----:B------:R-:W-:-:S03]  /*15380*/  @P0 MOV R15, 0x3f317218 ;  /* 0x3f317218000f0802 */ /* 0x000fc60000000f00 */
[----:B------:R-:W-:Y:S02]  /*15390*/  @P1 FMUL.FTZ R12, R12, c[0x0][0x2d0] ;  /* 0x0000b4000c0c1a20 */ /* 0x000fe40000410000 */
[----:B------:R-:W2:Y:S08]  /*153a0*/  @P0 MUFU.LG2 R10, R2 ;  /* 0x00000002000a0308 */ /* 0x000eb00000000c00 */
[----:B------:R-:W3:Y:S01]  /*153b0*/  @P1 MUFU.LG2 R5, R5 ;  /* 0x0000000500051308 */ /* 0x000ee20000000c00 */
[----:B-1----:R-:W-:-:S02]  /*153c0*/  FMUL.FTZ R152, R4, R152 ;  /* 0x0000009804987220 */ /* 0x002fc40000410000 */
[C---:B------:R-:W-:Y:S02]  /*153d0*/  FMUL.FTZ R153, R4.reuse, R153 ;  /* 0x0000009904997220 */ /* 0x040fe40000410000 */
[C---:B------:R-:W-:Y:S02]  /*153e0*/  FMUL.FTZ R148, R4.reuse, R148 ;  /* 0x0000009404947220 */ /* 0x040fe40000410000 */
[----:B------:R-:W-:Y:S01]  /*153f0*/  FMUL.FTZ R149, R4, R149 ;  /* 0x0000009504957220 */ /* 0x000fe20000410000 */
[----:B------:R1:W4:Y:S01]  /*15400*/  @P0 MUFU.RCP R3, R2 ;  /* 0x0000000200030308 */ /* 0x0003220000001000 */
[----:B--2---:R-:W-:Y:S02]  /*15410*/  @P0 FMUL.FTZ R14, R10, 0.69314718246459960938 ;  /* 0x3f3172180a0e0820 */ /* 0x004fe40000410000 */
[----:B------:R-:W-:Y:S02]  /*15420*/  @P0 FMUL.FTZ R10, R15, c[0x0][0x2d0] ;  /* 0x0000b4000f0a0a20 */ /* 0x000fe40000410000 */
[----:B------:R-:W-:-:S02]  /*15430*/  FMUL.FTZ R144, R4, R144 ;  /* 0x0000009004907220 */ /* 0x000fc40000410000 */
[C---:B------:R-:W-:Y:S02]  /*15440*/  FMUL.FTZ R145, R4.reuse, R145 ;  /* 0x0000009104917220 */ /* 0x040fe40000410000 */
[----:B---3--:R-:W-:Y:S02]  /*15450*/  @P1 FMUL.FTZ R5, R5, 0.69314718246459960938 ;  /* 0x3f31721805051820 */ /* 0x008fe40000410000 */
[C---:B------:R-:W-:Y:S02]  /*15460*/  FMUL.FTZ R140, R4.reuse, R140 ;  /* 0x0000008c048c7220 */ /* 0x040fe40000410000 */
[C---:B------:R-:W-:Y:S02]  /*15470*/  FMUL.FTZ R141, R4.reuse, R141 ;  /* 0x0000008d048d7220 */ /* 0x040fe40000410000 */
[C---:B------:R-:W-:Y:S01]  /*15480*/  FMUL.FTZ R136, R4.reuse, R136 ;  /* 0x0000008804887220 */ /* 0x040fe20000410000 */
[----:B-1----:R-:W-:Y:S01]  /*15490*/  MOV R2, 0xff800000 ;  /* 0xff80000000027802 */ /* 0x002fe20000000f00 */
        /* <DEDUP_REMOVED lines=55> */
[C---:B----4-:R-:W-:Y:S02]  /*15810*/  FMUL.FTZ R154, R3.reuse, R154 ;  /* 0x0000009a039a7220 */ /* 0x050fe40000410000 */
        /* <DEDUP_REMOVED lines=65> */
.L_x_875:
[----:B------:R-:W-:Y:S01]  /*15c30*/  ULDC.64 UR4, c[0x0][0x118] ;  /* 0x0000460000047ab9 */ /* 0x000fe20000000a00 */
[----:B------:R-:W-:Y:S01]  /*15c40*/  SHF.R.S32.HI R0, RZ, 0x1f, R223 ;  /* 0x0000001fff007819 */ /* 0x000fe200000114df */
[----:B------:R-:W-:Y:S05]  /*15c50*/  @P2 BRA `(.L_x_947) ;  /* 0x00001a8000002947 */ /* 0x000fea0003800000 */
[----:B------:R-:W1:Y:S01]  /*15c60*/  S2R R5, SR_TID.X ;  /* 0x0000000000057919 */ /* 0x000e620000002100 */
[----:B------:R-:W-:-:S02]  /*15c70*/  F2FP.PACK_AB R6, R7, R6 ;  /* 0x000000060706723e */ /* 0x000fc400000000ff */
[----:B------:R-:W-:Y:S01]  /*15c80*/  F2FP.PACK_AB R4, R13, R4 ;  /* 0x000000040d04723e */ /* 0x000fe200000000ff */
[----:B------:R-:W-:Y:S01]  /*15c90*/  BAR.SYNC.DEFER_BLOCKING 0x1, 0x100 ;  /* 0x0044000000007b1d */ /* 0x000fe20000010000 */
        /* <DEDUP_REMOVED lines=10> */
[----:B-1----:R-:W-:-:S02]  /*15d40*/  SHF.R.S32.HI R10, RZ, 0x1f, R5 ;  /* 0x0000001fff0a7819 */ /* 0x002fc40000011405 */
[----:B------:R-:W-:Y:S02]  /*15d50*/  F2FP.PACK_AB R132, R133, R132 ;  /* 0x000000848584723e */ /* 0x000fe400000000ff */
[CC--:B------:R-:W-:Y:S02]  /*15d60*/  LEA.HI R12, R10.reuse, R5.reuse, RZ, 0x2 ;  /* 0x000000050a0c7211 */ /* 0x0c0fe400078f10ff */
[----:B------:R-:W-:Y:S02]  /*15d70*/  LEA.HI R7, R10, R5, RZ, 0x5 ;  /* 0x000000050a077211 */ /* 0x000fe400078f28ff */
[--C-:B------:R-:W-:Y:S02]  /*15d80*/  SHF.R.S32.HI R15, RZ, 0x2, R12.reuse ;  /* 0x00000002ff0f7819 */ /* 0x100fe4000001140c */
[----:B------:R-:W-:Y:S02]  /*15d90*/  SHF.R.S32.HI R14, RZ, 0x1f, R12 ;  /* 0x0000001fff0e7819 */ /* 0x000fe4000001140c */
[----:B------:R-:W-:-:S02]  /*15da0*/  LOP3.LUT R12, R12, 0xfffffffc, RZ, 0xc0, !PT ;  /* 0xfffffffc0c0c7812 */ /* 0x000fc400078ec0ff */
[----:B------:R-:W-:Y:S02]  /*15db0*/  LEA.HI R14, R14, R15, RZ, 0x3 ;  /* 0x0000000f0e0e7211 */ /* 0x000fe400078f18ff */
[----:B------:R-:W-:Y:S01]  /*15dc0*/  SHF.R.S32.HI R13, RZ, 0x5, R7 ;  /* 0x00000005ff0d7819 */ /* 0x000fe20000011407 */
[----:B------:R-:W-:Y:S01]  /*15dd0*/  IMAD.IADD R12, R5, 0x1, -R12 ;  /* 0x00000001050c7824 */ /* 0x000fe200078e0a0c */
[----:B------:R-:W-:Y:S02]  /*15de0*/  LOP3.LUT R14, R14, 0xfffffff8, RZ, 0xc0, !PT ;  /* 0xfffffff80e0e7812 */ /* 0x000fe400078ec0ff */
[----:B------:R-:W-:Y:S01]  /*15df0*/  F2FP.PACK_AB R134, R135, R134 ;  /* 0x000000868786723e */ /* 0x000fe200000000ff */
[----:B------:R-:W-:Y:S01]  /*15e00*/  IMAD R16, R13, 0x200, R12 ;  /* 0x000002000d107824 */ /* 0x000fe200078e020c */
[----:B------:R-:W-:Y:S01]  /*15e10*/  F2FP.PACK_AB R28, R29, R28 ;  /* 0x0000001c1d1c723e */ /* 0x000fe200000000ff */
[----:B------:R-:W-:Y:S01]  /*15e20*/  IMAD.IADD R14, R15, 0x1, -R14 ;  /* 0x000000010f0e7824 */ /* 0x000fe200078e0a0e */
[----:B------:R-:W-:-:S02]  /*15e30*/  F2FP.PACK_AB R30, R31, R30 ;  /* 0x0000001e1f1e723e */ /* 0x000fc400000000ff */
[----:B------:R-:W-:Y:S01]  /*15e40*/  F2FP.PACK_AB R32, R33, R32 ;  /* 0x000000202120723e */ /* 0x000fe200000000ff */
[C---:B------:R-:W-:Y:S01]  /*15e50*/  IMAD.SHL.U32 R15, R14.reuse, 0x40, RZ ;  /* 0x000000400e0f7824 */ /* 0x040fe200078e00ff */
[----:B------:R-:W-:Y:S02]  /*15e60*/  LOP3.LUT R17, R14, 0x1, RZ, 0xc0, !PT ;  /* 0x000000010e117812 */ /* 0x000fe400078ec0ff */
[----:B------:R-:W-:Y:S02]  /*15e70*/  F2FP.PACK_AB R34, R35, R34 ;  /* 0x000000222322723e */ /* 0x000fe400000000ff */
[----:B------:R-:W-:Y:S02]  /*15e80*/  LOP3.LUT R15, R15, 0x1c0, RZ, 0xc0, !PT ;  /* 0x000001c00f0f7812 */ /* 0x000fe400078ec0ff */
[----:B------:R-:W-:Y:S02]  /*15e90*/  ISETP.NE.U32.AND P0, PT, R17, 0x1, PT ;  /* 0x000000011100780c */ /* 0x000fe40003f05070 */
[----:B------:R-:W-:-:S02]  /*15ea0*/  LEA.HI R15, R15, R15, RZ, 0x1d ;  /* 0x0000000f0f0f7211 */ /* 0x000fc400078fe8ff */
[----:B------:R-:W-:Y:S01]  /*15eb0*/  R2P PR, R14, 0x6 ;  /* 0x000000060e007804 */ /* 0x000fe20000000000 */
[----:B------:R-:W-:Y:S01]  /*15ec0*/  IMAD.MOV.U32 R14, RZ, RZ, 0x20 ;  /* 0x00000020ff0e7424 */ /* 0x000fe200078e00ff */
[----:B------:R-:W-:Y:S01]  /*15ed0*/  F2FP.PACK_AB R36, R37, R36 ;  /* 0x000000242524723e */ /* 0x000fe200000000ff */
[----:B------:R-:W-:Y:S01]  /*15ee0*/  IMAD.U32 R15, R16, 0x2, R15 ;  /* 0x00000002100f7824 */ /* 0x000fe200078e000f */
[----:B------:R-:W-:Y:S02]  /*15ef0*/  F2FP.PACK_AB R38, R39, R38 ;  /* 0x000000262726723e */ /* 0x000fe400000000ff */
[----:B------:R-:W-:Y:S01]  /*15f00*/  SEL R14, R14, 0xffffffe0, !P1 ;  /* 0xffffffe00e0e7807 */ /* 0x000fe20004800000 */
[----:B------:R-:W-:Y:S01]  /*15f10*/  IMAD.SHL.U32 R15, R15, 0x2, RZ ;  /* 0x000000020f0f7824 */ /* 0x000fe200078e00ff */
[----:B------:R-:W-:Y:S02]  /*15f20*/  F2FP.PACK_AB R40, R41, R40 ;  /* 0x000000282928723e */ /* 0x000fe400000000ff */
[----:B------:R-:W-:Y:S01]  /*15f30*/  F2FP.PACK_AB R42, R43, R42 ;  /* 0x0000002a2b2a723e */ /* 0x000fe200000000ff */
[C---:B------:R-:W-:Y:S01]  /*15f40*/  IMAD.IADD R19, R15.reuse, 0x1, R14 ;  /* 0x000000010f137824 */ /* 0x040fe200078e020e */
[C---:B------:R-:W-:Y:S01]  /*15f50*/  IADD3 R16, R15.reuse, 0x80, RZ ;  /* 0x000000800f107810 */ /* 0x040fe20007ffe0ff */
[----:B------:R-:W-:Y:S01]  /*15f60*/  STS [R15+0x80], R152 ;  /* 0x000080980f007388 */ /* 0x000fe20000000800 */
[----:B------:R-:W-:-:S02]  /*15f70*/  IADD3 R17, R15, 0x70, RZ ;  /* 0x000000700f117810 */ /* 0x000fc40007ffe0ff */
[----:B------:R-:W-:Y:S01]  /*15f80*/  @P0 IADD3 R17, R16, 0x10, RZ ;  /* 0x0000001010110810 */ /* 0x000fe20007ffe0ff */
[----:B------:R-:W-:Y:S01]  /*15f90*/  IMAD.MOV.U32 R16, RZ, RZ, 0x40 ;  /* 0x00000040ff107424 */ /* 0x000fe200078e00ff */
[----:B------:R-:W-:Y:S01]  /*15fa0*/  STS [R15+0x480], R154 ;  /* 0x0004809a0f007388 */ /* 0x000fe20000000800 */
[----:B------:R-:W-:Y:S02]  /*15fb0*/  F2FP.PACK_AB R44, R45, R44 ;  /* 0x0000002c2d2c723e */ /* 0x000fe400000000ff */
[--C-:B------:R-:W-:Y:S01]  /*15fc0*/  IMAD.IADD R21, R14, 0x1, R17.reuse ;  /* 0x000000010e157824 */ /* 0x100fe200078e0211 */
[----:B------:R-:W-:Y:S01]  /*15fd0*/  SEL R16, R16, 0xffffffc0, !P2 ;  /* 0xffffffc010107807 */ /* 0x000fe20005000000 */
[----:B------:R-:W-:Y:S01]  /*15fe0*/  STS [R17], R148 ;  /* 0x0000009411007388 */ /* 0x000fe20000000800 */
[----:B------:R-:W-:Y:S02]  /*15ff0*/  F2FP.PACK_AB R46, R47, R46 ;  /* 0x0000002e2f2e723e */ /* 0x000fe400000000ff */
[----:B------:R-:W-:Y:S01]  /*16000*/  F2FP.PACK_AB R48, R49, R48 ;  /* 0x000000303130723e */ /* 0x000fe200000000ff */
[--C-:B------:R-:W-:Y:S01]  /*16010*/  IMAD.IADD R23, R15, 0x1, R16.reuse ;  /* 0x000000010f177824 */ /* 0x100fe200078e0210 */
[----:B------:R-:W-:Y:S01]  /*16020*/  STS [R17+0x400], R150 ;  /* 0x0004009611007388 */ /* 0x000fe20000000800 */
        /* <DEDUP_REMOVED lines=62> */
[----:B------:R-:W-:Y:S01]  /*16410*/  ISETP.NE.U32.AND P1, PT, RZ, c[0x0][0x508], PT ;  /* 0x00014200ff007a0c */ /* 0x000fe20003f25070 */
[----:B------:R-:W-:Y:S01]  /*16420*/  STS [R23+0x4080], R52 ;  /* 0x0040803417007388 */ /* 0x000fe20000000800 */
[----:B------:R-:W-:Y:S02]  /*16430*/  ISETP.NE.U32.AND P0, PT, RZ, c[0x0][0x500], PT ;  /* 0x00014000ff007a0c */ /* 0x000fe40003f05070 */
[----:B------:R-:W-:Y:S01]  /*16440*/  ISETP.NE.AND.EX P1, PT, RZ, c[0x0][0x50c], PT, P1 ;  /* 0x00014300ff007a0c */ /* 0x000fe20003f25310 */
[----:B------:R-:W-:Y:S01]  /*16450*/  STS [R23+0x4480], R54 ;  /* 0x0044803617007388 */ /* 0x000fe20000000800 */
[----:B------:R-:W-:-:S03]  /*16460*/  ISETP.NE.AND.EX P0, PT, RZ, c[0x0][0x504], PT, P0 ;  /* 0x00014100ff007a0c */ /* 0x000fc60003f05300 */
        /* <DEDUP_REMOVED lines=25> */
[----:B------:R2:W-:Y:S04]  /*16600*/  STS [R17+0xc400], R106 ;  /* 0x00c4006a11007388 */ /* 0x0005e80000000800 */
[----:B------:R-:W-:Y:S04]  /*16610*/  STS [R19+0xc080], R108 ;  /* 0x00c0806c13007388 */ /* 0x000fe80000000800 */
[----:B------:R3:W-:Y:S04]  /*16620*/  STS [R19+0xc480], R110 ;  /* 0x00c4806e13007388 */ /* 0x0007e80000000800 */
[----:B------:R4:W-:Y:S01]  /*16630*/  STS [R21+0xc000], R112 ;  /* 0x00c0007015007388 */ /* 0x0009e20000000800 */
[----:B-1----:R-:W-:-:S03]  /*16640*/  IMAD.MOV.U32 R9, RZ, RZ, 0x4 ;  /* 0x00000004ff097424 */ /* 0x002fc600078e00ff */
[----:B------:R4:W-:Y:S04]  /*16650*/  STS [R21+0xc400], R114 ;  /* 0x00c4007215007388 */ /* 0x0009e80000000800 */
[----:B------:R4:W-:Y:S04]  /*16660*/  STS [R23+0xc080], R116 ;  /* 0x00c0807417007388 */ /* 0x0009e80000000800 */
[----:B------:R4:W-:Y:S01]  /*16670*/  STS [R23+0xc480], R118 ;  /* 0x00c4807617007388 */ /* 0x0009e20000000800 */
[----:B--2---:R-:W-:-:S03]  /*16680*/  IMAD.WIDE R16, R226, R9, c[0x0][0x500] ;  /* 0x00014000e2107625 */ /* 0x004fc600078e0209 */
[----:B------:R4:W-:Y:S04]  /*16690*/  STS [R25+0xc000], R120 ;  /* 0x00c0007819007388 */ /* 0x0009e80000000800 */
[----:B------:R4:W-:Y:S04]  /*166a0*/  STS [R25+0xc400], R122 ;  /* 0x00c4007a19007388 */ /* 0x0009e80000000800 */
[----:B------:R4:W-:Y:S04]  /*166b0*/  STS [R27+0xc080], R124 ;  /* 0x00c0807c1b007388 */ /* 0x0009e80000000800 */
[----:B------:R4:W-:Y:S04]  /*166c0*/  STS [R27+0xc480], R126 ;  /* 0x00c4807e1b007388 */ /* 0x0009e80000000800 */
[----:B------:R4:W-:Y:S04]  /*166d0*/  STS [R29+0xc000], R128 ;  /* 0x00c000801d007388 */ /* 0x0009e80000000800 */
[----:B------:R4:W-:Y:S04]  /*166e0*/  STS [R29+0xc400], R3 ;  /* 0x00c400031d007388 */ /* 0x0009e80000000800 */
[----:B------:R-:W-:Y:S01]  /*166f0*/  BAR.SYNC.DEFER_BLOCKING 0x1, 0x100 ;  /* 0x0044000000007b1d */ /* 0x000fe20000010000 */
[----:B------:R-:W-:-:S02]  /*16700*/  IMAD.MOV.U32 R4, RZ, RZ, c[0x0][0x388] ;  /* 0x0000e200ff047624 */ /* 0x000fc400078e00ff */
[----:B---3--:R-:W-:-:S03]  /*16710*/  @P1 IMAD.WIDE R18, R226, R9, c[0x0][0x508] ;  /* 0x00014200e2121625 */ /* 0x008fc600078e0209 */
[----:B------:R-:W2:Y:S04]  /*16720*/  @P0 LDG.E R11, [R16.64] ;  /* 0x00000004100b0981 */ /* 0x000ea8000c1e1900 */
[----:B------:R4:W5:Y:S01]  /*16730*/  @P1 LDG.E R4, [R18.64] ;  /* 0x0000000412041981 */ /* 0x000962000c1e1900 */
[----:B------:R-:W-:Y:S02]  /*16740*/  CS2R R14, SRZ ;  /* 0x00000000000e7805 */ /* 0x000fe4000001ff00 */
[--C-:B--2---:R-:W-:Y:S01]  /*16750*/  @P0 SHF.R.S32.HI R15, RZ, 0x1f, R11.reuse ;  /* 0x0000001fff0f0819 */ /* 0x104fe2000001140b */
[----:B------:R-:W-:Y:S01]  /*16760*/  @P0 IMAD.MOV.U32 R14, RZ, RZ, R11 ;  /* 0x000000ffff0e0224 */ /* 0x000fe200078e000b */
[----:B------:R-:W-:Y:S05]  /*16770*/  @P1 BRA `(.L_x_948) ;  /* 0x0000004000001947 */ /* 0x000fea0003800000 */
[----:B----4-:R-:W-:Y:S05]  /*16780*/  @!P0 BRA `(.L_x_948) ;  /* 0x0000003000008947 */ /* 0x010fea0003800000 */
[----:B-----5:R-:W2:Y:S04]  /*16790*/  LDG.E R4, [R16.64] ;  /* 0x0000000410047981 */ /* 0x020ea8000c1e1900 */
[----:B------:R-:W2:Y:S02]  /*167a0*/  LDG.E R3, [R16.64+0x4] ;  /* 0x0000040410037981 */ /* 0x000ea4000c1e1900 */
[----:B--2---:R-:W-:-:S02]  /*167b0*/  IADD3 R4, -R4, R3, RZ ;  /* 0x0000000304047210 */ /* 0x004fc40007ffe1ff */
.L_x_948:
[----:B----4-:R-:W-:Y:S01]  /*167c0*/  LOP3.LUT R6, R7, 0xffffffe0, RZ, 0xc0, !PT ;  /* 0xffffffe007067812 */ /* 0x010fe200078ec0ff */
[----:B------:R-:W1:Y:S01]  /*167d0*/  S2R R72, SR_CTAID.X ;  /* 0x0000000000487919 */ /* 0x000e620000002500 */
[----:B------:R-:W-:Y:S01]  /*167e0*/  SHF.R.S32.HI R16, RZ, 0x1f, R13 ;  /* 0x0000001fff107819 */ /* 0x000fe2000001140d */
[----:B------:R-:W-:Y:S01]  /*167f0*/  IMAD.MOV.U32 R7, RZ, RZ, c[0x0][0x4e8] ;  /* 0x00013a00ff077624 */ /* 0x000fe200078e00ff */
[----:B------:R-:W-:Y:S01]  /*16800*/  LEA.HI R9, R12, R12, RZ, 0x1 ;  /* 0x0000000c0c097211 */ /* 0x000fe200078f08ff */
[----:B------:R-:W-:Y:S01]  /*16810*/  IMAD.IADD R6, R5, 0x1, -R6 ;  /* 0x0000000105067824 */ /* 0x000fe200078e0a06 */
[----:B------:R-:W-:Y:S01]  /*16820*/  LEA.HI R16, R16, R13, RZ, 0x3 ;  /* 0x0000000d10107211 */ /* 0x000fe200078f18ff */
[----:B------:R-:W-:Y:S01]  /*16830*/  IMAD.MOV.U32 R19, RZ, RZ, R15 ;  /* 0x000000ffff137224 */ /* 0x000fe200078e000f */
[----:B------:R-:W-:Y:S01]  /*16840*/  LOP3.LUT R9, R9, 0x1ffffffe, RZ, 0xc0, !PT ;  /* 0x1ffffffe09097812 */ /* 0x000fe200078ec0ff */
[----:B------:R-:W-:Y:S01]  /*16850*/  BSSY B0, `(.L_x_949) ;  /* 0x000008b000007945 */ /* 0x000fe20003800000 */
[----:B------:R-:W-:-:S02]  /*16860*/  SHF.R.S32.HI R3, RZ, 0x1f, R6 ;  /* 0x0000001fff037819 */ /* 0x000fc40000011406 */
[----:B------:R-:W-:Y:S01]  /*16870*/  LOP3.LUT R16, R16, 0xffffff8, RZ, 0xc0, !PT ;  /* 0x0ffffff810107812 */ /* 0x000fe200078ec0ff */
[----:B------:R-:W-:Y:S01]  /*16880*/  IMAD.IADD R12, R12, 0x1, -R9 ;  /* 0x000000010c0c7824 */ /* 0x000fe200078e0a09 */
[----:B------:R-:W-:Y:S02]  /*16890*/  LEA.HI R3, R3, R6, RZ, 0x2 ;  /* 0x0000000603037211 */ /* 0x000fe400078f10ff */
[----:B------:R-:W-:Y:S02]  /*168a0*/  IADD3 R13, R13, -R16, RZ ;  /* 0x800000100d0d7210 */ /* 0x000fe40007ffe0ff */
[----:B------:R-:W-:Y:S02]  /*168b0*/  SHF.R.S32.HI R16, RZ, 0x2, R3 ;  /* 0x00000002ff107819 */ /* 0x000fe40000011403 */
[----:B------:R-:W-:Y:S01]  /*168c0*/  ISETP.NE.AND P1, PT, R7, 0x1, PT ;  /* 0x000000010700780c */ /* 0x000fe20003f25270 */
[----:B------:R-:W-:Y:S01]  /*168d0*/  IMAD R7, R15, c[0x0][0x3a0], RZ ;  /* 0x0000e8000f077a24 */ /* 0x000fe200078e02ff */
[----:B------:R-:W-:Y:S01]  /*168e0*/  LOP3.LUT P2, RZ, R6, 0x3, RZ, 0xc0, !PT ;  /* 0x0000000306ff7812 */ /* 0x000fe2000784c0ff */
[----:B------:R-:W-:Y:S01]  /*168f0*/  IMAD R3, R13, 0x10, R16 ;  /* 0x000000100d037824 */ /* 0x000fe200078e0210 */
[----:B------:R-:W-:Y:S01]  /*16900*/  MOV R18, R14 ;  /* 0x0000000e00127202 */ /* 0x000fe20000000f00 */
[----:B------:R-:W-:Y:S01]  /*16910*/  IMAD R6, R0, c[0x0][0x490], RZ ;  /* 0x0001240000067a24 */ /* 0x000fe200078e02ff */
[-C--:B------:R-:W-:Y:S01]  /*16920*/  LEA.HI R17, R10, R5.reuse, RZ, 0x3 ;  /* 0x000000050a117211 */ /* 0x080fe200078f18ff */
[----:B------:R-:W-:Y:S01]  /*16930*/  IMAD R9, R12, 0x8, R3 ;  /* 0x000000080c097824 */ /* 0x000fe200078e0203 */
[----:B------:R-:W-:Y:S01]  /*16940*/  LEA.HI R10, R10, R5, RZ, 0x6 ;  /* 0x000000050a0a7211 */ /* 0x000fe200078f30ff */
[----:B------:R-:W-:-:S03]  /*16950*/  IMAD.WIDE.U32 R18, R223, c[0x0][0x490], R18 ;  /* 0x00012400df127a25 */ /* 0x000fc600078e0012 */
[----:B-1----:R-:W-:Y:S01]  /*16960*/  LEA R9, R72, R9, 0x7 ;  /* 0x0000000948097211 */ /* 0x002fe200078e38ff */
[----:B------:R-:W-:Y:S01]  /*16970*/  IMAD R11, R223, c[0x0][0x494], R6 ;  /* 0x00012500df0b7a24 */ /* 0x000fe200078e0206 */
[----:B------:R-:W-:Y:S01]  /*16980*/  LOP3.LUT R6, R17, 0xfffffff8, RZ, 0xc0, !PT ;  /* 0xfffffff811067812 */ /* 0x000fe200078ec0ff */
[C---:B------:R-:W-:Y:S01]  /*16990*/  IMAD R7, R14.reuse, c[0x0][0x3a4], R7 ;  /* 0x0000e9000e077a24 */ /* 0x040fe200078e0207 */
[----:B------:R-:W-:Y:S01]  /*169a0*/  SHF.R.S32.HI R17, RZ, 0x3, R17 ;  /* 0x00000003ff117819 */ /* 0x000fe20000011411 */
[----:B------:R-:W-:Y:S01]  /*169b0*/  IMAD.WIDE.U32 R12, R14, c[0x0][0x3a0], RZ ;  /* 0x0000e8000e0c7a25 */ /* 0x000fe200078e00ff */
[----:B------:R-:W-:-:S03]  /*169c0*/  SHF.L.U32 R10, R10, 0x3, RZ ;  /* 0x000000030a0a7819 */ /* 0x000fc600000006ff */
[----:B------:R-:W-:Y:S01]  /*169d0*/  IMAD.IADD R19, R19, 0x1, R11 ;  /* 0x0000000113137824 */ /* 0x000fe200078e020b */
[----:B------:R-:W-:Y:S01]  /*169e0*/  IADD3 R13, R13, R7, RZ ;  /* 0x000000070d0d7210 */ /* 0x000fe20007ffe0ff */
[----:B------:R-:W-:-:S04]  /*169f0*/  @P1 IMAD.HI.U32 R11, R9, c[0x0][0x4ec], RZ ;  /* 0x00013b00090b1a27 */ /* 0x000fc800078e00ff */
[----:B------:R-:W-:Y:S01]  /*16a00*/  IMAD.IADD R6, R5, 0x1, -R6 ;  /* 0x0000000105067824 */ /* 0x000fe200078e0a06 */
[----:B------:R-:W-:Y:S01]  /*16a10*/  SHF.R.S32.HI R5, RZ, 0x1f, R226 ;  /* 0x0000001fff057819 */ /* 0x000fe200000114e2 */
[----:B------:R-:W-:Y:S01]  /*16a20*/  IMAD.MOV.U32 R7, RZ, RZ, R9 ;  /* 0x000000ffff077224 */ /* 0x000fe200078e0009 */
[----:B------:R-:W-:Y:S01]  /*16a30*/  @P1 SHF.R.U32.HI R7, RZ, c[0x0][0x4f0], R11 ;  /* 0x00013c00ff071a19 */ /* 0x000fe2000001160b */
[----:B------:R-:W-:Y:S01]  /*16a40*/  IMAD R14, R0, c[0x0][0x3e8], RZ ;  /* 0x0000fa00000e7a24 */ /* 0x000fe200078e02ff */
[----:B------:R-:W-:Y:S01]  /*16a50*/  SEL R226, R226, RZ, !P0 ;  /* 0x000000ffe2e27207 */ /* 0x000fe20004000000 */
[----:B------:R-:W-:Y:S01]  /*16a60*/  IMAD.WIDE.U32 R12, R223, c[0x0][0x3e8], R12 ;  /* 0x0000fa00df0c7a25 */ /* 0x000fe200078e000c */
[----:B------:R-:W-:Y:S02]  /*16a70*/  SEL R5, R5, RZ, !P0 ;  /* 0x000000ff05057207 */ /* 0x000fe40004000000 */
[----:B------:R-:W-:Y:S01]  /*16a80*/  LEA R23, R6, R17, 0x5 ;  /* 0x0000001106177211 */ /* 0x000fe200078e28ff */
[----:B------:R-:W-:-:S02]  /*16a90*/  IMAD.MOV R0, RZ, RZ, -R7 ;  /* 0x000000ffff007224 */ /* 0x000fc400078e0a07 */
[----:B------:R-:W-:Y:S02]  /*16aa0*/  IMAD R15, R223, c[0x0][0x3ec], R14 ;  /* 0x0000fb00df0f7a24 */ /* 0x000fe400078e020e */
[----:B------:R-:W-:-:S03]  /*16ab0*/  IMAD.WIDE.U32 R18, R226, c[0x0][0x498], R18 ;  /* 0x00012600e2127a25 */ /* 0x000fc600078e0012 */
[----:B------:R-:W-:Y:S01]  /*16ac0*/  IADD3 R13, R13, R15, RZ ;  /* 0x0000000f0d0d7210 */ /* 0x000fe20007ffe0ff */
[----:B------:R-:W-:Y:S01]  /*16ad0*/  IMAD R11, R0, c[0x0][0x4e8], R9 ;  /* 0x00013a00000b7a24 */ /* 0x000fe200078e0209 */
[----:B------:R-:W-:Y:S01]  /*16ae0*/  IADD3 R20, P0, R7, R18, RZ ;  /* 0x0000001207147210 */ /* 0x000fe20007f1e0ff */
[----:B------:R-:W-:Y:S01]  /*16af0*/  IMAD R21, R5, c[0x0][0x498], RZ ;  /* 0x0001260005157a24 */ /* 0x000fe200078e02ff */
[----:B------:R-:W-:Y:S01]  /*16b00*/  SHF.R.S32.HI R15, RZ, 0x1f, R7 ;  /* 0x0000001fff0f7819 */ /* 0x000fe20000011407 */
[----:B------:R-:W-:Y:S01]  /*16b10*/  IMAD.SHL.U32 R0, R17, 0x40, RZ ;  /* 0x0000004011007824 */ /* 0x000fe200078e00ff */
[----:B------:R-:W-:Y:S01]  /*16b20*/  SHF.R.S32.HI R18, RZ, 0x1f, R11 ;  /* 0x0000001fff127819 */ /* 0x000fe2000001140b */
[----:B------:R-:W-:Y:S02]  /*16b30*/  IMAD R14, R226, c[0x0][0x49c], R21 ;  /* 0x00012700e20e7a24 */ /* 0x000fe400078e0215 */
[----:B------:R-:W-:Y:S02]  /*16b40*/  IMAD R9, R72, 0x80, R23 ;  /* 0x0000008048097824 */ /* 0x000fe400078e0217 */
[----:B------:R-:W-:Y:S01]  /*16b50*/  IMAD R18, R18, c[0x0][0x488], RZ ;  /* 0x0001220012127a24 */ /* 0x000fe200078e02ff */
[----:B------:R-:W-:Y:S01]  /*16b60*/  IADD3.X R21, R15, R19, R14, P0, !PT ;  /* 0x000000130f157210 */ /* 0x000fe200007fe40e */
[----:B------:R-:W-:Y:S01]  /*16b70*/  @P1 IMAD.HI.U32 R16, R9, c[0x0][0x4ec], RZ ;  /* 0x00013b0009101a27 */ /* 0x000fe200078e00ff */
[----:B------:R-:W-:-:S03]  /*16b80*/  LOP3.LUT R15, R0, 0x1c0, RZ, 0xc0, !PT ;  /* 0x000001c0000f7812 */ /* 0x000fc600078ec0ff */
[----:B------:R-:W-:Y:S02]  /*16b90*/  IMAD.SHL.U32 R0, R6, 0x8, RZ ;  /* 0x0000000806007824 */ /* 0x000fe400078e00ff */
[----:B------:R-:W-:-:S03]  /*16ba0*/  IMAD.WIDE.U32 R20, R11, c[0x0][0x488], R20 ;  /* 0x000122000b147a25 */ /* 0x000fc600078e0014 */
[----:B------:R-:W-:Y:S01]  /*16bb0*/  LOP3.LUT R6, R15, 0x38, R0, 0xf8, !PT ;  /* 0x000000380f067812 */ /* 0x000fe200078ef800 */
[----:B------:R-:W-:Y:S01]  /*16bc0*/  IMAD R18, R11, c[0x0][0x48c], R18 ;  /* 0x000123000b127a24 */ /* 0x000fe200078e0212 */
[----:B------:R-:W-:Y:S01]  /*16bd0*/  LEA R14, P0, R20, c[0x0][0x450], 0x2 ;  /* 0x00011400140e7a11 */ /* 0x000fe200078010ff */
[----:B------:R-:W-:Y:S01]  /*16be0*/  IMAD R11, R5, c[0x0][0x3f0], RZ ;  /* 0x0000fc00050b7a24 */ /* 0x000fe200078e02ff */
[----:B------:R-:W-:Y:S01]  /*16bf0*/  SHF.R.U32.HI R5, RZ, 0x3, R15 ;  /* 0x00000003ff057819 */ /* 0x000fe2000001160f */
[----:B------:R-:W-:Y:S01]  /*16c00*/  IMAD.MOV.U32 R7, RZ, RZ, R9 ;  /* 0x000000ffff077224 */ /* 0x000fe200078e0009 */
[----:B------:R-:W-:Y:S01]  /*16c10*/  IADD3 R15, R21, R18, RZ ;  /* 0x00000012150f7210 */ /* 0x000fe20007ffe0ff */
[----:B------:R-:W-:Y:S01]  /*16c20*/  SHFL.IDX PT, R32, R14, 0x1, 0x1c1f ;  /* 0x003c1f000e207f89 */ /* 0x000fe200000e0000 */
[----:B------:R-:W-:Y:S01]  /*16c30*/  @P1 SHF.R.U32.HI R7, RZ, c[0x0][0x4f0], R16 ;  /* 0x00013c00ff071a19 */ /* 0x000fe20000011610 */
[----:B------:R-:W-:Y:S01]  /*16c40*/  IMAD R11, R226, c[0x0][0x3f4], R11 ;  /* 0x0000fd00e20b7a24 */ /* 0x000fe200078e020b */
[----:B------:R-:W-:Y:S01]  /*16c50*/  LEA.HI.X R15, R20, c[0x0][0x454], R15, 0x2, P0 ;  /* 0x00011500140f7a11 */ /* 0x000fe200000f140f */
[----:B------:R-:W-:Y:S01]  /*16c60*/  SHFL.IDX PT, R18, R14, RZ, 0x1c1f ;  /* 0x001c1fff0e127589 */ /* 0x000fe200000e0000 */
[----:B------:R-:W-:Y:S01]  /*16c70*/  IMAD R20, R72, 0x80, R3 ;  /* 0x0000008048147824 */ /* 0x000fe200078e0203 */
[----:B------:R-:W-:Y:S01]  /*16c80*/  LOP3.LUT R5, R6, R5, RZ, 0x3c, !PT ;  /* 0x0000000506057212 */ /* 0x000fe200078e3cff */
[----:B------:R-:W-:Y:S01]  /*16c90*/  IMAD.WIDE.U32 R12, R226, c[0x0][0x3f0], R12 ;  /* 0x0000fc00e20c7a25 */ /* 0x000fe200078e000c */
[----:B------:R-:W1:Y:S01]  /*16ca0*/  SHFL.IDX PT, R19, R15, RZ, 0x1c1f ;  /* 0x001c1fff0f137589 */ /* 0x000e6200000e0000 */
[----:B------:R-:W-:-:S02]  /*16cb0*/  SHF.R.S32.HI R16, RZ, 0x1f, R7 ;  /* 0x0000001fff107819 */ /* 0x000fc40000011407 */
[----:B------:R-:W-:Y:S01]  /*16cc0*/  IMAD.MOV R6, RZ, RZ, -R7 ;  /* 0x000000ffff067224 */ /* 0x000fe200078e0a07 */
[----:B------:R-:W2:Y:S01]  /*16cd0*/  SHFL.IDX PT, R33, R15, 0x1, 0x1c1f ;  /* 0x003c1f000f217f89 */ /* 0x000ea200000e0000 */
[----:B-----5:R-:W-:Y:S01]  /*16ce0*/  IMAD R3, R4, c[0x0][0x4e8], RZ ;  /* 0x00013a0004037a24 */ /* 0x020fe200078e02ff */
[----:B------:R-:W-:Y:S01]  /*16cf0*/  IADD3 R4, R20, 0x8, RZ ;  /* 0x0000000814047810 */ /* 0x000fe20007ffe0ff */
[----:B------:R-:W-:Y:S01]  /*16d00*/  IMAD R6, R6, c[0x0][0x4e8], R9 ;  /* 0x00013a0006067a24 */ /* 0x000fe200078e0209 */
[----:B------:R-:W-:Y:S01]  /*16d10*/  IADD3 R13, R13, R11, RZ ;  /* 0x0000000b0d0d7210 */ /* 0x000fe20007ffe0ff */
[----:B------:R-:W-:Y:S01]  /*16d20*/  IMAD R16, R16, c[0x0][0x3e0], RZ ;  /* 0x0000f80010107a24 */ /* 0x000fe200078e02ff */
[-C--:B------:R-:W-:Y:S02]  /*16d30*/  ISETP.GE.OR P1, PT, R20, R3.reuse, P2 ;  /* 0x000000031400720c */ /* 0x080fe40001726670 */
[----:B------:R-:W-:Y:S01]  /*16d40*/  ISETP.GE.OR P0, PT, R4, R3, P2 ;  /* 0x000000030400720c */ /* 0x000fe20001706670 */
[----:B------:R-:W-:Y:S01]  /*16d50*/  IMAD R16, R7, c[0x0][0x3e4], R16 ;  /* 0x0000f90007107a24 */ /* 0x000fe200078e0210 */
[----:B------:R-:W-:Y:S01]  /*16d60*/  LOP3.LUT R5, R5, 0x7ffffe00, R10, 0xf8, !PT ;  /* 0x7ffffe0005057812 */ /* 0x000fe200078ef80a */
[----:B------:R-:W-:Y:S01]  /*16d70*/  IMAD.WIDE.U32 R12, R7, c[0x0][0x3e0], R12 ;  /* 0x0000f800070c7a25 */ /* 0x000fe200078e000c */
[----:B------:R-:W-:-:S02]  /*16d80*/  SHF.R.S32.HI R7, RZ, 0x1f, R6 ;  /* 0x0000001fff077819 */ /* 0x000fc40000011406 */
[----:B------:R-:W-:Y:S01]  /*16d90*/  SHF.L.U32 R76, R5, 0x1, RZ ;  /* 0x00000001054c7819 */ /* 0x000fe200000006ff */
[----:B------:R-:W-:Y:S01]  /*16da0*/  IMAD.IADD R13, R13, 0x1, R16 ;  /* 0x000000010d0d7824 */ /* 0x000fe200078e0210 */
[----:B------:R-:W-:Y:S01]  /*16db0*/  LEA R72, R72, R17, 0x7 ;  /* 0x0000001148487211 */ /* 0x000fe200078e38ff */
[----:B------:R-:W-:Y:S02]  /*16dc0*/  IMAD R7, R7, c[0x0][0x3d8], RZ ;  /* 0x0000f60007077a24 */ /* 0x000fe400078e02ff */
[C---:B------:R-:W-:Y:S01]  /*16dd0*/  IMAD.WIDE.U32 R74, R6.reuse, c[0x0][0x3d8], R12 ;  /* 0x0000f600064a7a25 */ /* 0x040fe200078e000c */
[----:B-1----:R1:W-:Y:S03]  /*16de0*/  @!P1 ST.E [R18.64], R2 ;  /* 0x0000000212009985 */ /* 0x0023e6000c101904 */
[----:B------:R-:W-:Y:S01]  /*16df0*/  IMAD R16, R6, c[0x0][0x3dc], R7 ;  /* 0x0000f70006107a24 */ /* 0x000fe200078e0207 */
[----:B--2---:R1:W-:Y:S03]  /*16e00*/  @!P0 ST.E [R32.64], R8 ;  /* 0x0000000820008985 */ /* 0x0043e6000c101904 */
[----:B------:R-:W-:Y:S01]  /*16e10*/  IMAD.IADD R16, R75, 0x1, R16 ;  /* 0x000000014b107824 */ /* 0x000fe200078e0210 */
[----:B------:R1:W2:Y:S01]  /*16e20*/  LDS.128 R60, [R76+0x1080] ;  /* 0x001080004c3c7984 */ /* 0x0002a20000000c00 */
[----:B------:R-:W-:-:S03]  /*16e30*/  LEA R75, P0, R74, c[0x0][0x380], 0x1 ;  /* 0x0000e0004a4b7a11 */ /* 0x000fc600078008ff */
[----:B------:R1:W3:Y:S01]  /*16e40*/  LDS.128 R56, [R76+0x2080] ;  /* 0x002080004c387984 */ /* 0x0002e20000000c00 */
[----:B------:R-:W-:Y:S02]  /*16e50*/  LEA.HI.X R74, R74, c[0x0][0x384], R16, 0x1, P0 ;  /* 0x0000e1004a4a7a11 */ /* 0x000fe400000f0c10 */
[----:B------:R-:W-:Y:S01]  /*16e60*/  ISETP.GE.AND P0, PT, R72, R3, PT ;  /* 0x000000034800720c */ /* 0x000fe20003f06270 */
        /* <DEDUP_REMOVED lines=22> */
[----:B------:R4:W5:Y:S01]  /*16fd0*/  LDS.128 R16, [R76+0xc080] ;  /* 0x00c080004c107984 */ /* 0x0009620000000c00 */
        /* <DEDUP_REMOVED lines=9> */
[----:B----4-:R-:W-:Y:S01]  /*17070*/  @!P3 IMAD.WIDE R76, R0, 0x2, R78 ;  /* 0x00000002004cb825 */ /* 0x010fe200078e024e */
[----:B------:R-:W-:-:S03]  /*17080*/  @!P0 LOP3.LUT R2, R2, 0xfffffff8, RZ, 0xc0, !PT ;  /* 0xfffffff802028812 */ /* 0x000fc600078ec0ff */
[--C-:B------:R-:W-:Y:S01]  /*17090*/  @!P2 IMAD.WIDE R70, R70, 0x2, R78.reuse ;  /* 0x000000024646a825 */ /* 0x100fe200078e024e */
[----:B--2---:R2:W-:Y:S03]  /*170a0*/  @!P3 ST.E.128 [R76.64], R64 ;  /* 0x000000404c00b985 */ /* 0x0045e6000c101d04 */
[--C-:B------:R-:W-:Y:S01]  /*170b0*/  @!P1 IMAD.WIDE R68, R68, 0x2, R78.reuse ;  /* 0x0000000244449825 */ /* 0x100fe200078e024e */
[----:B---3--:R2:W-:Y:S03]  /*170c0*/  @!P2 ST.E.128 [R70.64], R48 ;  /* 0x000000304600a985 */ /* 0x0085e6000c101d04 */
[----:B------:R-:W-:Y:S01]  /*170d0*/  @!P0 IMAD.WIDE R78, R2, 0x2, R78 ;  /* 0x00000002024e8825 */ /* 0x000fe200078e024e */
[----:B-1----:R2:W-:Y:S04]  /*170e0*/  @!P1 ST.E.128 [R68.64], R32 ;  /* 0x0000002044009985 */ /* 0x0025e8000c101d04 */
[----:B-----5:R2:W-:Y:S02]  /*170f0*/  @!P0 ST.E.128 [R78.64], R16 ;  /* 0x000000104e008985 */ /* 0x0205e4000c101d04 */
.L_x_950:
[----:B--234-:R-:W-:Y:S05]  /*17100*/  BSYNC B0 ;  /* 0x0000000000007941 */ /* 0x01cfea0003800000 */
.L_x_949:
        /* <DEDUP_REMOVED lines=30> */
.L_x_952:
[----:B------:R-:W-:Y:S05]  /*172f0*/  BSYNC B0 ;  /* 0x0000000000007941 */ /* 0x000fea0003800000 */
.L_x_951:
        /* <DEDUP_REMOVED lines=30> */
.L_x_954:
[----:B------:R-:W-:Y:S05]  /*174e0*/  BSYNC B0 ;  /* 0x0000000000007941 */ /* 0x000fea0003800000 */
.L_x_953:
        /* <DEDUP_REMOVED lines=31> */
.L_x_947:
[----:B------:R-:W-:Y:S01]  /*176e0*/  ISETP.NE.U32.AND P1, PT, RZ, c[0x0][0x508], PT ;  /* 0x00014200ff007a0c */ /* 0x000fe20003f25070 */
[----:B------:R-:W-:Y:S01]  /*176f0*/  IMAD.MOV.U32 R9, RZ, RZ, 0x4 ;  /* 0x00000004ff097424 */ /* 0x000fe200078e00ff */
[----:B------:R-:W-:Y:S02]  /*17700*/  ISETP.NE.U32.AND P0, PT, RZ, c[0x0][0x500], PT ;  /* 0x00014000ff007a0c */ /* 0x000fe40003f05070 */
[----:B------:R-:W-:Y:S01]  /*17710*/  ISETP.NE.AND.EX P1, PT, RZ, c[0x0][0x50c], PT, P1 ;  /* 0x00014300ff007a0c */ /* 0x000fe20003f25310 */
[----:B------:R-:W-:Y:S01]  /*17720*/  IMAD.WIDE R6, R226, R9, c[0x0][0x500] ;  /* 0x00014000e2067625 */ /* 0x000fe200078e0209 */
[----:B------:R-:W-:-:S03]  /*17730*/  ISETP.NE.AND.EX P0, PT, RZ, c[0x0][0x504], PT, P0 ;  /* 0x00014100ff007a0c */ /* 0x000fc60003f05300 */
[----:B------:R-:W-:-:S08]  /*17740*/  IMAD.MOV.U32 R3, RZ, RZ, c[0x0][0x388] ;  /* 0x0000e200ff037624 */ /* 0x000fd000078e00ff */
[----:B------:R-:W-:Y:S02]  /*17750*/  @P1 IMAD.WIDE R8, R226, R9, c[0x0][0x508] ;  /* 0x00014200e2081625 */ /* 0x000fe400078e0209 */
[----:B------:R-:W2:Y:S04]  /*17760*/  @P0 LDG.E R5, [R6.64] ;  /* 0x0000000406050981 */ /* 0x000ea8000c1e1900 */
[----:B------:R1:W5:Y:S01]  /*17770*/  @P1 LDG.E R3, [R8.64] ;  /* 0x0000000408031981 */ /* 0x000362000c1e1900 */
[----:B------:R-:W-:Y:S02]  /*17780*/  CS2R R10, SRZ ;  /* 0x00000000000a7805 */ /* 0x000fe4000001ff00 */
[--C-:B--2---:R-:W-:Y:S01]  /*17790*/  @P0 SHF.R.S32.HI R11, RZ, 0x1f, R5.reuse ;  /* 0x0000001fff0b0819 */ /* 0x104fe20000011405 */
[----:B------:R-:W-:Y:S01]  /*177a0*/  @P0 IMAD.MOV.U32 R10, RZ, RZ, R5 ;  /* 0x000000ffff0a0224 */ /* 0x000fe200078e0005 */
[----:B------:R-:W-:Y:S05]  /*177b0*/  @P1 BRA `(.L_x_955) ;  /* 0x0000004000001947 */ /* 0x000fea0003800000 */
[----:B-1----:R-:W-:Y:S05]  /*177c0*/  @!P0 BRA `(.L_x_955) ;  /* 0x0000003000008947 */ /* 0x002fea0003800000 */
[----:B-----5:R-:W2:Y:S04]  /*177d0*/  LDG.E R3, [R6.64] ;  /* 0x0000000406037981 */ /* 0x020ea8000c1e1900 */
[----:B------:R-:W2:Y:S02]  /*177e0*/  LDG.E R2, [R6.64+0x4] ;  /* 0x0000040406027981 */ /* 0x000ea4000c1e1900 */
[----:B--2---:R-:W-:-:S02]  /*177f0*/  IADD3 R3, -R3, R2, RZ ;  /* 0x0000000203037210 */ /* 0x004fc40007ffe1ff */
.L_x_955:
[----:B-1----:R-:W1:Y:S01]  /*17800*/  S2R R2, SR_TID.X ;  /* 0x0000000000027919 */ /* 0x002e620000002100 */
[----:B------:R-:W-:Y:S01]  /*17810*/  SHF.R.S32.HI R5, RZ, 0x1f, R226 ;  /* 0x0000001fff057819 */ /* 0x000fe200000114e2 */
[----:B------:R-:W-:Y:S01]  /*17820*/  BSSY B0, `(.L_x_956) ;  /* 0x0000027000007945 */ /* 0x000fe20003800000 */
[----:B------:R-:W-:-:S02]  /*17830*/  SEL R226, R226, RZ, !P0 ;  /* 0x000000ffe2e27207 */ /* 0x000fc40004000000 */
[----:B------:R-:W-:Y:S02]  /*17840*/  SEL R5, R5, RZ, !P0 ;  /* 0x000000ff05057207 */ /* 0x000fe40004000000 */
[----:B-1----:R-:W-:-:S13]  /*17850*/  ISETP.GE.AND P1, PT, R2, 0x80, PT ;  /* 0x000000800200780c */ /* 0x002fda0003f26270 */
[----:B------:R-:W-:Y:S05]  /*17860*/  @P1 BRA `(.L_x_957) ;  /* 0x0000022000001947 */ /* 0x000fea0003800000 */
[----:B------:R-:W1:Y:S01]  /*17870*/  S2R R9, SR_CTAID.X ;  /* 0x0000000000097919 */ /* 0x000e620000002500 */
[----:B-----5:R-:W-:Y:S01]  /*17880*/  IMAD R7, R3, c[0x0][0x4e8], RZ ;  /* 0x00013a0003077a24 */ /* 0x020fe200078e02ff */
[----:B-1----:R-:W-:-:S04]  /*17890*/  LEA R8, R9, R2, 0x7 ;  /* 0x0000000209087211 */ /* 0x002fc800078e38ff */
[----:B------:R-:W-:-:S13]  /*178a0*/  ISETP.GE.AND P0, PT, R8, R7, PT ;  /* 0x000000070800720c */ /* 0x000fda0003f06270 */
[----:B------:R-:W-:Y:S05]  /*178b0*/  @P0 BRA `(.L_x_957) ;  /* 0x000001d000000947 */ /* 0x000fea0003800000 */
[----:B------:R-:W-:Y:S01]  /*178c0*/  MOV R4, c[0x0][0x4e8] ;  /* 0x00013a0000047a02 */ /* 0x000fe20000000f00 */
[----:B------:R-:W-:Y:S01]  /*178d0*/  IMAD.MOV.U32 R12, RZ, RZ, R10 ;  /* 0x000000ffff0c7224 */ /* 0x000fe200078e000a */
[----:B------:R-:W-:Y:S02]  /*178e0*/  MOV R13, R11 ;  /* 0x0000000b000d7202 */ /* 0x000fe40000000f00 */
[----:B------:R-:W-:Y:S01]  /*178f0*/  ISETP.NE.AND P0, PT, R4, 0x1, PT ;  /* 0x000000010400780c */ /* 0x000fe20003f05270 */
[----:B------:R-:W-:Y:S01]  /*17900*/  IMAD R4, R0, c[0x0][0x490], RZ ;  /* 0x0001240000047a24 */ /* 0x000fe200078e02ff */
[----:B------:R-:W-:Y:S01]  /*17910*/  MOV R7, R8 ;  /* 0x0000000800077202 */ /* 0x000fe20000000f00 */
[----:B------:R-:W-:-:S04]  /*17920*/  IMAD.WIDE.U32 R12, R223, c[0x0][0x490], R12 ;  /* 0x00012400df0c7a25 */ /* 0x000fc800078e000c */
[----:B------:R-:W-:Y:S02]  /*17930*/  IMAD R4, R223, c[0x0][0x494], R4 ;  /* 0x00012500df047a24 */ /* 0x000fe400078e0204 */
[----:B------:R-:W-:Y:S02]  /*17940*/  IMAD.MOV.U32 R14, RZ, RZ, R12 ;  /* 0x000000ffff0e7224 */ /* 0x000fe400078e000c */
[----:B------:R-:W-:Y:S02]  /*17950*/  IMAD.IADD R15, R4, 0x1, R13 ;  /* 0x00000001040f7824 */ /* 0x000fe400078e020d */
[----:B------:R-:W-:-:S04]  /*17960*/  @P0 IMAD.HI.U32 R6, R8, c[0x0][0x4ec], RZ ;  /* 0x00013b0008060a27 */ /* 0x000fc800078e00ff */
[----:B------:R-:W-:Y:S01]  /*17970*/  IMAD R13, R5, c[0x0][0x498], RZ ;  /* 0x00012600050d7a24 */ /* 0x000fe200078e02ff */
[----:B------:R-:W-:Y:S01]  /*17980*/  @P0 SHF.R.U32.HI R7, RZ, c[0x0][0x4f0], R6 ;  /* 0x00013c00ff070a19 */ /* 0x000fe20000011606 */
[----:B------:R-:W-:-:S03]  /*17990*/  IMAD.WIDE.U32 R14, R226, c[0x0][0x498], R14 ;  /* 0x00012600e20e7a25 */ /* 0x000fc600078e000e */
[C---:B------:R-:W-:Y:S01]  /*179a0*/  IADD3 R9, -R7.reuse, RZ, RZ ;  /* 0x000000ff07097210 */ /* 0x040fe20007ffe1ff */
[----:B------:R-:W-:Y:S01]  /*179b0*/  IMAD R13, R226, c[0x0][0x49c], R13 ;  /* 0x00012700e20d7a24 */ /* 0x000fe200078e020d */
[----:B------:R-:W-:Y:S02]  /*179c0*/  SHF.R.S32.HI R4, RZ, 0x1f, R7 ;  /* 0x0000001fff047819 */ /* 0x000fe40000011407 */
[----:B------:R-:W-:Y:S01]  /*179d0*/  IADD3 R12, P0, R7, R14, RZ ;  /* 0x0000000e070c7210 */ /* 0x000fe20007f1e0ff */
[----:B------:R-:W-:-:S03]  /*179e0*/  IMAD R9, R9, c[0x0][0x4e8], R8 ;  /* 0x00013a0009097a24 */ /* 0x000fc600078e0208 */
[----:B------:R-:W-:Y:S02]  /*179f0*/  IADD3.X R13, R4, R15, R13, P0, !PT ;  /* 0x0000000f040d7210 */ /* 0x000fe400007fe40d */
[----:B------:R-:W-:Y:S02]  /*17a00*/  SHF.R.S32.HI R6, RZ, 0x1f, R9 ;  /* 0x0000001fff067819 */ /* 0x000fe40000011409 */
[----:B------:R-:W-:Y:S01]  /*17a10*/  MOV R4, 0xff800000 ;  /* 0xff80000000047802 */ /* 0x000fe20000000f00 */
[----:B------:R-:W-:-:S04]  /*17a20*/  IMAD.WIDE.U32 R12, R9, c[0x0][0x488], R12 ;  /* 0x00012200090c7a25 */ /* 0x000fc800078e000c */
[----:B------:R-:W-:-:S04]  /*17a30*/  IMAD R6, R6, c[0x0][0x488], RZ ;  /* 0x0001220006067a24 */ /* 0x000fc800078e02ff */
[----:B------:R-:W-:Y:S01]  /*17a40*/  IMAD R7, R9, c[0x0][0x48c], R6 ;  /* 0x0001230009077a24 */ /* 0x000fe200078e0206 */
[----:B------:R-:W-:-:S04]  /*17a50*/  LEA R6, P0, R12, c[0x0][0x450], 0x2 ;  /* 0x000114000c067a11 */ /* 0x000fc800078010ff */
[----:B------:R-:W-:-:S04]  /*17a60*/  IADD3 R7, R13, R7, RZ ;  /* 0x000000070d077210 */ /* 0x000fc80007ffe0ff */
[----:B------:R-:W-:-:S05]  /*17a70*/  LEA.HI.X R7, R12, c[0x0][0x454], R7, 0x2, P0 ;  /* 0x000115000c077a11 */ /* 0x000fca00000f1407 */
[----:B------:R1:W-:Y:S02]  /*17a80*/  STG.E [R6.64], R4 ;  /* 0x0000000406007986 */ /* 0x0003e4000c101904 */
.L_x_957:
[----:B------:R-:W-:Y:S05]  /*17a90*/  BSYNC B0 ;  /* 0x0000000000007941 */ /* 0x000fea0003800000 */
.L_x_956:
[----:B-1----:R-:W1:Y:S01]  /*17aa0*/  S2R R6, SR_CTAID.X ;  /* 0x0000000000067919 */ /* 0x002e620000002500 */
[----:B------:R-:W-:Y:S01]  /*17ab0*/  SHF.R.S32.HI R7, RZ, 0x1f, R2 ;  /* 0x0000001fff077819 */ /* 0x000fe20000011402 */
[----:B------:R-:W-:Y:S01]  /*17ac0*/  IMAD R9, R11, c[0x0][0x3a0], RZ ;  /* 0x0000e8000b097a24 */ /* 0x000fe200078e02ff */
[----:B------:R-:W-:Y:S01]  /*17ad0*/  BSSY B0, `(.L_x_958) ;  /* 0x0000045000007945 */ /* 0x000fe20003800000 */
[----:B------:R-:W-:Y:S01]  /*17ae0*/  IMAD R0, R0, c[0x0][0x3e8], RZ ;  /* 0x0000fa0000007a24 */ /* 0x000fe200078e02ff */
[-C--:B------:R-:W-:Y:S01]  /*17af0*/  LEA.HI R8, R7, R2.reuse, RZ, 0x3 ;  /* 0x0000000207087211 */ /* 0x080fe200078f18ff */
[C---:B------:R-:W-:Y:S01]  /*17b00*/  IMAD R4, R10.reuse, c[0x0][0x3a4], R9 ;  /* 0x0000e9000a047a24 */ /* 0x040fe200078e0209 */
[----:B------:R-:W-:Y:S01]  /*17b10*/  MOV R7, c[0x0][0x4e8] ;  /* 0x00013a0000077a02 */ /* 0x000fe20000000f00 */
[----:B------:R-:W-:Y:S01]  /*17b20*/  IMAD.WIDE.U32 R10, R10, c[0x0][0x3a0], RZ ;  /* 0x0000e8000a0a7a25 */ /* 0x000fe200078e00ff */
[----:B------:R-:W-:Y:S02]  /*17b30*/  LOP3.LUT R9, R8, 0xfffffff8, RZ, 0xc0, !PT ;  /* 0xfffffff808097812 */ /* 0x000fe400078ec0ff */
[----:B------:R-:W-:Y:S01]  /*17b40*/  ISETP.NE.AND P0, PT, R7, 0x1, PT ;  /* 0x000000010700780c */ /* 0x000fe20003f05270 */
[----:B------:R-:W-:Y:S01]  /*17b50*/  IMAD.IADD R13, R11, 0x1, R4 ;  /* 0x000000010b0d7824 */ /* 0x000fe200078e0204 */
[----:B------:R-:W-:Y:S01]  /*17b60*/  IADD3 R11, -R9, R2, RZ ;  /* 0x00000002090b7210 */ /* 0x000fe20007ffe1ff */
[----:B------:R-:W-:Y:S01]  /*17b70*/  IMAD.MOV.U32 R12, RZ, RZ, R10 ;  /* 0x000000ffff0c7224 */ /* 0x000fe200078e000a */
[----:B------:R-:W-:Y:S01]  /*17b80*/  SHF.R.S32.HI R8, RZ, 0x3, R8 ;  /* 0x00000003ff087819 */ /* 0x000fe20000011408 */
[----:B------:R-:W-:-:S02]  /*17b90*/  IMAD R0, R223, c[0x0][0x3ec], R0 ;  /* 0x0000fb00df007a24 */ /* 0x000fc400078e0200 */
[----:B------:R-:W-:Y:S01]  /*17ba0*/  IMAD.WIDE.U32 R12, R223, c[0x0][0x3e8], R12 ;  /* 0x0000fa00df0c7a25 */ /* 0x000fe200078e000c */
[CC--:B------:R-:W-:Y:S02]  /*17bb0*/  LEA R7, R11.reuse, R8.reuse, 0x5 ;  /* 0x000000080b077211 */ /* 0x0c0fe400078e28ff */
[----:B------:R-:W-:Y:S01]  /*17bc0*/  SHF.L.U32 R11, R11, 0x3, RZ ;  /* 0x000000030b0b7819 */ /* 0x000fe200000006ff */
[----:B------:R-:W-:Y:S01]  /*17bd0*/  IMAD R5, R5, c[0x0][0x3f0], RZ ;  /* 0x0000fc0005057a24 */ /* 0x000fe200078e02ff */
[----:B------:R-:W-:Y:S01]  /*17be0*/  IADD3 R13, R0, R13, RZ ;  /* 0x0000000d000d7210 */ /* 0x000fe20007ffe0ff */
[C---:B-1----:R-:W-:Y:S01]  /*17bf0*/  IMAD R7, R6.reuse, 0x80, R7 ;  /* 0x0000008006077824 */ /* 0x042fe200078e0207 */
[----:B------:R-:W-:Y:S01]  /*17c00*/  LEA R6, R6, R8, 0x7 ;  /* 0x0000000806067211 */ /* 0x000fe200078e38ff */
[----:B------:R-:W-:Y:S01]  /*17c10*/  IMAD R5, R226, c[0x0][0x3f4], R5 ;  /* 0x0000fd00e2057a24 */ /* 0x000fe200078e0205 */
[----:B------:R-:W-:Y:S01]  /*17c20*/  IADD3 R10, R11, 0x40, RZ ;  /* 0x000000400b0a7810 */ /* 0x000fe20007ffe0ff */
[----:B------:R-:W-:Y:S01]  /*17c30*/  @P0 IMAD.HI.U32 R0, R7, c[0x0][0x4ec], RZ ;  /* 0x00013b0007000a27 */ /* 0x000fe200078e00ff */
[----:B------:R-:W-:-:S02]  /*17c40*/  MOV R2, R7 ;  /* 0x0000000700027202 */ /* 0x000fc40000000f00 */
[C---:B------:R-:W-:Y:S01]  /*17c50*/  IADD3 R9, R11.reuse, 0x80, RZ ;  /* 0x000000800b097810 */ /* 0x040fe20007ffe0ff */
[----:B------:R-:W-:Y:S01]  /*17c60*/  IMAD.WIDE.U32 R12, R226, c[0x0][0x3f0], R12 ;  /* 0x0000fc00e20c7a25 */ /* 0x000fe200078e000c */
[----:B------:R-:W-:Y:S02]  /*17c70*/  @P0 SHF.R.U32.HI R2, RZ, c[0x0][0x4f0], R0 ;  /* 0x00013c00ff020a19 */ /* 0x000fe40000011600 */
[----:B------:R-:W-:Y:S02]  /*17c80*/  IADD3 R8, R11, 0xc0, RZ ;  /* 0x000000c00b087810 */ /* 0x000fe40007ffe0ff */
[--C-:B------:R-:W-:Y:S01]  /*17c90*/  SHF.R.S32.HI R4, RZ, 0x1f, R2.reuse ;  /* 0x0000001fff047819 */ /* 0x100fe20000011402 */
[----:B------:R-:W-:Y:S01]  /*17ca0*/  IMAD.MOV R0, RZ, RZ, -R2 ;  /* 0x000000ffff007224 */ /* 0x000fe200078e0a02 */
[----:B------:R-:W-:-:S03]  /*17cb0*/  IADD3 R13, R13, R5, RZ ;  /* 0x000000050d0d7210 */ /* 0x000fc60007ffe0ff */
[----:B------:R-:W-:Y:S02]  /*17cc0*/  IMAD R5, R4, c[0x0][0x3e0], RZ ;  /* 0x0000f80004057a24 */ /* 0x000fe400078e02ff */
[----:B------:R-:W-:Y:S02]  /*17cd0*/  IMAD R0, R0, c[0x0][0x4e8], R7 ;  /* 0x00013a0000007a24 */ /* 0x000fe400078e0207 */
[----:B------:R-:W-:-:S04]  /*17ce0*/  IMAD.WIDE.U32 R12, R2, c[0x0][0x3e0], R12 ;  /* 0x0000f800020c7a25 */ /* 0x000fc800078e000c */
[----:B------:R-:W-:Y:S01]  /*17cf0*/  IMAD R5, R2, c[0x0][0x3e4], R5 ;  /* 0x0000f90002057a24 */ /* 0x000fe200078e0205 */
[----:B------:R-:W-:Y:S01]  /*17d00*/  SHF.R.S32.HI R2, RZ, 0x1f, R0 ;  /* 0x0000001fff027819 */ /* 0x000fe20000011400 */
[----:B-----5:R-:W-:-:S03]  /*17d10*/  IMAD R7, R3, c[0x0][0x4e8], RZ ;  /* 0x00013a0003077a24 */ /* 0x020fc600078e02ff */
[----:B------:R-:W-:Y:S01]  /*17d20*/  IADD3 R13, R13, R5, RZ ;  /* 0x000000050d0d7210 */ /* 0x000fe20007ffe0ff */
[----:B------:R-:W-:-:S04]  /*17d30*/  IMAD R5, R2, c[0x0][0x3d8], RZ ;  /* 0x0000f60002057a24 */ /* 0x000fc800078e02ff */
[C---:B------:R-:W-:Y:S02]  /*17d40*/  IMAD R5, R0.reuse, c[0x0][0x3dc], R5 ;  /* 0x0000f70000057a24 */ /* 0x040fe400078e0205 */
[----:B------:R-:W-:-:S04]  /*17d50*/  IMAD.WIDE.U32 R12, R0, c[0x0][0x3d8], R12 ;  /* 0x0000f600000c7a25 */ /* 0x000fc800078e000c */
[----:B------:R-:W-:Y:S01]  /*17d60*/  IMAD.IADD R5, R13, 0x1, R5 ;  /* 0x000000010d057824 */ /* 0x000fe200078e0205 */
        /* <DEDUP_REMOVED lines=27> */
.L_x_959:
[----:B------:R-:W-:Y:S05]  /*17f20*/  BSYNC B0 ;  /* 0x0000000000007941 */ /* 0x000fea0003800000 */
.L_x_958:
[----:B--2---:R-:W-:Y:S01]  /*17f30*/  IADD3 R4, R6, 0x20, RZ ;  /* 0x0000002006047810 */ /* 0x004fe20007ffe0ff */
[----:B------:R2:W4:Y:S01]  /*17f40*/  SHFL.IDX PT, R13, R0, 0x1, 0x181f ;  /* 0x00381f00000d7f89 */ /* 0x00052200000e0000 */
        /* <DEDUP_REMOVED lines=8> */
[----:B---3--:R-:W-:Y:S02]  /*17fd0*/  @!P2 SHF.R.S32.HI R5, RZ, 0x1f, R10 ;  /* 0x0000001fff05a819 */ /* 0x008fe4000001140a */
        /* <DEDUP_REMOVED lines=16> */
.L_x_961:
[----:B------:R-:W-:Y:S05]  /*180e0*/  BSYNC B0 ;  /* 0x0000000000007941 */ /* 0x000fea0003800000 */
.L_x_960:
[----:B-1----:R-:W-:Y:S01]  /*180f0*/  IADD3 R4, R6, 0x40, RZ ;  /* 0x0000004006047810 */ /* 0x002fe20007ffe0ff */
[----:B----4-:R1:W4:Y:S01]  /*18100*/  SHFL.IDX PT, R13, R0, 0x2, 0x181f ;  /* 0x00581f00000d7f89 */ /* 0x01032200000e0000 */
[----:B------:R-:W-:Y:S02]  /*18110*/  BSSY B0, `(.L_x_962) ;  /* 0x0000019000007945 */ /* 0x000fe40003800000 */
[----:B------:R-:W-:Y:S01]  /*18120*/  ISETP.GE.AND P0, PT, R4, R7, PT ;  /* 0x000000070400720c */ /* 0x000fe20003f06270 */
[----:B------:R1:W2:-:S12]  /*18130*/  SHFL.IDX PT, R12, R2, 0x2, 0x181f ;  /* 0x00581f00020c7f89 */ /* 0x00029800000e0000 */
        /* <DEDUP_REMOVED lines=9> */
[----:B--2-4-:R-:W-:Y:S01]  /*181d0*/  @!P3 IMAD.WIDE R14, R11, 0x2, R12 ;  /* 0x000000020b0eb825 */ /* 0x014fe200078e020c */
        /* <DEDUP_REMOVED lines=12> */
.L_x_963:
[----:B------:R-:W-:Y:S05]  /*182a0*/  BSYNC B0 ;  /* 0x0000000000007941 */ /* 0x000fea0003800000 */
.L_x_962:
[----:B------:R-:W-:Y:S01]  /*182b0*/  IADD3 R6, R6, 0x60, RZ ;  /* 0x0000006006067810 */ /* 0x000fe20007ffe0ff */
[----:B------:R1:W4:Y:S03]  /*182c0*/  SHFL.IDX PT, R3, R0, 0x3, 0x181f ;  /* 0x00781f0000037f89 */ /* 0x00032600000e0000 */
[----:B------:R-:W-:Y:S01]  /*182d0*/  ISETP.GE.AND P0, PT, R6, R7, PT ;  /* 0x000000070600720c */ /* 0x000fe20003f06270 */
[----:B-12---:R-:W1:-:S12]  /*182e0*/  SHFL.IDX PT, R2, R2, 0x3, 0x181f ;  /* 0x00781f0002027f89 */ /* 0x006e5800000e0000 */
[----:B------:R-:W-:Y:S05]  /*182f0*/  @P0 EXIT ;  /* 0x000000000000094d */ /* 0x000fea0003800000 */
[----:B------:R-:W-:Y:S02]  /*18300*/  ISETP.GE.AND P1, PT, R10, c[0x0][0x3c8], PT ;  /* 0x0000f2000a007a0c */ /* 0x000fe40003f26270 */
[----:B------:R-:W-:Y:S02]  /*18310*/  ISETP.GE.AND P0, PT, R9, c[0x0][0x3c8], PT ;  /* 0x0000f20009007a0c */ /* 0x000fe40003f06270 */
[----:B------:R-:W-:-:S09]  /*18320*/  ISETP.GE.AND P2, PT, R11, c[0x0][0x3c8], PT ;  /* 0x0000f2000b007a0c */ /* 0x000fd20003f46270 */
[----:B---3--:R-:W-:Y:S02]  /*18330*/  @!P1 SHF.R.S32.HI R5, RZ, 0x1f, R10 ;  /* 0x0000001fff059819 */ /* 0x008fe4000001140a */
        /* <DEDUP_REMOVED lines=19> */
.L_x_936:
[----:B------:R-:W-:Y:S02]  /*18470*/  MOV R9, 0x1 ;  /* 0x0000000100097802 */ /* 0x000fe40000000f00 */
[----:B------:R-:W-:Y:S02]  /*18480*/  MOV R8, 0x184a0 ;  /* 0x000184a000087802 */ /* 0x000fe40000000f00 */
[----:B-1----:R-:W-:Y:S05]  /*18490*/  CALL.REL.NOINC `($__internal_4_$__cuda_sm70_shflsync_idx_p) ;  /* 0x000000f000007944 */ /* 0x002fea0003c00000 */
[----:B--2---:R-:W-:Y:S01]  /*184a0*/  IMAD.MOV.U32 R30, RZ, RZ, R9 ;  /* 0x000000ffff1e7224 */ /* 0x004fe200078e0009 */
[----:B-1----:R-:W-:Y:S01]  /*184b0*/  MOV R10, R28 ;  /* 0x0000001c000a7202 */ /* 0x002fe20000000f00 */
[----:B------:R-:W-:Y:S01]  /*184c0*/  IMAD.MOV.U32 R9, RZ, RZ, 0x1 ;  /* 0x00000001ff097424 */ /* 0x000fe200078e00ff */
[----:B------:R-:W-:Y:S02]  /*184d0*/  MOV R8, 0x184f0 ;  /* 0x000184f000087802 */ /* 0x000fe40000000f00 */
[----:B------:R-:W-:Y:S05]  /*184e0*/  CALL.REL.NOINC `($__internal_4_$__cuda_sm70_shflsync_idx_p) ;  /* 0x000000a000007944 */ /* 0x000fea0003c00000 */
[----:B-12---:R-:W-:Y:S05]  /*184f0*/  BRA `(.L_x_964) ;  /* 0xffff765000007947 */ /* 0x006fea000383ffff */
.L_x_944:
[----:B-1----:R-:W-:Y:S02]  /*18500*/  MOV R9, 0x1 ;  /* 0x0000000100097802 */ /* 0x002fe40000000f00 */
[----:B------:R-:W-:Y:S02]  /*18510*/  MOV R8, 0x18530 ;  /* 0x0001853000087802 */ /* 0x000fe40000000f00 */
[----:B---3--:R-:W-:Y:S05]  /*18520*/  CALL.REL.NOINC `($__internal_4_$__cuda_sm70_shflsync_idx_p) ;  /* 0x0000006000007944 */ /* 0x008fea0003c00000 */
[----:B-1----:R-:W-:Y:S01]  /*18530*/  MOV R10, R2 ;  /* 0x00000002000a7202 */ /* 0x002fe20000000f00 */
[----:B--2---:R-:W-:Y:S01]  /*18540*/  IMAD.MOV.U32 R5, RZ, RZ, R9 ;  /* 0x000000ffff057224 */ /* 0x004fe200078e0009 */
[----:B------:R-:W-:Y:S01]  /*18550*/  MOV R8, 0x18580 ;  /* 0x0001858000087802 */ /* 0x000fe20000000f00 */
[----:B------:R-:W-:Y:S02]  /*18560*/  IMAD.MOV.U32 R9, RZ, RZ, 0x1 ;  /* 0x00000001ff097424 */ /* 0x000fe400078e00ff */
[----:B------:R-:W-:Y:S05]  /*18570*/  CALL.REL.NOINC `($__internal_4_$__cuda_sm70_shflsync_idx_p) ;  /* 0x0000001000007944 */ /* 0x000fea0003c00000 */
[----:B-12---:R-:W-:-:S05]  /*18580*/  BRA `(.L_x_965) ;  /* 0xffffa1b000007947 */ /* 0x006fca000383ffff */
        .weak           $__internal_4_$__cuda_sm70_shflsync_idx_p
        .type           $__internal_4_$__cuda_sm70_shflsync_idx_p,@function
        .size           $__internal_4_$__cuda_sm70_shflsync_idx_p,(.L_x_1781 - $__internal_4_$__cuda_sm70_shflsync_idx_p)
$__internal_4_$__cuda_sm70_shflsync_idx_p:
[----:B------:R-:W-:Y:S01]  /*18590*/  MOV R16, R8 ;  /* 0x0000000800107202 */ /* 0x000fe20000000f00 */
[----:B------:R-:W-:Y:S04]  /*185a0*/  WARPSYNC R227 ;  /* 0x000000e300007348 */ /* 0x000fe80003800000 */
[----:B------:R-:W-:Y:S01]  /*185b0*/  MOV R17, 0x0 ;  /* 0x0000000000117802 */ /* 0x000fe20000000f00 */
[----:B------:R1:W2:Y:S03]  /*185c0*/  SHFL.IDX PT, R9, R10, R9, R230 ;  /* 0x000000090a097389 */ /* 0x0002a600000e00e6 */
[----:B------:R-:W-:Y:S05]  /*185d0*/  RET.REL.NODEC R16 `(_ZN7cutlass13device_kernelIN5flash19enable_sm80_to_sm89INS1_16FlashAttnFwdSm80INS1_25CollectiveMainloopFwdSm80ILi8ELi1ELb0EN4cute5tupleIJNS5_1CILi128EEENS7_ILi48EEENS7_ILi256EEEEEELi256ENS_6half_tEfNS_4arch4Sm80ELb0ELb0ELb1ELb1ELb1ELb1ELb1ELb0EEENS1_21CollectiveEpilogueFwdINS6_IJS8_SA_S9_EEENS6_IJNS7_ILi1EEESI_SI_EEESC_SE_Li256ELb1ELb1ELb0ELb0EEENS1_19SingleTileSchedulerILb1ELb0ELb1ELi128EEEEEEEEEvNT_6ParamsE) ;  /* 0xfffe7a2010007950 */ /* 0x000fea0003c3ffff */
.L_x_966:
        /* <DEDUP_REMOVED lines=10> */
.L_x_1781:


//--------------------- .text._ZN7cutlass13device_kernelIN5flash19enable_sm80_to_sm89INS1_16FlashAttnFwdSm80INS1_25CollectiveMainloopFwdSm80ILi8ELi1ELb0EN4cute5tupleIJNS5_1CILi128EEENS7_ILi64EEENS7_ILi256EEEEEELi256ENS_6half_tEfNS_4arch4Sm80ELb0ELb1ELb1ELb0ELb1ELb0ELb1ELb0EEENS1_21CollectiveEpilogueFwdINS6_IJS8_SA_S9_EEENS6_IJNS7_ILi1EEESI_SI_EEESC_SE_Li256ELb0ELb1ELb0ELb0EEENS1_19SingleTileSchedulerILb0ELb0ELb1ELi128EEEEEEEEEvNT_6ParamsE --------------------------
	.section	.text._ZN7cutlass13device_kernelIN5flash19enable_sm80_to_sm89INS1_16FlashAttnFwdSm80INS1_25CollectiveMainloopFwdSm80ILi8ELi1ELb0EN4cute5tupleIJNS5_1CILi128EEENS7_ILi64EEENS7_ILi256EEEEEELi256ENS_6half_tEfNS_4arch4Sm80ELb0ELb1ELb1ELb0ELb1ELb0ELb1ELb0EEENS1_21CollectiveEpilogueFwdINS6_IJS8_SA_S9_EEENS6_IJNS7_ILi1EEESI_SI_EEESC_SE_Li256ELb0ELb1ELb0ELb0EEENS1_19SingleTileSchedulerILb0ELb0ELb1ELi128EEEEEEEEEvNT_6ParamsE,"ax",@progbits
	.sectioninfo	@"SHI_REGISTERS=255"
	.align	128
.text._ZN7cutlass13device_kernelIN5flash19enable_sm80_to_sm89INS1_16FlashAttnFwdSm80INS1_25CollectiveMainloopFwdSm80ILi8ELi1ELb0EN4cute5tupleIJNS5_1CILi128EEENS7_ILi64EEENS7_ILi256EEEEEELi256ENS_6half_tEfNS_4arch4Sm80ELb0ELb1ELb1ELb0ELb1ELb0ELb1ELb0EEENS1_21CollectiveEpilogueFwdINS6_IJS8_SA_S9_EEENS6_IJNS7_ILi1EEESI_SI_EEESC_SE_Li256ELb0ELb1ELb0ELb0EEENS1_19SingleTileSchedulerILb0ELb0ELb1ELi128EEEEEEEEEvNT_6ParamsE:
        .type           _ZN7cutlass13device_kernelIN5flash19enable_sm80_to_sm89INS1_16FlashAttnFwdSm80INS1_25CollectiveMainloopFwdSm80ILi8ELi1ELb0EN4cute5tupleIJNS5_1CILi128EEENS7_ILi64EEENS7_ILi256EEEEEELi256ENS_6half_tEfNS_4arch4Sm80ELb0ELb1ELb1ELb0ELb1ELb0ELb1ELb0EEENS1_21CollectiveEpilogueFwdINS6_IJS8_SA_S9_EEENS6_IJNS7_ILi1EEESI_SI_EEESC_SE_Li256ELb0ELb1ELb0ELb0EEENS1_19SingleTileSchedulerILb0ELb0ELb1ELi128EEEEEEEEEvNT_6ParamsE,@function
        .size           _ZN7cutlass13device_kernelIN5flash19enable_sm80_to_sm89INS1_16FlashAttnFwdSm80INS1_25CollectiveMainloopFwdSm80ILi8ELi1ELb0EN4cute5tupleIJNS5_1CILi128EEENS7_ILi64EEENS7_ILi256EEEEEELi256ENS_6half_tEfNS_4arch4Sm80ELb0ELb1ELb1ELb0ELb1ELb0ELb1ELb0EEENS1_21CollectiveEpilogueFwdINS6_IJS8_SA_S9_EEENS6_IJNS7_ILi1EEESI_SI_EEESC_SE_Li256ELb0ELb1ELb0ELb0EEENS1_19SingleTileSchedulerILb0ELb0ELb1ELi128EEEEEEEEEvNT_6ParamsE,(.L_x_1783 - _ZN7cutlass13device_kernelIN5flash19enable_sm80_to_sm89INS1_16FlashAttnFwdSm80INS1_25CollectiveMainloopFwdSm80ILi8ELi1ELb0EN4cute5tupleIJNS5_1CILi128EEENS7_ILi64EEENS7_ILi256EEEEEELi256ENS_6half_tEfNS_4arch4Sm80ELb0ELb1ELb1ELb0ELb1ELb0ELb1ELb0EEENS1_21CollectiveEpilogueFwdINS6_IJS8_SA_S9_EEENS6_IJNS7_ILi1EEESI_SI_EEESC_SE_Li256ELb0ELb1ELb0ELb0EEENS1_19SingleTileSchedulerILb0ELb0ELb1ELi128EEEEEEEEEvNT_6ParamsE)
        .other          _ZN7cutlass13device_kernelIN5flash19enable_sm80_to_sm89INS1_16FlashAttnFwdSm80INS1_25CollectiveMainloopFwdSm80ILi8ELi1ELb0EN4cute5tupleIJNS5_1CILi128EEENS7_ILi64EEENS7_ILi256EEEEEELi256ENS_6half_tEfNS_4arch4Sm80ELb0ELb1ELb1ELb0ELb1ELb0ELb1ELb0EEENS1_21CollectiveEpilogueFwdINS6_IJS8_SA_S9_EEENS6_IJNS7_ILi1EEESI_SI_EEESC_SE_Li256ELb0ELb1ELb0ELb0EEENS1_19SingleTileSchedulerILb0ELb0ELb1ELi128EEEEEEEEEvNT_6ParamsE,@"STO_CUDA_ENTRY STV_DEFAULT"
_ZN7cutlass13device_kernelIN5flash19enable_sm80_to_sm89INS1_16FlashAttnFwdSm80INS1_25CollectiveMainloopFwdSm80ILi8ELi1ELb0EN4cute5tupleIJNS5_1CILi128EEENS7_ILi64EEENS7_ILi256EEEEEELi256ENS_6half_tEfNS_4arch4Sm80ELb0ELb1ELb1ELb0ELb1ELb0ELb1ELb0EEENS1_21CollectiveEpilogueFwdINS6_IJS8_SA_S9_EEENS6_IJNS7_ILi1EEESI_SI_EEESC_SE_Li256ELb0ELb1ELb0ELb0EEENS1_19SingleTileSchedulerILb0ELb0ELb1ELi128EEEEEEEEEvNT_6ParamsE:
        /* <DEDUP_REMOVED lines=20> */
[----:B------:R-:W-:Y:S01]  /*0140*/  UMOV UR13, 0x1 ;  /* 0x00000001000d7882 */ /* 0x000fe20000000000 */
[----:B------:R-:W3:Y:S01]  /*0150*/  S2UR UR9, SR_CTAID.Y ;  /* 0x00000000000979c3 */ /* 0x000ee20000002600 */
[----:B------:R-:W4:Y:S01]  /*0160*/  S2R R105, SR_TID.X ;  /* 0x0000000000697919 */ /* 0x000f220000002100 */
[----:B------:R-:W-:-:S02]  /*0170*/  ULDC UR8, c[0x0][0x1d0] ;  /* 0x0000740000087ab9 */ /* 0x000fc40000000800 */
[----:B------:R-:W-:Y:S02]  /*0180*/  ULDC UR14, c[0x0][0x168] ;  /* 0x00005a00000e7ab9 */ /* 0x000fe40000000800 */
[----:B-1----:R-:W-:-:S04]  /*0190*/  USHF.L.U32 UR25, UR25, 0x7, URZ ;  /* 0x0000000719197899 */ /* 0x002fc8000800063f */
[----:B------:R-:W-:Y:S02]  /*01a0*/  @UP2 UIADD3 UR10, UR25, 0x7f, URZ ;  /* 0x0000007f190a2890 */ /* 0x000fe4000fffe03f */
[----:B------:R-:W-:Y:S02]  /*01b0*/  UIADD3 UR7, UR25, 0x7f, URZ ;  /* 0x0000007f19077890 */ /* 0x000fe4000fffe03f */
[----:B------:R-:W-:Y:S02]  /*01c0*/  UIMAD.WIDE.U32 UR10, UR10, UR4, URZ ;  /* 0x000000040a0a72a5 */ /* 0x000fe4000f8e003f */
[----:B---3--:R-:W-:Y:S02]  /*01d0*/  USHF.R.S32.HI UR18, URZ, 0x1f, UR9 ;  /* 0x0000001f3f127899 */ /* 0x008fe40008011409 */
[----:B------:R-:W-:-:S03]  /*01e0*/  @UP2 USHF.R.U32.HI UR7, URZ, UR5, UR11 ;  /* 0x000000053f072299 */ /* 0x000fc6000801160b */
[----:B------:R-:W-:Y:S02]  /*01f0*/  ULDC.64 UR4, c[0x0][0x328] ;  /* 0x0000ca0000047ab9 */ /* 0x000fe40000000a00 */
[----:B------:R-:W-:Y:S02]  /*0200*/  UISETP.LE.AND UP1, UPT, UR13, UR5, UPT ;  /* 0x000000050d00728c */ /* 0x000fe4000bf23270 */
[----:B------:R-:W-:Y:S02]  /*0210*/  UMOV UR10, URZ ;  /* 0x0000003f000a7c82 */ /* 0x000fe40008000000 */
[----:B------:R-:W-:Y:S02]  /*0220*/  ULDC UR11, c[0x0][0x2ac] ;  /* 0x0000ab00000b7ab9 */ /* 0x000fe40000000800 */
[----:B------:R-:W-:-:S04]  /*0230*/  UIMAD UR8, UR11, UR8, URZ ;  /* 0x000000080b0872a4 */ /* 0x000fc8000f8e023f */
[----:B------:R-:W-:-:S04]  /*0240*/  UIADD3 UR14, UR8, -UR14, UR13 ;  /* 0x8000000e080e7290 */ /* 0x000fc8000fffe00d */
[----:B------:R-:W-:-:S04]  /*0250*/  UIADD3 UR5, UR14, UR7, URZ ;  /* 0x000000070e057290 */ /* 0x000fc8000fffe03f */
        /* <DEDUP_REMOVED lines=16> */
.L_x_968:
[----:B------:R-:W-:Y:S02]  /*0360*/  ULDC UR4, c[0x0][0x32c] ;  /* 0x0000cb0000047ab9 */ /* 0x000fe40000000800 */
[----:B------:R-:W-:-:S03]  /*0370*/  UISETP.NE.AND UP0, UPT, UR13, UR4, UPT ;  /* 0x000000040d00728c */ /* 0x000fc6000bf05270 */
[----:B------:R-:W-:Y:S02]  /*0380*/  ULDC.64 UR4, c[0x0][0x330] ;  /* 0x0000cc0000047ab9 */ /* 0x000fe40000000a00 */
[----:B------:R-:W-:-:S07]  /*0390*/  UIMAD.WIDE.U32 UR20, UR14, UR4, URZ ;  /* 0x000000040e1472a5 */ /* 0x000fce000f8e003f */
[----:B------:R-:W-:Y:S02]  /*03a0*/  @UP0 UMOV UR13, UR21 ;  /* 0x00000015000d0c82 */ /* 0x000fe40008000000 */
[----:B------:R-:W-:Y:S02]  /*03b0*/  @UP0 USHF.R.U32.HI UR14, URZ, UR5, UR13 ;  /* 0x000000053f0e0299 */ /* 0x000fe4000801160d */
.L_x_969:
[----:B------:R-:W-:Y:S02]  /*03c0*/  ULDC UR4, c[0x0][0x32c] ;  /* 0x0000cb0000047ab9 */ /* 0x000fe40000000800 */
[----:B------:R-:W-:-:S04]  /*03d0*/  UIMAD UR4, UR14, UR4, UR4 ;  /* 0x000000040e0472a4 */ /* 0x000fc8000f8e0204 */
[----:B------:R-:W-:-:S04]  /*03e0*/  UISETP.LT.AND UP0, UPT, UR7, UR4, UPT ;  /* 0x000000040700728c */ /* 0x000fc8000bf01270 */
[----:B------:R-:W-:Y:S02]  /*03f0*/  USEL UR7, UR7, UR4, UP0 ;  /* 0x0000000407077287 */ /* 0x000fe40008000000 */
.L_x_967:
[----:B----4-:R-:W-:Y:S01]  /*0400*/  UIADD3 UR13, UR8, 0x3f, URZ ;  /* 0x0000003f080d7890 */ /* 0x010fe2000fffe03f */
[----:B------:R-:W-:Y:S01]  /*0410*/  PLOP3.LUT P0, PT, PT, PT, UP1, 0x40, 0x0 ;  /* 0x000000000000781c */ /* 0x000fe20003f0e818 */
[----:B------:R-:W-:Y:S02]  /*0420*/  UIADD3 UR14, UR7, 0x3f, URZ ;  /* 0x0000003f070e7890 */ /* 0x000fe4000fffe03f */
[----:B------:R-:W-:Y:S02]  /*0430*/  ULDC.64 UR4, c[0x0][0x2c8] ;  /* 0x0000b20000047ab9 */ /* 0x000fe40000000a00 */
[----:B------:R-:W-:Y:S02]  /*0440*/  UIMAD.WIDE.U32 UR20, UR25, UR4, URZ ;  /* 0x00000004191472a5 */ /* 0x000fe4000f8e003f */
[----:B------:R-:W-:Y:S02]  /*0450*/  USHF.R.S32.HI UR15, URZ, 0x1f, UR13 ;  /* 0x0000001f3f0f7899 */ /* 0x000fe4000801140d */
[----:B------:R-:W-:-:S02]  /*0460*/  USHF.R.S32.HI UR7, URZ, 0x1f, UR14 ;  /* 0x0000001f3f077899 */ /* 0x000fc4000801140e */
[----:B------:R-:W-:Y:S02]  /*0470*/  UMOV UR4, UR25 ;  /* 0x0000001900047c82 */ /* 0x000fe40008000000 */
[----:B------:R-:W-:Y:S02]  /*0480*/  @UP2 USHF.R.U32.HI UR4, URZ, UR5, UR21 ;  /* 0x000000053f042299 */ /* 0x000fe40008011615 */
[----:B------:R-:W-:Y:S02]  /*0490*/  ULEA.HI UR5, UR15, UR13, URZ, 0x6 ;  /* 0x0000000d0f057291 */ /* 0x000fe4000f8f303f */
[----:B------:R-:W-:Y:S02]  /*04a0*/  ULEA.HI UR21, UR7, UR14, URZ, 0x6 ;  /* 0x0000000e07157291 */ /* 0x000fe4000f8f303f */
[----:B------:R-:W-:Y:S02]  /*04b0*/  ULDC UR24, c[0x0][0x168] ;  /* 0x00005a0000187ab9 */ /* 0x000fe40000000800 */
[----:B------:R-:W-:-:S02]  /*04c0*/  USHF.R.S32.HI UR5, URZ, 0x6, UR5 ;  /* 0x000000063f057899 */ /* 0x000fc40008011405 */
[----:B------:R-:W-:Y:S02]  /*04d0*/  USHF.R.S32.HI UR21, URZ, 0x6, UR21 ;  /* 0x000000063f157899 */ /* 0x000fe40008011415 */
[----:B------:R-:W-:Y:S02]  /*04e0*/  UIADD3 UR24, UR8, -UR24, URZ ;  /* 0x8000001808187290 */ /* 0x000fe4000fffe03f */
[----:B------:R-:W-:Y:S02]  /*04f0*/  UISETP.LT.AND UP0, UPT, UR5, UR21, UPT ;  /* 0x000000150500728c */ /* 0x000fe4000bf01270 */
[----:B------:R-:W-:Y:S02]  /*0500*/  UIADD3 UR4, UR24, UR4, URZ ;  /* 0x0000000418047290 */ /* 0x000fe4000fffe03f */
[----:B------:R-:W-:Y:S02]  /*0510*/  ULDC UR7, c[0x0][0x324] ;  /* 0x0000c90000077ab9 */ /* 0x000fe40000000800 */
        /* <DEDUP_REMOVED lines=15> */
.L_x_971:
[----:B------:R-:W-:Y:S02]  /*0610*/  ULDC UR4, c[0x0][0x32c] ;  /* 0x0000cb0000047ab9 */ /* 0x000fe40000000800 */
[----:B------:R-:W-:-:S03]  /*0620*/  UISETP.NE.AND UP0, UPT, UR4, 0x1, UPT ;  /* 0x000000010400788c */ /* 0x000fc6000bf05270 */
[----:B------:R-:W-:Y:S02]  /*0630*/  ULDC.64 UR4, c[0x0][0x330] ;  /* 0x0000cc0000047ab9 */ /* 0x000fe40000000a00 */
[----:B------:R-:W-:-:S06]  /*0640*/  UIMAD.WIDE.U32 UR14, UR13, UR4, URZ ;  /* 0x000000040d0e72a5 */ /* 0x000fcc000f8e003f */
[----:B------:R-:W-:Y:S02]  /*0650*/  @UP0 USHF.R.U32.HI UR13, URZ, UR5, UR15 ;  /* 0x000000053f0d0299 */ /* 0x000fe4000801160f */
.L_x_972:
[----:B------:R-:W-:Y:S02]  /*0660*/  ULDC UR4, c[0x0][0x32c] ;  /* 0x0000cb0000047ab9 */ /* 0x000fe40000000800 */
[----:B------:R-:W-:-:S04]  /*0670*/  UIMAD UR4, UR13, UR4, URZ ;  /* 0x000000040d0472a4 */ /* 0x000fc8000f8e023f */
[----:B------:R-:W-:-:S04]  /*0680*/  UISETP.LT.AND UP0, UPT, UR7, UR4, UPT ;  /* 0x000000040700728c */ /* 0x000fc8000bf01270 */
[----:B------:R-:W-:-:S04]  /*0690*/  USEL UR7, UR7, UR4, !UP0 ;  /* 0x0000000407077287 */ /* 0x000fc8000c000000 */
.L_x_970:
[----:B------:R-:W-:Y:S01]  /*06a0*/  USHF.R.S32.HI UR4, URZ, 0x1f, UR7 ;  /* 0x0000001f3f047899 */ /* 0x000fe20008011407 */
[----:B------:R-:W-:Y:S01]  /*06b0*/  PLOP3.LUT P2, PT, PT, PT, PT, 0x80, 0x0 ;  /* 0x000000000000781c */ /* 0x000fe20003f4f070 */
[----:B------:R-:W-:Y:S01]  /*06c0*/  CS2R R130, SRZ ;  /* 0x0000000000827805 */ /* 0x000fe2000001ff00 */
[----:B------:R-:W-:Y:S01]  /*06d0*/  IMAD.MOV.U32 R23, RZ, RZ, RZ ;  /* 0x000000ffff177224 */ /* 0x000fe200078e00ff */
[----:B------:R-:W-:Y:S01]  /*06e0*/  ULEA.HI UR7, UR4, UR7, URZ, 0x6 ;  /* 0x0000000704077291 */ /* 0x000fe2000f8f303f */
[----:B------:R-:W-:Y:S01]  /*06f0*/  IMAD.MOV.U32 R128, RZ, RZ, RZ ;  /* 0x000000ffff807224 */ /* 0x000fe200078e00ff */
[----:B------:R-:W-:Y:S01]  /*0700*/  CS2R R126, SRZ ;  /* 0x00000000007e7805 */ /* 0x000fe2000001ff00 */
[----:B------:R-:W-:Y:S01]  /*0710*/  CS2R R24, SRZ ;  /* 0x0000000000187805 */ /* 0x000fe2000001ff00 */
[----:B------:R-:W-:Y:S01]  /*0720*/  USHF.R.S32.HI UR7, URZ, 0x6, UR7 ;  /* 0x000000063f077899 */ /* 0x000fe20008011407 */
[----:B------:R-:W-:Y:S01]  /*0730*/  MOV R124, RZ ;  /* 0x000000ff007c7202 */ /* 0x000fe20000000f00 */
[----:B------:R-:W-:Y:S01]  /*0740*/  CS2R R122, SRZ ;  /* 0x00000000007a7805 */ /* 0x000fe2000001ff00 */
[----:B------:R-:W-:Y:S01]  /*0750*/  IMAD.MOV.U32 R120, RZ, RZ, RZ ;  /* 0x000000ffff787224 */ /* 0x000fe200078e00ff */
[----:B------:R-:W-:Y:S01]  /*0760*/  UISETP.LT.AND UP0, UPT, URZ, UR7, UPT ;  /* 0x000000073f00728c */ /* 0x000fe2000bf01270 */
[----:B------:R-:W-:Y:S01]  /*0770*/  CS2R R118, SRZ ;  /* 0x0000000000767805 */ /* 0x000fe2000001ff00 */
[----:B------:R-:W-:Y:S01]  /*0780*/  CS2R R26, SRZ ;  /* 0x00000000001a7805 */ /* 0x000fe2000001ff00 */
[----:B------:R-:W-:Y:S01]  /*0790*/  MOV R116, RZ ;  /* 0x000000ff00747202 */ /* 0x000fe20000000f00 */
[----:B------:R-:W-:Y:S01]  /*07a0*/  USEL UR7, URZ, UR7, !UP0 ;  /* 0x000000073f077287 */ /* 0x000fe2000c000000 */
[----:B------:R-:W-:Y:S01]  /*07b0*/  CS2R R114, SRZ ;  /* 0x0000000000727805 */ /* 0x000fe2000001ff00 */
[----:B------:R-:W-:Y:S01]  /*07c0*/  IMAD.MOV.U32 R112, RZ, RZ, RZ ;  /* 0x000000ffff707224 */ /* 0x000fe200078e00ff */
[----:B------:R-:W-:Y:S01]  /*07d0*/  CS2R R110, SRZ ;  /* 0x00000000006e7805 */ /* 0x000fe2000001ff00 */
[----:B------:R-:W-:Y:S01]  /*07e0*/  UISETP.GT.AND UP0, UPT, UR21, UR7, UPT ;  /* 0x000000071500728c */ /* 0x000fe2000bf04270 */
[----:B------:R-:W-:Y:S01]  /*07f0*/  CS2R R28, SRZ ;  /* 0x00000000001c7805 */ /* 0x000fe2000001ff00 */
[----:B------:R-:W-:Y:S01]  /*0800*/  MOV R108, RZ ;  /* 0x000000ff006c7202 */ /* 0x000fe20000000f00 */
[----:B------:R-:W-:Y:S01]  /*0810*/  CS2R R106, SRZ ;  /* 0x00000000006a7805 */ /* 0x000fe2000001ff00 */
[----:B------:R-:W-:Y:S01]  /*0820*/  IMAD.MOV.U32 R104, RZ, RZ, RZ ;  /* 0x000000ffff687224 */ /* 0x000fe200078e00ff */
[----:B------:R-:W-:Y:S01]  /*0830*/  CS2R R102, SRZ ;  /* 0x0000000000667805 */ /* 0x000fe2000001ff00 */
[----:B------:R-:W-:Y:S01]  /*0840*/  PLOP3.LUT P0, PT, PT, PT, UP0, 0x80, 0x0 ;  /* 0x000000000000781c */ /* 0x000fe20003f0f008 */
        /* <DEDUP_REMOVED lines=63> */
[----:B-1----:R-:W-:Y:S02]  /*0c40*/  IMAD.U32 R2, RZ, RZ, UR4 ;  /* 0x00000004ff027e24 */ /* 0x002fe4000f8e00ff */
[----:B------:R-:W-:Y:S01]  /*0c50*/  IMAD.U32 R3, RZ, RZ, UR5 ;  /* 0x00000005ff037e24 */ /* 0x000fe2000f8e00ff */
[----:B------:R-:W-:Y:S01]  /*0c60*/  SHF.R.S32.HI R101, RZ, 0x1f, R105 ;  /* 0x0000001fff657819 */ /* 0x000fe20000011469 */
[----:B------:R-:W-:Y:S02]  /*0c70*/  ULDC.64 UR4, c[0x0][0x1b8] ;  /* 0x00006e0000047ab9 */ /* 0x000fe40000000a00 */
[----:B------:R-:W-:Y:S01]  /*0c80*/  UIMAD UR13, UR18, UR4, URZ ;  /* 0x00000004120d72a4 */ /* 0x000fe2000f8e023f */
[----:B------:R1:W3:Y:S01]  /*0c90*/  @P0 LDG.E R9, [R2.64] ;  /* 0x0000001002090981 */ /* 0x0002e2000c1e1900 */
[----:B------:R-:W-:Y:S01]  /*0ca0*/  PLOP3.LUT P2, PT, PT, PT, UP2, 0x80, 0x0 ;  /* 0x000000000000781c */ /* 0x000fe20003f4f028 */
[----:B------:R-:W-:Y:S01]  /*0cb0*/  UIMAD.WIDE.U32 UR22, UR9, UR4, URZ ;  /* 0x00000004091672a5 */ /* 0x000fe2000f8e003f */
[----:B------:R-:W-:Y:S01]  /*0cc0*/  PLOP3.LUT P1, PT, PT, PT, UP2, 0x80, 0x0 ;  /* 0x000000000000781c */ /* 0x000fe20003f2f028 */
[----:B------:R-:W-:Y:S01]  /*0cd0*/  UIMAD UR13, UR9, UR5, UR13 ;  /* 0x00000005090d72a4 */ /* 0x000fe2000f8e020d */
[----:B------:R-:W-:Y:S01]  /*0ce0*/  IMAD.MOV.U32 R240, RZ, RZ, RZ ;  /* 0x000000fffff07224 */ /* 0x000fe200078e00ff */
[----:B------:R-:W-:-:S02]  /*0cf0*/  USHF.R.S32.HI UR14, URZ, 0x1f, UR6 ;  /* 0x0000001f3f0e7899 */ /* 0x000fc40008011406 */
[----:B------:R-:W-:Y:S02]  /*0d00*/  ULDC.64 UR4, c[0x0][0x1c0] ;  /* 0x0000700000047ab9 */ /* 0x000fe40000000a00 */
[----:B------:R-:W-:Y:S02]  /*0d10*/  UIADD3 UR23, UR23, UR13, URZ ;  /* 0x0000000d17177290 */ /* 0x000fe4000fffe03f */
[----:B------:R-:W-:Y:S02]  /*0d20*/  UIMAD UR14, UR14, UR4, URZ ;  /* 0x000000040e0e72a4 */ /* 0x000fe4000f8e023f */
[----:B------:R-:W-:Y:S02]  /*0d30*/  UIMAD.WIDE.U32 UR22, UR6, UR4, UR22 ;  /* 0x00000004061672a5 */ /* 0x000fe4000f8e0016 */
[----:B------:R-:W-:Y:S02]  /*0d40*/  UIMAD UR5, UR6, UR5, UR14 ;  /* 0x00000005060572a4 */ /* 0x000fe4000f8e020e */
[----:B------:R-:W-:-:S02]  /*0d50*/  ULDC UR4, c[0x0][0x168] ;  /* 0x00005a0000047ab9 */ /* 0x000fc40000000800 */
[----:B------:R-:W-:Y:S02]  /*0d60*/  UIADD3 UR5, UR23, UR5, URZ ;  /* 0x0000000517057290 */ /* 0x000fe4000fffe03f */
[----:B------:R-:W-:Y:S02]  /*0d70*/  UIMAD UR12, UR12, UR4, URZ ;  /* 0x000000040c0c72a4 */ /* 0x000fe4000f8e023f */
[----:B------:R-:W-:Y:S01]  /*0d80*/  UIADD3 UR26, UR21, -0x1, URZ ;  /* 0xffffffff151a7890 */ /* 0x000fe2000fffe03f */
[----:B-1----:R-:W-:Y:S01]  /*0d90*/  LEA.HI R2, R101, R105, RZ, 0x3 ;  /* 0x0000006965027211 */ /* 0x002fe200078f18ff */
[----:B------:R-:W-:Y:S02]  /*0da0*/  IMAD.U32 R3, RZ, RZ, UR23 ;  /* 0x00000017ff037e24 */ /* 0x000fe4000f8e00ff */
[----:B------:R-:W-:Y:S01]  /*0db0*/  IMAD.U32 R3, RZ, RZ, UR5 ;  /* 0x00000005ff037e24 */ /* 0x000fe2000f8e00ff */
[----:B------:R-:W-:Y:S01]  /*0dc0*/  LOP3.LUT R0, R2, 0xfffffff8, RZ, 0xc0, !PT ;  /* 0xfffffff802007812 */ /* 0x000fe200078ec0ff */
[----:B------:R-:W-:Y:S01]  /*0dd0*/  USHF.L.U32 UR20, UR26, 0x6, URZ ;  /* 0x000000061a147899 */ /* 0x000fe2000800063f */
[----:B------:R-:W-:Y:S01]  /*0de0*/  SHF.R.S32.HI R18, RZ, 0x3, R2 ;  /* 0x00000003ff127819 */ /* 0x000fe20000011402 */
[----:B------:R-:W-:Y:S01]  /*0df0*/  IMAD.U32 R2, RZ, RZ, UR22 ;  /* 0x00000016ff027e24 */ /* 0x000fe2000f8e00ff */
[----:B------:R-:W-:Y:S01]  /*0e00*/  ULDC.64 UR4, c[0x0][0x2b0] ;  /* 0x0000ac0000047ab9 */ /* 0x000fe20000000a00 */
[----:B------:R-:W-:Y:S01]  /*0e10*/  IMAD.IADD R26, R105, 0x1, -R0 ;  /* 0x00000001691a7824 */ /* 0x000fe200078e0a00 */
[----:B------:R-:W-:-:S03]  /*0e20*/  IADD3 R16, R18, UR25, RZ ;  /* 0x0000001912107c10 */ /* 0x000fc6000fffe0ff */
[----:B------:R-:W-:Y:S01]  /*0e30*/  IMAD R251, R26, 0x20, R18 ;  /* 0x000000201afb7824 */ /* 0x000fe200078e0212 */
[----:B------:R-:W-:Y:S01]  /*0e40*/  ISETP.GE.AND P3, PT, R16, UR12, PT ;  /* 0x0000000c10007c0c */ /* 0x000fe2000bf66270 */
[----:B------:R-:W-:Y:S01]  /*0e50*/  IMAD.SHL.U32 R252, R26, 0x8, RZ ;  /* 0x000000081afc7824 */ /* 0x000fe200078e00ff */
[----:B------:R-:W-:Y:S02]  /*0e60*/  IADD3 R17, R16, 0x40, RZ ;  /* 0x0000004010117810 */ /* 0x000fe40007ffe0ff */
[----:B------:R-:W-:Y:S02]  /*0e70*/  IADD3 R5, R251, UR25, RZ ;  /* 0x00000019fb057c10 */ /* 0x000fe4000fffe0ff */
[C---:B------:R-:W-:Y:S02]  /*0e80*/  IADD3 R42, R252.reuse, 0x40, RZ ;  /* 0x00000040fc2a7810 */ /* 0x040fe40007ffe0ff */
[C---:B------:R-:W-:Y:S01]  /*0e90*/  IADD3 R27, R252.reuse, 0x80, RZ ;  /* 0x00000080fc1b7810 */ /* 0x040fe20007ffe0ff */
[----:B------:R-:W-:Y:S01]  /*0ea0*/  @P2 IMAD.HI.U32 R0, R5, c[0x0][0x2c8], RZ ;  /* 0x0000b20005002a27 */ /* 0x000fe200078e00ff */
[----:B------:R-:W-:-:S02]  /*0eb0*/  IADD3 R43, R252, 0xc0, RZ ;  /* 0x000000c0fc2b7810 */ /* 0x000fc40007ffe0ff */
[----:B------:R-:W-:Y:S01]  /*0ec0*/  ISETP.GE.AND P5, PT, R42, c[0x0][0x198], PT ;  /* 0x000066002a007a0c */ /* 0x000fe20003fa6270 */
[----:B------:R-:W-:Y:S01]  /*0ed0*/  IMAD.MOV.U32 R4, RZ, RZ, R5 ;  /* 0x000000ffff047224 */ /* 0x000fe200078e0005 */
[----:B------:R-:W-:Y:S02]  /*0ee0*/  @P1 SHF.R.U32.HI R4, RZ, c[0x0][0x2cc], R0 ;  /* 0x0000b300ff041a19 */ /* 0x000fe40000011600 */
[----:B------:R-:W-:Y:S02]  /*0ef0*/  ISETP.GE.AND P4, PT, R27, c[0x0][0x198], PT ;  /* 0x000066001b007a0c */ /* 0x000fe40003f86270 */
[--C-:B------:R-:W-:Y:S01]  /*0f00*/  SHF.R.S32.HI R6, RZ, 0x1f, R4.reuse ;  /* 0x0000001fff067819 */ /* 0x100fe20000011404 */
[----:B------:R-:W-:Y:S01]  /*0f10*/  IMAD.MOV R0, RZ, RZ, -R4 ;  /* 0x000000ffff007224 */ /* 0x000fe200078e0a04 */
[----:B------:R-:W-:Y:S01]  /*0f20*/  ISETP.GE.AND P2, PT, R43, c[0x0][0x198], PT ;  /* 0x000066002b007a0c */ /* 0x000fe20003f46270 */
[----:B------:R-:W-:Y:S01]  /*0f30*/  IMAD.WIDE.U32 R2, R4, c[0x0][0x1b0], R2 ;  /* 0x00006c0004027a25 */ /* 0x000fe200078e0002 */
[----:B------:R-:W-:-:S03]  /*0f40*/  ISETP.GE.AND P6, PT, R17, UR12, PT ;  /* 0x0000000c11007c0c */ /* 0x000fc6000bfc6270 */
[----:B------:R-:W-:Y:S02]  /*0f50*/  IMAD R6, R6, c[0x0][0x1b0], RZ ;  /* 0x00006c0006067a24 */ /* 0x000fe400078e02ff */
[----:B------:R-:W-:Y:S02]  /*0f60*/  IMAD R5, R0, c[0x0][0x2c4], R5 ;  /* 0x0000b10000057a24 */ /* 0x000fe400078e0205 */
[----:B------:R-:W-:Y:S02]  /*0f70*/  IMAD.SHL.U32 R0, R18, 0x40, RZ ;  /* 0x0000004012007824 */ /* 0x000fe400078e00ff */
[----:B------:R-:W-:Y:S01]  /*0f80*/  IMAD R4, R4, c[0x0][0x1b4], R6 ;  /* 0x00006d0004047a24 */ /* 0x000fe200078e0206 */
[----:B------:R-:W-:Y:S02]  /*0f90*/  SHF.R.S32.HI R6, RZ, 0x1f, R5 ;  /* 0x0000001fff067819 */ /* 0x000fe40000011405 */
[----:B------:R-:W-:Y:S01]  /*0fa0*/  LOP3.LUT R0, R0, 0x1c0, RZ, 0xc0, !PT ;  /* 0x000001c000007812 */ /* 0x000fe200078ec0ff */
[----:B------:R-:W-:-:S02]  /*0fb0*/  IMAD.IADD R3, R3, 0x1, R4 ;  /* 0x0000000103037824 */ /* 0x000fc400078e0204 */
[----:B------:R-:W-:Y:S01]  /*0fc0*/  IMAD R4, R6, c[0x0][0x1a8], RZ ;  /* 0x00006a0006047a24 */ /* 0x000fe200078e02ff */
[----:B------:R-:W-:Y:S01]  /*0fd0*/  SHF.R.U32.HI R7, RZ, 0x3, R0 ;  /* 0x00000003ff077819 */ /* 0x000fe20000011600 */
[----:B------:R-:W-:Y:S01]  /*0fe0*/  IMAD.WIDE.U32 R2, R5, c[0x0][0x1a8], R2 ;  /* 0x00006a0005027a25 */ /* 0x000fe200078e0002 */
[----:B------:R-:W-:-:S03]  /*0ff0*/  LOP3.LUT R6, R0, 0x38, R252, 0xf8, !PT ;  /* 0x0000003800067812 */ /* 0x000fc600078ef8fc */
[----:B------:R-:W-:Y:S01]  /*1000*/  IMAD R0, R5, c[0x0][0x1ac], R4 ;  /* 0x00006b0005007a24 */ /* 0x000fe200078e0204 */
[----:B------:R-:W-:Y:S02]  /*1010*/  LOP3.LUT R5, R6, R7, RZ, 0x3c, !PT ;  /* 0x0000000706057212 */ /* 0x000fe400078e3cff */
[----:B------:R-:W-:Y:S01]  /*1020*/  LEA.HI R6, R101, R105, RZ, 0x6 ;  /* 0x0000006965067211 */ /* 0x000fe200078f30ff */
[----:B------:R-:W-:Y:S01]  /*1030*/  IMAD.IADD R0, R3, 0x1, R0 ;  /* 0x0000000103007824 */ /* 0x000fe200078e0200 */
[----:B------:R-:W-:Y:S02]  /*1040*/  LEA R15, P1, R2, c[0x0][0x160], 0x1 ;  /* 0x00005800020f7a11 */ /* 0x000fe400078208ff */
[----:B------:R-:W-:Y:S01]  /*1050*/  IADD3 R4, R16, 0x20, RZ ;  /* 0x0000002010047810 */ /* 0x000fe20007ffe0ff */
[----:B------:R-:W-:Y:S01]  /*1060*/  IMAD.SHL.U32 R3, R6, 0x8, RZ ;  /* 0x0000000806037824 */ /* 0x000fe200078e00ff */
[----:B------:R-:W-:Y:S02]  /*1070*/  LEA.HI.X R14, R2, c[0x0][0x164], R0, 0x1, P1 ;  /* 0x00005900020e7a11 */ /* 0x000fe400008f0c00 */
[----:B------:R-:W-:Y:S01]  /*1080*/  ISETP.GE.AND P1, PT, R4, UR12, PT ;  /* 0x0000000c04007c0c */ /* 0x000fe2000bf26270 */
[----:B------:R-:W-:Y:S01]  /*1090*/  SHFL.IDX PT, R2, R15, 0x1, 0x181f ;  /* 0x00381f000f027f89 */ /* 0x000fe200000e0000 */
[----:B------:R-:W-:-:S02]  /*10a0*/  LOP3.LUT R8, R5, 0xfffffe00, R3, 0xf8, !PT ;  /* 0xfffffe0005087812 */ /* 0x000fc400078ef803 */
[----:B------:R-:W-:Y:S01]  /*10b0*/  SHF.R.S32.HI R7, RZ, 0x1f, R42 ;  /* 0x0000001fff077819 */ /* 0x000fe2000001142a */
[----:B------:R-:W-:Y:S01]  /*10c0*/  SHFL.IDX PT, R4, R15, RZ, 0x181f ;  /* 0x00181fff0f047589 */ /* 0x000fe200000e0000 */
[----:B------:R-:W-:Y:S01]  /*10d0*/  SHF.R.S32.HI R6, RZ, 0x1f, R27 ;  /* 0x0000001fff067819 */ /* 0x000fe2000001141b */
[----:B------:R-:W-:Y:S01]  /*10e0*/  IMAD.SHL.U32 R239, R8, 0x2, RZ ;  /* 0x0000000208ef7824 */ /* 0x000fe200078e00ff */
[----:B------:R-:W-:Y:S01]  /*10f0*/  SHF.R.S32.HI R0, RZ, 0x1f, R43 ;  /* 0x0000001fff007819 */ /* 0x000fe2000001142b */
[----:B------:R-:W1:Y:S01]  /*1100*/  SHFL.IDX PT, R5, R14, RZ, 0x181f ;  /* 0x00181fff0e057589 */ /* 0x000e6200000e0000 */
[----:B------:R-:W-:Y:S02]  /*1110*/  LEA.HI R7, R7, R42, RZ, 0x3 ;  /* 0x0000002a07077211 */ /* 0x000fe400078f18ff */
[----:B------:R-:W-:Y:S01]  /*1120*/  LEA.HI R6, R6, R27, RZ, 0x3 ;  /* 0x0000001b06067211 */ /* 0x000fe200078f18ff */
[----:B------:R-:W4:Y:S01]  /*1130*/  SHFL.IDX PT, R3, R14, 0x1, 0x181f ;  /* 0x00381f000e037f89 */ /* 0x000f2200000e0000 */
[----:B------:R-:W-:-:S02]  /*1140*/  LEA.HI R0, R0, R43, RZ, 0x3 ;  /* 0x0000002b00007211 */ /* 0x000fc400078f18ff */
[----:B------:R-:W-:Y:S02]  /*1150*/  LOP3.LUT R107, R7, 0xfffffff8, RZ, 0xc0, !PT ;  /* 0xfffffff8076b7812 */ /* 0x000fe400078ec0ff */
[----:B------:R-:W-:Y:S01]  /*1160*/  LOP3.LUT R104, R6, 0xfffffff8, RZ, 0xc0, !PT ;  /* 0xfffffff806687812 */ /* 0x000fe200078ec0ff */
[----:B------:R-:W-:Y:S01]  /*1170*/  SHFL.IDX PT, R7, R14, 0x2, 0x181f ;  /* 0x00581f000e077f89 */ /* 0x000fe200000e0000 */
[----:B------:R-:W-:Y:S01]  /*1180*/  LOP3.LUT R250, R0, 0xfffffff8, RZ, 0xc0, !PT ;  /* 0xfffffff800fa7812 */ /* 0x000fe200078ec0ff */
[----:B------:R-:W-:Y:S02]  /*1190*/  IMAD.MOV.U32 R0, RZ, RZ, c[0x0][0x2b8] ;  /* 0x0000ae00ff007624 */ /* 0x000fe400078e00ff */
[----:B------:R-:W5:Y:S01]  /*11a0*/  SHFL.IDX PT, R6, R15, 0x2, 0x181f ;  /* 0x00581f000f067f89 */ /* 0x000f6200000e0000 */
[----:B-1----:R-:W-:-:S04]  /*11b0*/  @!P3 IMAD.WIDE R12, R252, 0x2, R4 ;  /* 0x00000002fc0cb825 */ /* 0x002fc800078e0204 */
[----:B------:R-:W-:Y:S01]  /*11c0*/  @!P3 IMAD.WIDE R10, R107, 0x2, R4 ;  /* 0x000000026b0ab825 */ /* 0x000fe200078e0204 */
[----:B---3--:R1:W3:Y:S01]  /*11d0*/  @P0 R2UR UR14, R9 ;  /* 0x00000000090e03c2 */ /* 0x0082e200000e0000 */
[----:B------:R-:W-:Y:S01]  /*11e0*/  ISETP.GE.AND P0, PT, R252, c[0x0][0x198], PT ;  /* 0x00006600fc007a0c */ /* 0x000fe20003f06270 */
[----:B---3--:R-:W-:Y:S02]  /*11f0*/  @!UP0 UMOV UR14, UR6 ;  /* 0x00000006000e8c82 */ /* 0x008fe40008000000 */
[----:B------:R-:W-:-:S04]  /*1200*/  USHF.R.S32.HI UR6, URZ, 0x1f, UR14 ;  /* 0x0000001f3f067899 */ /* 0x000fc8000801140e */
[----:B------:R-:W-:-:S04]  /*1210*/  UIMAD UR6, UR6, UR4, URZ ;  /* 0x00000004060672a4 */ /* 0x000fc8000f8e023f */
[----:B------:R-:W-:Y:S02]  /*1220*/  UIMAD UR6, UR14, UR5, UR6 ;  /* 0x000000050e0672a4 */ /* 0x000fe4000f8e0206 */
[----:B------:R3:W-:Y:S04]  /*1230*/  @!P3 LDGSTS.E.BYPASS.LTC128B.128 [R239+0x10100], [R12.64], !P0 ;  /* 0x101000000cefbfae */ /* 0x0007e8000c101d50 */
[----:B------:R4:W-:Y:S01]  /*1240*/  @!P3 LDGSTS.E.BYPASS.LTC128B.128 [R239+0x14100], [R10.64], !P5 ;  /* 0x141000000aefbfae */ /* 0x0009e2000e901d50 */
[----:B-1----:R-:W-:-:S04]  /*1250*/  @!P3 IMAD.WIDE R8, R104, 0x2, R4 ;  /* 0x000000026808b825 */ /* 0x002fc800078e0204 */
[----:B------:R-:W-:Y:S01]  /*1260*/  @!P3 IMAD.WIDE R4, R250, 0x2, R4 ;  /* 0x00000002fa04b825 */ /* 0x000fe200078e0204 */
[----:B------:R1:W-:Y:S04]  /*1270*/  @!P3 LDGSTS.E.BYPASS.LTC128B.128 [R239+0x18100], [R8.64], !P4 ;  /* 0x1810000008efbfae */ /* 0x0003e8000e101d50 */
[----:B------:R2:W-:Y:S01]  /*1280*/  @!P3 LDGSTS.E.BYPASS.LTC128B.128 [R239+0x1c100], [R4.64], !P2 ;  /* 0x1c10000004efbfae */ /* 0x0005e2000d101d50 */
[----:B------:R-:W-:Y:S02]  /*1290*/  ISETP.NE.AND P3, PT, R0, 0x1, PT ;  /* 0x000000010000780c */ /* 0x000fe40003f65270 */
[----:B------:R-:W-:Y:S01]  /*12a0*/  IADD3 R0, R16, 0x60, RZ ;  /* 0x0000006010007810 */ /* 0x000fe20007ffe0ff */
[----:B----4-:R-:W-:-:S05]  /*12b0*/  @!P1 IMAD.WIDE R10, R252, 0x2, R2 ;  /* 0x00000002fc0a9825 */ /* 0x010fca00078e0202 */
[----:B------:R5:W-:Y:S01]  /*12c0*/  @!P1 LDGSTS.E.BYPASS.LTC128B.128 [R239+0x11100], [R10.64], !P0 ;  /* 0x111000000aef9fae */ /* 0x000be2000c101d50 */
[----:B-1----:R-:W-:-:S04]  /*12d0*/  @!P1 IMAD.WIDE R8, R107, 0x2, R2 ;  /* 0x000000026b089825 */ /* 0x002fc800078e0202 */
[--C-:B--2---:R-:W-:Y:S01]  /*12e0*/  @!P1 IMAD.WIDE R4, R104, 0x2, R2.reuse ;  /* 0x0000000268049825 */ /* 0x104fe200078e0202 */
[----:B------:R1:W-:Y:S03]  /*12f0*/  @!P1 LDGSTS.E.BYPASS.LTC128B.128 [R239+0x15100], [R8.64], !P5 ;  /* 0x1510000008ef9fae */ /* 0x0003e6000e901d50 */
[----:B------:R-:W-:Y:S01]  /*1300*/  @!P1 IMAD.WIDE R2, R250, 0x2, R2 ;  /* 0x00000002fa029825 */ /* 0x000fe200078e0202 */
[----:B------:R2:W-:Y:S04]  /*1310*/  @!P1 LDGSTS.E.BYPASS.LTC128B.128 [R239+0x19100], [R4.64], !P4 ;  /* 0x1910000004ef9fae */ /* 0x0005e8000e101d50 */
[----:B------:R4:W-:Y:S01]  /*1320*/  @!P1 LDGSTS.E.BYPASS.LTC128B.128 [R239+0x1d100], [R2.64], !P2 ;  /* 0x1d10000002ef9fae */ /* 0x0009e2000d101d50 */
[----:B------:R-:W-:Y:S01]  /*1330*/  ISETP.GE.AND P1, PT, R0, UR12, PT ;  /* 0x0000000c00007c0c */ /* 0x000fe2000bf26270 */
[----:B------:R-:W-:Y:S01]  /*1340*/  UIMAD.WIDE.U32 UR12, UR14, UR4, URZ ;  /* 0x000000040e0c72a5 */ /* 0x000fe2000f8e003f */
[----:B------:R-:W-:-:S02]  /*1350*/  IADD3 R0, R251, UR20, RZ ;  /* 0x00000014fb007c10 */ /* 0x000fc4000fffe0ff */
[----:B------:R-:W-:Y:S02]  /*1360*/  ULDC.64 UR4, c[0x0][0x210] ;  /* 0x0000840000047ab9 */ /* 0x000fe40000000a00 */
[----:B------:R-:W-:Y:S01]  /*1370*/  UIADD3 UR6, UR13, UR6, URZ ;  /* 0x000000060d067290 */ /* 0x000fe2000fffe03f */
[----:B-----5:R-:W-:-:S04]  /*1380*/  @!P6 IMAD.WIDE R10, R107, 0x2, R6 ;  /* 0x000000026b0ae825 */ /* 0x020fc800078e0206 */
[----:B-1----:R-:W-:-:S04]  /*1390*/  @!P6 IMAD.WIDE R8, R104, 0x2, R6 ;  /* 0x000000026808e825 */ /* 0x002fc800078e0206 */
[--C-:B--2---:R-:W-:Y:S01]  /*13a0*/  @!P6 IMAD.WIDE R4, R252, 0x2, R6.reuse ;  /* 0x00000002fc04e825 */ /* 0x104fe200078e0206 */
[----:B----4-:R-:W-:Y:S03]  /*13b0*/  SHFL.IDX PT, R2, R15, 0x3, 0x181f ;  /* 0x00781f000f027f89 */ /* 0x010fe600000e0000 */
[----:B------:R-:W-:Y:S01]  /*13c0*/  @!P6 IMAD.WIDE R6, R250, 0x2, R6 ;  /* 0x00000002fa06e825 */ /* 0x000fe200078e0206 */
[----:B------:R-:W1:Y:S04]  /*13d0*/  SHFL.IDX PT, R3, R14, 0x3, 0x181f ;  /* 0x00781f000e037f89 */ /* 0x000e6800000e0000 */
[----:B------:R1:W-:Y:S04]  /*13e0*/  @!P6 LDGSTS.E.BYPASS.LTC128B.128 [R239+0x12100], [R4.64], !P0 ;  /* 0x1210000004efefae */ /* 0x0003e8000c101d50 */
[----:B------:R2:W-:Y:S04]  /*13f0*/  @!P6 LDGSTS.E.BYPASS.LTC128B.128 [R239+0x16100], [R10.64], !P5 ;  /* 0x161000000aefefae */ /* 0x0005e8000e901d50 */
[----:B------:R4:W-:Y:S04]  /*1400*/  @!P6 LDGSTS.E.BYPASS.LTC128B.128 [R239+0x1a100], [R8.64], !P4 ;  /* 0x1a10000008efefae */ /* 0x0009e8000e101d50 */
[----:B------:R5:W-:Y:S01]  /*1410*/  @!P6 LDGSTS.E.BYPASS.LTC128B.128 [R239+0x1e100], [R6.64], !P2 ;  /* 0x1e10000006efefae */ /* 0x000be2000d101d50 */
[----:B------:R-:W-:-:S04]  /*1420*/  ISETP.GE.AND P6, PT, R0, UR8, PT ;  /* 0x0000000800007c0c */ /* 0x000fc8000bfc6270 */
[----:B------:R-:W-:Y:S01]  /*1430*/  ISETP.GT.OR P6, PT, R251, 0x3f, P6 ;  /* 0x0000003ffb00780c */ /* 0x000fe200037c4670 */
[----:B-1----:R-:W-:-:S04]  /*1440*/  @!P1 IMAD.WIDE R4, R252, 0x2, R2 ;  /* 0x00000002fc049825 */ /* 0x002fc800078e0202 */
[--C-:B--2---:R-:W-:Y:S01]  /*1450*/  @!P1 IMAD.WIDE R10, R107, 0x2, R2.reuse ;  /* 0x000000026b0a9825 */ /* 0x104fe200078e0202 */
[----:B------:R1:W-:Y:S03]  /*1460*/  @!P1 LDGSTS.E.BYPASS.LTC128B.128 [R239+0x13100], [R4.64], !P0 ;  /* 0x1310000004ef9fae */ /* 0x0003e6000c101d50 */
[--C-:B----4-:R-:W-:Y:S01]  /*1470*/  @!P1 IMAD.WIDE R8, R104, 0x2, R2.reuse ;  /* 0x0000000268089825 */ /* 0x110fe200078e0202 */
[----:B------:R2:W-:Y:S03]  /*1480*/  @!P1 LDGSTS.E.BYPASS.LTC128B.128 [R239+0x17100], [R10.64], !P5 ;  /* 0x171000000aef9fae */ /* 0x0005e6000e901d50 */
[----:B------:R-:W-:Y:S01]  /*1490*/  @!P1 IMAD.WIDE R2, R250, 0x2, R2 ;  /* 0x00000002fa029825 */ /* 0x000fe200078e0202 */
[----:B-----5:R-:W-:Y:S01]  /*14a0*/  IADD3 R7, R0, UR10, RZ ;  /* 0x0000000a00077c10 */ /* 0x020fe2000fffe0ff */
[----:B------:R4:W-:Y:S04]  /*14b0*/  @!P1 LDGSTS.E.BYPASS.LTC128B.128 [R239+0x1b100], [R8.64], !P4 ;  /* 0x1b10000008ef9fae */ /* 0x0009e8000e101d50 */
[----:B------:R5:W-:Y:S01]  /*14c0*/  @!P1 LDGSTS.E.BYPASS.LTC128B.128 [R239+0x1f100], [R2.64], !P2 ;  /* 0x1f10000002ef9fae */ /* 0x000be2000d101d50 */
[----:B------:R-:W-:-:S03]  /*14d0*/  @P3 IMAD.HI.U32 R0, R7, c[0x0][0x2bc], RZ ;  /* 0x0000af0007003a27 */ /* 0x000fc600078e00ff */
[----:B------:R-:W0:Y:S01]  /*14e0*/  LDGDEPBAR ;  /* 0x00000000000079af */ /* 0x000e220000000000 */
[----:B------:R-:W-:Y:S01]  /*14f0*/  IMAD.MOV.U32 R6, RZ, RZ, R7 ;  /* 0x000000ffff067224 */ /* 0x000fe200078e0007 */
[----:B------:R-:W-:-:S04]  /*1500*/  @P3 SHF.R.U32.HI R6, RZ, c[0x0][0x2c0], R0 ;  /* 0x0000b000ff063a19 */ /* 0x000fc80000011600 */
[----:B------:R-:W-:-:S04]  /*1510*/  @!P6 IADD3 R0, P0, R6, UR12, RZ ;  /* 0x0000000c0600ec10 */ /* 0x000fc8000ff1e0ff */
[----:B-1----:R-:W-:Y:S02]  /*1520*/  @!P6 LEA.HI.X.SX32 R5, R6, UR6, 0x1, P0 ;  /* 0x000000060605ec11 */ /* 0x002fe400080f0eff */
[----:B------:R-:W-:-:S04]  /*1530*/  @!P6 LEA R4, P0, R0, c[0x0][0x2a0], 0x2 ;  /* 0x0000a8000004ea11 */ /* 0x000fc800078010ff */
[----:B------:R-:W-:Y:S01]  /*1540*/  @!P6 LEA.HI.X R5, R0, c[0x0][0x2a4], R5, 0x2, P0 ;  /* 0x0000a9000005ea11 */ /* 0x000fe200000f1405 */
[----:B------:R-:W-:Y:S06]  /*1550*/  BAR.SYNC.DEFER_BLOCKING 0x0 ;  /* 0x0000000000007b1d */ /* 0x000fec0000010000 */
[----:B------:R1:W2:Y:S01]  /*1560*/  @!P6 LDG.E R240, [R4.64] ;  /* 0x0000001004f0e981 */ /* 0x0002a2000c1e1900 */
[----:B------:R-:W-:Y:S01]  /*1570*/  IMAD.MOV R0, RZ, RZ, -R6 ;  /* 0x000000ffff007224 */ /* 0x000fe200078e0a06 */
[----:B------:R-:W-:Y:S01]  /*1580*/  UIMAD UR19, UR18, UR4, URZ ;  /* 0x00000004121372a4 */ /* 0x000fe2000f8e023f */
[----:B------:R-:W-:Y:S01]  /*1590*/  IMAD.U32 R96, RZ, RZ, UR20 ;  /* 0x00000014ff607e24 */ /* 0x000fe2000f8e00ff */
[----:B------:R-:W-:Y:S01]  /*15a0*/  UIMAD.WIDE.U32 UR14, UR9, UR4, URZ ;  /* 0x00000004090e72a5 */ /* 0x000fe2000f8e003f */
[----:B------:R-:W-:Y:S01]  /*15b0*/  IMAD R242, R0, c[0x0][0x2b8], R7 ;  /* 0x0000ae0000f27a24 */ /* 0x000fe200078e0207 */
[----:B------:R-:W-:Y:S01]  /*15c0*/  UIMAD UR19, UR9, UR5, UR19 ;  /* 0x00000005091372a4 */ /* 0x000fe2000f8e0213 */
[----:B------:R-:W-:Y:S01]  /*15d0*/  ISETP.GE.AND P6, PT, R42, c[0x0][0x1d4], PT ;  /* 0x000075002a007a0c */ /* 0x000fe20003fc6270 */
[----:B------:R-:W-:Y:S01]  /*15e0*/  UISETP.GT.AND UP0, UPT, UR26, UR7, UPT ;  /* 0x000000071a00728c */ /* 0x000fe2000bf04270 */
[----:B------:R-:W-:Y:S01]  /*15f0*/  IADD3 R14, -R18, UR8, -R96 ;  /* 0x00000008120e7c10 */ /* 0x000fe2000fffe960 */
[----:B------:R-:W-:Y:S01]  /*1600*/  UIADD3 UR19, UR15, UR19, URZ ;  /* 0x000000130f137290 */ /* 0x000fe2000fffe03f */
[----:B------:R-:W-:Y:S01]  /*1610*/  SHF.R.S32.HI R0, RZ, 0x1f, R242 ;  /* 0x0000001fff007819 */ /* 0x000fe200000114f2 */
[----:B------:R-:W-:Y:S01]  /*1620*/  ULDC.64 UR4, c[0x0][0x1e8] ;  /* 0x00007a0000047ab9 */ /* 0x000fe20000000a00 */
[----:B------:R-:W-:Y:S01]  /*1630*/  ISETP.GE.AND P5, PT, R27, c[0x0][0x1d4], PT ;  /* 0x000075001b007a0c */ /* 0x000fe20003fa6270 */
[----:B------:R-:W-:Y:S01]  /*1640*/  UIMAD UR18, UR18, UR4, URZ ;  /* 0x00000004121272a4 */ /* 0x000fe2000f8e023f */
[----:B------:R-:W-:Y:S01]  /*1650*/  ISETP.GE.AND P4, PT, R252, c[0x0][0x1d4], PT ;  /* 0x00007500fc007a0c */ /* 0x000fe20003f86270 */
[C---:B-----5:R-:W-:Y:S01]  /*1660*/  IMAD R2, R0.reuse, c[0x0][0x1e0], RZ ;  /* 0x0000780000027a24 */ /* 0x060fe200078e02ff */
[----:B------:R-:W-:Y:S01]  /*1670*/  UIMAD.WIDE.U32 UR22, UR9, UR4, URZ ;  /* 0x00000004091672a5 */ /* 0x000fe2000f8e003f */
[----:B------:R-:W-:Y:S01]  /*1680*/  IMAD R6, R0, c[0x0][0x208], RZ ;  /* 0x0000820000067a24 */ /* 0x000fe200078e02ff */
[----:B------:R-:W-:Y:S01]  /*1690*/  UIMAD UR18, UR9, UR5, UR18 ;  /* 0x00000005091272a4 */ /* 0x000fe2000f8e0212 */
[C---:B------:R-:W-:Y:S01]  /*16a0*/  IMAD R0, R242.reuse, c[0x0][0x1e4], R2 ;  /* 0x00007900f2007a24 */ /* 0x040fe200078e0202 */
[----:B------:R-:W-:Y:S01]  /*16b0*/  ISETP.GE.AND P4, PT, R43, c[0x0][0x1d4], PT ;  /* 0x000075002b007a0c */ /* 0x000fe20003f86270 */
[----:B------:R-:W-:Y:S01]  /*16c0*/  IMAD.WIDE.U32 R2, R242, c[0x0][0x208], RZ ;  /* 0x00008200f2027a25 */ /* 0x000fe200078e00ff */
[----:B------:R-:W-:Y:S01]  /*16d0*/  UIADD3 UR18, UR23, UR18, URZ ;  /* 0x0000001217127290 */ /* 0x000fe2000fffe03f */
[----:B---3--:R-:W-:-:S02]  /*16e0*/  LEA.HI R12, R101, R105, RZ, 0x4 ;  /* 0x00000069650c7211 */ /* 0x008fc400078f20ff */
[C---:B-1----:R-:W-:Y:S01]  /*16f0*/  IMAD.WIDE.U32 R4, R242.reuse, c[0x0][0x1e0], RZ ;  /* 0x00007800f2047a25 */ /* 0x042fe200078e00ff */
[----:B------:R-:W-:Y:S02]  /*1700*/  LEA.HI R100, R101, R105, RZ, 0x5 ;  /* 0x0000006965647211 */ /* 0x000fe400078f28ff */
[----:B------:R-:W-:Y:S01]  /*1710*/  SHF.R.S32.HI R108, RZ, 0x1f, R107 ;  /* 0x0000001fff6c7819 */ /* 0x000fe2000001146b */
[----:B------:R-:W-:Y:S01]  /*1720*/  IMAD R6, R242, c[0x0][0x20c], R6 ;  /* 0x00008300f2067a24 */ /* 0x000fe200078e0206 */
[----:B------:R-:W-:Y:S01]  /*1730*/  SHF.R.S32.HI R99, RZ, 0x5, R100 ;  /* 0x00000005ff637819 */ /* 0x000fe20000011464 */
[----:B------:R-:W-:Y:S01]  /*1740*/  IMAD.IADD R5, R5, 0x1, R0 ;  /* 0x0000000105057824 */ /* 0x000fe200078e0200 */
[----:B------:R-:W-:Y:S01]  /*1750*/  SHF.R.S32.HI R106, RZ, 0x1f, R104 ;  /* 0x0000001fff6a7819 */ /* 0x000fe20000011468 */
[----:B------:R-:W-:Y:S01]  /*1760*/  IMAD.IADD R3, R3, 0x1, R6 ;  /* 0x0000000103037824 */ /* 0x000fe200078e0206 */
[----:B------:R-:W-:Y:S01]  /*1770*/  STL [R1+0x14], R108 ;  /* 0x0000146c01007387 */ /* 0x000fe20000100800 */
[----:B------:R-:W-:-:S02]  /*1780*/  SHF.R.S32.HI R109, RZ, 0x1f, R252 ;  /* 0x0000001fff6d7819 */ /* 0x000fc400000114fc */
[----:B------:R-:W-:Y:S01]  /*1790*/  SEL R102, RZ, 0x10, P4 ;  /* 0x00000010ff667807 */ /* 0x000fe20002000000 */
[----:B------:R-:W-:Y:S01]  /*17a0*/  STL [R1+0x18], R106 ;  /* 0x0000186a01007387 */ /* 0x000fe20000100800 */
[----:B------:R-:W-:Y:S02]  /*17b0*/  SHF.R.S32.HI R103, RZ, 0x1f, R250 ;  /* 0x0000001fff677819 */ /* 0x000fe400000114fa */
[----:B------:R-:W-:Y:S02]  /*17c0*/  IADD3 R241, R239, 0x100, RZ ;  /* 0x00000100eff17810 */ /* 0x000fe40007ffe0ff */
[----:B--2---:R-:W-:Y:S01]  /*17d0*/  SHF.R.S32.HI R0, RZ, 0x1f, R240 ;  /* 0x0000001fff007819 */ /* 0x004fe200000114f0 */
[----:B------:R-:W-:-:S04]  /*17e0*/  IMAD.WIDE.U32 R2, R240, c[0x0][0x218], R2 ;  /* 0x00008600f0027a25 */ /* 0x000fc800078e0002 */
[----:B----4-:R-:W-:Y:S01]  /*17f0*/  IMAD R8, R0, c[0x0][0x218], RZ ;  /* 0x0000860000087a24 */ /* 0x010fe200078e02ff */
[----:B------:R-:W-:Y:S01]  /*1800*/  IADD3 R7, P0, R2, UR14, RZ ;  /* 0x0000000e02077c10 */ /* 0x000fe2000ff1e0ff */
[----:B------:R-:W-:Y:S02]  /*1810*/  IMAD R0, R0, c[0x0][0x1f0], RZ ;  /* 0x00007c0000007a24 */ /* 0x000fe400078e02ff */
[C---:B------:R-:W-:Y:S02]  /*1820*/  IMAD R8, R240.reuse, c[0x0][0x21c], R8 ;  /* 0x00008700f0087a24 */ /* 0x040fe400078e0208 */
[C---:B------:R-:W-:Y:S02]  /*1830*/  IMAD R9, R240.reuse, c[0x0][0x1f4], R0 ;  /* 0x00007d00f0097a24 */ /* 0x040fe400078e0200 */
[----:B------:R-:W-:Y:S01]  /*1840*/  IMAD.WIDE.U32 R4, R240, c[0x0][0x1f0], R4 ;  /* 0x00007c00f0047a25 */ /* 0x000fe200078e0004 */
[----:B------:R-:W-:Y:S02]  /*1850*/  IADD3.X R0, R3, UR19, R8, P0, !PT ;  /* 0x0000001303007c10 */ /* 0x000fe400087fe408 */
[----:B------:R-:W-:-:S02]  /*1860*/  LEA R2, P0, R7, c[0x0][0x1f8], 0x1 ;  /* 0x00007e0007027a11 */ /* 0x000fc400078008ff */
[----:B------:R-:W-:Y:S02]  /*1870*/  IADD3 R6, P1, R4, UR22, RZ ;  /* 0x0000001604067c10 */ /* 0x000fe4000ff3e0ff */
[----:B------:R-:W-:Y:S01]  /*1880*/  LEA.HI.X R0, R7, c[0x0][0x1fc], R0, 0x1, P0 ;  /* 0x00007f0007007a11 */ /* 0x000fe200000f0c00 */
[----:B------:R-:W1:Y:S01]  /*1890*/  SHFL.IDX PT, R16, R2, RZ, 0x181f ;  /* 0x00181fff02107589 */ /* 0x000e6200000e0000 */
[----:B------:R-:W-:Y:S02]  /*18a0*/  IADD3.X R4, R5, UR18, R9, P1, !PT ;  /* 0x0000001205047c10 */ /* 0x000fe40008ffe409 */
[C---:B------:R-:W-:Y:S01]  /*18b0*/  LEA R11, P1, R6.reuse, c[0x0][0x1c8], 0x1 ;  /* 0x00007200060b7a11 */ /* 0x040fe200078208ff */
[----:B------:R-:W2:Y:S03]  /*18c0*/  SHFL.IDX PT, R17, R0, RZ, 0x181f ;  /* 0x00181fff00117589 */ /* 0x000ea600000e0000 */
[----:B------:R-:W-:Y:S01]  /*18d0*/  LEA.HI.X R10, R6, c[0x0][0x1cc], R4, 0x1, P1 ;  /* 0x00007300060a7a11 */ /* 0x000fe200008f0c04 */
[----:B------:R-:W3:Y:S01]  /*18e0*/  SHFL.IDX PT, R19, R2, 0x1, 0x181f ;  /* 0x00381f0002137f89 */ /* 0x000ee200000e0000 */
[----:B------:R-:W-:Y:S01]  /*18f0*/  IMAD.WIDE R6, R252, 0x2, RZ ;  /* 0x00000002fc067825 */ /* 0x000fe200078e02ff */
[----:B------:R-:W-:-:S02]  /*1900*/  ISETP.GE.AND P1, PT, R14, 0x1, PT ;  /* 0x000000010e00780c */ /* 0x000fc40003f26270 */
[----:B------:R-:W4:Y:S01]  /*1910*/  SHFL.IDX PT, R20, R0, 0x1, 0x181f ;  /* 0x00381f0000147f89 */ /* 0x000f2200000e0000 */
[----:B------:R-:W-:-:S03]  /*1920*/  IMAD.WIDE R4, R107, 0x2, RZ ;  /* 0x000000026b047825 */ /* 0x000fc600078e02ff */
[----:B------:R-:W-:Y:S04]  /*1930*/  SHFL.IDX PT, R2, R11, RZ, 0x181f ;  /* 0x00181fff0b027589 */ /* 0x000fe800000e0000 */
[----:B------:R-:W5:Y:S01]  /*1940*/  SHFL.IDX PT, R3, R10, RZ, 0x181f ;  /* 0x00181fff0a037589 */ /* 0x000f6200000e0000 */
[----:B-1----:R-:W-:-:S05]  /*1950*/  IADD3 R40, P2, R16, R6, RZ ;  /* 0x0000000610287210 */ /* 0x002fca0007f5e0ff */
[----:B--2---:R-:W-:Y:S01]  /*1960*/  IMAD.X R41, R17, 0x1, R7, P2 ;  /* 0x0000000111297824 */ /* 0x004fe200010e0607 */
[----:B------:R-:W-:Y:S02]  /*1970*/  IADD3 R38, P2, R16, R4, RZ ;  /* 0x0000000410267210 */ /* 0x000fe40007f5e0ff */
[----:B---3--:R-:W-:-:S03]  /*1980*/  IADD3 R36, P0, R6, R19, RZ ;  /* 0x0000001306247210 */ /* 0x008fc60007f1e0ff */
[----:B------:R-:W-:Y:S01]  /*1990*/  IMAD.X R39, R17, 0x1, R5, P2 ;  /* 0x0000000111277824 */ /* 0x000fe200010e0605 */
[----:B------:R-:W-:Y:S01]  /*19a0*/  ISETP.GE.AND P2, PT, R252, c[0x0][0x1d4], PT ;  /* 0x00007500fc007a0c */ /* 0x000fe20003f46270 */
[----:B----4-:R-:W-:Y:S01]  /*19b0*/  IMAD.X R37, R7, 0x1, R20, P0 ;  /* 0x0000000107257824 */ /* 0x010fe200000e0614 */
[----:B------:R-:W-:Y:S02]  /*19c0*/  IADD3 R30, P0, R4, R19, RZ ;  /* 0x00000013041e7210 */ /* 0x000fe40007f1e0ff */
[----:B------:R-:W-:-:S03]  /*19d0*/  LOP3.LUT R0, R12, 0xfffffff0, RZ, 0xc0, !PT ;  /* 0xfffffff00c007812 */ /* 0x000fc600078ec0ff */
[----:B------:R-:W-:Y:S02]  /*19e0*/  IMAD.X R31, R5, 0x1, R20, P0 ;  /* 0x00000001051f7824 */ /* 0x000fe400000e0614 */
[----:B-----5:R-:W-:-:S04]  /*19f0*/  @P1 IMAD.WIDE R6, R252, 0x2, R2 ;  /* 0x00000002fc061825 */ /* 0x020fc800078e0202 */
[--C-:B------:R-:W-:Y:S01]  /*1a00*/  @P1 IMAD.WIDE R8, R107, 0x2, R2.reuse ;  /* 0x000000026b081825 */ /* 0x100fe200078e0202 */
[----:B------:R1:W-:Y:S03]  /*1a10*/  @P1 LDGSTS.E.BYPASS.LTC128B.128 [R239+0x8100], [R6.64], !P2 ;  /* 0x0810000006ef1fae */ /* 0x0003e6000d101d50 */
[----:B------:R-:W-:Y:S01]  /*1a20*/  @P1 IMAD.WIDE R4, R250, 0x2, R2 ;  /* 0x00000002fa041825 */ /* 0x000fe200078e0202 */
[----:B------:R2:W-:Y:S03]  /*1a30*/  @P1 LDGSTS.E.BYPASS.LTC128B.128 [R239+0xa100], [R8.64], !P6 ;  /* 0x0a10000008ef1fae */ /* 0x0005e6000f101d50 */
[----:B------:R-:W-:-:S05]  /*1a40*/  IMAD.IADD R0, R105, 0x1, -R0 ;  /* 0x0000000169007824 */ /* 0x000fca00078e0a00 */
[----:B------:R-:W-:-:S04]  /*1a50*/  SHF.R.S32.HI R15, RZ, 0x1f, R0 ;  /* 0x0000001fff0f7819 */ /* 0x000fc80000011400 */
[----:B------:R-:W-:Y:S01]  /*1a60*/  LEA.HI R15, R15, R0, RZ, 0x3 ;  /* 0x000000000f0f7211 */ /* 0x000fe200078f18ff */
[----:B-1----:R-:W-:Y:S02]  /*1a70*/  @P1 IMAD.WIDE R6, R104, 0x2, R2 ;  /* 0x0000000268061825 */ /* 0x002fe400078e0202 */
[----:B------:R-:W-:Y:S02]  /*1a80*/  SHFL.IDX PT, R2, R11, 0x1, 0x181f ;  /* 0x00381f000b027f89 */ /* 0x000fe400000e0000 */
[----:B--2---:R-:W-:Y:S02]  /*1a90*/  IMAD.SHL.U32 R8, R18, 0x8, RZ ;  /* 0x0000000812087824 */ /* 0x004fe400078e00ff */
[----:B------:R1:W2:Y:S04]  /*1aa0*/  SHFL.IDX PT, R3, R10, 0x1, 0x181f ;  /* 0x00381f000a037f89 */ /* 0x0002a800000e0000 */
[----:B------:R3:W-:Y:S04]  /*1ab0*/  @P1 LDGSTS.E.BYPASS.LTC128B.128 [R239+0xc100], [R6.64], !P5 ;  /* 0x0c10000006ef1fae */ /* 0x0007e8000e901d50 */
[----:B------:R4:W-:Y:S01]  /*1ac0*/  @P1 LDGSTS.E.BYPASS.LTC128B.128 [R239+0xe100], [R4.64], !P4 ;  /* 0x0e10000004ef1fae */ /* 0x0009e2000e101d50 */
[----:B------:R-:W-:-:S02]  /*1ad0*/  ISETP.GT.AND P1, PT, R14, 0x20, PT ;  /* 0x000000200e00780c */ /* 0x000fc40003f24270 */
[----:B---3--:R-:W-:Y:S01]  /*1ae0*/  SHF.R.S32.HI R7, RZ, 0x4, R12 ;  /* 0x00000004ff077819 */ /* 0x008fe2000001140c */
[----:B------:R-:W-:-:S03]  /*1af0*/  IMAD.SHL.U32 R6, R26, 0x40, RZ ;  /* 0x000000401a067824 */ /* 0x000fc600078e00ff */
[----:B------:R-:W-:Y:S01]  /*1b00*/  LEA.HI R9, R12, R7, RZ, 0x1 ;  /* 0x000000070c097211 */ /* 0x000fe200078f08ff */
[----:B----4-:R-:W-:Y:S01]  /*1b10*/  IMAD.WIDE R4, R104, 0x2, RZ ;  /* 0x0000000268047825 */ /* 0x010fe200078e02ff */
[----:B------:R-:W-:Y:S02]  /*1b20*/  LOP3.LUT R6, R6, 0x1c0, RZ, 0xc0, !PT ;  /* 0x000001c006067812 */ /* 0x000fe400078ec0ff */
[----:B-1----:R-:W-:Y:S02]  /*1b30*/  LOP3.LUT R10, R9, 0xfffffffe, RZ, 0xc0, !PT ;  /* 0xfffffffe090a7812 */ /* 0x002fe400078ec0ff */
[----:B------:R-:W-:Y:S02]  /*1b40*/  LOP3.LUT R9, R6, 0x8, R8, 0xf8, !PT ;  /* 0x0000000806097812 */ /* 0x000fe400078ef808 */
[----:B------:R-:W-:Y:S01]  /*1b50*/  LOP3.LUT R8, R15, 0xfffffff8, RZ, 0xc0, !PT ;  /* 0xfffffff80f087812 */ /* 0x000fe200078ec0ff */
[----:B------:R-:W-:Y:S01]  /*1b60*/  IMAD.IADD R12, R7, 0x1, -R10 ;  /* 0x00000001070c7824 */ /* 0x000fe200078e0a0a */
[----:B------:R-:W-:Y:S01]  /*1b70*/  SHF.R.U32.HI R6, RZ, 0x3, R6 ;  /* 0x00000003ff067819 */ /* 0x000fe20000011606 */
[----:B--2---:R-:W-:Y:S01]  /*1b80*/  @P1 IMAD.WIDE R10, R252, 0x2, R2 ;  /* 0x00000002fc0a1825 */ /* 0x004fe200078e0202 */
[----:B------:R-:W-:-:S02]  /*1b90*/  IADD3 R28, P0, R16, R4, RZ ;  /* 0x00000004101c7210 */ /* 0x000fc40007f1e0ff */
[----:B------:R-:W-:Y:S01]  /*1ba0*/  LOP3.LUT R13, R9, R6, RZ, 0x3c, !PT ;  /* 0x00000006090d7212 */ /* 0x000fe200078e3cff */
[----:B------:R-:W-:Y:S01]  /*1bb0*/  IMAD.IADD R18, R0, 0x1, -R8 ;  /* 0x0000000100127824 */ /* 0x000fe200078e0a08 */
[----:B------:R1:W-:Y:S01]  /*1bc0*/  @P1 LDGSTS.E.BYPASS.LTC128B.128 [R239+0x9100], [R10.64], !P2 ;  /* 0x091000000aef1fae */ /* 0x0003e2000d101d50 */
[----:B------:R-:W-:-:S04]  /*1bd0*/  @P1 IMAD.WIDE R8, R107, 0x2, R2 ;  /* 0x000000026b081825 */ /* 0x000fc800078e0202 */
[--C-:B------:R-:W-:Y:S01]  /*1be0*/  @P1 IMAD.WIDE R6, R104, 0x2, R2.reuse ;  /* 0x0000000268061825 */ /* 0x100fe200078e0202 */
[----:B------:R1:W-:Y:S03]  /*1bf0*/  @P1 LDGSTS.E.BYPASS.LTC128B.128 [R239+0xb100], [R8.64], !P6 ;  /* 0x0b10000008ef1fae */ /* 0x0003e6000f101d50 */
[----:B------:R-:W-:Y:S01]  /*1c00*/  @P1 IMAD.WIDE R2, R250, 0x2, R2 ;  /* 0x00000002fa021825 */ /* 0x000fe200078e0202 */
[----:B------:R2:W-:Y:S03]  /*1c10*/  @P1 LDGSTS.E.BYPASS.LTC128B.128 [R239+0xd100], [R6.64], !P5 ;  /* 0x0d10000006ef1fae */ /* 0x0005e6000e901d50 */
[----:B------:R-:W-:Y:S01]  /*1c20*/  IMAD R0, R12, 0x200, R13 ;  /* 0x000002000c007824 */ /* 0x000fe200078e020d */
[----:B------:R3:W-:Y:S01]  /*1c30*/  @P1 LDGSTS.E.BYPASS.LTC128B.128 [R239+0xf100], [R2.64], !P4 ;  /* 0x0f10000002ef1fae */ /* 0x0007e2000e101d50 */
[----:B------:R-:W-:Y:S01]  /*1c40*/  IMAD.X R29, R17, 0x1, R5, P0 ;  /* 0x00000001111d7824 */ /* 0x000fe200000e0605 */
[----:B------:R-:W-:Y:S01]  /*1c50*/  IADD3 R24, P0, R4, R19, RZ ;  /* 0x0000001304187210 */ /* 0x000fe20007f1e0ff */
[----:B------:R-:W-:Y:S01]  /*1c60*/  IMAD.SHL.U32 R212, R0, 0x2, RZ ;  /* 0x0000000200d47824 */ /* 0x000fe200078e00ff */
[----:B------:R-:W0:Y:S01]  /*1c70*/  LDGDEPBAR ;  /* 0x00000000000079af */ /* 0x000e220000000000 */
[----:B------:R-:W-:Y:S01]  /*1c80*/  LOP3.LUT P1, RZ, R26, 0x2, RZ, 0xc0, !PT ;  /* 0x000000021aff7812 */ /* 0x000fe2000782c0ff */
[----:B------:R-:W-:-:S02]  /*1c90*/  IMAD.SHL.U32 R4, R12, 0x8, RZ ;  /* 0x000000080c047824 */ /* 0x000fc400078e00ff */
[----:B------:R-:W-:Y:S01]  /*1ca0*/  IMAD.X R25, R5, 0x1, R20, P0 ;  /* 0x0000000105197824 */ /* 0x000fe200000e0614 */
[----:B------:R-:W-:Y:S01]  /*1cb0*/  IADD3 R223, R212, 0x8120, RZ ;  /* 0x00008120d4df7810 */ /* 0x000fe20007ffe0ff */
[----:B------:R-:W-:-:S05]  /*1cc0*/  IMAD.SHL.U32 R5, R15, 0x40, RZ ;  /* 0x000000400f057824 */ /* 0x000fca00078e00ff */
[----:B------:R-:W-:Y:S01]  /*1cd0*/  LOP3.LUT R98, R5, 0xfffffe00, RZ, 0xc0, !PT ;  /* 0xfffffe0005627812 */ /* 0x000fe200078ec0ff */
[----:B---3--:R-:W-:Y:S01]  /*1ce0*/  IMAD.SHL.U32 R2, R18, 0x40, RZ ;  /* 0x0000004012027824 */ /* 0x008fe200078e00ff */
[----:B------:R-:W-:-:S04]  /*1cf0*/  DEPBAR.LE SB0, 0x1 ;  /* 0x000080400000791a */ /* 0x000fc80000000000 */
[----:B------:R-:W-:Y:S01]  /*1d00*/  LOP3.LUT R0, R2, 0x1c0, RZ, 0xc0, !PT ;  /* 0x000001c002007812 */ /* 0x000fe200078ec0ff */
[----:B------:R-:W-:Y:S01]  /*1d10*/  IMAD.WIDE R2, R250, 0x2, RZ ;  /* 0x00000002fa027825 */ /* 0x000fe200078e02ff */
[----:B------:R-:W-:-:S04]  /*1d20*/  DEPBAR.LE SB0, 0x0 ;  /* 0x000080000000791a */ /* 0x000fc80000000000 */
[----:B------:R-:W-:Y:S01]  /*1d30*/  BAR.SYNC.DEFER_BLOCKING 0x0 ;  /* 0x0000000000007b1d */ /* 0x000fe20000010000 */
[----:B--2---:R-:W-:Y:S02]  /*1d40*/  IADD3 R6, P0, R16, R2, RZ ;  /* 0x0000000210067210 */ /* 0x004fe40007f1e0ff */
[----:B------:R-:W-:Y:S02]  /*1d50*/  LOP3.LUT R5, R0, 0x8, R4, 0xf8, !PT ;  /* 0x0000000800057812 */ /* 0x000fe400078ef804 */
[----:B------:R-:W-:Y:S01]  /*1d60*/  IADD3 R4, R212, 0x8100, RZ ;  /* 0x00008100d4047810 */ /* 0x000fe20007ffe0ff */
[----:B------:R-:W-:Y:S01]  /*1d70*/  IMAD.X R7, R17, 0x1, R3, P0 ;  /* 0x0000000111077824 */ /* 0x000fe200000e0603 */
[----:B------:R-:W-:Y:S02]  /*1d80*/  SHF.R.U32.HI R0, RZ, 0x3, R0 ;  /* 0x00000003ff007819 */ /* 0x000fe40000011600 */
[----:B------:R-:W-:Y:S01]  /*1d90*/  IADD3 R12, P0, R2, R19, RZ ;  /* 0x00000013020c7210 */ /* 0x000fe20007f1e0ff */
[----:B------:R-:W-:Y:S01]  /*1da0*/  IMAD.MOV.U32 R2, RZ, RZ, 0x40 ;  /* 0x00000040ff027424 */ /* 0x000fe200078e00ff */
[----:B------:R-:W-:Y:S01]  /*1db0*/  @P1 IADD3 R223, R4, -0x20, RZ ;  /* 0xffffffe004df1810 */ /* 0x000fe20007ffe0ff */
[----:B------:R-:W-:Y:S01]  /*1dc0*/  IMAD.MOV.U32 R4, RZ, RZ, 0x10 ;  /* 0x00000010ff047424 */ /* 0x000fe200078e00ff */
[----:B------:R-:W-:Y:S01]  /*1dd0*/  LOP3.LUT R97, R5, R0, RZ, 0x3c, !PT ;  /* 0x0000000005617212 */ /* 0x000fe200078e3cff */
[----:B------:R-:W-:Y:S01]  /*1de0*/  IMAD R0, R99, 0x400, R98 ;  /* 0x0000040063007824 */ /* 0x000fe200078e0262 */
[----:B------:R-:W-:Y:S01]  /*1df0*/  R2P PR, R18, 0x6 ;  /* 0x0000000612007804 */ /* 0x000fe20000000000 */
[----:B------:R-:W-:Y:S01]  /*1e00*/  IMAD.X R13, R3, 0x1, R20, P0 ;  /* 0x00000001030d7824 */ /* 0x000fe200000e0614 */
[----:B------:R-:W-:Y:S01]  /*1e10*/  ISETP.GE.AND P0, PT, R252, c[0x0][0x1d4], PT ;  /* 0x00007500fc007a0c */ /* 0x000fe20003f06270 */
[----:B------:R-:W-:Y:S01]  /*1e20*/  IMAD.IADD R0, R97, 0x1, R0 ;  /* 0x0000000161007824 */ /* 0x000fe200078e0200 */
[----:B------:R-:W-:-:S02]  /*1e30*/  IADD3 R238, R223, 0x800, RZ ;  /* 0x00000800dfee7810 */ /* 0x000fc40007ffe0ff */
[----:B------:R-:W-:Y:S01]  /*1e40*/  ISETP.LT.OR P0, PT, R14, 0x1, P0 ;  /* 0x000000010e00780c */ /* 0x000fe20000701670 */
[----:B------:R-:W-:Y:S01]  /*1e50*/  IMAD.SHL.U32 R219, R0, 0x2, RZ ;  /* 0x0000000200db7824 */ /* 0x000fe200078e00ff */
[----:B------:R-:W-:Y:S01]  /*1e60*/  SEL R4, R4, 0xfffffff0, !P1 ;  /* 0xfffffff004047807 */ /* 0x000fe20004800000 */
[----:B------:R-:W-:Y:S01]  /*1e70*/  LDSM.16.M88.4 R20, [R212+0x8100] ;  /* 0x00810000d414783b */ /* 0x000fe20000000200 */
[----:B------:R-:W-:Y:S01]  /*1e80*/  ISETP.GE.AND P1, PT, R42, c[0x0][0x1d4], PT ;  /* 0x000075002a007a0c */ /* 0x000fe20003f26270 */
[----:B------:R-:W-:Y:S01]  /*1e90*/  IMAD.MOV.U32 R0, RZ, RZ, 0x20 ;  /* 0x00000020ff007424 */ /* 0x000fe200078e00ff */
[C---:B------:R-:W-:Y:S01]  /*1ea0*/  IADD3 R237, R223.reuse, 0x1000, RZ ;  /* 0x00001000dfed7810 */ /* 0x040fe20007ffe0ff */
[----:B------:R-:W-:Y:S01]  /*1eb0*/  IMAD R220, R4, 0x2, R219 ;  /* 0x0000000204dc7824 */ /* 0x000fe200078e02db */
[----:B-1----:R-:W-:Y:S01]  /*1ec0*/  LDSM.16.M88.4 R8, [R219+0x10100] ;  /* 0x01010000db08783b */ /* 0x002fe20000000200 */
[C---:B------:R-:W-:Y:S02]  /*1ed0*/  IADD3 R236, R223.reuse, 0x1800, RZ ;  /* 0x00001800dfec7810 */ /* 0x040fe40007ffe0ff */
[----:B------:R-:W-:Y:S01]  /*1ee0*/  SEL R0, R0, 0xffffffe0, !P2 ;  /* 0xffffffe000007807 */ /* 0x000fe20005000000 */
[----:B------:R-:W-:Y:S01]  /*1ef0*/  LDSM.16.M88.4 R16, [R220+0x10100] ;  /* 0x01010000dc10783b */ /* 0x000fe20000000200 */
[----:B------:R-:W-:-:S02]  /*1f00*/  IADD3 R235, R223, 0x2000, RZ ;  /* 0x00002000dfeb7810 */ /* 0x000fc40007ffe0ff */
[C---:B------:R-:W-:Y:S01]  /*1f10*/  IADD3 R234, R223.reuse, 0x2800, RZ ;  /* 0x00002800dfea7810 */ /* 0x040fe20007ffe0ff */
[----:B------:R-:W-:Y:S01]  /*1f20*/  LDSM.16.M88.4 R32, [R212+0x8900] ;  /* 0x00890000d420783b */ /* 0x000fe20000000200 */
[C---:B------:R-:W-:Y:S01]  /*1f30*/  IMAD R222, R0.reuse, 0x2, R219 ;  /* 0x0000000200de7824 */ /* 0x040fe200078e02db */
[C---:B------:R-:W-:Y:S01]  /*1f40*/  IADD3 R233, R223.reuse, 0x3000, RZ ;  /* 0x00003000dfe97810 */ /* 0x040fe20007ffe0ff */
[----:B------:R-:W-:Y:S01]  /*1f50*/  IMAD R221, R0, 0x2, R220 ;  /* 0x0000000200dd7824 */ /* 0x000fe200078e02dc */
[----:B------:R-:W1:Y:S01]  /*1f60*/  LDSM.16.M88.4 R44, [R212+0x9100] ;  /* 0x00910000d42c783b */ /* 0x000e620000000200 */
[C---:B------:R-:W-:Y:S02]  /*1f70*/  IADD3 R232, R223.reuse, 0x3800, RZ ;  /* 0x00003800dfe87810 */ /* 0x040fe40007ffe0ff */
[C---:B------:R-:W-:Y:S01]  /*1f80*/  IADD3 R231, R223.reuse, 0x4000, RZ ;  /* 0x00004000dfe77810 */ /* 0x040fe20007ffe0ff */
[----:B------:R-:W2:Y:S01]  /*1f90*/  LDSM.16.M88.4 R48, [R212+0x9900] ;  /* 0x00990000d430783b */ /* 0x000ea20000000200 */
[----:B------:R-:W-:-:S02]  /*1fa0*/  IADD3 R230, R223, 0x4800, RZ ;  /* 0x00004800dfe67810 */ /* 0x000fc40007ffe0ff */
[C---:B------:R-:W-:Y:S01]  /*1fb0*/  IADD3 R229, R223.reuse, 0x5000, RZ ;  /* 0x00005000dfe57810 */ /* 0x040fe20007ffe0ff */
[----:B------:R-:W-:Y:S01]  /*1fc0*/  LDSM.16.M88.4 R60, [R223] ;  /* 0x00000000df3c783b */ /* 0x000fe20000000200 */
[C---:B------:R-:W-:Y:S02]  /*1fd0*/  IADD3 R228, R223.reuse, 0x5800, RZ ;  /* 0x00005800dfe47810 */ /* 0x040fe40007ffe0ff */
[C---:B------:R-:W-:Y:S01]  /*1fe0*/  IADD3 R227, R223.reuse, 0x6000, RZ ;  /* 0x00006000dfe37810 */ /* 0x040fe20007ffe0ff */
[----:B------:R-:W-:Y:S01]  /*1ff0*/  LDSM.16.M88.4 R72, [R223+0x800] ;  /* 0x00080000df48783b */ /* 0x000fe20000000200 */
[C---:B------:R-:W-:Y:S02]  /*2000*/  IADD3 R226, R223.reuse, 0x6800, RZ ;  /* 0x00006800dfe27810 */ /* 0x040fe40007ffe0ff */
[C---:B------:R-:W-:Y:S01]  /*2010*/  IADD3 R225, R223.reuse, 0x7000, RZ ;  /* 0x00007000dfe17810 */ /* 0x040fe20007ffe0ff */
[----:B------:R-:W-:Y:S01]  /*2020*/  LDSM.16.M88.4 R76, [R223+0x1000] ;  /* 0x00100000df4c783b */ /* 0x000fe20000000200 */
[----:B------:R-:W-:-:S03]  /*2030*/  IADD3 R224, R223, 0x7800, RZ ;  /* 0x00007800dfe07810 */ /* 0x000fc60007ffe0ff */
[----:B------:R-:W3:Y:S04]  /*2040*/  LDSM.16.M88.4 R80, [R223+0x1800] ;  /* 0x00180000df50783b */ /* 0x000ee80000000200 */
[----:B------:R-:W-:Y:S01]  /*2050*/  @!PT LDS RZ, [RZ] ;  /* 0x00000000fffff984 */ /* 0x000fe20000000800 */
[----:B------:R-:W-:Y:S01]  /*2060*/  @!PT LDS RZ, [RZ] ;  /* 0x00000000fffff984 */ /* 0x000fe20000000800 */
[----:B------:R-:W-:Y:S01]  /*2070*/  @!PT LDS RZ, [RZ] ;  /* 0x00000000fffff984 */ /* 0x000fe20000000800 */
[----:B------:R4:W-:Y:S01]  /*2080*/  LDGSTS.E.BYPASS.LTC128B.128 [R239+0x100], [R40.64], !P0 ;  /* 0x0010000028ef7fae */ /* 0x0009e2000c101d50 */
[----:B------:R-:W-:Y:S02]  /*2090*/  ISETP.LT.OR P0, PT, R14, 0x1, P1 ;  /* 0x000000010e00780c */ /* 0x000fe40000f01670 */
[----:B------:R-:W-:-:S11]  /*20a0*/  ISETP.GE.AND P1, PT, R27, c[0x0][0x1d4], PT ;  /* 0x000075001b007a0c */ /* 0x000fd60003f26270 */
[----:B------:R5:W-:Y:S01]  /*20b0*/  LDGSTS.E.BYPASS.LTC128B.128 [R239+0x2100], [R38.64], !P0 ;  /* 0x0210000026ef7fae */ /* 0x000be2000c101d50 */
[----:B------:R-:W-:Y:S01]  /*20c0*/  ISETP.LT.OR P0, PT, R14, 0x1, P1 ;  /* 0x000000010e00780c */ /* 0x000fe20000f01670 */
[----:B-1----:R-:W-:Y:S01]  /*20d0*/  HMMA.16816.F32 R56, R8, R44, RZ ;  /* 0x0000002c0838723c */ /* 0x002fe200000018ff */
[----:B------:R-:W-:-:S07]  /*20e0*/  ISETP.GE.AND P1, PT, R43, c[0x0][0x1d4], PT ;  /* 0x000075002b007a0c */ /* 0x000fce0003f26270 */
[----:B--2---:R-:W-:Y:S04]  /*20f0*/  HMMA.16816.F32 R52, R8, R48, RZ ;  /* 0x000000300834723c */ /* 0x004fe800000018ff */
[----:B------:R1:W-:Y:S01]  /*2100*/  LDGSTS.E.BYPASS.LTC128B.128 [R239+0x4100], [R28.64], !P0 ;  /* 0x041000001cef7fae */ /* 0x0003e2000c101d50 */
[C---:B------:R-:W-:Y:S02]  /*2110*/  ISETP.LT.OR P0, PT, R14.reuse, 0x1, P1 ;  /* 0x000000010e00780c */ /* 0x040fe40000f01670 */
[----:B------:R-:W-:-:S11]  /*2120*/  ISETP.LT.OR P1, PT, R14, 0x21, P1 ;  /* 0x000000210e00780c */ /* 0x000fd60000f21670 */
[----:B------:R2:W-:Y:S01]  /*2130*/  LDGSTS.E.BYPASS.LTC128B.128 [R239+0x6100], [R6.64], !P0 ;  /* 0x0610000006ef7fae */ /* 0x0005e2000c101d50 */
[----:B------:R-:W-:-:S04]  /*2140*/  ISETP.GE.AND P0, PT, R252, c[0x0][0x1d4], PT ;  /* 0x00007500fc007a0c */ /* 0x000fc80003f06270 */
[----:B------:R-:W-:Y:S01]  /*2150*/  ISETP.LT.OR P0, PT, R14, 0x21, P0 ;  /* 0x000000210e00780c */ /* 0x000fe20000701670 */
[----:B---3--:R-:W-:Y:S11]  /*2160*/  HMMA.16816.F32 R52, R16, R80, R52 ;  /* 0x000000501034723c */ /* 0x008ff60000001834 */
[----:B------:R-:W-:Y:S01]  /*2170*/  @!UPT UIADD3 URZ, URZ, URZ, URZ ;  /* 0x0000003f3f3ff290 */ /* 0x000fe2000fffe03f */
[----:B------:R5:W-:Y:S01]  /*2180*/  LDGSTS.E.BYPASS.LTC128B.128 [R239+0x1100], [R36.64], !P0 ;  /* 0x0110000024ef7fae */ /* 0x000be2000c101d50 */
[----:B------:R-:W-:-:S04]  /*2190*/  ISETP.GE.AND P0, PT, R42, c[0x0][0x1d4], PT ;  /* 0x000075002a007a0c */ /* 0x000fc80003f06270 */
[----:B------:R-:W-:Y:S11]  /*21a0*/  ISETP.LT.OR P0, PT, R14, 0x21, P0 ;  /* 0x000000210e00780c */ /* 0x000ff60000701670 */
[----:B------:R-:W-:Y:S02]  /*21b0*/  @!UPT UIADD3 URZ, URZ, URZ, URZ ;  /* 0x0000003f3f3ff290 */ /* 0x000fe4000fffe03f */
[----:B------:R1:W-:Y:S01]  /*21c0*/  LDGSTS.E.BYPASS.LTC128B.128 [R239+0x3100], [R30.64], !P0 ;  /* 0x031000001eef7fae */ /* 0x0003e2000c101d50 */
[----:B------:R-:W-:-:S04]  /*21d0*/  ISETP.GE.AND P0, PT, R27, c[0x0][0x1d4], PT ;  /* 0x000075001b007a0c */ /* 0x000fc80003f06270 */
[----:B------:R-:W-:Y:S01]  /*21e0*/  ISETP.LT.OR P0, PT, R14, 0x21, P0 ;  /* 0x000000210e00780c */ /* 0x000fe20000701670 */
[C---:B-----5:R-:W-:Y:S08]  /*21f0*/  HMMA.16816.F32 R36, R8.reuse, R32, RZ ;  /* 0x000000200824723c */ /* 0x060ff000000018ff */
[----:B------:R-:W-:Y:S04]  /*2200*/  HMMA.16816.F32 R32, R8, R34, RZ ;  /* 0x000000220820723c */ /* 0x000fe800000018ff */
[----:B------:R3:W-:Y:S01]  /*2210*/  LDGSTS.E.BYPASS.LTC128B.128 [R239+0x5100], [R24.64], !P0 ;  /* 0x0510000018ef7fae */ /* 0x0007e2000c101d50 */
[----:B------:R-:W-:-:S03]  /*2220*/  LOP3.LUT P0, RZ, R26, 0x4, RZ, 0xc0, !PT ;  /* 0x000000041aff7812 */ /* 0x000fc6000780c0ff */
[----:B------:R5:W-:Y:S01]  /*2230*/  LDGSTS.E.BYPASS.LTC128B.128 [R239+0x7100], [R12.64], !P1 ;  /* 0x071000000cef7fae */ /* 0x000be2000c901d50 */
[----:B------:R-:W-:Y:S02]  /*2240*/  SEL R2, R2, 0xffffffc0, !P0 ;  /* 0xffffffc002027807 */ /* 0x000fe40004000000 */
[----:B------:R-:W-:Y:S01]  /*2250*/  PLOP3.LUT P0, PT, PT, PT, UP0, 0x40, 0x0 ;  /* 0x000000000000781c */ /* 0x000fe20003f0e808 */
[----:B------:R-:W0:Y:S01]  /*2260*/  LDGDEPBAR ;  /* 0x00000000000079af */ /* 0x000e220000000000 */
[----:B-1----:R-:W-:Y:S01]  /*2270*/  HMMA.16816.F32 R28, R8, R20, RZ ;  /* 0x00000014081c723c */ /* 0x002fe200000018ff */
[----:B------:R-:W-:Y:S01]  /*2280*/  IMAD.IADD R218, R212, 0x1, R2 ;  /* 0x00000001d4da7824 */ /* 0x000fe200078e0202 */
[----:B------:R-:W-:Y:S01]  /*2290*/  ISETP.GT.AND P1, PT, R251, 0x3f, PT ;  /* 0x0000003ffb00780c */ /* 0x000fe20003f24270 */
[----:B------:R-:W-:-:S03]  /*22a0*/  IMAD.IADD R217, R2, 0x1, R223 ;  /* 0x0000000102d97824 */ /* 0x000fc600078e02df */
[----:B------:R-:W-:Y:S02]  /*22b0*/  LDSM.16.M88.4 R68, [R218+0x8100] ;  /* 0x00810000da44783b */ /* 0x000fe40000000200 */
[----:B------:R-:W-:Y:S02]  /*22c0*/  HMMA.16816.F32 R20, R8, R22, RZ ;  /* 0x000000160814723c */ /* 0x000fe400000018ff */
[----:B------:R-:W-:Y:S04]  /*22d0*/  LDSM.16.M88.4 R64, [R218+0x9100] ;  /* 0x00910000da40783b */ /* 0x000fe80000000200 */
[----:B------:R-:W-:Y:S02]  /*22e0*/  LDSM.16.M88.4 R84, [R218+0x9900] ;  /* 0x00990000da54783b */ /* 0x000fe40000000200 */
[----:B------:R-:W-:Y:S02]  /*22f0*/  HMMA.16816.F32 R36, R16, R72, R36 ;  /* 0x000000481024723c */ /* 0x000fe40000001824 */
[----:B------:R-:W-:Y:S04]  /*2300*/  LDSM.16.M88.4 R88, [R217] ;  /* 0x00000000d958783b */ /* 0x000fe80000000200 */
[----:B-----5:R-:W1:Y:S02]  /*2310*/  LDSM.16.M88.4 R12, [R222+0x10100] ;  /* 0x01010000de0c783b */ /* 0x020e640000000200 */
[C---:B---3--:R-:W-:Y:S02]  /*2320*/  HMMA.16816.F32 R24, R8.reuse, R46, RZ ;  /* 0x0000002e0818723c */ /* 0x048fe400000018ff */
[----:B------:R-:W-:Y:S06]  /*2330*/  LDSM.16.M88.4 R92, [R217+0x2800] ;  /* 0x00280000d95c783b */ /* 0x000fec0000000200 */
[----:B------:R-:W-:Y:S01]  /*2340*/  HMMA.16816.F32 R44, R8, R50, RZ ;  /* 0x00000032082c723c */ /* 0x000fe200000018ff */
[----:B------:R-:W3:Y:S07]  /*2350*/  LDSM.16.M88.4 R48, [R218+0x8900] ;  /* 0x00890000da30783b */ /* 0x000eee0000000200 */
[C---:B------:R-:W-:Y:S08]  /*2360*/  HMMA.16816.F32 R8, R16.reuse, R60, R28 ;  /* 0x0000003c1008723c */ /* 0x040ff0000000181c */
[C---:B------:R-:W-:Y:S01]  /*2370*/  HMMA.16816.F32 R32, R16.reuse, R74, R32 ;  /* 0x0000004a1020723c */ /* 0x040fe20000001820 */
[----:B------:R-:W-:Y:S07]  /*2380*/  LDSM.16.M88.4 R72, [R212+0xb100] ;  /* 0x00b10000d448783b */ /* 0x000fee0000000200 */
[C---:B----4-:R-:W-:Y:S01]  /*2390*/  HMMA.16816.F32 R40, R16.reuse, R62, R20 ;  /* 0x0000003e1028723c */ /* 0x050fe20000001814 */
[----:B------:R-:W4:Y:S07]  /*23a0*/  LDSM.16.M88.4 R20, [R221+0x10100] ;  /* 0x01010000dd14783b */ /* 0x000f2e0000000200 */
[C---:B------:R-:W-:Y:S08]  /*23b0*/  HMMA.16816.F32 R28, R16.reuse, R76, R56 ;  /* 0x0000004c101c723c */ /* 0x040ff00000001838 */
[C---:B------:R-:W-:Y:S01]  /*23c0*/  HMMA.16816.F32 R24, R16.reuse, R78, R24 ;  /* 0x0000004e1018723c */ /* 0x040fe20000001818 */
[----:B------:R-:W5:Y:S07]  /*23d0*/  LDSM.16.M88.4 R76, [R217+0x800] ;  /* 0x00080000d94c783b */ /* 0x000f6e0000000200 */
[----:B------:R-:W-:Y:S01]  /*23e0*/  HMMA.16816.F32 R16, R16, R82, R44 ;  /* 0x000000521010723c */ /* 0x000fe2000000182c */
[----:B------:R-:W2:Y:S07]  /*23f0*/  LDSM.16.M88.4 R80, [R217+0x1000] ;  /* 0x00100000d950783b */ /* 0x000eae0000000200 */
[C---:B-1----:R-:W-:Y:S08]  /*2400*/  HMMA.16816.F32 R8, R12.reuse, R68, R8 ;  /* 0x000000440c08723c */ /* 0x042ff00000001808 */
[C---:B---3--:R-:W-:Y:S08]  /*2410*/  HMMA.16816.F32 R60, R12.reuse, R48, R36 ;  /* 0x000000300c3c723c */ /* 0x048ff00000001824 */
[C---:B------:R-:W-:Y:S01]  /*2420*/  HMMA.16816.F32 R56, R12.reuse, R50, R32 ;  /* 0x000000320c38723c */ /* 0x040fe20000001820 */
[----:B------:R-:W-:Y:S07]  /*2430*/  LDSM.16.M88.4 R32, [R212+0xa100] ;  /* 0x00a10000d420783b */ /* 0x000fee0000000200 */
[C---:B------:R-:W-:Y:S08]  /*2440*/  HMMA.16816.F32 R48, R12.reuse, R64, R28 ;  /* 0x000000400c30723c */ /* 0x040ff0000000181c */
[C---:B------:R-:W-:Y:S01]  /*2450*/  HMMA.16816.F32 R44, R12.reuse, R70, R40 ;  /* 0x000000460c2c723c */ /* 0x040fe20000001828 */
[----:B------:R-:W-:Y:S07]  /*2460*/  LDSM.16.M88.4 R68, [R212+0xa900] ;  /* 0x00a90000d444783b */ /* 0x000fee0000000200 */
[C---:B------:R-:W-:Y:S01]  /*2470*/  HMMA.16816.F32 R28, R12.reuse, R86, R16 ;  /* 0x000000560c1c723c */ /* 0x040fe20000001810 */
[----:B------:R-:W1:Y:S07]  /*2480*/  LDSM.16.M88.4 R16, [R217+0x1800] ;  /* 0x00180000d910783b */ /* 0x000e6e0000000200 */
[C---:B------:R-:W-:Y:S08]  /*2490*/  HMMA.16816.F32 R40, R12.reuse, R66, R24 ;  /* 0x000000420c28723c */ /* 0x040ff00000001818 */
[----:B------:R-:W-:Y:S01]  /*24a0*/  HMMA.16816.F32 R64, R12, R84, R52 ;  /* 0x000000540c40723c */ /* 0x000fe20000001834 */
[----:B------:R-:W-:Y:S04]  /*24b0*/  LDSM.16.M88.4 R12, [R220+0x14100] ;  /* 0x01410000dc0c783b */ /* 0x000fe80000000200 */
[----:B------:R-:W-:Y:S03]  /*24c0*/  LDSM.16.M88.4 R84, [R223+0x2000] ;  /* 0x00200000df54783b */ /* 0x000fe60000000200 */
[C---:B----4-:R-:W-:Y:S01]  /*24d0*/  HMMA.16816.F32 R24, R20.reuse, R88, R8 ;  /* 0x000000581418723c */ /* 0x050fe20000001808 */
[----:B------:R-:W3:Y:S07]  /*24e0*/  LDSM.16.M88.4 R8, [R219+0x14100] ;  /* 0x01410000db08783b */ /* 0x000eee0000000200 */
[C---:B------:R-:W-:Y:S01]  /*24f0*/  HMMA.16816.F32 R36, R20.reuse, R90, R44 ;  /* 0x0000005a1424723c */ /* 0x040fe2000000182c */
[----:B------:R-:W-:Y:S07]  /*2500*/  LDSM.16.M88.4 R88, [R217+0x2000] ;  /* 0x00200000d958783b */ /* 0x000fee0000000200 */
[C---:B-----5:R-:W-:Y:S08]  /*2510*/  HMMA.16816.F32 R44, R20.reuse, R76, R60 ;  /* 0x0000004c142c723c */ /* 0x060ff0000000183c */
[C---:B------:R-:W-:Y:S01]  /*2520*/  HMMA.16816.F32 R56, R20.reuse, R78, R56 ;  /* 0x0000004e1438723c */ /* 0x040fe20000001838 */
[----:B------:R-:W4:Y:S07]  /*2530*/  LDSM.16.M88.4 R76, [R212+0xb900] ;  /* 0x00b90000d44c783b */ /* 0x000f2e0000000200 */
[C---:B--2---:R-:W-:Y:S08]  /*2540*/  HMMA.16816.F32 R52, R20.reuse, R80, R48 ;  /* 0x000000501434723c */ /* 0x044ff00000001830 */
[C---:B------:R-:W-:Y:S01]  /*2550*/  HMMA.16816.F32 R48, R20.reuse, R82, R40 ;  /* 0x000000521430723c */ /* 0x040fe20000001828 */
[----:B------:R-:W2:Y:S07]  /*2560*/  LDSM.16.M88.4 R80, [R223+0x2800] ;  /* 0x00280000df50783b */ /* 0x000eae0000000200 */
[C---:B-1----:R-:W-:Y:S08]  /*2570*/  HMMA.16816.F32 R60, R20.reuse, R16, R64 ;  /* 0x00000010143c723c */ /* 0x042ff00000001840 */
[----:B------:R-:W-:Y:S08]  /*2580*/  HMMA.16816.F32 R20, R20, R18, R28 ;  /* 0x000000121414723c */ /* 0x000ff0000000181c */
[C---:B---3--:R-:W-:Y:S08]  /*2590*/  HMMA.16816.F32 R16, R8.reuse, R32, R24 ;  /* 0x000000200810723c */ /* 0x048ff00000001818 */
[C---:B------:R-:W-:Y:S01]  /*25a0*/  HMMA.16816.F32 R64, R8.reuse, R72, R52 ;  /* 0x000000480840723c */ /* 0x040fe20000001834 */
[----:B------:R-:W1:Y:S07]  /*25b0*/  LDSM.16.M88.4 R52, [R223+0x3000] ;  /* 0x00300000df34783b */ /* 0x000e6e0000000200 */
[C---:B------:R-:W-:Y:S08]  /*25c0*/  HMMA.16816.F32 R24, R8.reuse, R34, R36 ;  /* 0x000000220818723c */ /* 0x040ff00000001824 */
[C---:B------:R-:W-:Y:S08]  /*25d0*/  HMMA.16816.F32 R40, R8.reuse, R70, R56 ;  /* 0x000000460828723c */ /* 0x040ff00000001838 */
[C---:B------:R-:W-:Y:S01]  /*25e0*/  HMMA.16816.F32 R28, R8.reuse, R68, R44 ;  /* 0x00000044081c723c */ /* 0x040fe2000000182c */
[----:B------:R-:W-:Y:S04]  /*25f0*/  LDSM.16.M88.4 R68, [R218+0xa100] ;  /* 0x00a10000da44783b */ /* 0x000fe80000000200 */
[----:B------:R-:W-:Y:S03]  /*2600*/  LDSM.16.M88.4 R44, [R223+0x3800] ;  /* 0x00380000df2c783b */ /* 0x000fe60000000200 */
[C---:B------:R-:W-:Y:S01]  /*2610*/  HMMA.16816.F32 R48, R8.reuse, R74, R48 ;  /* 0x0000004a0830723c */ /* 0x040fe20000001830 */
[----:B------:R-:W-:Y:S07]  /*2620*/  LDSM.16.M88.4 R72, [R218+0xa900] ;  /* 0x00a90000da48783b */ /* 0x000fee0000000200 */
[C---:B----4-:R-:W-:Y:S08]  /*2630*/  HMMA.16816.F32 R56, R8.reuse, R76, R60 ;  /* 0x0000004c0838723c */ /* 0x050ff0000000183c */
[----:B------:R-:W-:Y:S01]  /*2640*/  HMMA.16816.F32 R36, R8, R78, R20 ;  /* 0x0000004e0824723c */ /* 0x000fe20000001814 */
[----:B------:R-:W3:Y:S04]  /*2650*/  LDSM.16.M88.4 R8, [R222+0x14100] ;  /* 0x01410000de08783b */ /* 0x000ee80000000200 */
[----:B------:R-:W4:Y:S03]  /*2660*/  LDSM.16.M88.4 R76, [R218+0xb100] ;  /* 0x00b10000da4c783b */ /* 0x000f260000000200 */
[C---:B------:R-:W-:Y:S01]  /*2670*/  HMMA.16816.F32 R32, R12.reuse, R84, R16 ;  /* 0x000000540c20723c */ /* 0x040fe20000001810 */
[----:B------:R-:W-:Y:S07]  /*2680*/  LDSM.16.M88.4 R16, [R221+0x14100] ;  /* 0x01410000dd10783b */ /* 0x000fee0000000200 */
[C---:B--2---:R-:W-:Y:S08]  /*2690*/  HMMA.16816.F32 R20, R12.reuse, R80, R28 ;  /* 0x000000500c14723c */ /* 0x044ff0000000181c */
[C---:B------:R-:W-:Y:S01]  /*26a0*/  HMMA.16816.F32 R24, R12.reuse, R86, R24 ;  /* 0x000000560c18723c */ /* 0x040fe20000001818 */
[----:B------:R-:W2:Y:S07]  /*26b0*/  LDSM.16.M88.4 R84, [R218+0xb900] ;  /* 0x00b90000da54783b */ /* 0x000eae0000000200 */
[C---:B------:R-:W-:Y:S01]  /*26c0*/  HMMA.16816.F32 R28, R12.reuse, R82, R40 ;  /* 0x000000520c1c723c */ /* 0x040fe20000001828 */
[----:B------:R-:W-:Y:S07]  /*26d0*/  LDSM.16.M88.4 R80, [R217+0x3800] ;  /* 0x00380000d950783b */ /* 0x000fee0000000200 */
[C---:B-1----:R-:W-:Y:S08]  /*26e0*/  HMMA.16816.F32 R60, R12.reuse, R52, R64 ;  /* 0x000000340c3c723c */ /* 0x042ff00000001840 */
[----:B------:R-:W-:Y:S01]  /*26f0*/  HMMA.16816.F32 R48, R12, R54, R48 ;  /* 0x000000360c30723c */ /* 0x000fe20000001830 */
[----:B------:R-:W-:Y:S07]  /*2700*/  LDSM.16.M88.4 R52, [R212+0xc900] ;  /* 0x00c90000d434783b */ /* 0x000fee0000000200 */
[----:B---3--:R-:W-:Y:S01]  /*2710*/  HMMA.16816.F32 R40, R8, R68, R32 ;  /* 0x000000440828723c */ /* 0x008fe20000001820 */
[----:B------:R-:W1:Y:S07]  /*2720*/  LDSM.16.M88.4 R32, [R217+0x3000] ;  /* 0x00300000d920783b */ /* 0x000e6e0000000200 */
[C---:B------:R-:W-:Y:S08]  /*2730*/  HMMA.16816.F32 R56, R12.reuse, R44, R56 ;  /* 0x0000002c0c38723c */ /* 0x040ff00000001838 */
[----:B------:R-:W-:Y:S08]  /*2740*/  HMMA.16816.F32 R44, R12, R46, R36 ;  /* 0x0000002e0c2c723c */ /* 0x000ff00000001824 */
[C---:B------:R-:W-:Y:S08]  /*2750*/  HMMA.16816.F32 R36, R8.reuse, R70, R24 ;  /* 0x000000460824723c */ /* 0x040ff00000001818 */
[C---:B------:R-:W-:Y:S08]  /*2760*/  HMMA.16816.F32 R12, R8.reuse, R72, R20 ;  /* 0x00000048080c723c */ /* 0x040ff00000001814 */
[C---:B------:R-:W-:Y:S08]  /*2770*/  HMMA.16816.F32 R28, R8.reuse, R74, R28 ;  /* 0x0000004a081c723c */ /* 0x040ff0000000181c */
[C---:B----4-:R-:W-:Y:S08]  /*2780*/  HMMA.16816.F32 R24, R8.reuse, R76, R60 ;  /* 0x0000004c0818723c */ /* 0x050ff0000000183c */
[C---:B------:R-:W-:Y:S01]  /*2790*/  HMMA.16816.F32 R20, R8.reuse, R78, R48 ;  /* 0x0000004e0814723c */ /* 0x040fe20000001830 */
[----:B------:R-:W-:Y:S07]  /*27a0*/  LDSM.16.M88.4 R76, [R223+0x4000] ;  /* 0x00400000df4c783b */ /* 0x000fee0000000200 */
[C---:B--2---:R-:W-:Y:S08]  /*27b0*/  HMMA.16816.F32 R56, R8.reuse, R84, R56 ;  /* 0x000000540838723c */ /* 0x044ff00000001838 */
[----:B------:R-:W-:Y:S01]  /*27c0*/  HMMA.16816.F32 R72, R8, R86, R44 ;  /* 0x000000560848723c */ /* 0x000fe2000000182c */
[----:B------:R-:W-:Y:S04]  /*27d0*/  LDSM.16.M88.4 R8, [R219+0x18100] ;  /* 0x01810000db08783b */ /* 0x000fe80000000200 */
[----:B------:R-:W-:Y:S03]  /*27e0*/  LDSM.16.M88.4 R84, [R217+0x5800] ;  /* 0x00580000d954783b */ /* 0x000fe60000000200 */
[C---:B------:R-:W-:Y:S01]  /*27f0*/  HMMA.16816.F32 R68, R16.reuse, R88, R40 ;  /* 0x000000581044723c */ /* 0x040fe20000001828 */
[----:B------:R-:W2:Y:S07]  /*2800*/  LDSM.16.M88.4 R40, [R212+0xc100] ;  /* 0x00c10000d428783b */ /* 0x000eae0000000200 */
[C---:B------:R-:W-:Y:S01]  /*2810*/  HMMA.16816.F32 R64, R16.reuse, R90, R36 ;  /* 0x0000005a1040723c */ /* 0x040fe20000001824 */
[----:B------:R-:W3:Y:S04]  /*2820*/  LDSM.16.M88.4 R36, [R212+0xd100] ;  /* 0x00d10000d424783b */ /* 0x000ee80000000200 */
[----:B------:R-:W-:Y:S03]  /*2830*/  LDSM.16.M88.4 R88, [R218+0xf900] ;  /* 0x00f90000da58783b */ /* 0x000fe60000000200 */
[C---:B------:R-:W-:Y:S08]  /*2840*/  HMMA.16816.F32 R48, R16.reuse, R94, R28 ;  /* 0x0000005e1030723c */ /* 0x040ff0000000181c */
[C---:B-1----:R-:W-:Y:S08]  /*2850*/  HMMA.16816.F32 R44, R16.reuse, R32, R24 ;  /* 0x00000020102c723c */ /* 0x042ff00000001818 */
[C---:B------:R-:W-:Y:S01]  /*2860*/  HMMA.16816.F32 R28, R16.reuse, R34, R20 ;  /* 0x00000022101c723c */ /* 0x040fe20000001814 */
[----:B------:R-:W1:Y:S07]  /*2870*/  LDSM.16.M88.4 R32, [R212+0xd900] ;  /* 0x00d90000d420783b */ /* 0x000e6e0000000200 */
[C---:B------:R-:W-:Y:S01]  /*2880*/  HMMA.16816.F32 R60, R16.reuse, R92, R12 ;  /* 0x0000005c103c723c */ /* 0x040fe2000000180c */
[----:B------:R-:W4:Y:S07]  /*2890*/  LDSM.16.M88.4 R12, [R220+0x18100] ;  /* 0x01810000dc0c783b */ /* 0x000f2e0000000200 */
[C---:B------:R-:W-:Y:S08]  /*28a0*/  HMMA.16816.F32 R24, R16.reuse, R80, R56 ;  /* 0x000000501018723c */ /* 0x040ff00000001838 */
[----:B------:R-:W-:Y:S01]  /*28b0*/  HMMA.16816.F32 R20, R16, R82, R72 ;  /* 0x000000521014723c */ /* 0x000fe20000001848 */
[----:B------:R-:W5:Y:S04]  /*28c0*/  LDSM.16.M88.4 R80, [R223+0x4800] ;  /* 0x00480000df50783b */ /* 0x000f680000000200 */
[----:B------:R-:W-:Y:S03]  /*28d0*/  LDSM.16.M88.4 R72, [R223+0x5800] ;  /* 0x00580000df48783b */ /* 0x000fe60000000200 */
[C---:B--2---:R-:W-:Y:S01]  /*28e0*/  HMMA.16816.F32 R16, R8.reuse, R40, R68 ;  /* 0x000000280810723c */ /* 0x044fe20000001844 */
[----:B------:R-:W2:Y:S07]  /*28f0*/  LDSM.16.M88.4 R68, [R223+0x5000] ;  /* 0x00500000df44783b */ /* 0x000eae0000000200 */
[C---:B------:R-:W-:Y:S01]  /*2900*/  HMMA.16816.F32 R40, R8.reuse, R42, R64 ;  /* 0x0000002a0828723c */ /* 0x040fe20000001840 */
[----:B------:R-:W-:Y:S07]  /*2910*/  LDSM.16.M88.4 R64, [R218+0xd100] ;  /* 0x00d10000da40783b */ /* 0x000fee0000000200 */
[C---:B------:R-:W-:Y:S08]  /*2920*/  HMMA.16816.F32 R60, R8.reuse, R52, R60 ;  /* 0x00000034083c723c */ /* 0x040ff0000000183c */
[C---:B------:R-:W-:Y:S08]  /*2930*/  HMMA.16816.F32 R56, R8.reuse, R54, R48 ;  /* 0x000000360838723c */ /* 0x040ff00000001830 */
[C---:B---3--:R-:W-:Y:S08]  /*2940*/  HMMA.16816.F32 R52, R8.reuse, R36, R44 ;  /* 0x000000240834723c */ /* 0x048ff0000000182c */
[C---:B------:R-:W-:Y:S01]  /*2950*/  HMMA.16816.F32 R48, R8.reuse, R38, R28 ;  /* 0x000000260830723c */ /* 0x040fe2000000181c */
[----:B------:R-:W-:Y:S07]  /*2960*/  LDSM.16.M88.4 R36, [R218+0xc900] ;  /* 0x00c90000da24783b */ /* 0x000fee0000000200 */
[C---:B-1----:R-:W-:Y:S01]  /*2970*/  HMMA.16816.F32 R44, R8.reuse, R32, R24 ;  /* 0x00000020082c723c */ /* 0x042fe20000001818 */
[----:B------:R-:W-:Y:S07]  /*2980*/  LDSM.16.M88.4 R24, [R218+0xc100] ;  /* 0x00c10000da18783b */ /* 0x000fee0000000200 */
[----:B------:R-:W-:Y:S01]  /*2990*/  HMMA.16816.F32 R28, R8, R34, R20 ;  /* 0x00000022081c723c */ /* 0x000fe20000001814 */
[----:B------:R-:W1:Y:S07]  /*29a0*/  LDSM.16.M88.4 R8, [R222+0x18100] ;  /* 0x01810000de08783b */ /* 0x000e6e0000000200 */
[C---:B----4-:R-:W-:Y:S08]  /*29b0*/  HMMA.16816.F32 R20, R12.reuse, R76, R16 ;  /* 0x0000004c0c14723c */ /* 0x050ff00000001810 */
[C---:B------:R-:W-:Y:S01]  /*29c0*/  HMMA.16816.F32 R16, R12.reuse, R78, R40 ;  /* 0x0000004e0c10723c */ /* 0x040fe20000001828 */
[----:B------:R-:W3:Y:S07]  /*29d0*/  LDSM.16.M88.4 R76, [R218+0xd900] ;  /* 0x00d90000da4c783b */ /* 0x000eee0000000200 */
[C---:B-----5:R-:W-:Y:S08]  /*29e0*/  HMMA.16816.F32 R32, R12.reuse, R80, R60 ;  /* 0x000000500c20723c */ /* 0x060ff0000000183c */
[C---:B------:R-:W-:Y:S01]  /*29f0*/  HMMA.16816.F32 R56, R12.reuse, R82, R56 ;  /* 0x000000520c38723c */ /* 0x040fe20000001838 */
[----:B------:R-:W-:Y:S07]  /*2a00*/  LDSM.16.M88.4 R80, [R223+0x6000] ;  /* 0x00600000df50783b */ /* 0x000fee0000000200 */
[C---:B--2---:R-:W-:Y:S08]  /*2a10*/  HMMA.16816.F32 R52, R12.reuse, R68, R52 ;  /* 0x000000440c34723c */ /* 0x044ff00000001834 */
[C---:B------:R-:W-:Y:S08]  /*2a20*/  HMMA.16816.F32 R60, R12.reuse, R70, R48 ;  /* 0x000000460c3c723c */ /* 0x040ff00000001830 */
[C---:B------:R-:W-:Y:S01]  /*2a30*/  HMMA.16816.F32 R68, R12.reuse, R72, R44 ;  /* 0x000000480c44723c */ /* 0x040fe2000000182c */
[----:B------:R-:W-:Y:S07]  /*2a40*/  LDSM.16.M88.4 R44, [R217+0x4000] ;  /* 0x00400000d92c783b */ /* 0x000fee0000000200 */
[----:B------:R-:W-:Y:S01]  /*2a50*/  HMMA.16816.F32 R48, R12, R74, R28 ;  /* 0x0000004a0c30723c */ /* 0x000fe2000000181c */
[----:B------:R-:W2:Y:S07]  /*2a60*/  LDSM.16.M88.4 R12, [R221+0x18100] ;  /* 0x01810000dd0c783b */ /* 0x000eae0000000200 */
[C---:B-1----:R-:W-:Y:S08]  /*2a70*/  HMMA.16816.F32 R40, R8.reuse, R24, R20 ;  /* 0x000000180828723c */ /* 0x042ff00000001814 */
[C---:B------:R-:W-:Y:S08]  /*2a80*/  HMMA.16816.F32 R16, R8.reuse, R26, R16 ;  /* 0x0000001a0810723c */ /* 0x040ff00000001810 */
[C---:B------:R-:W-:Y:S01]  /*2a90*/  HMMA.16816.F32 R28, R8.reuse, R36, R32 ;  /* 0x00000024081c723c */ /* 0x040fe20000001820 */
[----:B------:R-:W1:Y:S07]  /*2aa0*/  LDSM.16.M88.4 R32, [R217+0x4800] ;  /* 0x00480000d920783b */ /* 0x000e6e0000000200 */
[C---:B------:R-:W-:Y:S01]  /*2ab0*/  HMMA.16816.F32 R24, R8.reuse, R38, R56 ;  /* 0x000000260818723c */ /* 0x040fe20000001838 */
[----:B------:R-:W4:Y:S07]  /*2ac0*/  LDSM.16.M88.4 R36, [R217+0x5000] ;  /* 0x00500000d924783b */ /* 0x000f2e0000000200 */
[C---:B------:R-:W-:Y:S01]  /*2ad0*/  HMMA.16816.F32 R20, R8.reuse, R64, R52 ;  /* 0x000000400814723c */ /* 0x040fe20000001834 */
[----:B------:R-:W-:Y:S07]  /*2ae0*/  LDSM.16.M88.4 R52, [R212+0xe900] ;  /* 0x00e90000d434783b */ /* 0x000fee0000000200 */
[C---:B------:R-:W-:Y:S01]  /*2af0*/  HMMA.16816.F32 R56, R8.reuse, R66, R60 ;  /* 0x000000420838723c */ /* 0x040fe2000000183c */
[----:B------:R-:W-:Y:S07]  /*2b00*/  LDSM.16.M88.4 R60, [R212+0xe100] ;  /* 0x00e10000d43c783b */ /* 0x000fee0000000200 */
[C---:B---3--:R-:W-:Y:S08]  /*2b10*/  HMMA.16816.F32 R68, R8.reuse, R76, R68 ;  /* 0x0000004c0844723c */ /* 0x048ff00000001844 */
[----:B------:R-:W-:Y:S01]  /*2b20*/  HMMA.16816.F32 R76, R8, R78, R48 ;  /* 0x0000004e084c723c */ /* 0x000fe20000001830 */
[----:B------:R-:W3:Y:S07]  /*2b30*/  LDSM.16.M88.4 R8, [R219+0x1c100] ;  /* 0x01c10000db08783b */ /* 0x000eee0000000200 */
[C---:B--2---:R-:W-:Y:S01]  /*2b40*/  HMMA.16816.F32 R72, R12.reuse, R44, R40 ;  /* 0x0000002c0c48723c */ /* 0x044fe20000001828 */
[----:B------:R-:W2:Y:S07]  /*2b50*/  LDSM.16.M88.4 R40, [R212+0xf100] ;  /* 0x00f10000d428783b */ /* 0x000eae0000000200 */
[C---:B------:R-:W-:Y:S01]  /*2b60*/  HMMA.16816.F32 R64, R12.reuse, R46, R16 ;  /* 0x0000002e0c40723c */ /* 0x040fe20000001810 */
[----:B------:R-:W-:Y:S07]  /*2b70*/  LDSM.16.M88.4 R16, [R220+0x1c100] ;  /* 0x01c10000dc10783b */ /* 0x000fee0000000200 */
[C---:B-1----:R-:W-:Y:S08]  /*2b80*/  HMMA.16816.F32 R48, R12.reuse, R32, R28 ;  /* 0x000000200c30723c */ /* 0x042ff0000000181c */
[C---:B------:R-:W-:Y:S08]  /*2b90*/  HMMA.16816.F32 R44, R12.reuse, R34, R24 ;  /* 0x000000220c2c723c */ /* 0x040ff00000001818 */
[C---:B----4-:R-:W-:Y:S08]  /*2ba0*/  HMMA.16816.F32 R32, R12.reuse, R36, R20 ;  /* 0x000000240c20723c */ /* 0x050ff00000001814 */
[C---:B------:R-:W-:Y:S01]  /*2bb0*/  HMMA.16816.F32 R28, R12.reuse, R38, R56 ;  /* 0x000000260c1c723c */ /* 0x040fe20000001838 */
[----:B------:R-:W1:Y:S07]  /*2bc0*/  LDSM.16.M88.4 R36, [R212+0xf900] ;  /* 0x00f90000d424783b */ /* 0x000e6e0000000200 */
[C---:B------:R-:W-:Y:S08]  /*2bd0*/  HMMA.16816.F32 R24, R12.reuse, R84, R68 ;  /* 0x000000540c18723c */ /* 0x040ff00000001844 */
[----:B------:R-:W-:Y:S01]  /*2be0*/  HMMA.16816.F32 R20, R12, R86, R76 ;  /* 0x000000560c14723c */ /* 0x000fe2000000184c */
[----:B------:R-:W-:Y:S04]  /*2bf0*/  LDSM.16.M88.4 R76, [R223+0x7800] ;  /* 0x00780000df4c783b */ /* 0x000fe80000000200 */
[----:B------:R-:W-:Y:S03]  /*2c00*/  LDSM.16.M88.4 R84, [R217+0x6000] ;  /* 0x00600000d954783b */ /* 0x000fe60000000200 */
[C---:B---3--:R-:W-:Y:S01]  /*2c10*/  HMMA.16816.F32 R12, R8.reuse, R60, R72 ;  /* 0x0000003c080c723c */ /* 0x048fe20000001848 */
[----:B------:R-:W-:Y:S07]  /*2c20*/  LDSM.16.M88.4 R72, [R223+0x7000] ;  /* 0x00700000df48783b */ /* 0x000fee0000000200 */
[C---:B------:R-:W-:Y:S08]  /*2c30*/  HMMA.16816.F32 R68, R8.reuse, R52, R48 ;  /* 0x000000340844723c */ /* 0x040ff00000001830 */
[C---:B------:R-:W-:Y:S01]  /*2c40*/  HMMA.16816.F32 R56, R8.reuse, R62, R64 ;  /* 0x0000003e0838723c */ /* 0x040fe20000001840 */
[----:B------:R-:W3:Y:S07]  /*2c50*/  LDSM.16.M88.4 R64, [R223+0x6800] ;  /* 0x00680000df40783b */ /* 0x000eee0000000200 */
[C---:B------:R-:W-:Y:S08]  /*2c60*/  HMMA.16816.F32 R52, R8.reuse, R54, R44 ;  /* 0x000000360834723c */ /* 0x040ff0000000182c */
[C---:B--2---:R-:W-:Y:S01]  /*2c70*/  HMMA.16816.F32 R48, R8.reuse, R40, R32 ;  /* 0x000000280830723c */ /* 0x044fe20000001820 */
[----:B------:R-:W-:Y:S07]  /*2c80*/  LDSM.16.M88.4 R32, [R218+0xe100] ;  /* 0x00e10000da20783b */ /* 0x000fee0000000200 */
[C---:B------:R-:W-:Y:S01]  /*2c90*/  HMMA.16816.F32 R44, R8.reuse, R42, R28 ;  /* 0x0000002a082c723c */ /* 0x040fe2000000181c */
[----:B------:R-:W-:Y:S07]  /*2ca0*/  LDSM.16.M88.4 R28, [R218+0xe900] ;  /* 0x00e90000da1c783b */ /* 0x000fee0000000200 */
[----:B-1----:R-:W-:Y:S08]  /*2cb0*/  HMMA.16816.F32 R40, R8, R36, R24 ;  /* 0x000000240828723c */ /* 0x002ff00000001818 */
[----:B------:R-:W-:Y:S01]  /*2cc0*/  HMMA.16816.F32 R24, R16, R80, R12 ;  /* 0x000000501018723c */ /* 0x000fe2000000180c */
[----:B------:R-:W1:Y:S07]  /*2cd0*/  LDSM.16.M88.4 R12, [R222+0x1c100] ;  /* 0x01c10000de0c783b */ /* 0x000e6e0000000200 */
[----:B------:R-:W-:Y:S01]  /*2ce0*/  HMMA.16816.F32 R36, R8, R38, R20 ;  /* 0x000000260824723c */ /* 0x000fe20000001814 */
[----:B------:R-:W2:Y:S07]  /*2cf0*/  LDSM.16.M88.4 R8, [R221+0x1c100] ;  /* 0x01c10000dd08783b */ /* 0x000eae0000000200 */
[C---:B------:R-:W-:Y:S01]  /*2d00*/  HMMA.16816.F32 R20, R16.reuse, R82, R56 ;  /* 0x000000521014723c */ /* 0x040fe20000001838 */
[----:B------:R-:W4:Y:S07]  /*2d10*/  LDSM.16.M88.4 R80, [R218+0xf100] ;  /* 0x00f10000da50783b */ /* 0x000f2e0000000200 */
[C---:B---3--:R-:W-:Y:S08]  /*2d20*/  HMMA.16816.F32 R68, R16.reuse, R64, R68 ;  /* 0x000000401044723c */ /* 0x048ff00000001844 */
[C---:B------:R-:W-:Y:S08]  /*2d30*/  HMMA.16816.F32 R64, R16.reuse, R66, R52 ;  /* 0x000000421040723c */ /* 0x040ff00000001834 */
[----:B------:R-:W-:Y:S08]  /*2d40*/  HMMA.16816.F32 R52, R16, R76, R40 ;  /* 0x0000004c1034723c */ /* 0x000ff00000001828 */
[----:B-1----:R-:W-:Y:S08]  /*2d50*/  HMMA.16816.F32 R40, R12, R32, R24 ;  /* 0x000000200c28723c */ /* 0x002ff00000001818 */
[C---:B------:R-:W-:Y:S08]  /*2d60*/  HMMA.16816.F32 R60, R16.reuse, R72, R48 ;  /* 0x00000048103c723c */ /* 0x040ff00000001830 */
[C---:B------:R-:W-:Y:S01]  /*2d70*/  HMMA.16816.F32 R48, R16.reuse, R78, R36 ;  /* 0x0000004e1030723c */ /* 0x040fe20000001824 */
[----:B------:R-:W1:Y:S07]  /*2d80*/  LDSM.16.M88.4 R76, [R217+0x6800] ;  /* 0x00680000d94c783b */ /* 0x000e6e0000000200 */
[----:B------:R-:W-:Y:S01]  /*2d90*/  HMMA.16816.F32 R56, R16, R74, R44 ;  /* 0x0000004a1038723c */ /* 0x000fe2000000182c */
[----:B------:R-:W3:Y:S04]  /*2da0*/  LDSM.16.M88.4 R72, [R217+0x7000] ;  /* 0x00700000d948783b */ /* 0x000ee80000000200 */
[----:B------:R-:W5:Y:S01]  /*2db0*/  LDSM.16.M88.4 R44, [R217+0x7800] ;  /* 0x00780000d92c783b */ /* 0x000f620000000200 */
[----:B------:R-:W-:-:S04]  /*2dc0*/  DEPBAR.LE SB0, 0x0 ;  /* 0x000080000000791a */ /* 0x000fc80000000000 */
[----:B--2---:R-:W-:Y:S08]  /*2dd0*/  HMMA.16816.F32 R40, R8, R84, R40 ;  /* 0x000000540828723c */ /* 0x004ff00000001828 */
[C---:B------:R-:W-:Y:S08]  /*2de0*/  HMMA.16816.F32 R36, R12.reuse, R34, R20 ;  /* 0x000000220c24723c */ /* 0x040ff00000001814 */
[C---:B------:R-:W-:Y:S08]  /*2df0*/  HMMA.16816.F32 R32, R12.reuse, R28, R68 ;  /* 0x0000001c0c20723c */ /* 0x040ff00000001844 */
[----:B------:R-:W-:Y:S01]  /*2e00*/  HMMA.16816.F32 R28, R12, R30, R64 ;  /* 0x0000001e0c1c723c */ /* 0x000fe20000001840 */
[----:B------:R-:W-:-:S07]  /*2e10*/  FMUL.FTZ R2, R40, c[0x0][0x320] ;  /* 0x0000c80028027a20 */ /* 0x000fce0000410000 */
[C---:B----4-:R-:W-:Y:S08]  /*2e20*/  HMMA.16816.F32 R24, R12.reuse, R80, R60 ;  /* 0x000000500c18723c */ /* 0x050ff0000000183c */
[C---:B------:R-:W-:Y:S08]  /*2e30*/  HMMA.16816.F32 R20, R12.reuse, R82, R56 ;  /* 0x000000520c14723c */ /* 0x040ff00000001838 */
[C---:B------:R-:W-:Y:S08]  /*2e40*/  HMMA.16816.F32 R16, R12.reuse, R88, R52 ;  /* 0x000000580c10723c */ /* 0x040ff00000001834 */
[----:B------:R-:W-:Y:S08]  /*2e50*/  HMMA.16816.F32 R12, R12, R90, R48 ;  /* 0x0000005a0c0c723c */ /* 0x000ff00000001830 */
[C---:B-1----:R-:W-:Y:S08]  /*2e60*/  HMMA.16816.F32 R52, R8.reuse, R76, R32 ;  /* 0x0000004c0834723c */ /* 0x042ff00000001820 */
[C---:B------:R-:W-:Y:S01]  /*2e70*/  HMMA.16816.F32 R76, R8.reuse, R78, R28 ;  /* 0x0000004e084c723c */ /* 0x040fe2000000181c */
[----:B------:R1:W2:Y:S07]  /*2e80*/  MUFU.TANH R28, R2 ;  /* 0x00000002001c7308 */ /* 0x0002ae0000002400 */
[C---:B---3--:R-:W-:Y:S08]  /*2e90*/  HMMA.16816.F32 R48, R8.reuse, R72, R24 ;  /* 0x000000480830723c */ /* 0x048ff00000001818 */
[----:B------:R-:W-:Y:S01]  /*2ea0*/  HMMA.16816.F32 R84, R8, R86, R36 ;  /* 0x000000560854723c */ /* 0x000fe20000001824 */
[----:B-1----:R-:W-:-:S04]  /*2eb0*/  FMUL.FTZ R2, R41, c[0x0][0x320] ;  /* 0x0000c80029027a20 */ /* 0x002fc80000410000 */
[----:B------:R1:W3:Y:S03]  /*2ec0*/  MUFU.TANH R27, R2 ;  /* 0x00000002001b7308 */ /* 0x0002e60000002400 */
[C---:B-----5:R-:W-:Y:S08]  /*2ed0*/  HMMA.16816.F32 R36, R8.reuse, R44, R16 ;  /* 0x0000002c0824723c */ /* 0x060ff00000001810 */
[----:B------:R-:W-:Y:S01]  /*2ee0*/  HMMA.16816.F32 R32, R8, R74, R20 ;  /* 0x0000004a0820723c */ /* 0x000fe20000001814 */
[----:B-1----:R-:W-:-:S07]  /*2ef0*/  FMUL.FTZ R2, R42, c[0x0][0x320] ;  /* 0x0000c8002a027a20 */ /* 0x002fce0000410000 */
[----:B------:R-:W-:Y:S01]  /*2f00*/  HMMA.16816.F32 R44, R8, R46, R12 ;  /* 0x0000002e082c723c */ /* 0x000fe2000000180c */
[----:B------:R1:W4:Y:S01]  /*2f10*/  MUFU.TANH R31, R2 ;  /* 0x00000002001f7308 */ /* 0x0003220000002400 */
[----:B------:R-:W-:Y:S06]  /*2f20*/  BAR.SYNC.DEFER_BLOCKING 0x0 ;  /* 0x0000000000007b1d */ /* 0x000fec0000010000 */
[----:B------:R-:W-:Y:S05]  /*2f30*/  @P0 BRA `(.L_x_974) ;  /* 0x000004f000000947 */ /* 0x000fea0003800000 */
[----:B--23--:R-:W-:Y:S01]  /*2f40*/  IADD3 R3, R251, UR10, R96 ;  /* 0x0000000afb037c10 */ /* 0x00cfe2000fffe060 */
[----:B------:R-:W-:-:S03]  /*2f50*/  IMAD.MOV.U32 R240, RZ, RZ, RZ ;  /* 0x000000fffff07224 */ /* 0x000fc600078e00ff */
[----:B------:R-:W-:-:S05]  /*2f60*/  IADD3 R3, R3, -0x40, RZ ;  /* 0xffffffc003037810 */ /* 0x000fca0007ffe0ff */
[----:B------:R-:W-:-:S04]  /*2f70*/  @P3 IMAD.HI.U32 R5, R3, c[0x0][0x2bc], RZ ;  /* 0x0000af0003053a27 */ /* 0x000fc800078e00ff */
[----:B-1----:R-:W-:Y:S01]  /*2f80*/  IMAD.MOV.U32 R2, RZ, RZ, R3 ;  /* 0x000000ffff027224 */ /* 0x002fe200078e0003 */
[----:B------:R-:W-:-:S04]  /*2f90*/  @P3 SHF.R.U32.HI R2, RZ, c[0x0][0x2c0], R5 ;  /* 0x0000b000ff023a19 */ /* 0x000fc80000011605 */
[----:B------:R-:W-:-:S04]  /*2fa0*/  @!P1 IADD3 R5, P0, R2, UR12, RZ ;  /* 0x0000000c02059c10 */ /* 0x000fc8000ff1e0ff */
[----:B------:R-:W-:Y:S02]  /*2fb0*/  @!P1 LEA.HI.X.SX32 R7, R2, UR6, 0x1, P0 ;  /* 0x0000000602079c11 */ /* 0x000fe400080f0eff */
[----:B------:R-:W-:-:S04]  /*2fc0*/  @!P1 LEA R6, P0, R5, c[0x0][0x2a0], 0x2 ;  /* 0x0000a80005069a11 */ /* 0x000fc800078010ff */
[----:B------:R-:W-:-:S05]  /*2fd0*/  @!P1 LEA.HI.X R7, R5, c[0x0][0x2a4], R7, 0x2, P0 ;  /* 0x0000a90005079a11 */ /* 0x000fca00000f1407 */
[----:B------:R1:W2:Y:S01]  /*2fe0*/  @!P1 LDG.E R240, [R6.64] ;  /* 0x0000001006f09981 */ /* 0x0002a2000c1e1900 */
[----:B------:R-:W-:Y:S01]  /*2ff0*/  IMAD.MOV R2, RZ, RZ, -R2 ;  /* 0x000000ffff027224 */ /* 0x000fe200078e0a02 */
[C---:B------:R-:W-:Y:S01]  /*3000*/  ISETP.GE.AND P2, PT, R252.reuse, c[0x0][0x1d4], PT ;  /* 0x00007500fc007a0c */ /* 0x040fe20003f46270 */
[----:B------:R-:W-:Y:S01]  /*3010*/  IMAD.SHL.U32 R11, R252, 0x2, RZ ;  /* 0x00000002fc0b7824 */ /* 0x000fe200078e00ff */
[----:B------:R-:W-:Y:S01]  /*3020*/  SEL R26, RZ, 0x10, P6 ;  /* 0x00000010ff1a7807 */ /* 0x000fe20003000000 */
[----:B------:R-:W-:Y:S01]  /*3030*/  IMAD R242, R2, c[0x0][0x2b8], R3 ;  /* 0x0000ae0002f27a24 */ /* 0x000fe200078e0203 */
[----:B------:R-:W-:Y:S01]  /*3040*/  SEL R24, RZ, 0x10, P2 ;  /* 0x00000010ff187807 */ /* 0x000fe20001000000 */
[----:B------:R-:W-:Y:S01]  /*3050*/  IMAD.SHL.U32 R20, R104, 0x2, RZ ;  /* 0x0000000268147824 */ /* 0x000fe200078e00ff */
[----:B------:R-:W-:Y:S01]  /*3060*/  IADD3 R10, -R26, 0x10, RZ ;  /* 0x000000101a0a7810 */ /* 0x000fe20007ffe1ff */
[----:B------:R-:W-:Y:S01]  /*3070*/  IMAD.SHL.U32 R22, R250, 0x2, RZ ;  /* 0x00000002fa167824 */ /* 0x000fe200078e00ff */
[----:B------:R-:W-:-:S02]  /*3080*/  SHF.R.S32.HI R2, RZ, 0x1f, R242 ;  /* 0x0000001fff027819 */ /* 0x000fc400000114f2 */
[----:B------:R-:W-:Y:S02]  /*3090*/  LOP3.LUT R10, R10, 0xf, RZ, 0xc0, !PT ;  /* 0x0000000f0a0a7812 */ /* 0x000fe400078ec0ff */
[----:B------:R-:W-:Y:S01]  /*30a0*/  SEL R25, RZ, 0x10, P5 ;  /* 0x00000010ff197807 */ /* 0x000fe20002800000 */
[----:B------:R-:W-:Y:S01]  /*30b0*/  IMAD R5, R2, c[0x0][0x1e0], RZ ;  /* 0x0000780002057a24 */ /* 0x000fe200078e02ff */
[----:B------:R-:W-:Y:S01]  /*30c0*/  SHF.L.U64.HI R9, R107, 0x1, R108 ;  /* 0x000000016b097819 */ /* 0x000fe2000001026c */
[----:B------:R-:W-:Y:S01]  /*30d0*/  IMAD.WIDE.U32 R2, R242, c[0x0][0x1e0], RZ ;  /* 0x00007800f2027a25 */ /* 0x000fe200078e00ff */
[----:B------:R-:W-:Y:S02]  /*30e0*/  SHF.L.U64.HI R21, R104, 0x1, R106 ;  /* 0x0000000168157819 */ /* 0x000fe4000001026a */
[----:B------:R-:W-:Y:S01]  /*30f0*/  SHF.L.U64.HI R23, R250, 0x1, R103 ;  /* 0x00000001fa177819 */ /* 0x000fe20000010267 */
[----:B------:R-:W-:-:S04]  /*3100*/  IMAD R5, R242, c[0x0][0x1e4], R5 ;  /* 0x00007900f2057a24 */ /* 0x000fc800078e0205 */
[----:B------:R-:W-:Y:S01]  /*3110*/  IMAD.IADD R3, R3, 0x1, R5 ;  /* 0x0000000103037824 */ /* 0x000fe200078e0205 */
[----:B-1----:R-:W-:-:S04]  /*3120*/  IADD3 R7, -R24, 0x10, RZ ;  /* 0x0000001018077810 */ /* 0x002fc80007ffe1ff */
[----:B------:R-:W-:Y:S02]  /*3130*/  LOP3.LUT R8, R7, 0xf, RZ, 0xc0, !PT ;  /* 0x0000000f07087812 */ /* 0x000fe400078ec0ff */
[----:B------:R-:W-:Y:S02]  /*3140*/  SHF.L.U64.HI R7, R252, 0x1, R109 ;  /* 0x00000001fc077819 */ /* 0x000fe4000001026d */
[----:B--2---:R-:W-:Y:S01]  /*3150*/  SHF.R.S32.HI R5, RZ, 0x1f, R240 ;  /* 0x0000001fff057819 */ /* 0x004fe200000114f0 */
[----:B------:R-:W-:-:S04]  /*3160*/  IMAD.WIDE.U32 R2, R240, c[0x0][0x1f0], R2 ;  /* 0x00007c00f0027a25 */ /* 0x000fc800078e0002 */
[----:B------:R-:W-:Y:S01]  /*3170*/  IMAD R5, R5, c[0x0][0x1f0], RZ ;  /* 0x00007c0005057a24 */ /* 0x000fe200078e02ff */
[----:B------:R-:W-:-:S03]  /*3180*/  IADD3 R2, P0, R2, UR22, RZ ;  /* 0x0000001602027c10 */ /* 0x000fc6000ff1e0ff */
[----:B------:R-:W-:-:S05]  /*3190*/  IMAD R5, R240, c[0x0][0x1f4], R5 ;  /* 0x00007d00f0057a24 */ /* 0x000fca00078e0205 */
[----:B------:R-:W-:Y:S02]  /*31a0*/  IADD3.X R3, R3, UR18, R5, P0, !PT ;  /* 0x0000001203037c10 */ /* 0x000fe400087fe405 */
[----:B------:R-:W-:-:S04]  /*31b0*/  LEA R6, P0, R2, c[0x0][0x1c8], 0x1 ;  /* 0x0000720002067a11 */ /* 0x000fc800078008ff */
[----:B------:R-:W-:Y:S02]  /*31c0*/  LEA.HI.X R5, R2, c[0x0][0x1cc], R3, 0x1, P0 ;  /* 0x0000730002057a11 */ /* 0x000fe400000f0c03 */
[----:B------:R-:W1:Y:S04]  /*31d0*/  SHFL.IDX PT, R2, R6, 0x1, 0x181f ;  /* 0x00381f0006027f89 */ /* 0x000e6800000e0000 */
[----:B------:R-:W2:Y:S01]  /*31e0*/  SHFL.IDX PT, R3, R5, 0x1, 0x181f ;  /* 0x00381f0005037f89 */ /* 0x000ea200000e0000 */
[----:B-1----:R-:W-:Y:S01]  /*31f0*/  IADD3 R18, P2, P0, R8, R2, R11 ;  /* 0x0000000208127210 */ /* 0x002fe2000785e00b */
[----:B------:R-:W-:-:S03]  /*3200*/  IMAD.SHL.U32 R8, R107, 0x2, RZ ;  /* 0x000000026b087824 */ /* 0x000fc600078e00ff */
[-C--:B--2---:R-:W-:Y:S02]  /*3210*/  IADD3.X R19, RZ, R3.reuse, R7, P2, P0 ;  /* 0x00000003ff137210 */ /* 0x084fe400017e0407 */
        /* <DEDUP_REMOVED lines=12> */
[----:B------:R-:W-:Y:S02]  /*32e0*/  ISETP.GE.AND P2, PT, R252, c[0x0][0x1d4], PT ;  /* 0x00007500fc007a0c */ /* 0x000fe40003f46270 */
[----:B-1----:R-:W-:-:S05]  /*32f0*/  IADD3 R10, P0, R2, R11, RZ ;  /* 0x0000000b020a7210 */ /* 0x002fca0007f1e0ff */
[----:B--2---:R-:W-:Y:S01]  /*3300*/  IMAD.X R11, R3, 0x1, R7, P0 ;  /* 0x00000001030b7824 */ /* 0x004fe200000e0607 */
[----:B------:R-:W-:-:S05]  /*3310*/  IADD3 R8, P0, R2, R8, RZ ;  /* 0x0000000802087210 */ /* 0x000fca0007f1e0ff */
        /* <DEDUP_REMOVED lines=17> */
.L_x_974:
[----:B-123--:R-:W-:Y:S01]  /*3430*/  FMUL.FTZ R2, R84, c[0x0][0x320] ;  /* 0x0000c80054027a20 */ /* 0x00efe20000410000 */
[----:B------:R-:W-:Y:S01]  /*3440*/  LOP3.LUT R3, R100, 0xffffffe0, RZ, 0xc0, !PT ;  /* 0xffffffe064037812 */ /* 0x000fe200078ec0ff */
[----:B------:R-:W-:Y:S01]  /*3450*/  UIADD3 UR4, UR8, 0x1, -UR20 ;  /* 0x0000000108047890 */ /* 0x000fe2000fffe814 */
[----:B------:R-:W-:Y:S01]  /*3460*/  LEA.HI R5, R101, R105, RZ, 0x2 ;  /* 0x0000006965057211 */ /* 0x000fe200078f10ff */
[----:B------:R1:W2:Y:S01]  /*3470*/  MUFU.TANH R25, R2 ;  /* 0x0000000200197308 */ /* 0x0002a20000002400 */
[----:B------:R-:W-:Y:S01]  /*3480*/  SHF.R.S32.HI R6, RZ, 0x1f, R99 ;  /* 0x0000001fff067819 */ /* 0x000fe20000011463 */
[----:B------:R-:W-:Y:S01]  /*3490*/  ULDC UR5, c[0x0][0x324] ;  /* 0x0000c90000057ab9 */ /* 0x000fe20000000800 */
[----:B------:R-:W-:Y:S01]  /*34a0*/  LOP3.LUT R5, R5, 0xfffffffc, RZ, 0xc0, !PT ;  /* 0xfffffffc05057812 */ /* 0x000fe200078ec0ff */
[----:B------:R-:W0:Y:S01]  /*34b0*/  LDGDEPBAR ;  /* 0x00000000000079af */ /* 0x000e220000000000 */
[----:B------:R-:W-:Y:S02]  /*34c0*/  LEA.HI R6, R6, R99, RZ, 0x3 ;  /* 0x0000006306067211 */ /* 0x000fe400078f18ff */
[----:B------:R-:W-:-:S02]  /*34d0*/  PLOP3.LUT P0, PT, PT, PT, UP2, 0x80, 0x0 ;  /* 0x000000000000781c */ /* 0x000fc40003f0f028 */
[----:B------:R-:W-:-:S04]  /*34e0*/  LOP3.LUT R6, R6, 0xffffff8, RZ, 0xc0, !PT ;  /* 0x0ffffff806067812 */ /* 0x000fc800078ec0ff */
[----:B------:R-:W-:Y:S01]  /*34f0*/  IADD3 R9, -R6, R99, RZ ;  /* 0x0000006306097210 */ /* 0x000fe20007ffe1ff */
[----:B-1----:R-:W-:-:S04]  /*3500*/  FMUL.FTZ R2, R85, c[0x0][0x320] ;  /* 0x0000c80055027a20 */ /* 0x002fc80000410000 */
[----:B------:R1:W3:Y:S02]  /*3510*/  MUFU.TANH R24, R2 ;  /* 0x0000000200187308 */ /* 0x0002e40000002400 */
[----:B-1----:R-:W-:-:S06]  /*3520*/  FMUL.FTZ R2, R52, c[0x0][0x320] ;  /* 0x0000c80034027a20 */ /* 0x002fcc0000410000 */
[----:B------:R1:W4:Y:S02]  /*3530*/  MUFU.TANH R23, R2 ;  /* 0x0000000200177308 */ /* 0x0003240000002400 */
[----:B-1----:R-:W-:-:S06]  /*3540*/  FMUL.FTZ R2, R53, c[0x0][0x320] ;  /* 0x0000c80035027a20 */ /* 0x002fcc0000410000 */
[----:B------:R1:W1:Y:S02]  /*3550*/  MUFU.TANH R22, R2 ;  /* 0x0000000200167308 */ /* 0x0002640000002400 */
[----:B-1----:R-:W-:-:S06]  /*3560*/  FMUL.FTZ R2, R76, c[0x0][0x320] ;  /* 0x0000c8004c027a20 */ /* 0x002fcc0000410000 */
[----:B------:R1:W1:Y:S02]  /*3570*/  MUFU.TANH R21, R2 ;  /* 0x0000000200157308 */ /* 0x0002640000002400 */
[----:B-1----:R-:W-:Y:S02]  /*3580*/  IMAD.IADD R2, R105, 0x1, -R3 ;  /* 0x0000000169027824 */ /* 0x002fe400078e0a03 */
[----:B------:R-:W-:-:S03]  /*3590*/  FMUL.FTZ R3, R77, c[0x0][0x320] ;  /* 0x0000c8004d037a20 */ /* 0x000fc60000410000 */
[----:B------:R-:W-:Y:S01]  /*35a0*/  SHF.R.S32.HI R7, RZ, 0x1f, R2 ;  /* 0x0000001fff077819 */ /* 0x000fe20000011402 */
[----:B------:R1:W1:Y:S02]  /*35b0*/  MUFU.TANH R20, R3 ;  /* 0x0000000300147308 */ /* 0x0002640000002400 */
[----:B-1----:R-:W-:Y:S01]  /*35c0*/  IMAD.IADD R3, R105, 0x1, -R5 ;  /* 0x0000000169037824 */ /* 0x002fe200078e0a05 */
[----:B------:R-:W-:Y:S01]  /*35d0*/  LEA.HI R5, R7, R2, RZ, 0x2 ;  /* 0x0000000207057211 */ /* 0x000fe200078f10ff */
[----:B------:R-:W-:-:S03]  /*35e0*/  FMUL.FTZ R7, R48, c[0x0][0x320] ;  /* 0x0000c80030077a20 */ /* 0x000fc60000410000 */
[----:B------:R-:W-:Y:S01]  /*35f0*/  LEA.HI R8, R3, R3, RZ, 0x1 ;  /* 0x0000000303087211 */ /* 0x000fe200078f08ff */
[----:B------:R1:W1:Y:S01]  /*3600*/  MUFU.TANH R19, R7 ;  /* 0x0000000700137308 */ /* 0x0002620000002400 */
[----:B------:R-:W-:Y:S02]  /*3610*/  LEA.HI.SX32 R6, R5, UR25, 0x1e ;  /* 0x0000001905067c11 */ /* 0x000fe4000f8ff2ff */
[----:B------:R-:W-:-:S05]  /*3620*/  LOP3.LUT R8, R8, 0x1ffffffe, RZ, 0xc0, !PT ;  /* 0x1ffffffe08087812 */ /* 0x000fca00078ec0ff */
[----:B------:R-:W-:Y:S02]  /*3630*/  IMAD.IADD R3, R3, 0x1, -R8 ;  /* 0x0000000103037824 */ /* 0x000fe400078e0a08 */
[----:B-1----:R-:W-:Y:S02]  /*3640*/  IMAD R7, R9, 0x10, R6 ;  /* 0x0000001009077824 */ /* 0x002fe400078e0206 */
[----:B------:R-:W-:-:S03]  /*3650*/  FMUL.FTZ R6, R49, c[0x0][0x320] ;  /* 0x0000c80031067a20 */ /* 0x000fc60000410000 */
[----:B------:R-:W-:Y:S01]  /*3660*/  LEA R10, R3, R7, 0x3 ;  /* 0x00000007030a7211 */ /* 0x000fe200078e18ff */
[----:B------:R-:W-:Y:S01]  /*3670*/  FMUL.FTZ R3, R32, c[0x0][0x320] ;  /* 0x0000c80020037a20 */ /* 0x000fe20000410000 */
[----:B------:R1:W1:Y:S03]  /*3680*/  MUFU.TANH R18, R6 ;  /* 0x0000000600127308 */ /* 0x0002660000002400 */
[----:B------:R-:W-:Y:S01]  /*3690*/  IMAD.MOV.U32 R7, RZ, RZ, R10 ;  /* 0x000000ffff077224 */ /* 0x000fe200078e000a */
[----:B------:R5:W-:Y:S04]  /*36a0*/  STL [R1+0xc], R10 ;  /* 0x00000c0a01007387 */ /* 0x000be80000100800 */
[----:B------:R2:W2:Y:S01]  /*36b0*/  MUFU.TANH R17, R3 ;  /* 0x0000000300117308 */ /* 0x0004a20000002400 */
[----:B-1----:R-:W-:Y:S01]  /*36c0*/  @P0 IMAD.HI.U32 R6, R10, c[0x0][0x2c8], RZ ;  /* 0x0000b2000a060a27 */ /* 0x002fe200078e00ff */
[----:B------:R-:W-:-:S03]  /*36d0*/  PLOP3.LUT P0, PT, PT, PT, UP2, 0x80, 0x0 ;  /* 0x000000000000781c */ /* 0x000fc60003f0f028 */
[----:B--2---:R-:W-:-:S04]  /*36e0*/  FMUL.FTZ R3, R33, c[0x0][0x320] ;  /* 0x0000c80021037a20 */ /* 0x004fc80000410000 */
[----:B------:R1:W2:Y:S06]  /*36f0*/  MUFU.TANH R16, R3 ;  /* 0x0000000300107308 */ /* 0x0002ac0000002400 */
[----:B------:R-:W-:Y:S02]  /*3700*/  @P0 SHF.R.U32.HI R7, RZ, c[0x0][0x2cc], R6 ;  /* 0x0000b300ff070a19 */ /* 0x000fe40000011606 */
[----:B------:R-:W-:-:S03]  /*3710*/  PLOP3.LUT P0, PT, PT, PT, UP1, 0x40, 0x0 ;  /* 0x000000000000781c */ /* 0x000fc60003f0e818 */
[----:B------:R-:W2:Y:S01]  /*3720*/  SHFL.IDX PT, R6, R7, RZ, 0x1c1f ;  /* 0x001c1fff07067589 */ /* 0x000ea200000e0000 */
[----:B-1----:R-:W-:-:S04]  /*3730*/  FMUL.FTZ R3, R36, c[0x0][0x320] ;  /* 0x0000c80024037a20 */ /* 0x002fc80000410000 */
[----:B------:R1:W1:Y:S02]  /*3740*/  MUFU.TANH R15, R3 ;  /* 0x00000003000f7308 */ /* 0x0002640000002400 */
[----:B-1----:R-:W-:-:S06]  /*3750*/  FMUL.FTZ R3, R37, c[0x0][0x320] ;  /* 0x0000c80025037a20 */ /* 0x002fcc0000410000 */
[----:B------:R1:W1:Y:S02]  /*3760*/  MUFU.TANH R14, R3 ;  /* 0x00000003000e7308 */ /* 0x0002640000002400 */
[----:B-1----:R-:W-:Y:S01]  /*3770*/  LOP3.LUT R3, R5, 0x7ffffffc, RZ, 0xc0, !PT ;  /* 0x7ffffffc05037812 */ /* 0x002fe200078ec0ff */
[----:B------:R-:W-:-:S04]  /*3780*/  FMUL.FTZ R5, R44, c[0x0][0x320] ;  /* 0x0000c8002c057a20 */ /* 0x000fc80000410000 */
[----:B------:R-:W-:Y:S01]  /*3790*/  IMAD.IADD R3, R2, 0x1, -R3 ;  /* 0x0000000102037824 */ /* 0x000fe200078e0a03 */
[----:B------:R-:W-:Y:S01]  /*37a0*/  MOV R2, UR4 ;  /* 0x0000000400027c02 */ /* 0x000fe20008000f00 */
[----:B------:R-:W-:Y:S01]  /*37b0*/  ULDC UR4, c[0x0][0x1d0] ;  /* 0x0000740000047ab9 */ /* 0x000fe20000000800 */
[----:B------:R2:W1:Y:S01]  /*37c0*/  MUFU.TANH R13, R5 ;  /* 0x00000005000d7308 */ /* 0x0004620000002400 */
[----:B------:R-:W-:Y:S01]  /*37d0*/  IMAD.SHL.U32 R32, R3, 0x2, RZ ;  /* 0x0000000203207824 */ /* 0x000fe200078e00ff */
[----:B------:R-:W-:Y:S01]  /*37e0*/  UIMAD UR4, UR11, UR4, -UR20 ;  /* 0x000000040b0472a4 */ /* 0x000fe2000f8e0a14 */
[----:B------:R-:W-:Y:S01]  /*37f0*/  FMUL.FTZ R3, R45, c[0x0][0x320] ;  /* 0x0000c8002d037a20 */ /* 0x000fe20000410000 */
[----:B------:R-:W-:Y:S02]  /*3800*/  ULOP3.LUT UR20, URZ, UR5, URZ, 0x33, !UPT ;  /* 0x000000053f147292 */ /* 0x000fe4000f8e333f */
[----:B------:R1:W-:Y:S01]  /*3810*/  STL [R1+0x8], R32 ;  /* 0x0000082001007387 */ /* 0x0003e20000100800 */
[----:B------:R-:W-:Y:S01]  /*3820*/  IADD3 R2, R2, -c[0x0][0x168], -R32 ;  /* 0x80005a0002027a10 */ /* 0x000fe20007ffe820 */
[----:B------:R3:W1:Y:S01]  /*3830*/  MUFU.TANH R12, R3 ;  /* 0x00000003000c7308 */ /* 0x0006620000002400 */
[----:B-----5:R-:W-:-:S02]  /*3840*/  IADD3 R10, -R32, UR4, RZ ;  /* 0x00000004200a7c10 */ /* 0x020fc4000fffe1ff */
[C---:B------:R-:W-:Y:S02]  /*3850*/  IADD3 R9, R2.reuse, c[0x0][0x328], RZ ;  /* 0x0000ca0002097a10 */ /* 0x040fe40007ffe0ff */
[----:B------:R-:W-:Y:S01]  /*3860*/  IADD3 R11, R2, UR20, RZ ;  /* 0x00000014020b7c10 */ /* 0x000fe2000fffe0ff */
[----:B------:R-:W-:Y:S01]  /*3870*/  IMAD.IADD R2, R98, 0x1, R97 ;  /* 0x0000000162027824 */ /* 0x000fe200078e0261 */
[----:B--2---:R-:W-:-:S04]  /*3880*/  IADD3 R5, R9, R6, RZ ;  /* 0x0000000609057210 */ /* 0x004fc80007ffe0ff */
[----:B------:R-:W-:Y:S02]  /*3890*/  IMNMX R5, R5, R10, PT ;  /* 0x0000000a05057217 */ /* 0x000fe40003800200 */
[----:B---3--:R-:W-:Y:S01]  /*38a0*/  IADD3 R3, R11, R6, RZ ;  /* 0x000000060b037210 */ /* 0x008fe20007ffe0ff */
[----:B------:R-:W-:Y:S05]  /*38b0*/  @P0 BRA `(.L_x_975) ;  /* 0x0000016000000947 */ /* 0x000fea0003800000 */
[----:B----4-:R-:W-:Y:S01]  /*38c0*/  IMAD.U32 R8, RZ, RZ, UR8 ;  /* 0x00000008ff087e24 */ /* 0x010fe2000f8e00ff */
        /* <DEDUP_REMOVED lines=11> */
.L_x_977:
[----:B------:R-:W-:-:S04]  /*3980*/  MOV R8, c[0x0][0x32c] ;  /* 0x0000cb0000087a02 */ /* 0x000fc80000000f00 */
[----:B------:R-:W-:-:S13]  /*3990*/  ISETP.NE.AND P0, PT, R8, 0x1, PT ;  /* 0x000000010800780c */ /* 0x000fda0003f05270 */
[----:B------:R-:W-:-:S05]  /*39a0*/  @P0 IMAD.HI.U32 R8, R6, c[0x0][0x330], RZ ;  /* 0x0000cc0006080a27 */ /* 0x000fca00078e00ff */
[----:B------:R-:W-:Y:S02]  /*39b0*/  @P0 SHF.R.U32.HI R6, RZ, c[0x0][0x334], R8 ;  /* 0x0000cd00ff060a19 */ /* 0x000fe40000011608 */
.L_x_978:
[----:B------:R-:W-:Y:S05]  /*39c0*/  BSYNC B0 ;  /* 0x0000000000007941 */ /* 0x000fea0003800000 */
.L_x_976:
[----:B------:R-:W-:-:S04]  /*39d0*/  IMAD R6, R6, c[0x0][0x32c], -R96 ;  /* 0x0000cb0006067a24 */ /* 0x000fc800078e0a60 */
[----:B------:R-:W-:-:S05]  /*39e0*/  IMAD.IADD R6, R6, 0x1, -R32 ;  /* 0x0000000106067824 */ /* 0x000fca00078e0a20 */
[----:B------:R-:W-:Y:S02]  /*39f0*/  IADD3 R8, R6, c[0x0][0x32c], RZ ;  /* 0x0000cb0006087a10 */ /* 0x000fe40007ffe0ff */
[----:B------:R-:W-:Y:S02]  /*3a00*/  IMNMX R3, R3, R6, !PT ;  /* 0x0000000603037217 */ /* 0x000fe40007800200 */
[----:B------:R-:W-:Y:S02]  /*3a10*/  IMNMX R5, R5, R8, PT ;  /* 0x0000000805057217 */ /* 0x000fe40003800200 */
.L_x_975:
[----:B----4-:R-:W-:Y:S01]  /*3a20*/  ISETP.LT.AND P2, PT, RZ, UR21, PT ;  /* 0x00000015ff007c0c */ /* 0x010fe2000bf41270 */
[----:B------:R-:W2:Y:S03]  /*3a30*/  SHFL.IDX PT, R6, R7, 0x1, 0x1c1f ;  /* 0x003c1f0007067f89 */ /* 0x000ea600000e0000 */
[----:B------:R-:W-:-:S04]  /*3a40*/  ISETP.GT.AND P0, PT, R3, RZ, P2 ;  /* 0x000000ff0300720c */ /* 0x000fc80001704270 */
        /* <DEDUP_REMOVED lines=43> */
[----:B-1----:R-:W-:Y:S02]  /*3d00*/  FSEL R189, R13, -INF , !P0 ;  /* 0xff8000000dbd7808 */ /* 0x002fe40004000000 */
[----:B------:R-:W-:Y:S01]  /*3d10*/  ISETP.GT.AND P0, PT, R3, 0x39, P2 ;  /* 0x000000390300780c */ /* 0x000fe20001704270 */
[----:B------:R-:W-:-:S03]  /*3d20*/  FMUL.FTZ R3, R51, c[0x0][0x320] ;  /* 0x0000c80033037a20 */ /* 0x000fc60000410000 */
[----:B------:R-:W-:Y:S01]  /*3d30*/  ISETP.LT.OR P0, PT, R5, 0x3a, P0 ;  /* 0x0000003a0500780c */ /* 0x000fe20000701670 */
[----:B------:R1:W3:Y:S03]  /*3d40*/  MUFU.TANH R25, R3 ;  /* 0x0000000300197308 */ /* 0x0002e60000002400 */
[----:B------:R-:W-:Y:S02]  /*3d50*/  FSEL R5, R12, -INF , !P0 ;  /* 0xff8000000c057808 */ /* 0x000fe40004000000 */
[----:B------:R-:W-:-:S03]  /*3d60*/  PLOP3.LUT P0, PT, PT, PT, UP1, 0x40, 0x0 ;  /* 0x000000000000781c */ /* 0x000fc60003f0e818 */
[----:B------:R2:W-:Y:S01]  /*3d70*/  STL [R1+0x10], R5 ;  /* 0x0000100501007387 */ /* 0x0005e20000100800 */
[----:B-1----:R-:W-:-:S04]  /*3d80*/  FMUL.FTZ R3, R86, c[0x0][0x320] ;  /* 0x0000c80056037a20 */ /* 0x002fc80000410000 */
[----:B------:R1:W4:Y:S01]  /*3d90*/  MUFU.TANH R23, R3 ;  /* 0x0000000300177308 */ /* 0x0003220000002400 */
[----:B--2---:R-:W-:Y:S02]  /*3da0*/  IMAD.IADD R5, R9, 0x1, R6 ;  /* 0x0000000109057824 */ /* 0x004fe400078e0206 */
[----:B-1----:R-:W-:-:S03]  /*3db0*/  FMUL.FTZ R3, R87, c[0x0][0x320] ;  /* 0x0000c80057037a20 */ /* 0x002fc60000410000 */
[----:B------:R-:W-:Y:S02]  /*3dc0*/  IMNMX R5, R5, R10, PT ;  /* 0x0000000a05057217 */ /* 0x000fe40003800200 */
[----:B------:R1:W2:Y:S02]  /*3dd0*/  MUFU.TANH R22, R3 ;  /* 0x0000000300167308 */ /* 0x0002a40000002400 */
[----:B-1----:R-:W-:-:S06]  /*3de0*/  FMUL.FTZ R3, R34, c[0x0][0x320] ;  /* 0x0000c80022037a20 */ /* 0x002fcc0000410000 */
[----:B------:R1:W1:Y:S02]  /*3df0*/  MUFU.TANH R21, R3 ;  /* 0x0000000300157308 */ /* 0x0002640000002400 */
        /* <DEDUP_REMOVED lines=22> */
[----:B-1----:R-:W-:Y:S01]  /*3f60*/  IMAD.IADD R3, R11, 0x1, R6 ;  /* 0x000000010b037824 */ /* 0x002fe200078e0206 */
[----:B------:R-:W-:Y:S05]  /*3f70*/  @P0 BRA `(.L_x_979) ;  /* 0x0000016000000947 */ /* 0x000fea0003800000 */
[----:B--234-:R-:W-:Y:S01]  /*3f80*/  IMAD.U32 R7, RZ, RZ, UR8 ;  /* 0x00000008ff077e24 */ /* 0x01cfe2000f8e00ff */
        /* <DEDUP_REMOVED lines=11> */
.L_x_981:
[----:B------:R-:W-:-:S04]  /*4040*/  MOV R7, c[0x0][0x32c] ;  /* 0x0000cb0000077a02 */ /* 0x000fc80000000f00 */
[----:B------:R-:W-:-:S13]  /*4050*/  ISETP.NE.AND P0, PT, R7, 0x1, PT ;  /* 0x000000010700780c */ /* 0x000fda0003f05270 */
[----:B------:R-:W-:-:S05]  /*4060*/  @P0 IMAD.HI.U32 R7, R6, c[0x0][0x330], RZ ;  /* 0x0000cc0006070a27 */ /* 0x000fca00078e00ff */
[----:B------:R-:W-:Y:S02]  /*4070*/  @P0 SHF.R.U32.HI R6, RZ, c[0x0][0x334], R7 ;  /* 0x0000cd00ff060a19 */ /* 0x000fe40000011607 */
.L_x_982:
[----:B------:R-:W-:Y:S05]  /*4080*/  BSYNC B0 ;  /* 0x0000000000007941 */ /* 0x000fea0003800000 */
.L_x_980:
[----:B------:R-:W-:-:S04]  /*4090*/  IMAD R6, R6, c[0x0][0x32c], -R96 ;  /* 0x0000cb0006067a24 */ /* 0x000fc800078e0a60 */
[----:B------:R-:W-:-:S05]  /*40a0*/  IMAD.IADD R6, R6, 0x1, -R32 ;  /* 0x0000000106067824 */ /* 0x000fca00078e0a20 */
[----:B------:R-:W-:Y:S02]  /*40b0*/  IADD3 R7, R6, c[0x0][0x32c], RZ ;  /* 0x0000cb0006077a10 */ /* 0x000fe40007ffe0ff */
[----:B------:R-:W-:Y:S02]  /*40c0*/  IMNMX R3, R3, R6, !PT ;  /* 0x0000000603037217 */ /* 0x000fe40007800200 */
[----:B------:R-:W-:Y:S02]  /*40d0*/  IMNMX R5, R5, R7, PT ;  /* 0x0000000705057217 */ /* 0x000fe40003800200 */
.L_x_979:
[----:B--234-:R-:W-:Y:S01]  /*40e0*/  STL [R1+0x28], R219 ;  /* 0x000028db01007387 */ /* 0x01cfe20000100800 */
[----:B------:R-:W-:Y:S02]  /*40f0*/  ISETP.GT.AND P0, PT, R3, 0x1, P2 ;  /* 0x000000010300780c */ /* 0x000fe40001704270 */
[----:B------:R-:W-:Y:S01]  /*4100*/  FMNMX.FTZ R132, R26, R27, !PT ;  /* 0x0000001b1a847209 */ /* 0x000fe20007810000 */
[----:B------:R1:W-:Y:S01]  /*4110*/  STL [R1+0x24], R218 ;  /* 0x000024da01007387 */ /* 0x0003e20000100800 */
[----:B------:R-:W-:Y:S01]  /*4120*/  IMAD.SHL.U32 R213, R2, 0x2, RZ ;  /* 0x0000000202d57824 */ /* 0x000fe200078e00ff */
[----:B------:R-:W-:-:S02]  /*4130*/  ULDC.64 UR4, c[0x0][0x2c8] ;  /* 0x0000b20000047ab9 */ /* 0x000fc40000000a00 */
[----:B-1----:R-:W2:Y:S01]  /*4140*/  LDL.LU R218, [R1+0x10] ;  /* 0x0000100001da7983 */ /* 0x002ea20000300800 */
[----:B------:R-:W-:Y:S01]  /*4150*/  ISETP.LT.OR P0, PT, R5, 0x2, P0 ;  /* 0x000000020500780c */ /* 0x000fe20000701670 */
[----:B------:R-:W-:Y:S01]  /*4160*/  IMAD R214, R4, 0x2, R213 ;  /* 0x0000000204d67824 */ /* 0x000fe200078e02d5 */
[----:B------:R-:W-:Y:S01]  /*4170*/  FMNMX.FTZ R132, R28, R132, !PT ;  /* 0x000000841c847209 */ /* 0x000fe20007810000 */
[----:B------:R-:W-:Y:S01]  /*4180*/  STL [R1+0x20], R217 ;  /* 0x000020d901007387 */ /* 0x000fe20000100800 */
[----:B------:R-:W-:Y:S01]  /*4190*/  FSEL R12, R12, -INF , !P0 ;  /* 0xff8000000c0c7808 */ /* 0x000fe20004000000 */
[----:B------:R-:W-:Y:S01]  /*41a0*/  IMAD R215, R0, 0x2, R214 ;  /* 0x0000000200d77824 */ /* 0x000fe200078e02d6 */
[----:B------:R-:W-:Y:S01]  /*41b0*/  ISETP.GT.AND P0, PT, R3, 0x8, P2 ;  /* 0x000000080300780c */ /* 0x000fe20001704270 */
[----:B------:R-:W-:Y:S01]  /*41c0*/  STL [R1+0x1c], R212 ;  /* 0x00001cd401007387 */ /* 0x000fe20000100800 */
[----:B------:R-:W-:Y:S02]  /*41d0*/  FMNMX.FTZ R132, R29, R132, !PT ;  /* 0x000000841d847209 */ /* 0x000fe40007810000 */
[----:B------:R-:W-:Y:S01]  /*41e0*/  ISETP.LT.OR P0, PT, R5, 0x9, P0 ;  /* 0x000000090500780c */ /* 0x000fe20000701670 */
[----:B------:R-:W-:Y:S01]  /*41f0*/  LDSM.16.MT88.4 R40, [R213+0x100] ;  /* 0x00010000d528783b */ /* 0x000fe20000004200 */
[----:B------:R-:W-:-:S02]  /*4200*/  FMNMX.FTZ R132, R72, R132, !PT ;  /* 0x0000008448847209 */ /* 0x000fc40007810000 */
[----:B------:R-:W-:Y:S01]  /*4210*/  FSEL R11, R23, -INF , !P0 ;  /* 0xff800000170b7808 */ /* 0x000fe20004000000 */
[----:B------:R-:W-:Y:S01]  /*4220*/  LDSM.16.MT88.4 R36, [R215+0x2100] ;  /* 0x00210000d724783b */ /* 0x000fe20000004200 */
[----:B------:R-:W-:Y:S02]  /*4230*/  ISETP.GT.AND P0, PT, R3, 0x9, P2 ;  /* 0x000000090300780c */ /* 0x000fe40001704270 */
[----:B------:R-:W-:Y:S01]  /*4240*/  FMNMX.FTZ R132, R74, R132, !PT ;  /* 0x000000844a847209 */ /* 0x000fe20007810000 */
[----:B------:R-:W-:Y:S01]  /*4250*/  LDSM.16.MT88.4 R52, [R213+0x4100] ;  /* 0x00410000d534783b */ /* 0x000fe20000004200 */
[----:B------:R-:W-:Y:S02]  /*4260*/  ISETP.LT.OR P0, PT, R5, 0xa, P0 ;  /* 0x0000000a0500780c */ /* 0x000fe40000701670 */
[----:B------:R-:W-:Y:S01]  /*4270*/  FMNMX.FTZ R132, R73, R132, !PT ;  /* 0x0000008449847209 */ /* 0x000fe20007810000 */
[----:B------:R-:W-:Y:S01]  /*4280*/  LDSM.16.MT88.4 R48, [R214+0x4100] ;  /* 0x00410000d630783b */ /* 0x000fe20000004200 */
[----:B------:R-:W-:-:S02]  /*4290*/  FSEL R24, R22, -INF , !P0 ;  /* 0xff80000016187808 */ /* 0x000fc40004000000 */
[----:B------:R-:W-:Y:S02]  /*42a0*/  ISETP.GT.AND P0, PT, R3, 0x10, P2 ;  /* 0x000000100300780c */ /* 0x000fe40001704270 */
[----:B------:R-:W-:Y:S02]  /*42b0*/  FMNMX.FTZ R132, R75, R132, !PT ;  /* 0x000000844b847209 */ /* 0x000fe40007810000 */
[----:B------:R-:W-:Y:S02]  /*42c0*/  ISETP.LT.OR P0, PT, R5, 0x11, P0 ;  /* 0x000000110500780c */ /* 0x000fe40000701670 */
[----:B------:R-:W-:Y:S02]  /*42d0*/  FMNMX.FTZ R132, R165, R132, !PT ;  /* 0x00000084a5847209 */ /* 0x000fe40007810000 */
[----:B------:R-:W-:Y:S02]  /*42e0*/  FSEL R57, R15, -INF , !P0 ;  /* 0xff8000000f397808 */ /* 0x000fe40004000000 */
[----:B------:R-:W-:-:S02]  /*42f0*/  ISETP.GT.AND P0, PT, R3, 0x11, P2 ;  /* 0x000000110300780c */ /* 0x000fc40001704270 */
[----:B------:R-:W-:Y:S02]  /*4300*/  FMNMX.FTZ R132, R166, R132, !PT ;  /* 0x00000084a6847209 */ /* 0x000fe40007810000 */
[----:B------:R-:W-:Y:S02]  /*4310*/  ISETP.LT.OR P0, PT, R5, 0x12, P0 ;  /* 0x000000120500780c */ /* 0x000fe40000701670 */
[----:B------:R-:W-:Y:S02]  /*4320*/  FMNMX.FTZ R132, R167, R132, !PT ;  /* 0x00000084a7847209 */ /* 0x000fe40007810000 */
[----:B------:R-:W-:Y:S02]  /*4330*/  FSEL R56, R14, -INF , !P0 ;  /* 0xff8000000e387808 */ /* 0x000fe40004000000 */
[----:B------:R-:W-:Y:S02]  /*4340*/  ISETP.GT.AND P0, PT, R3, 0x18, P2 ;  /* 0x000000180300780c */ /* 0x000fe40001704270 */
[----:B------:R-:W-:-:S02]  /*4350*/  FMNMX.FTZ R132, R188, R132, !PT ;  /* 0x00000084bc847209 */ /* 0x000fc40007810000 */
[----:B------:R-:W-:Y:S02]  /*4360*/  ISETP.LT.OR P0, PT, R5, 0x19, P0 ;  /* 0x000000190500780c */ /* 0x000fe40000701670 */
[----:B------:R-:W-:Y:S02]  /*4370*/  FMNMX.FTZ R132, R243, R132, !PT ;  /* 0x00000084f3847209 */ /* 0x000fe40007810000 */
[----:B------:R-:W-:Y:S02]  /*4380*/  FSEL R58, R19, -INF , !P0 ;  /* 0xff800000133a7808 */ /* 0x000fe40004000000 */
[----:B------:R-:W-:Y:S02]  /*4390*/  ISETP.GT.AND P0, PT, R3, 0x19, P2 ;  /* 0x000000190300780c */ /* 0x000fe40001704270 */
[----:B------:R-:W-:Y:S02]  /*43a0*/  FMNMX.FTZ R132, R190, R132, !PT ;  /* 0x00000084be847209 */ /* 0x000fe40007810000 */
[----:B------:R-:W-:-:S02]  /*43b0*/  ISETP.LT.OR P0, PT, R5, 0x1a, P0 ;  /* 0x0000001a0500780c */ /* 0x000fc40000701670 */
[----:B------:R-:W-:Y:S02]  /*43c0*/  FMNMX.FTZ R132, R189, R132, !PT ;  /* 0x00000084bd847209 */ /* 0x000fe40007810000 */
[----:B------:R-:W-:Y:S02]  /*43d0*/  FSEL R59, R18, -INF , !P0 ;  /* 0xff800000123b7808 */ /* 0x000fe40004000000 */
[----:B------:R-:W-:Y:S02]  /*43e0*/  ISETP.GT.AND P0, PT, R3, 0x20, P2 ;  /* 0x000000200300780c */ /* 0x000fe40001704270 */
[----:B------:R-:W-:Y:S02]  /*43f0*/  LEA R216, R0, R213, 0x1 ;  /* 0x000000d500d87211 */ /* 0x000fe400078e08ff */
[----:B------:R-:W-:-:S03]  /*4400*/  ISETP.LT.OR P0, PT, R5, 0x21, P0 ;  /* 0x000000210500780c */ /* 0x000fc60000701670 */
[----:B------:R-:W-:Y:S01]  /*4410*/  LDSM.16.MT88.4 R44, [R216+0x4100] ;  /* 0x00410000d82c783b */ /* 0x000fe20000004200 */
        /* <DEDUP_REMOVED lines=10> */
[----:B------:R-:W-:Y:S01]  /*44c0*/  ISETP.GT.AND P0, PT, R3, 0x30, P2 ;  /* 0x000000300300780c */ /* 0x000fe20001704270 */
[----:B------:R-:W-:Y:S03]  /*44d0*/  LDSM.16.MT88.4 R20, [R214+0x100] ;  /* 0x00010000d614783b */ /* 0x000fe60000004200 */
        /* <DEDUP_REMOVED lines=9> */
[----:B------:R-:W-:-:S04]  /*4570*/  ISETP.GT.AND P0, PT, R3, RZ, P2 ;  /* 0x000000ff0300720c */ /* 0x000fc80001704270 */
[----:B------:R-:W-:-:S04]  /*4580*/  ISETP.LT.OR P0, PT, R5, 0x1, P0 ;  /* 0x000000010500780c */ /* 0x000fc80000701670 */
[----:B------:R-:W-:Y:S02]  /*4590*/  FSEL R10, R31, -INF , !P0 ;  /* 0xff8000001f0a7808 */ /* 0x000fe40004000000 */
[----:B------:R-:W-:Y:S02]  /*45a0*/  ISETP.GT.AND P0, PT, R3, 0x39, P2 ;  /* 0x000000390300780c */ /* 0x000fe40001704270 */
[----:B------:R-:W-:Y:S02]  /*45b0*/  FMNMX.FTZ R6, R10, R12, !PT ;  /* 0x0000000c0a067209 */ /* 0x000fe40007810000 */
[----:B------:R-:W-:Y:S02]  /*45c0*/  ISETP.LT.OR P0, PT, R5, 0x3a, P0 ;  /* 0x0000003a0500780c */ /* 0x000fe40000701670 */
[----:B------:R-:W-:Y:S02]  /*45d0*/  FMNMX.FTZ R6, R11, R6, !PT ;  /* 0x000000060b067209 */ /* 0x000fe40007810000 */
[----:B------:R-:W-:-:S02]  /*45e0*/  FSEL R249, R30, -INF , !P0 ;  /* 0xff8000001ef97808 */ /* 0x000fc40004000000 */
[----:B------:R-:W-:-:S04]  /*45f0*/  FMNMX.FTZ R6, R24, R6, !PT ;  /* 0x0000000618067209 */ /* 0x000fc80007810000 */
        /* <DEDUP_REMOVED lines=11> */
[----:B------:R-:W-:-:S05]  /*46b0*/  FMNMX.FTZ R3, R249, R3, !PT ;  /* 0x00000003f9037209 */ /* 0x000fca0007810000 */
[----:B------:R-:W1:Y:S02]  /*46c0*/  SHFL.BFLY PT, R5, R3, 0x2, 0x1f ;  /* 0x0c401f0003057f89 */ /* 0x000e6400000e0000 */
[----:B-1----:R-:W-:Y:S02]  /*46d0*/  FMNMX.FTZ R3, R3, R5, !PT ;  /* 0x0000000503037209 */ /* 0x002fe40007810000 */
[----:B--2---:R-:W-:-:S05]  /*46e0*/  FMNMX.FTZ R132, R218, R132, !PT ;  /* 0x00000084da847209 */ /* 0x004fca0007810000 */
[----:B------:R-:W1:Y:S02]  /*46f0*/  SHFL.BFLY PT, R7, R132, 0x2, 0x1f ;  /* 0x0c401f0084077f89 */ /* 0x000e6400000e0000 */
[----:B-1----:R-:W-:-:S05]  /*4700*/  FMNMX.FTZ R132, R132, R7, !PT ;  /* 0x0000000784847209 */ /* 0x002fca0007810000 */
[----:B------:R-:W1:Y:S02]  /*4710*/  SHFL.BFLY PT, R6, R132, 0x1, 0x1f ;  /* 0x0c201f0084067f89 */ /* 0x000e6400000e0000 */
[----:B-1----:R-:W-:Y:S02]  /*4720*/  FMNMX.FTZ R132, R132, R6, !PT ;  /* 0x0000000684847209 */ /* 0x002fe40007810000 */
[----:B------:R-:W1:Y:S02]  /*4730*/  SHFL.BFLY PT, R6, R3, 0x1, 0x1f ;  /* 0x0c201f0003067f89 */ /* 0x000e6400000e0000 */
[C---:B------:R-:W-:Y:S01]  /*4740*/  FSETP.NEU.FTZ.AND P0, PT, R132.reuse, -INF , PT ;  /* 0xff8000008400780b */ /* 0x040fe20003f1d000 */
[----:B------:R-:W-:-:S05]  /*4750*/  FMUL.FTZ R9, R132, c[0x0][0x2d0] ;  /* 0x0000b40084097a20 */ /* 0x000fca0000410000 */
[----:B------:R-:W-:-:S05]  /*4760*/  FSEL R9, R9, RZ, P0 ;  /* 0x000000ff09097208 */ /* 0x000fca0000000000 */
[----:B------:R-:W-:-:S04]  /*4770*/  FFMA.FTZ R5, R26, c[0x0][0x2d0], -R9 ;  /* 0x0000b4001a057a23 */ /* 0x000fc80000010809 */
[----:B------:R2:W-:Y:S01]  /*4780*/  MUFU.EX2 R32, R5 ;  /* 0x0000000500207308 */ /* 0x0005e20000000800 */
[----:B-1----:R-:W-:-:S04]  /*4790*/  FMNMX.FTZ R3, R3, R6, !PT ;  /* 0x0000000603037209 */ /* 0x002fc80007810000 */
[C---:B------:R-:W-:Y:S01]  /*47a0*/  FSETP.NEU.FTZ.AND P0, PT, R3.reuse, -INF , PT ;  /* 0xff8000000300780b */ /* 0x040fe20003f1d000 */
[----:B------:R-:W-:Y:S02]  /*47b0*/  FMUL.FTZ R8, R3, c[0x0][0x2d0] ;  /* 0x0000b40003087a20 */ /* 0x000fe40000410000 */
[----:B--2---:R-:W-:-:S03]  /*47c0*/  FFMA.FTZ R5, R27, c[0x0][0x2d0], -R9 ;  /* 0x0000b4001b057a23 */ /* 0x004fc60000010809 */
[----:B------:R-:W-:Y:S01]  /*47d0*/  FSEL R8, R8, RZ, P0 ;  /* 0x000000ff08087208 */ /* 0x000fe20000000000 */
[----:B------:R1:W-:Y:S04]  /*47e0*/  MUFU.EX2 R171, R5 ;  /* 0x0000000500ab7308 */ /* 0x0003e80000000800 */
[--C-:B------:R-:W-:Y:S02]  /*47f0*/  FFMA.FTZ R2, R12, c[0x0][0x2d0], -R8.reuse ;  /* 0x0000b4000c027a23 */ /* 0x100fe40000010808 */
[----:B------:R-:W2:Y:S01]  /*4800*/  LDSM.16.MT88.4 R12, [R215+0x100] ;  /* 0x00010000d70c783b */ /* 0x000ea20000004200 */
[----:B------:R-:W-:-:S03]  /*4810*/  FFMA.FTZ R0, R24, c[0x0][0x2d0], -R8 ;  /* 0x0000b40018007a23 */ /* 0x000fc60000010808 */
[----:B------:R-:W3:Y:S01]  /*4820*/  LDSM.16.MT88.4 R24, [R216+0x2100] ;  /* 0x00210000d818783b */ /* 0x000ee20000004200 */
[----:B------:R4:W-:Y:S01]  /*4830*/  MUFU.EX2 R179, R0 ;  /* 0x0000000000b37308 */ /* 0x0009e20000000800 */
[----:B-1----:R-:W-:-:S07]  /*4840*/  FFMA.FTZ R5, R28, c[0x0][0x2d0], -R9 ;  /* 0x0000b4001c057a23 */ /* 0x002fce0000010809 */
[----:B------:R1:W-:Y:S01]  /*4850*/  MUFU.EX2 R212, R5 ;  /* 0x0000000500d47308 */ /* 0x0003e20000000800 */
[----:B----4-:R-:W-:-:S07]  /*4860*/  FFMA.FTZ R0, R72, c[0x0][0x2d0], -R9 ;  /* 0x0000b40048007a23 */ /* 0x010fce0000010809 */
[----:B------:R4:W-:Y:S01]  /*4870*/  MUFU.EX2 R217, R0 ;  /* 0x0000000000d97308 */ /* 0x0009e20000000800 */
[--C-:B-1----:R-:W-:Y:S02]  /*4880*/  FFMA.FTZ R5, R29, c[0x0][0x2d0], -R9.reuse ;  /* 0x0000b4001d057a23 */ /* 0x102fe40000010809 */
[----:B------:R-:W-:Y:S05]  /*4890*/  LDSM.16.MT88.4 R28, [R214+0x2100] ;  /* 0x00210000d61c783b */ /* 0x000fea0000004200 */
[----:B------:R1:W1:Y:S01]  /*48a0*/  MUFU.EX2 R219, R5 ;  /* 0x0000000500db7308 */ /* 0x0002620000000800 */
[----:B----4-:R-:W-:-:S07]  /*48b0*/  FFMA.FTZ R0, R74, c[0x0][0x2d0], -R9 ;  /* 0x0000b4004a007a23 */ /* 0x010fce0000010809 */
[----:B------:R4:W-:Y:S01]  /*48c0*/  MUFU.EX2 R168, R0 ;  /* 0x0000000000a87308 */ /* 0x0009e20000000800 */
[----:B-1----:R-:W-:Y:S01]  /*48d0*/  FFMA.FTZ R5, R10, c[0x0][0x2d0], -R8 ;  /* 0x0000b4000a057a23 */ /* 0x002fe20000010808 */
[----:B------:R-:W-:-:S06]  /*48e0*/  F2FP.PACK_AB R6, R219, R212 ;  /* 0x000000d4db06723e */ /* 0x000fcc00000000ff */
[----:B------:R1:W-:Y:S01]  /*48f0*/  MUFU.EX2 R10, R2 ;  /* 0x00000002000a7308 */ /* 0x0003e20000000800 */
[----:B----4-:R-:W-:-:S07]  /*4900*/  FFMA.FTZ R0, R73, c[0x0][0x2d0], -R9 ;  /* 0x0000b40049007a23 */ /* 0x010fce0000010809 */
[----:B------:R-:W4:Y:S01]  /*4910*/  MUFU.EX2 R191, R5 ;  /* 0x0000000500bf7308 */ /* 0x000f220000000800 */
[----:B-1----:R-:W-:-:S07]  /*4920*/  FFMA.FTZ R2, R11, c[0x0][0x2d0], -R8 ;  /* 0x0000b4000b027a23 */ /* 0x002fce0000010808 */
[----:B------:R1:W-:Y:S01]  /*4930*/  MUFU.EX2 R170, R0 ;  /* 0x0000000000aa7308 */ /* 0x0003e20000000800 */
[----:B----4-:R-:W-:-:S07]  /*4940*/  F2FP.PACK_AB R5, R10, R191 ;  /* 0x000000bf0a05723e */ /* 0x010fce00000000ff */
[----:B------:R4:W2:Y:S01]  /*4950*/  MUFU.EX2 R183, R2 ;  /* 0x0000000200b77308 */ /* 0x0008a20000000800 */
[----:B-1----:R-:W-:-:S07]  /*4960*/  FFMA.FTZ R0, R75, c[0x0][0x2d0], -R9 ;  /* 0x0000b4004b007a23 */ /* 0x002fce0000010809 */
[----:B------:R1:W1:Y:S01]  /*4970*/  MUFU.EX2 R181, R0 ;  /* 0x0000000000b57308 */ /* 0x0002620000000800 */
[----:B----4-:R-:W-:Y:S01]  /*4980*/  IMAD.MOV.U32 R2, RZ, RZ, R32 ;  /* 0x000000ffff027224 */ /* 0x010fe200078e0020 */
[----:B--2---:R-:W-:Y:S01]  /*4990*/  F2FP.PACK_AB R7, R179, R183 ;  /* 0x000000b7b307723e */ /* 0x004fe200000000ff */
[----:B------:R-:W-:Y:S03]  /*49a0*/  LDSM.16.MT88.4 R32, [R213+0x2100] ;  /* 0x00210000d520783b */ /* 0x000fe60000004200 */
[----:B------:R-:W-:-:S07]  /*49b0*/  F2FP.PACK_AB R4, R171, R2 ;  /* 0x00000002ab04723e */ /* 0x000fce00000000ff */
[----:B------:R-:W-:Y:S01]  /*49c0*/  HMMA.16816.F32 R100, R4, R12, RZ ;  /* 0x0000000c0464723c */ /* 0x000fe200000018ff */
[----:B-1----:R-:W-:-:S04]  /*49d0*/  FFMA.FTZ R0, R57, c[0x0][0x2d0], -R8 ;  /* 0x0000b40039007a23 */ /* 0x002fc80000010808 */
[----:B------:R1:W-:Y:S03]  /*49e0*/  MUFU.EX2 R11, R0 ;  /* 0x00000000000b7308 */ /* 0x0003e60000000800 */
[C---:B------:R-:W-:Y:S01]  /*49f0*/  HMMA.16816.F32 R80, R4.reuse, R14, RZ ;  /* 0x0000000e0450723c */ /* 0x040fe200000018ff */
[----:B------:R-:W2:Y:S07]  /*4a00*/  LDSM.16.MT88.4 R12, [R215+0x4100] ;  /* 0x00410000d70c783b */ /* 0x000eae0000004200 */
[----:B------:R-:W-:Y:S01]  /*4a10*/  HMMA.16816.F32 R108, R4, R20, RZ ;  /* 0x00000014046c723c */ /* 0x000fe200000018ff */
[----:B-1----:R-:W-:-:S07]  /*4a20*/  FFMA.FTZ R0, R56, c[0x0][0x2d0], -R8 ;  /* 0x0000b40038007a23 */ /* 0x002fce0000010808 */
[C---:B------:R-:W-:Y:S01]  /*4a30*/  HMMA.16816.F32 R84, R4.reuse, R22, RZ ;  /* 0x000000160454723c */ /* 0x040fe200000018ff */
[----:B------:R-:W-:Y:S01]  /*4a40*/  LDSM.16.MT88.4 R20, [R216+0x6100] ;  /* 0x00610000d814783b */ /* 0x000fe20000004200 */
[----:B------:R1:W4:Y:S06]  /*4a50*/  MUFU.EX2 R180, R0 ;  /* 0x0000000000b47308 */ /* 0x00032c0000000800 */
[C---:B------:R-:W-:Y:S08]  /*4a60*/  HMMA.16816.F32 R104, R4.reuse, R16, RZ ;  /* 0x000000100468723c */ /* 0x040ff000000018ff */
[----:B------:R-:W-:Y:S01]  /*4a70*/  HMMA.16816.F32 R120, R4, R18, RZ ;  /* 0x000000120478723c */ /* 0x000fe200000018ff */
[----:B------:R-:W4:Y:S01]  /*4a80*/  LDSM.16.MT88.4 R16, [R213+0x6100] ;  /* 0x00610000d510783b */ /* 0x000f220000004200 */
[----:B-1----:R-:W-:-:S04]  /*4a90*/  FFMA.FTZ R0, R58, c[0x0][0x2d0], -R8 ;  /* 0x0000b4003a007a23 */ /* 0x002fc80000010808 */
[----:B------:R1:W-:Y:S02]  /*4aa0*/  MUFU.EX2 R182, R0 ;  /* 0x0000000000b67308 */ /* 0x0003e40000000800 */
[C---:B---3--:R-:W-:Y:S08]  /*4ab0*/  HMMA.16816.F32 R96, R4.reuse, R24, RZ ;  /* 0x000000180460723c */ /* 0x048ff000000018ff */
[----:B------:R-:W-:Y:S01]  /*4ac0*/  HMMA.16816.F32 R64, R4, R26, RZ ;  /* 0x0000001a0440723c */ /* 0x000fe200000018ff */
[----:B------:R-:W3:Y:S01]  /*4ad0*/  LDSM.16.MT88.4 R24, [R214+0x6100] ;  /* 0x00610000d618783b */ /* 0x000ee20000004200 */
[----:B-1----:R-:W-:-:S06]  /*4ae0*/  FFMA.FTZ R0, R59, c[0x0][0x2d0], -R8 ;  /* 0x0000b4003b007a23 */ /* 0x002fcc0000010808 */
[C---:B--2---:R-:W-:Y:S01]  /*4af0*/  HMMA.16816.F32 R140, R4.reuse, R12, RZ ;  /* 0x0000000c048c723c */ /* 0x044fe200000018ff */
[----:B------:R-:W1:Y:S07]  /*4b00*/  MUFU.EX2 R176, R0 ;  /* 0x0000000000b07308 */ /* 0x000e6e0000000800 */
[C---:B------:R-:W-:Y:S01]  /*4b10*/  HMMA.16816.F32 R136, R4.reuse, R14, RZ ;  /* 0x0000000e0488723c */ /* 0x040fe200000018ff */
[----:B------:R-:W2:Y:S07]  /*4b20*/  LDSM.16.MT88.4 R12, [R215+0x6100] ;  /* 0x00610000d70c783b */ /* 0x000eae0000004200 */
[C---:B------:R-:W-:Y:S08]  /*4b30*/  HMMA.16816.F32 R60, R4.reuse, R32, RZ ;  /* 0x00000020043c723c */ /* 0x040ff000000018ff */
[C---:B------:R-:W-:Y:S01]  /*4b40*/  HMMA.16816.F32 R76, R4.reuse, R34, RZ ;  /* 0x00000022044c723c */ /* 0x040fe200000018ff */
        /* <DEDUP_REMOVED lines=9> */
[C---:B------:R-:W-:Y:S01]  /*4be0*/  HMMA.16816.F32 R68, R4.reuse, R30, RZ ;  /* 0x0000001e0444723c */ /* 0x040fe200000018ff */
[----:B------:R-:W1:Y:S07]  /*4bf0*/  LDSM.16.MT88.4 R28, [R214+0x900] ;  /* 0x00090000d61c783b */ /* 0x000e6e0000004200 */
[C---:B------:R-:W-:Y:S08]  /*4c00*/  HMMA.16816.F32 R52, R4.reuse, R54, RZ ;  /* 0x000000360434723c */ /* 0x040ff000000018ff */
[C---:B------:R-:W-:Y:S08]  /*4c10*/  HMMA.16816.F32 R48, R4.reuse, R50, RZ ;  /* 0x000000320430723c */ /* 0x040ff000000018ff */
[C---:B------:R-:W-:Y:S08]  /*4c20*/  HMMA.16816.F32 R44, R4.reuse, R46, RZ ;  /* 0x0000002e042c723c */ /* 0x040ff000000018ff */
[C---:B----4-:R-:W-:Y:S08]  /*4c30*/  HMMA.16816.F32 R144, R4.reuse, R16, RZ ;  /* 0x000000100490723c */ /* 0x050ff000000018ff */
[C---:B------:R-:W-:Y:S01]  /*4c40*/  HMMA.16816.F32 R148, R4.reuse, R18, RZ ;  /* 0x000000120494723c */ /* 0x040fe200000018ff */
[----:B------:R-:W4:Y:S07]  /*4c50*/  LDSM.16.MT88.4 R16, [R215+0x900] ;  /* 0x00090000d710783b */ /* 0x000f2e0000004200 */
[C---:B---3--:R-:W-:Y:S08]  /*4c60*/  HMMA.16816.F32 R152, R4.reuse, R24, RZ ;  /* 0x000000180498723c */ /* 0x048ff000000018ff */
[C---:B------:R-:W-:Y:S08]  /*4c70*/  HMMA.16816.F32 R156, R4.reuse, R26, RZ ;  /* 0x0000001a049c723c */ /* 0x040ff000000018ff */
[C---:B------:R-:W-:Y:S08]  /*4c80*/  HMMA.16816.F32 R160, R4.reuse, R20, RZ ;  /* 0x0000001404a0723c */ /* 0x040ff000000018ff */
[C---:B------:R-:W-:Y:S01]  /*4c90*/  HMMA.16816.F32 R56, R4.reuse, R22, RZ ;  /* 0x000000160438723c */ /* 0x040fe200000018ff */
[----:B------:R-:W3:Y:S07]  /*4ca0*/  LDSM.16.MT88.4 R20, [R216+0x900] ;  /* 0x00090000d814783b */ /* 0x000eee0000004200 */
[C---:B--2---:R-:W-:Y:S08]  /*4cb0*/  HMMA.16816.F32 R184, R4.reuse, R12, RZ ;  /* 0x0000000c04b8723c */ /* 0x044ff000000018ff */
[----:B------:R-:W-:Y:S01]  /*4cc0*/  HMMA.16816.F32 R192, R4, R14, RZ ;  /* 0x0000000e04c0723c */ /* 0x000fe200000018ff */
[----:B------:R-:W2:Y:S06]  /*4cd0*/  LDSM.16.MT88.4 R12, [R213+0x2900] ;  /* 0x00290000d50c783b */ /* 0x000eac0000004200 */
[----:B------:R-:W-:-:S02]  /*4ce0*/  F2FP.PACK_AB R4, R168, R217 ;  /* 0x000000d9a804723e */ /* 0x000fc400000000ff */
[----:B------:R-:W-:Y:S02]  /*4cf0*/  F2FP.PACK_AB R6, R181, R170 ;  /* 0x000000aab506723e */ /* 0x000fe400000000ff */
[----:B------:R-:W-:Y:S02]  /*4d00*/  F2FP.PACK_AB R5, R180, R11 ;  /* 0x0000000bb405723e */ /* 0x000fe400000000ff */
[----:B-1----:R-:W-:-:S07]  /*4d10*/  F2FP.PACK_AB R7, R176, R182 ;  /* 0x000000b6b007723e */ /* 0x002fce00000000ff */
[C---:B------:R-:W-:Y:S04]  /*4d20*/  HMMA.16816.F32 R24, R4.reuse, R32, R112 ;  /* 0x000000200418723c */ /* 0x040fe80000001870 */
[----:B------:R-:W-:Y:S01]  /*4d30*/  MOV R177, R192 ;  /* 0x000000c000b17202 */ /* 0x000fe20000000f00 */
[----:B------:R-:W-:Y:S01]  /*4d40*/  IMAD.MOV.U32 R174, RZ, RZ, R193 ;  /* 0x000000ffffae7224 */ /* 0x000fe200078e00c1 */
[----:B------:R-:W-:Y:S01]  /*4d50*/  MOV R172, R195 ;  /* 0x000000c300ac7202 */ /* 0x000fe20000000f00 */
[----:B------:R-:W-:Y:S01]  /*4d60*/  IMAD.MOV.U32 R173, RZ, RZ, R194 ;  /* 0x000000ffffad7224 */ /* 0x000fe200078e00c2 */
[C---:B------:R-:W-:Y:S08]  /*4d70*/  HMMA.16816.F32 R32, R4.reuse, R34, R124 ;  /* 0x000000220420723c */ /* 0x040ff0000000187c */
[C---:B------:R-:W-:Y:S08]  /*4d80*/  HMMA.16816.F32 R200, R4.reuse, R28, R108 ;  /* 0x0000001c04c8723c */ /* 0x040ff0000000186c */
[----:B------:R-:W-:Y:S01]  /*4d90*/  IMAD.MOV.U32 R113, RZ, RZ, R27 ;  /* 0x000000ffff717224 */ /* 0x000fe200078e001b */
[----:B------:R-:W-:Y:S01]  /*4da0*/  MOV R248, R24 ;  /* 0x0000001800f87202 */ /* 0x000fe20000000f00 */
[----:B------:R-:W-:Y:S01]  /*4db0*/  IMAD.MOV.U32 R112, RZ, RZ, R26 ;  /* 0x000000ffff707224 */ /* 0x000fe200078e001a */
[C---:B------:R-:W-:Y:S01]  /*4dc0*/  HMMA.16816.F32 R192, R4.reuse, R30, R84 ;  /* 0x0000001e04c0723c */ /* 0x040fe20000001854 */
[----:B------:R-:W-:Y:S01]  /*4dd0*/  IMAD.MOV.U32 R75, RZ, RZ, R25 ;  /* 0x000000ffff4b7224 */ /* 0x000fe200078e0019 */
[----:B------:R-:W-:Y:S03]  /*4de0*/  LDSM.16.MT88.4 R28, [R216+0x2900] ;  /* 0x00290000d81c783b */ /* 0x000fe60000004200 */
[----:B------:R-:W-:Y:S01]  /*4df0*/  IMAD.MOV.U32 R74, RZ, RZ, R33 ;  /* 0x000000ffff4a7224 */ /* 0x000fe200078e0021 */
[----:B------:R-:W1:Y:S01]  /*4e00*/  LDSM.16.MT88.4 R24, [R214+0x2900] ;  /* 0x00290000d618783b */ /* 0x000e620000004200 */
[----:B------:R-:W-:Y:S01]  /*4e10*/  MOV R73, R34 ;  /* 0x0000002200497202 */ /* 0x000fe20000000f00 */
[C---:B----4-:R-:W-:Y:S01]  /*4e20*/  HMMA.16816.F32 R108, R4.reuse, R18, R80 ;  /* 0x00000012046c723c */ /* 0x050fe20000001850 */
[----:B------:R-:W-:Y:S01]  /*4e30*/  IMAD.MOV.U32 R72, RZ, RZ, R35 ;  /* 0x000000ffff487224 */ /* 0x000fe200078e0023 */
[----:B------:R-:W-:Y:S01]  /*4e40*/  MOV R87, R183 ;  /* 0x000000b700577202 */ /* 0x000fe20000000f00 */
[----:B------:R-:W-:Y:S01]  /*4e50*/  IMAD.MOV.U32 R0, RZ, RZ, R32 ;  /* 0x000000ffff007224 */ /* 0x000fe200078e0020 */
[----:B------:R-:W-:Y:S01]  /*4e60*/  MOV R84, R180 ;  /* 0x000000b400547202 */ /* 0x000fe20000000f00 */
[----:B------:R-:W4:Y:S01]  /*4e70*/  LDSM.16.MT88.4 R32, [R215+0x2900] ;  /* 0x00290000d720783b */ /* 0x000f220000004200 */
[----:B------:R-:W-:Y:S01]  /*4e80*/  IMAD.MOV.U32 R86, RZ, RZ, R182 ;  /* 0x000000ffff567224 */ /* 0x000fe200078e00b6 */
[----:B------:R-:W-:Y:S01]  /*4e90*/  MOV R81, R176 ;  /* 0x000000b000517202 */ /* 0x000fe20000000f00 */
[----:B---3--:R-:W-:Y:S01]  /*4ea0*/  HMMA.16816.F32 R104, R4, R20, R104 ;  /* 0x000000140468723c */ /* 0x008fe20000001868 */
[----:B------:R-:W-:-:S02]  /*4eb0*/  IMAD.MOV.U32 R83, RZ, RZ, R113 ;  /* 0x000000ffff537224 */ /* 0x000fc400078e0071 */
[----:B------:R-:W-:Y:S02]  /*4ec0*/  IMAD.MOV.U32 R82, RZ, RZ, R112 ;  /* 0x000000ffff527224 */ /* 0x000fe400078e0070 */
[----:B------:R-:W-:Y:S02]  /*4ed0*/  IMAD.MOV.U32 R85, RZ, RZ, R181 ;  /* 0x000000ffff557224 */ /* 0x000fe400078e00b5 */
[----:B------:R-:W-:Y:S01]  /*4ee0*/  IMAD.MOV.U32 R80, RZ, RZ, R177 ;  /* 0x000000ffff507224 */ /* 0x000fe200078e00b1 */
[C---:B------:R-:W-:Y:S01]  /*4ef0*/  HMMA.16816.F32 R244, R4.reuse, R22, R120 ;  /* 0x0000001604f4723c */ /* 0x040fe20000001878 */
[----:B------:R-:W3:Y:S07]  /*4f00*/  LDSM.16.MT88.4 R20, [R213+0x4900] ;  /* 0x00490000d514783b */ /* 0x000eee0000004200 */
[C---:B------:R-:W-:Y:S01]  /*4f10*/  HMMA.16816.F32 R196, R4.reuse, R16, R100 ;  /* 0x0000001004c4723c */ /* 0x040fe20000001864 */
[----:B------:R-:W3:Y:S06]  /*4f20*/  LDSM.16.MT88.4 R16, [R214+0x4900] ;  /* 0x00490000d610783b */ /* 0x000eec0000004200 */
[----:B------:R-:W-:Y:S01]  /*4f30*/  IMAD.MOV.U32 R100, RZ, RZ, R175 ;  /* 0x000000ffff647224 */ /* 0x000fe200078e00af */
[----:B--2---:R-:W-:Y:S01]  /*4f40*/  HMMA.16816.F32 R112, R4, R12, R60 ;  /* 0x0000000c0470723c */ /* 0x004fe2000000183c */
[----:B------:R-:W-:Y:S01]  /*4f50*/  MOV R102, R179 ;  /* 0x000000b300667202 */ /* 0x000fe20000000f00 */
[----:B------:R-:W-:Y:S01]  /*4f60*/  IMAD.MOV.U32 R101, RZ, RZ, R178 ;  /* 0x000000ffff657224 */ /* 0x000fe200078e00b2 */
[----:B------:R-:W-:-:S04]  /*4f70*/  MOV R103, R168 ;  /* 0x000000a800677202 */ /* 0x000fc80000000f00 */
[----:B------:R-:W-:Y:S01]  /*4f80*/  IMAD.MOV.U32 R61, RZ, RZ, R174 ;  /* 0x000000ffff3d7224 */ /* 0x000fe200078e00ae */
[----:B------:R-:W-:Y:S01]  /*4f90*/  HMMA.16816.F32 R124, R4, R14, R76 ;  /* 0x0000000e047c723c */ /* 0x000fe2000000184c */
[----:B------:R-:W2:Y:S01]  /*4fa0*/  LDSM.16.MT88.4 R12, [R216+0x4900] ;  /* 0x00490000d80c783b */ /* 0x000ea20000004200 */
[----:B------:R-:W-:Y:S01]  /*4fb0*/  MOV R62, R173 ;  /* 0x000000ad003e7202 */ /* 0x000fe20000000f00 */
[----:B------:R-:W-:-:S05]  /*4fc0*/  IMAD.MOV.U32 R63, RZ, RZ, R172 ;  /* 0x000000ffff3f7224 */ /* 0x000fca00078e00ac */
[C---:B-1----:R-:W-:Y:S08]  /*4fd0*/  HMMA.16816.F32 R120, R4.reuse, R24, R40 ;  /* 0x000000180478723c */ /* 0x042ff00000001828 */
[C---:B------:R-:W-:Y:S01]  /*4fe0*/  HMMA.16816.F32 R208, R4.reuse, R26, R68 ;  /* 0x0000001a04d0723c */ /* 0x040fe20000001844 */
[----:B------:R-:W1:Y:S07]  /*4ff0*/  LDSM.16.MT88.4 R24, [R215+0x4900] ;  /* 0x00490000d718783b */ /* 0x000e6e0000004200 */
[C---:B------:R-:W-:Y:S08]  /*5000*/  HMMA.16816.F32 R96, R4.reuse, R28, R96 ;  /* 0x0000001c0460723c */ /* 0x040ff00000001860 */
[C---:B----4-:R-:W-:Y:S08]  /*5010*/  HMMA.16816.F32 R180, R4.reuse, R32, R92 ;  /* 0x0000002004b4723c */ /* 0x050ff0000000185c */
[C---:B---3--:R-:W-:Y:S08]  /*5020*/  HMMA.16816.F32 R172, R4.reuse, R20, R88 ;  /* 0x0000001404ac723c */ /* 0x048ff00000001858 */
[----:B------:R-:W-:Y:S01]  /*5030*/  HMMA.16816.F32 R92, R4, R18, R48 ;  /* 0x00000012045c723c */ /* 0x000fe20000001830 */
[----:B------:R-:W-:Y:S01]  /*5040*/  IMAD.MOV.U32 R43, RZ, RZ, R96 ;  /* 0x000000ffff2b7224 */ /* 0x000fe200078e0060 */
[----:B------:R-:W-:Y:S01]  /*5050*/  MOV R42, R97 ;  /* 0x00000061002a7202 */ /* 0x000fe20000000f00 */
[----:B------:R-:W-:-:S02]  /*5060*/  IMAD.MOV.U32 R41, RZ, RZ, R98 ;  /* 0x000000ffff297224 */ /* 0x000fc400078e0062 */
[----:B------:R-:W-:Y:S02]  /*5070*/  IMAD.MOV.U32 R40, RZ, RZ, R99 ;  /* 0x000000ffff287224 */ /* 0x000fe400078e0063 */
[----:B------:R-:W-:Y:S01]  /*5080*/  MOV R19, R75 ;  /* 0x0000004b00137202 */ /* 0x000fe20000000f00 */
[----:B--2---:R-:W-:Y:S01]  /*5090*/  HMMA.16816.F32 R88, R4, R12, R128 ;  /* 0x0000000c0458723c */ /* 0x004fe20000001880 */
[----:B------:R-:W-:-:S06]  /*50a0*/  IMAD.MOV.U32 R18, RZ, RZ, R248 ;  /* 0x000000ffff127224 */ /* 0x000fcc00078e00f8 */
[----:B------:R-:W-:Y:S01]  /*50b0*/  IMAD.MOV.U32 R128, RZ, RZ, R74 ;  /* 0x000000ffff807224 */ /* 0x000fe200078e004a */
[----:B------:R-:W-:Y:S01]  /*50c0*/  MOV R130, R72 ;  /* 0x0000004800827202 */ /* 0x000fe20000000f00 */
[----:B------:R-:W-:Y:S01]  /*50d0*/  IMAD.MOV.U32 R129, RZ, RZ, R73 ;  /* 0x000000ffff817224 */ /* 0x000fe200078e0049 */
[C---:B------:R-:W-:Y:S01]  /*50e0*/  HMMA.16816.F32 R204, R4.reuse, R30, R64 ;  /* 0x0000001e04cc723c */ /* 0x040fe20000001840 */
[----:B------:R-:W2:Y:S07]  /*50f0*/  LDSM.16.MT88.4 R28, [R213+0x6900] ;  /* 0x00690000d51c783b */ /* 0x000eae0000004200 */
[C---:B------:R-:W-:Y:S01]  /*5100*/  HMMA.16816.F32 R72, R4.reuse, R14, R44 ;  /* 0x0000000e0448723c */ /* 0x040fe2000000182c */
[----:B------:R-:W3:Y:S06]  /*5110*/  LDSM.16.MT88.4 R12, [R216+0x6900] ;  /* 0x00690000d80c783b */ /* 0x000eec0000004200 */
[----:B------:R-:W-:Y:S01]  /*5120*/  IMAD.MOV.U32 R47, RZ, RZ, R0 ;  /* 0x000000ffff2f7224 */ /* 0x000fe200078e0000 */
[C---:B------:R-:W-:Y:S01]  /*5130*/  HMMA.16816.F32 R176, R4.reuse, R34, R116 ;  /* 0x0000002204b0723c */ /* 0x040fe20000001874 */
[----:B------:R-:W-:Y:S01]  /*5140*/  FFMA.FTZ R0, R165, c[0x0][0x2d0], -R9 ;  /* 0x0000b400a5007a23 */ /* 0x000fe20000010809 */
[----:B------:R-:W-:Y:S03]  /*5150*/  LDSM.16.MT88.4 R32, [R215+0x6900] ;  /* 0x00690000d720783b */ /* 0x000fe60000004200 */
[----:B------:R4:W-:Y:S02]  /*5160*/  MUFU.EX2 R45, R0 ;  /* 0x00000000002d7308 */ /* 0x0009e40000000800 */
[----:B------:R-:W-:Y:S01]  /*5170*/  MOV R118, R171 ;  /* 0x000000ab00767202 */ /* 0x000fe20000000f00 */
[----:B------:R-:W-:Y:S01]  /*5180*/  IMAD.MOV.U32 R117, RZ, RZ, R170 ;  /* 0x000000ffff757224 */ /* 0x000fe200078e00aa */
[----:B------:R-:W-:Y:S01]  /*5190*/  HMMA.16816.F32 R96, R4, R16, R36 ;  /* 0x000000100460723c */ /* 0x000fe20000001824 */
[----:B------:R-:W-:-:S02]  /*51a0*/  IMAD.MOV.U32 R116, RZ, RZ, R169 ;  /* 0x000000ffff747224 */ /* 0x000fc400078e00a9 */
[----:B------:R-:W-:Y:S01]  /*51b0*/  IMAD.MOV.U32 R119, RZ, RZ, R81 ;  /* 0x000000ffff777224 */ /* 0x000fe200078e0051 */
[----:B------:R-:W-:-:S03]  /*51c0*/  MOV R165, R117 ;  /* 0x0000007500a57202 */ /* 0x000fc60000000f00 */
[----:B------:R-:W-:Y:S01]  /*51d0*/  IMAD.MOV.U32 R36, RZ, RZ, R80 ;  /* 0x000000ffff247224 */ /* 0x000fe200078e0050 */
[C---:B------:R-:W-:Y:S01]  /*51e0*/  HMMA.16816.F32 R168, R4.reuse, R22, R52 ;  /* 0x0000001604a8723c */ /* 0x040fe20000001834 */
[----:B------:R-:W3:Y:S01]  /*51f0*/  LDSM.16.MT88.4 R20, [R214+0x6900] ;  /* 0x00690000d614783b */ /* 0x000ee20000004200 */
[----:B------:R-:W-:Y:S01]  /*5200*/  MOV R16, R82 ;  /* 0x0000005200107202 */ /* 0x000fe20000000f00 */
[----:B------:R-:W-:Y:S01]  /*5210*/  IMAD.MOV.U32 R17, RZ, RZ, R83 ;  /* 0x000000ffff117224 */ /* 0x000fe200078e0053 */
[----:B------:R-:W-:Y:S01]  /*5220*/  MOV R39, R63 ;  /* 0x0000003f00277202 */ /* 0x000fe20000000f00 */
[----:B----4-:R-:W-:Y:S02]  /*5230*/  FFMA.FTZ R0, R166, c[0x0][0x2d0], -R9 ;  /* 0x0000b400a6007a23 */ /* 0x010fe40000010809 */
[----:B------:R-:W-:Y:S01]  /*5240*/  IMAD.MOV.U32 R38, RZ, RZ, R62 ;  /* 0x000000ffff267224 */ /* 0x000fe200078e003e */
[----:B-1----:R-:W-:Y:S01]  /*5250*/  HMMA.16816.F32 R52, R4, R24, R140 ;  /* 0x000000180434723c */ /* 0x002fe2000000188c */
[----:B------:R1:W4:Y:S01]  /*5260*/  MUFU.EX2 R46, R0 ;  /* 0x00000000002e7308 */ /* 0x0003220000000800 */
[----:B------:R-:W-:-:S05]  /*5270*/  IMAD.MOV.U32 R37, RZ, RZ, R61 ;  /* 0x000000ffff257224 */ /* 0x000fca00078e003d */
[----:B------:R-:W-:Y:S01]  /*5280*/  MOV R140, R18 ;  /* 0x00000012008c7202 */ /* 0x000fe20000000f00 */
[C---:B------:R-:W-:Y:S01]  /*5290*/  HMMA.16816.F32 R80, R4.reuse, R26, R136 ;  /* 0x0000001a0450723c */ /* 0x040fe20000001888 */
[----:B------:R-:W3:Y:S01]  /*52a0*/  LDSM.16.MT88.4 R24, [R213+0x1100] ;  /* 0x00110000d518783b */ /* 0x000ee20000004200 */
[----:B------:R-:W-:Y:S01]  /*52b0*/  IMAD.MOV.U32 R141, RZ, RZ, R19 ;  /* 0x000000ffff8d7224 */ /* 0x000fe200078e0013 */
[----:B------:R-:W-:Y:S01]  /*52c0*/  MOV R143, R17 ;  /* 0x00000011008f7202 */ /* 0x000fe20000000f00 */
[----:B------:R-:W-:Y:S02]  /*52d0*/  IMAD.MOV.U32 R142, RZ, RZ, R16 ;  /* 0x000000ffff8e7224 */ /* 0x000fe400078e0010 */
[----:B------:R-:W-:Y:S01]  /*52e0*/  LDSM.16.MT88.4 R16, [R215+0x1100] ;  /* 0x00110000d710783b */ /* 0x000fe20000004200 */
[----:B------:R-:W-:Y:S01]  /*52f0*/  IMAD.MOV.U32 R136, RZ, RZ, R118 ;  /* 0x000000ffff887224 */ /* 0x000fe200078e0076 */
[----:B--2---:R-:W-:Y:S01]  /*5300*/  HMMA.16816.F32 R76, R4, R30, R148 ;  /* 0x0000001e044c723c */ /* 0x004fe20000001894 */
[----:B-1----:R-:W-:Y:S01]  /*5310*/  FFMA.FTZ R0, R167, c[0x0][0x2d0], -R9 ;  /* 0x0000b400a7007a23 */ /* 0x002fe20000010809 */
[----:B------:R-:W-:Y:S01]  /*5320*/  MOV R138, R42 ;  /* 0x0000002a008a7202 */ /* 0x000fe20000000f00 */
[----:B------:R-:W-:-:S02]  /*5330*/  IMAD.MOV.U32 R137, RZ, RZ, R43 ;  /* 0x000000ffff897224 */ /* 0x000fc400078e002b */
[----:B------:R1:W2:Y:S01]  /*5340*/  MUFU.EX2 R44, R0 ;  /* 0x00000000002c7308 */ /* 0x0002a20000000800 */
[----:B------:R-:W-:Y:S01]  /*5350*/  IMAD.MOV.U32 R118, RZ, RZ, R243 ;  /* 0x000000ffff767224 */ /* 0x000fe200078e00f3 */
[----:B------:R-:W-:Y:S01]  /*5360*/  MOV R149, R128 ;  /* 0x0000008000957202 */ /* 0x000fe20000000f00 */
[C---:B---3--:R-:W-:Y:S01]  /*5370*/  HMMA.16816.F32 R60, R4.reuse, R12, R160 ;  /* 0x0000000c043c723c */ /* 0x048fe200000018a0 */
[----:B------:R-:W-:Y:S02]  /*5380*/  IMAD.MOV.U32 R148, RZ, RZ, R47 ;  /* 0x000000ffff947224 */ /* 0x000fe400078e002f */
[----:B------:R-:W-:Y:S02]  /*5390*/  IMAD.MOV.U32 R47, RZ, RZ, R39 ;  /* 0x000000ffff2f7224 */ /* 0x000fe400078e0027 */
[----:B------:R-:W-:Y:S01]  /*53a0*/  IMAD.MOV.U32 R150, RZ, RZ, R129 ;  /* 0x000000ffff967224 */ /* 0x000fe200078e0081 */
[----:B------:R-:W-:Y:S01]  /*53b0*/  MOV R129, R84 ;  /* 0x0000005400817202 */ /* 0x000fe20000000f00 */
[----:B----4-:R-:W-:Y:S01]  /*53c0*/  IMAD.MOV.U32 R162, RZ, RZ, R46 ;  /* 0x000000ffffa27224 */ /* 0x010fe200078e002e */
[----:B------:R-:W-:Y:S01]  /*53d0*/  MOV R163, R45 ;  /* 0x0000002d00a37202 */ /* 0x000fe20000000f00 */
[----:B------:R-:W-:Y:S01]  /*53e0*/  HMMA.16816.F32 R64, R4, R20, R152 ;  /* 0x000000140440723c */ /* 0x000fe20000001898 */
[----:B------:R-:W-:Y:S01]  /*53f0*/  IMAD.MOV.U32 R45, RZ, RZ, R37 ;  /* 0x000000ffff2d7224 */ /* 0x000fe200078e0025 */
[----:B------:R-:W-:Y:S01]  /*5400*/  MOV R46, R38 ;  /* 0x00000026002e7202 */ /* 0x000fe20000000f00 */
[----:B------:R-:W-:Y:S01]  /*5410*/  IMAD.MOV.U32 R151, RZ, RZ, R130 ;  /* 0x000000ffff977224 */ /* 0x000fe200078e0082 */
[----:B------:R-:W-:Y:S01]  /*5420*/  MOV R37, R87 ;  /* 0x0000005700257202 */ /* 0x000fe20000000f00 */
[----:B-1----:R-:W-:-:S02]  /*5430*/  FFMA.FTZ R0, R188, c[0x0][0x2d0], -R9 ;  /* 0x0000b400bc007a23 */ /* 0x002fc40000010809 */
[----:B--2---:R-:W-:Y:S01]  /*5440*/  IMAD.MOV.U32 R161, RZ, RZ, R44 ;  /* 0x000000ffffa17224 */ /* 0x004fe200078e002c */
[C---:B------:R-:W-:Y:S01]  /*5450*/  HMMA.16816.F32 R48, R4.reuse, R22, R156 ;  /* 0x000000160430723c */ /* 0x040fe2000000189c */
[----:B------:R1:W2:Y:S01]  /*5460*/  MUFU.EX2 R131, R0 ;  /* 0x0000000000837308 */ /* 0x0002a20000000800 */
[----:B------:R-:W-:Y:S01]  /*5470*/  IMAD.MOV.U32 R44, RZ, RZ, R36 ;  /* 0x000000ffff2c7224 */ /* 0x000fe200078e0024 */
[----:B------:R-:W3:Y:S01]  /*5480*/  LDSM.16.MT88.4 R20, [R214+0x1100] ;  /* 0x00110000d614783b */ /* 0x000ee20000004200 */
[----:B------:R-:W-:Y:S02]  /*5490*/  IMAD.MOV.U32 R130, RZ, RZ, R85 ;  /* 0x000000ffff827224 */ /* 0x000fe400078e0055 */
[----:B------:R-:W-:Y:S02]  /*54a0*/  IMAD.MOV.U32 R36, RZ, RZ, R86 ;  /* 0x000000ffff247224 */ /* 0x000fe400078e0056 */
[----:B------:R-:W-:Y:S01]  /*54b0*/  HMMA.16816.F32 R68, R4, R28, R144 ;  /* 0x0000001c0444723c */ /* 0x000fe20000001890 */
[----:B------:R-:W-:-:S02]  /*54c0*/  IMAD.MOV.U32 R139, RZ, RZ, R41 ;  /* 0x000000ffff8b7224 */ /* 0x000fc400078e0029 */
[----:B------:R-:W-:Y:S02]  /*54d0*/  IMAD.MOV.U32 R128, RZ, RZ, R40 ;  /* 0x000000ffff807224 */ /* 0x000fe400078e0028 */
[----:B------:R-:W-:Y:S01]  /*54e0*/  IMAD.MOV.U32 R38, RZ, RZ, R219 ;  /* 0x000000ffff267224 */ /* 0x000fe200078e00db */
[----:B------:R-:W-:Y:S01]  /*54f0*/  LDSM.16.MT88.4 R40, [R216+0x1100] ;  /* 0x00110000d828783b */ /* 0x000fe20000004200 */
[----:B-1----:R-:W-:Y:S01]  /*5500*/  FFMA.FTZ R0, R133, c[0x0][0x2d0], -R8 ;  /* 0x0000b40085007a23 */ /* 0x002fe20000010808 */
[C---:B------:R-:W-:Y:S02]  /*5510*/  HMMA.16816.F32 R84, R4.reuse, R14, R56 ;  /* 0x0000000e0454723c */ /* 0x040fe40000001838 */
[----:B------:R-:W1:Y:S01]  /*5520*/  LDSM.16.MT88.4 R12, [R213+0x3100] ;  /* 0x00310000d50c783b */ /* 0x000e620000004200 */
[----:B------:R-:W-:Y:S01]  /*5530*/  IMAD.MOV.U32 R39, RZ, RZ, R218 ;  /* 0x000000ffff277224 */ /* 0x000fe200078e00da */
[----:B------:R4:W-:Y:S04]  /*5540*/  MUFU.EX2 R248, R0 ;  /* 0x0000000000f87308 */ /* 0x0009e80000000800 */
[----:B------:R-:W-:Y:S01]  /*5550*/  HMMA.16816.F32 R44, R4, R34, R44 ;  /* 0x00000022042c723c */ /* 0x000fe2000000182c */
[----:B------:R-:W-:Y:S01]  /*5560*/  MOV R146, R136 ;  /* 0x0000008800927202 */ /* 0x000fe20000000f00 */
[----:B------:R-:W-:-:S02]  /*5570*/  IMAD.MOV.U32 R145, RZ, RZ, R129 ;  /* 0x000000ffff917224 */ /* 0x000fc400078e0081 */
[----:B------:R-:W-:Y:S02]  /*5580*/  IMAD.MOV.U32 R154, RZ, RZ, R36 ;  /* 0x000000ffff9a7224 */ /* 0x000fe400078e0024 */
[----:B------:R-:W-:Y:S02]  /*5590*/  IMAD.MOV.U32 R117, RZ, RZ, R212 ;  /* 0x000000ffff757224 */ /* 0x000fe400078e00d4 */
[----:B------:R-:W-:Y:S01]  /*55a0*/  IMAD.MOV.U32 R188, RZ, RZ, R101 ;  /* 0x000000ffffbc7224 */ /* 0x000fe200078e0065 */
[----:B------:R-:W-:Y:S01]  /*55b0*/  MOV R144, R130 ;  /* 0x0000008200907202 */ /* 0x000fe20000000f00 */
[----:B------:R-:W-:Y:S01]  /*55c0*/  IMAD.MOV.U32 R147, RZ, RZ, R116 ;  /* 0x000000ffff937224 */ /* 0x000fe200078e0074 */
[----:B------:R1:W5:Y:S01]  /*55d0*/  LDL.LU R219, [R1+0x28] ;  /* 0x0000280001db7983 */ /* 0x0003620000300800 */
[----:B----4-:R-:W-:Y:S01]  /*55e0*/  FFMA.FTZ R0, R134, c[0x0][0x2d0], -R8 ;  /* 0x0000b40086007a23 */ /* 0x010fe20000010808 */
[----:B------:R-:W-:Y:S01]  /*55f0*/  HMMA.16816.F32 R56, R4, R32, R184 ;  /* 0x000000200438723c */ /* 0x000fe200000018b8 */
[----:B------:R-:W-:Y:S01]  /*5600*/  IMAD.MOV.U32 R136, RZ, RZ, R137 ;  /* 0x000000ffff887224 */ /* 0x000fe200078e0089 */
[----:B------:R-:W4:Y:S01]  /*5610*/  LDSM.16.MT88.4 R32, [R214+0x3100] ;  /* 0x00310000d620783b */ /* 0x000f220000004200 */
[----:B------:R2:W1:Y:S01]  /*5620*/  MUFU.EX2 R243, R0 ;  /* 0x0000000000f37308 */ /* 0x0004620000000800 */
[----:B------:R-:W-:-:S02]  /*5630*/  IMAD.MOV.U32 R129, RZ, RZ, R37 ;  /* 0x000000ffff817224 */ /* 0x000fc400078e0025 */
[----:B------:R-:W-:Y:S01]  /*5640*/  IMAD.MOV.U32 R152, RZ, RZ, R39 ;  /* 0x000000ffff987224 */ /* 0x000fe200078e0027 */
[----:B------:R-:W-:Y:S01]  /*5650*/  MOV R116, R217 ;  /* 0x000000d900747202 */ /* 0x000fe20000000f00 */
[----:B------:R-:W-:Y:S01]  /*5660*/  IMAD.MOV.U32 R155, RZ, RZ, R147 ;  /* 0x000000ffff9b7224 */ /* 0x000fe200078e0093 */
[----:B------:R-:W-:Y:S01]  /*5670*/  MOV R153, R117 ;  /* 0x0000007500997202 */ /* 0x000fe20000000f00 */
[----:B------:R-:W-:Y:S01]  /*5680*/  IMAD.MOV.U32 R160, RZ, RZ, R119 ;  /* 0x000000ffffa07224 */ /* 0x000fe200078e0077 */
[----:B------:R3:W5:Y:S01]  /*5690*/  LDL.LU R218, [R1+0x24] ;  /* 0x0000240001da7983 */ /* 0x0007620000300800 */
[----:B--2---:R-:W-:Y:S01]  /*56a0*/  FFMA.FTZ R0, R164, c[0x0][0x2d0], -R8 ;  /* 0x0000b400a4007a23 */ /* 0x004fe20000010808 */
[----:B------:R-:W-:Y:S02]  /*56b0*/  F2FP.PACK_AB R4, R162, R163 ;  /* 0x000000a3a204723e */ /* 0x000fe400000000ff */
[----:B------:R-:W-:Y:S01]  /*56c0*/  F2FP.PACK_AB R6, R131, R161 ;  /* 0x000000a18306723e */ /* 0x000fe200000000ff */
[----:B------:R2:W-:Y:S01]  /*56d0*/  MUFU.EX2 R134, R0 ;  /* 0x0000000000867308 */ /* 0x0005e20000000800 */
[----:B-1----:R-:W-:Y:S01]  /*56e0*/  F2FP.PACK_AB R5, R243, R248 ;  /* 0x000000f8f305723e */ /* 0x002fe200000000ff */
[----:B------:R-:W-:Y:S01]  /*56f0*/  IMAD.MOV.U32 R137, RZ, RZ, R138 ;  /* 0x000000ffff897224 */ /* 0x000fe200078e008a */
[----:B------:R1:W5:Y:S01]  /*5700*/  LDL.LU R217, [R1+0x20] ;  /* 0x0000200001d97983 */ /* 0x0003620000300800 */
[----:B--2---:R-:W-:Y:S01]  /*5710*/  FFMA.FTZ R0, R135, c[0x0][0x2d0], -R8 ;  /* 0x0000b40087007a23 */ /* 0x004fe20000010808 */
[----:B------:R-:W-:Y:S01]  /*5720*/  MOV R138, R139 ;  /* 0x0000008b008a7202 */ /* 0x000fe20000000f00 */
[----:B------:R-:W-:Y:S01]  /*5730*/  IMAD.MOV.U32 R147, RZ, RZ, R165 ;  /* 0x000000ffff937224 */ /* 0x000fe200078e00a5 */
[----:B------:R1:W5:Y:S01]  /*5740*/  LDL.LU R212, [R1+0x1c] ;  /* 0x00001c0001d47983 */ /* 0x0003620000300800 */
[----:B------:R-:W2:Y:S01]  /*5750*/  MUFU.EX2 R133, R0 ;  /* 0x0000000000857308 */ /* 0x000ea20000000800 */
[----:B------:R-:W-:Y:S01]  /*5760*/  IMAD.MOV.U32 R139, RZ, RZ, R128 ;  /* 0x000000ffff8b7224 */ /* 0x000fe200078e0080 */
[----:B------:R-:W-:Y:S01]  /*5770*/  MOV R128, R38 ;  /* 0x0000002600807202 */ /* 0x000fe20000000f00 */
[----:B------:R-:W-:Y:S01]  /*5780*/  IMAD.MOV.U32 R130, RZ, RZ, R116 ;  /* 0x000000ffff827224 */ /* 0x000fe200078e0074 */
[----:B------:R-:W1:Y:S01]  /*5790*/  LDSM.16.MT88.4 R36, [R215+0x3100] ;  /* 0x00310000d724783b */ /* 0x000e620000004200 */
[----:B------:R-:W-:Y:S01]  /*57a0*/  MOV R135, R100 ;  /* 0x0000006400877202 */ /* 0x000fe20000000f00 */
[----:B------:R-:W-:Y:S01]  /*57b0*/  UIMAD.WIDE.U32 UR26, UR25, UR4, URZ ;  /* 0x00000004191a72a5 */ /* 0x000fe2000f8e003f */
[----:B------:R-:W-:Y:S01]  /*57c0*/  PLOP3.LUT P0, PT, PT, PT, UP1, 0x40, 0x0 ;  /* 0x000000000000781c */ /* 0x000fe20003f0e818 */
[----:B------:R-:W-:-:S02]  /*57d0*/  UIADD3 UR21, UR21, -0x2, URZ ;  /* 0xfffffffe15157890 */ /* 0x000fc4000fffe03f */
[----:B------:R-:W-:-:S04]  /*57e0*/  @UP2 USHF.R.U32.HI UR25, URZ, UR5, UR27 ;  /* 0x000000053f192299 */ /* 0x000fc8000801161b */
[----:B------:R-:W-:Y:S01]  /*57f0*/  UIADD3 UR4, UR24, UR25, URZ ;  /* 0x0000001918047290 */ /* 0x000fe2000fffe03f */
[----:B--2---:R-:W-:Y:S01]  /*5800*/  F2FP.PACK_AB R7, R133, R134 ;  /* 0x000000868507723e */ /* 0x004fe200000000ff */
[----:B------:R-:W-:Y:S01]  /*5810*/  IMAD.MOV.U32 R0, RZ, RZ, R118 ;  /* 0x000000ffff007224 */ /* 0x000fe200078e0076 */
[----:B------:R-:W-:Y:S02]  /*5820*/  ULDC UR25, c[0x0][0x328] ;  /* 0x0000ca0000197ab9 */ /* 0x000fe40000000800 */
[----:B------:R-:W-:Y:S01]  /*5830*/  UIADD3 UR25, UR4, UR25, URZ ;  /* 0x0000001904197290 */ /* 0x000fe2000fffe03f */
[----:B------:R-:W-:Y:S02]  /*5840*/  FFMA.FTZ R0, R0, c[0x0][0x2d0], -R9 ;  /* 0x0000b40000007a23 */ /* 0x000fe40000010809 */
[C---:B------:R-:W-:Y:S08]  /*5850*/  HMMA.16816.F32 R28, R4.reuse, R26, R148 ;  /* 0x0000001a041c723c */ /* 0x040ff00000001894 */
[C---:B------:R-:W-:Y:S01]  /*5860*/  HMMA.16816.F32 R140, R4.reuse, R24, R140 ;  /* 0x00000018048c723c */ /* 0x040fe2000000188c */
[----:B------:R-:W-:Y:S07]  /*5870*/  LDSM.16.MT88.4 R24, [R213+0x5100] ;  /* 0x00510000d518783b */ /* 0x000fee0000004200 */
[C---:B---3--:R-:W-:Y:S07]  /*5880*/  HMMA.16816.F32 R148, R4.reuse, R20, R200 ;  /* 0x000000140494723c */ /* 0x048fee00000018c8 */
[----:B------:R-:W-:Y:S01]  /*5890*/  IMAD.MOV.U32 R202, RZ, RZ, R102 ;  /* 0x000000ffffca7224 */ /* 0x000fe200078e0066 */
[----:B------:R-:W-:Y:S01]  /*58a0*/  MOV R187, R28 ;  /* 0x0000001c00bb7202 */ /* 0x000fe20000000f00 */
[----:B------:R-:W-:Y:S01]  /*58b0*/  IMAD.MOV.U32 R186, RZ, RZ, R29 ;  /* 0x000000ffffba7224 */ /* 0x000fe200078e001d */
[----:B------:R-:W-:Y:S01]  /*58c0*/  MOV R184, R31 ;  /* 0x0000001f00b87202 */ /* 0x000fe20000000f00 */
[----:B------:R-:W-:Y:S01]  /*58d0*/  IMAD.MOV.U32 R185, RZ, RZ, R30 ;  /* 0x000000ffffb97224 */ /* 0x000fe200078e001e */
[----:B------:R-:W-:Y:S01]  /*58e0*/  MOV R203, R103 ;  /* 0x0000006700cb7202 */ /* 0x000fe20000000f00 */
[----:B------:R-:W2:Y:S01]  /*58f0*/  LDSM.16.MT88.4 R28, [R216+0x3100] ;  /* 0x00310000d81c783b */ /* 0x000ea20000004200 */
[C---:B------:R-:W-:Y:S08]  /*5900*/  HMMA.16816.F32 R164, R4.reuse, R16, R196 ;  /* 0x0000001004a4723c */ /* 0x040ff000000018c4 */
[C---:B------:R-:W-:Y:S01]  /*5910*/  HMMA.16816.F32 R108, R4.reuse, R18, R108 ;  /* 0x00000012046c723c */ /* 0x040fe2000000186c */
[----:B------:R-:W3:Y:S07]  /*5920*/  LDSM.16.MT88.4 R16, [R214+0x5100] ;  /* 0x00510000d610783b */ /* 0x000eee0000004200 */
[C---:B------:R-:W-:Y:S01]  /*5930*/  HMMA.16816.F32 R100, R4.reuse, R22, R192 ;  /* 0x000000160464723c */ /* 0x040fe200000018c0 */
[----:B------:R-:W2:Y:S07]  /*5940*/  LDSM.16.MT88.4 R20, [R215+0x5100] ;  /* 0x00510000d714783b */ /* 0x000eae0000004200 */
[C---:B------:R-:W-:Y:S08]  /*5950*/  HMMA.16816.F32 R112, R4.reuse, R12, R112 ;  /* 0x0000000c0470723c */ /* 0x040ff00000001870 */
[C---:B------:R-:W-:Y:S01]  /*5960*/  HMMA.16816.F32 R116, R4.reuse, R14, R124 ;  /* 0x0000000e0474723c */ /* 0x040fe2000000187c */
[----:B------:R-:W2:Y:S07]  /*5970*/  LDSM.16.MT88.4 R12, [R216+0x5100] ;  /* 0x00510000d80c783b */ /* 0x000eae0000004200 */
[C---:B----4-:R-:W-:Y:S08]  /*5980*/  HMMA.16816.F32 R120, R4.reuse, R32, R120 ;  /* 0x000000200478723c */ /* 0x050ff00000001878 */
[C---:B------:R-:W-:Y:S08]  /*5990*/  HMMA.16816.F32 R124, R4.reuse, R34, R208 ;  /* 0x00000022047c723c */ /* 0x040ff000000018d0 */
[C---:B-1----:R-:W-:Y:S07]  /*59a0*/  HMMA.16816.F32 R32, R4.reuse, R36, R180 ;  /* 0x000000240420723c */ /* 0x042fee00000018b4 */
[----:B------:R-:W-:Y:S01]  /*59b0*/  MOV R181, R135 ;  /* 0x0000008700b57202 */ /* 0x000fe20000000f00 */
[----:B------:R-:W-:Y:S01]  /*59c0*/  HMMA.16816.F32 R156, R4, R40, R104 ;  /* 0x00000028049c723c */ /* 0x000fe20000001868 */
[----:B------:R-:W-:Y:S01]  /*59d0*/  IMAD.MOV.U32 R135, RZ, RZ, R188 ;  /* 0x000000ffff877224 */ /* 0x000fe200078e00bc */
[----:B------:R-:W-:Y:S01]  /*59e0*/  MOV R183, R202 ;  /* 0x000000ca00b77202 */ /* 0x000fe20000000f00 */
[----:B------:R-:W-:-:S02]  /*59f0*/  IMAD.MOV.U32 R182, RZ, RZ, R203 ;  /* 0x000000ffffb67224 */ /* 0x000fc400078e00cb */
[----:B------:R-:W-:-:S03]  /*5a00*/  IMAD.MOV.U32 R180, RZ, RZ, R187 ;  /* 0x000000ffffb47224 */ /* 0x000fc600078e00bb */
[C---:B------:R-:W-:Y:S08]  /*5a10*/  HMMA.16816.F32 R104, R4.reuse, R42, R244 ;  /* 0x0000002a0468723c */ /* 0x040ff000000018f4 */
[----:B--2---:R-:W-:Y:S01]  /*5a20*/  HMMA.16816.F32 R136, R4, R28, R136 ;  /* 0x0000001c0488723c */ /* 0x004fe20000001888 */
[----:B------:R-:W-:Y:S01]  /*5a30*/  IMAD.MOV.U32 R41, RZ, RZ, R32 ;  /* 0x000000ffff297224 */ /* 0x000fe200078e0020 */
[----:B------:R-:W-:Y:S01]  /*5a40*/  MOV R43, R34 ;  /* 0x00000022002b7202 */ /* 0x000fe20000000f00 */
[----:B------:R-:W-:-:S02]  /*5a50*/  IMAD.MOV.U32 R40, RZ, RZ, R33 ;  /* 0x000000ffff287224 */ /* 0x000fc400078e0021 */
[----:B------:R-:W-:-:S03]  /*5a60*/  IMAD.MOV.U32 R42, RZ, RZ, R35 ;  /* 0x000000ffff2a7224 */ /* 0x000fc600078e0023 */
[C---:B------:R-:W-:Y:S01]  /*5a70*/  HMMA.16816.F32 R204, R4.reuse, R30, R204 ;  /* 0x0000001e04cc723c */ /* 0x040fe200000018cc */
[----:B------:R-:W1:Y:S07]  /*5a80*/  LDSM.16.MT88.4 R28, [R213+0x7100] ;  /* 0x00710000d51c783b */ /* 0x000e6e0000004200 */
[C---:B------:R-:W-:Y:S07]  /*5a90*/  HMMA.16816.F32 R244, R4.reuse, R24, R172 ;  /* 0x0000001804f4723c */ /* 0x040fee00000018ac */
[----:B------:R-:W-:Y:S01]  /*5aa0*/  MOV R174, R190 ;  /* 0x000000be00ae7202 */ /* 0x000fe20000000f00 */
[----:B------:R-:W-:Y:S01]  /*5ab0*/  HMMA.16816.F32 R32, R4, R38, R176 ;  /* 0x000000260420723c */ /* 0x000fe200000018b0 */
[----:B------:R-:W-:-:S06]  /*5ac0*/  IMAD.MOV.U32 R175, RZ, RZ, R189 ;  /* 0x000000ffffaf7224 */ /* 0x000fcc00078e00bd */
[----:B------:R-:W-:Y:S01]  /*5ad0*/  MOV R176, R152 ;  /* 0x0000009800b07202 */ /* 0x000fe20000000f00 */
[C---:B---3--:R-:W-:Y:S01]  /*5ae0*/  HMMA.16816.F32 R196, R4.reuse, R18, R92 ;  /* 0x0000001204c4723c */ /* 0x048fe2000000185c */
[----:B------:R-:W-:Y:S01]  /*5af0*/  IMAD.MOV.U32 R152, RZ, RZ, R154 ;  /* 0x000000ffff987224 */ /* 0x000fe200078e009a */
[----:B------:R-:W-:Y:S01]  /*5b00*/  MOV R154, R155 ;  /* 0x0000009b009a7202 */ /* 0x000fe20000000f00 */
[----:B------:R-:W-:Y:S01]  /*5b10*/  IMAD.MOV.U32 R155, RZ, RZ, R191 ;  /* 0x000000ffff9b7224 */ /* 0x000fe200078e00bf */
[----:B------:R-:W-:Y:S01]  /*5b20*/  MOV R177, R181 ;  /* 0x000000b500b17202 */ /* 0x000fe20000000f00 */
[----:B------:R-:W-:Y:S01]  /*5b30*/  IMAD.MOV.U32 R178, RZ, RZ, R182 ;  /* 0x000000ffffb27224 */ /* 0x000fe200078e00b6 */
[----:B------:R-:W-:Y:S01]  /*5b40*/  MOV R181, R186 ;  /* 0x000000ba00b57202 */ /* 0x000fe20000000f00 */
[----:B------:R-:W-:Y:S01]  /*5b50*/  IMAD.MOV.U32 R182, RZ, RZ, R185 ;  /* 0x000000ffffb67224 */ /* 0x000fe200078e00b9 */
[----:B------:R-:W-:Y:S01]  /*5b60*/  HMMA.16816.F32 R92, R4, R20, R52 ;  /* 0x00000014045c723c */ /* 0x000fe20000001834 */
[----:B------:R2:W3:Y:S01]  /*5b70*/  MUFU.EX2 R53, R0 ;  /* 0x0000000000357308 */ /* 0x0004e20000000800 */
[----:B------:R-:W-:Y:S01]  /*5b80*/  MOV R179, R183 ;  /* 0x000000b700b37202 */ /* 0x000fe20000000f00 */
[----:B------:R-:W-:Y:S01]  /*5b90*/  IMAD.MOV.U32 R172, RZ, RZ, R181 ;  /* 0x000000ffffac7224 */ /* 0x000fe200078e00b5 */
[----:B------:R-:W-:-:S02]  /*5ba0*/  MOV R181, R163 ;  /* 0x000000a300b57202 */ /* 0x000fc40000000f00 */
[----:B------:R-:W-:Y:S02]  /*5bb0*/  MOV R163, R11 ;  /* 0x0000000b00a37202 */ /* 0x000fe40000000f00 */
[C---:B------:R-:W-:Y:S01]  /*5bc0*/  HMMA.16816.F32 R192, R4.reuse, R12, R88 ;  /* 0x0000000c04c0723c */ /* 0x040fe20000001858 */
[----:B------:R-:W-:Y:S01]  /*5bd0*/  MOV R183, R184 ;  /* 0x000000b800b77202 */ /* 0x000fe20000000f00 */
[----:B------:R-:W-:Y:S01]  /*5be0*/  IMAD.MOV.U32 R39, RZ, RZ, R32 ;  /* 0x000000ffff277224 */ /* 0x000fe200078e0020 */
[----:B------:R-:W-:Y:S01]  /*5bf0*/  MOV R38, R33 ;  /* 0x0000002100267202 */ /* 0x000fe20000000f00 */
[----:B------:R-:W-:Y:S01]  /*5c00*/  IMAD.MOV.U32 R37, RZ, RZ, R34 ;  /* 0x000000ffff257224 */ /* 0x000fe200078e0022 */
[----:B------:R-:W-:Y:S02]  /*5c10*/  MOV R36, R35 ;  /* 0x0000002300247202 */ /* 0x000fe40000000f00 */
[----:B------:R-:W-:Y:S01]  /*5c20*/  LDSM.16.MT88.4 R32, [R214+0x7100] ;  /* 0x00710000d620783b */ /* 0x000fe20000004200 */
[C---:B------:R-:W-:Y:S01]  /*5c30*/  HMMA.16816.F32 R188, R4.reuse, R14, R72 ;  /* 0x0000000e04bc723c */ /* 0x040fe20000001848 */
[----:B--2---:R-:W-:Y:S01]  /*5c40*/  FFMA.FTZ R0, R174, c[0x0][0x2d0], -R9 ;  /* 0x0000b400ae007a23 */ /* 0x004fe20000010809 */
[----:B------:R-:W-:Y:S01]  /*5c50*/  MOV R173, R182 ;  /* 0x000000b600ad7202 */ /* 0x000fe20000000f00 */
[----:B------:R-:W2:Y:S01]  /*5c60*/  LDSM.16.MT88.4 R12, [R215+0x7100] ;  /* 0x00710000d70c783b */ /* 0x000ea20000004200 */
[----:B------:R-:W-:Y:S01]  /*5c70*/  IMAD.MOV.U32 R174, RZ, RZ, R183 ;  /* 0x000000ffffae7224 */ /* 0x000fe200078e00b7 */
[----:B------:R4:W-:Y:S01]  /*5c80*/  MUFU.EX2 R52, R0 ;  /* 0x0000000000347308 */ /* 0x0009e20000000800 */
[----:B------:R-:W-:Y:S01]  /*5c90*/  IMAD.MOV.U32 R182, RZ, RZ, R152 ;  /* 0x000000ffffb67224 */ /* 0x000fe200078e0098 */
[----:B------:R-:W-:Y:S01]  /*5ca0*/  MOV R152, R146 ;  /* 0x0000009200987202 */ /* 0x000fe20000000f00 */
[C---:B------:R-:W-:Y:S01]  /*5cb0*/  HMMA.16816.F32 R200, R4.reuse, R26, R168 ;  /* 0x0000001a04c8723c */ /* 0x040fe200000018a8 */
[----:B------:R-:W-:Y:S01]  /*5cc0*/  IMAD.MOV.U32 R55, RZ, RZ, R173 ;  /* 0x000000ffff377224 */ /* 0x000fe200078e00ad */
[----:B------:R-:W-:Y:S01]  /*5cd0*/  MOV R72, R174 ;  /* 0x000000ae00487202 */ /* 0x000fe20000000f00 */
[----:B------:R-:W-:Y:S01]  /*5ce0*/  IMAD.MOV.U32 R75, RZ, RZ, R181 ;  /* 0x000000ffff4b7224 */ /* 0x000fe200078e00b5 */
[----:B------:R-:W-:Y:S01]  /*5cf0*/  MOV R183, R144 ;  /* 0x0000009000b77202 */ /* 0x000fe20000000f00 */
[----:B------:R-:W-:Y:S01]  /*5d00*/  IMAD.MOV.U32 R91, RZ, RZ, R161 ;  /* 0x000000ffff5b7224 */ /* 0x000fe200078e00a1 */
[----:B------:R-:W-:Y:S01]  /*5d10*/  MOV R88, R182 ;  /* 0x000000b600587202 */ /* 0x000fe20000000f00 */
[----:B------:R-:W-:Y:S01]  /*5d20*/  IMAD.MOV.U32 R168, RZ, RZ, R135 ;  /* 0x000000ffffa87224 */ /* 0x000fe200078e0087 */
[C---:B------:R-:W-:Y:S01]  /*5d30*/  HMMA.16816.F32 R208, R4.reuse, R16, R96 ;  /* 0x0000001004d0723c */ /* 0x040fe20000001860 */
[----:B------:R-:W2:Y:S01]  /*5d40*/  LDSM.16.MT88.4 R16, [R216+0x7100] ;  /* 0x00710000d810783b */ /* 0x000ea20000004200 */
[----:B------:R-:W-:Y:S01]  /*5d50*/  MOV R169, R178 ;  /* 0x000000b200a97202 */ /* 0x000fe20000000f00 */
[----:B------:R-:W-:Y:S01]  /*5d60*/  IMAD.MOV.U32 R170, RZ, RZ, R179 ;  /* 0x000000ffffaa7224 */ /* 0x000fe200078e00b3 */
[----:B------:R-:W-:Y:S01]  /*5d70*/  MOV R171, R180 ;  /* 0x000000b400ab7202 */ /* 0x000fe20000000f00 */
[----:B----4-:R-:W-:Y:S01]  /*5d80*/  FFMA.FTZ R0, R175, c[0x0][0x2d0], -R9 ;  /* 0x0000b400af007a23 */ /* 0x010fe20000010809 */
[----:B------:R-:W-:Y:S01]  /*5d90*/  MOV R175, R160 ;  /* 0x000000a000af7202 */ /* 0x000fe20000000f00 */
[----:B------:R-:W-:Y:S01]  /*5da0*/  IMAD.MOV.U32 R99, RZ, RZ, R169 ;  /* 0x000000ffff637224 */ /* 0x000fe200078e00a9 */
[----:B------:R-:W-:Y:S01]  /*5db0*/  HMMA.16816.F32 R184, R4, R22, R80 ;  /* 0x0000001604b8723c */ /* 0x000fe20000001850 */
[----:B------:R4:W2:Y:S01]  /*5dc0*/  MUFU.EX2 R54, R0 ;  /* 0x0000000000367308 */ /* 0x0008a20000000800 */
[----:B------:R-:W-:Y:S01]  /*5dd0*/  MOV R98, R170 ;  /* 0x000000aa00627202 */ /* 0x000fe20000000f00 */
[----:B------:R-:W-:Y:S01]  /*5de0*/  IMAD.MOV.U32 R73, RZ, RZ, R175 ;  /* 0x000000ffff497224 */ /* 0x000fe200078e00af */
[----:B------:R-:W-:Y:S01]  /*5df0*/  MOV R170, R41 ;  /* 0x0000002900aa7202 */ /* 0x000fe20000000f00 */
[----:B------:R-:W-:-:S02]  /*5e00*/  IMAD.MOV.U32 R169, RZ, RZ, R153 ;  /* 0x000000ffffa97224 */ /* 0x000fc400078e0099 */
[----:B---3--:R-:W-:Y:S01]  /*5e10*/  MOV R83, R53 ;  /* 0x0000003500537202 */ /* 0x008fe20000000f00 */
[----:B------:R-:W-:Y:S01]  /*5e20*/  IMAD.MOV.U32 R53, RZ, RZ, R171 ;  /* 0x000000ffff357224 */ /* 0x000fe200078e00ab */
[C---:B-1----:R-:W-:Y:S01]  /*5e30*/  HMMA.16816.F32 R24, R4.reuse, R28, R68 ;  /* 0x0000001c0418723c */ /* 0x042fe20000001844 */
[----:B------:R-:W-:Y:S02]  /*5e40*/  IMAD.MOV.U32 R171, RZ, RZ, R40 ;  /* 0x000000ffffab7224 */ /* 0x000fe400078e0028 */
[----:B------:R-:W-:Y:S02]  /*5e50*/  IMAD.MOV.U32 R180, RZ, RZ, R162 ;  /* 0x000000ffffb47224 */ /* 0x000fe400078e00a2 */
[----:B------:R-:W-:Y:S02]  /*5e60*/  IMAD.MOV.U32 R160, RZ, RZ, R145 ;  /* 0x000000ffffa07224 */ /* 0x000fe400078e0091 */
[----:B------:R-:W-:Y:S01]  /*5e70*/  MOV R71, R73 ;  /* 0x0000004900477202 */ /* 0x000fe20000000f00 */
[----:B----4-:R-:W-:Y:S01]  /*5e80*/  FFMA.FTZ R0, R176, c[0x0][0x2d0], -R9 ;  /* 0x0000b400b0007a23 */ /* 0x010fe20000010809 */
[C---:B------:R-:W-:Y:S01]  /*5e90*/  HMMA.16816.F32 R28, R4.reuse, R30, R76 ;  /* 0x0000001e041c723c */ /* 0x040fe2000000184c */
[----:B------:R-:W-:Y:S01]  /*5ea0*/  MOV R73, R171 ;  /* 0x000000ab00497202 */ /* 0x000fe20000000f00 */
[----:B------:R-:W-:Y:S01]  /*5eb0*/  IMAD.MOV.U32 R162, RZ, RZ, R147 ;  /* 0x000000ffffa27224 */ /* 0x000fe200078e0093 */
[----:B------:R1:W3:Y:S01]  /*5ec0*/  MUFU.EX2 R135, R0 ;  /* 0x0000000000877308 */ /* 0x0002e20000000800 */
[----:B------:R-:W4:Y:S01]  /*5ed0*/  LDSM.16.MT88.4 R144, [R213+0x1900] ;  /* 0x00190000d590783b */ /* 0x000f220000004200 */
[----:B------:R-:W-:Y:S01]  /*5ee0*/  MOV R74, R180 ;  /* 0x000000b4004a7202 */ /* 0x000fe20000000f00 */
[----:B------:R-:W-:Y:S01]  /*5ef0*/  IMAD.MOV.U32 R89, RZ, RZ, R183 ;  /* 0x000000ffff597224 */ /* 0x000fe200078e00b7 */
[----:B------:R-:W-:Y:S01]  /*5f00*/  MOV R78, R55 ;  /* 0x00000037004e7202 */ /* 0x000fe20000000f00 */
[----:B------:R-:W-:Y:S01]  /*5f10*/  IMAD.MOV.U32 R79, RZ, RZ, R72 ;  /* 0x000000ffff4f7224 */ /* 0x000fe200078e0048 */
[----:B------:R-:W-:Y:S01]  /*5f20*/  MOV R55, R169 ;  /* 0x000000a900377202 */ /* 0x000fe20000000f00 */
[----:B------:R-:W-:Y:S01]  /*5f30*/  IMAD.MOV.U32 R72, RZ, RZ, R170 ;  /* 0x000000ffff487224 */ /* 0x000fe200078e00aa */
[C---:B--2---:R-:W-:Y:S01]  /*5f40*/  HMMA.16816.F32 R180, R4.reuse, R12, R56 ;  /* 0x0000000c04b4723c */ /* 0x044fe20000001838 */
[----:B------:R-:W-:Y:S01]  /*5f50*/  LDSM.16.MT88.4 R56, [R216+0x3900] ;  /* 0x00390000d838783b */ /* 0x000fe20000004200 */
[----:B------:R-:W-:Y:S01]  /*5f60*/  IMAD.MOV.U32 R70, RZ, RZ, R74 ;  /* 0x000000ffff467224 */ /* 0x000fe200078e004a */
[----:B------:R-:W-:Y:S01]  /*5f70*/  MOV R69, R75 ;  /* 0x0000004b00457202 */ /* 0x000fe20000000f00 */
[----:B------:R-:W-:Y:S01]  /*5f80*/  IMAD.MOV.U32 R80, RZ, RZ, R88 ;  /* 0x000000ffff507224 */ /* 0x000fe200078e0058 */
[----:B------:R-:W-:Y:S01]  /*5f90*/  MOV R81, R89 ;  /* 0x0000005900517202 */ /* 0x000fe20000000f00 */
[----:B------:R-:W-:Y:S01]  /*5fa0*/  IMAD.MOV.U32 R74, RZ, RZ, R43 ;  /* 0x000000ffff4a7224 */ /* 0x000fe200078e002b */
[----:B------:R-:W-:Y:S01]  /*5fb0*/  MOV R75, R42 ;  /* 0x0000002a004b7202 */ /* 0x000fe20000000f00 */
[----:B-1----:R-:W-:Y:S01]  /*5fc0*/  FFMA.FTZ R0, R177, c[0x0][0x2d0], -R8 ;  /* 0x0000b400b1007a23 */ /* 0x002fe20000010808 */
[C---:B------:R-:W-:Y:S01]  /*5fd0*/  HMMA.16816.F32 R20, R4.reuse, R32, R64 ;  /* 0x000000200414723c */ /* 0x040fe20000001840 */
[----:B------:R-:W-:Y:S01]  /*5fe0*/  MOV R90, R160 ;  /* 0x000000a0005a7202 */ /* 0x000fe20000000f00 */
[----:B------:R-:W-:Y:S01]  /*5ff0*/  IMAD.MOV.U32 R97, RZ, RZ, R163 ;  /* 0x000000ffff617224 */ /* 0x000fe200078e00a3 */
[----:B------:R1:W-:Y:S01]  /*6000*/  MUFU.EX2 R11, R0 ;  /* 0x00000000000b7308 */ /* 0x0003e20000000800 */
[----:B------:R-:W-:Y:S01]  /*6010*/  MOV R96, R162 ;  /* 0x000000a200607202 */ /* 0x000fe20000000f00 */
[----:B------:R-:W-:Y:S01]  /*6020*/  IMAD.MOV.U32 R68, RZ, RZ, R80 ;  /* 0x000000ffff447224 */ /* 0x000fe200078e0050 */
[----:B------:R-:W-:Y:S01]  /*6030*/  MOV R76, R53 ;  /* 0x00000035004c7202 */ /* 0x000fe20000000f00 */
[----:B------:R-:W-:Y:S01]  /*6040*/  IMAD.MOV.U32 R82, RZ, RZ, R90 ;  /* 0x000000ffff527224 */ /* 0x000fe200078e005a */
[C---:B------:R-:W-:Y:S01]  /*6050*/  HMMA.16816.F32 R32, R4.reuse, R34, R48 ;  /* 0x000000220420723c */ /* 0x040fe20000001830 */
[----:B------:R-:W-:Y:S01]  /*6060*/  LDSM.16.MT88.4 R48, [R214+0x3900] ;  /* 0x00390000d630783b */ /* 0x000fe20000004200 */
[----:B------:R-:W-:Y:S01]  /*6070*/  MOV R53, R97 ;  /* 0x0000006100357202 */ /* 0x000fe20000000f00 */
[----:B------:R-:W-:Y:S01]  /*6080*/  IMAD.MOV.U32 R90, RZ, RZ, R128 ;  /* 0x000000ffff5a7224 */ /* 0x000fe200078e0080 */
[----:B------:R-:W-:Y:S01]  /*6090*/  MOV R97, R131 ;  /* 0x0000008300617202 */ /* 0x000fe20000000f00 */
[----:B------:R-:W-:Y:S03]  /*60a0*/  LDSM.16.MT88.4 R160, [R216+0x1900] ;  /* 0x00190000d8a0783b */ /* 0x000fe60000004200 */
[----:B------:R-:W-:Y:S01]  /*60b0*/  HMMA.16816.F32 R176, R4, R16, R60 ;  /* 0x0000001004b0723c */ /* 0x000fe2000000183c */
[----:B------:R-:W-:Y:S01]  /*60c0*/  LDSM.16.MT88.4 R64, [R215+0x3900] ;  /* 0x00390000d740783b */ /* 0x000fe20000004200 */
[----:B-1----:R-:W-:-:S02]  /*60d0*/  FFMA.FTZ R0, R154, c[0x0][0x2d0], -R8 ;  /* 0x0000b4009a007a23 */ /* 0x002fc40000010808 */
[----:B------:R-:W-:Y:S01]  /*60e0*/  IMAD.MOV.U32 R154, RZ, RZ, R155 ;  /* 0x000000ffff9a7224 */ /* 0x000fe200078e009b */
[----:B------:R-:W-:Y:S02]  /*60f0*/  MOV R155, R10 ;  /* 0x0000000a009b7202 */ /* 0x000fe40000000f00 */
[----:B------:R-:W-:Y:S01]  /*6100*/  IMAD.MOV.U32 R60, RZ, RZ, R72 ;  /* 0x000000ffff3c7224 */ /* 0x000fe200078e0048 */
[----:B------:R1:W2:Y:S01]  /*6110*/  MUFU.EX2 R10, R0 ;  /* 0x00000000000a7308 */ /* 0x0002a20000000800 */
[----:B------:R-:W-:Y:S01]  /*6120*/  MOV R61, R73 ;  /* 0x00000049003d7202 */ /* 0x000fe20000000f00 */
[----:B------:R-:W-:Y:S01]  /*6130*/  IMAD.MOV.U32 R62, RZ, RZ, R74 ;  /* 0x000000ffff3e7224 */ /* 0x000fe200078e004a */
[----:B------:R-:W-:Y:S01]  /*6140*/  MOV R40, R154 ;  /* 0x0000009a00287202 */ /* 0x000fe20000000f00 */
[----:B------:R-:W-:Y:S01]  /*6150*/  IMAD.MOV.U32 R41, RZ, RZ, R155 ;  /* 0x000000ffff297224 */ /* 0x000fe200078e009b */
[----:B------:R-:W-:Y:S02]  /*6160*/  MOV R63, R75 ;  /* 0x0000004b003f7202 */ /* 0x000fe40000000f00 */
[----:B------:R-:W-:Y:S01]  /*6170*/  LDSM.16.MT88.4 R72, [R213+0x5900] ;  /* 0x00590000d548783b */ /* 0x000fe20000004200 */
[----:B------:R-:W-:Y:S01]  /*6180*/  IMAD.MOV.U32 R88, RZ, RZ, R40 ;  /* 0x000000ffff587224 */ /* 0x000fe200078e0028 */
[----:B------:R-:W-:-:S02]  /*6190*/  MOV R89, R41 ;  /* 0x0000002900597202 */ /* 0x000fc40000000f00 */
[----:B------:R-:W-:Y:S01]  /*61a0*/  LDSM.16.MT88.4 R40, [R213+0x3900] ;  /* 0x00390000d528783b */ /* 0x000fe20000004200 */
[--C-:B-1----:R-:W-:Y:S01]  /*61b0*/  FFMA.FTZ R0, R168, c[0x0][0x2d0], -R8.reuse ;  /* 0x0000b400a8007a23 */ /* 0x102fe20000010808 */
[----:B------:R-:W-:Y:S02]  /*61c0*/  MOV R168, R152 ;  /* 0x0000009800a87202 */ /* 0x000fe40000000f00 */
[----:B------:R-:W-:Y:S01]  /*61d0*/  LDSM.16.MT88.4 R152, [R214+0x1900] ;  /* 0x00190000d698783b */ /* 0x000fe20000004200 */
[----:B------:R1:W-:Y:S02]  /*61e0*/  MUFU.EX2 R9, R0 ;  /* 0x0000000000097308 */ /* 0x0003e40000000800 */
[----:B-1----:R-:W-:Y:S02]  /*61f0*/  FFMA.FTZ R0, R249, c[0x0][0x2d0], -R8 ;  /* 0x0000b400f9007a23 */ /* 0x002fe40000010808 */
[----:B------:R-:W-:Y:S01]  /*6200*/  IMAD.MOV.U32 R249, RZ, RZ, R54 ;  /* 0x000000fffff97224 */ /* 0x000fe200078e0036 */
[----:B------:R-:W-:-:S03]  /*6210*/  MOV R54, R172 ;  /* 0x000000ac00367202 */ /* 0x000fc60000000f00 */
[----:B------:R1:W1:Y:S01]  /*6220*/  MUFU.EX2 R8, R0 ;  /* 0x0000000000087308 */ /* 0x0002620000000800 */
[C---:B------:R-:W-:Y:S01]  /*6230*/  HMMA.16816.F32 R172, R4.reuse, R18, R84 ;  /* 0x0000001204ac723c */ /* 0x040fe20000001854 */
[----:B------:R-:W-:Y:S02]  /*6240*/  IMAD.MOV.U32 R77, RZ, RZ, R54 ;  /* 0x000000ffff4d7224 */ /* 0x000fe400078e0036 */
[----:B------:R-:W-:Y:S02]  /*6250*/  IMAD.MOV.U32 R54, RZ, RZ, R168 ;  /* 0x000000ffff367224 */ /* 0x000fe400078e00a8 */
[----:B------:R-:W4:Y:S03]  /*6260*/  LDSM.16.MT88.4 R168, [R215+0x1900] ;  /* 0x00190000d7a8783b */ /* 0x000f260000004200 */
[----:B------:R-:W-:Y:S01]  /*6270*/  HMMA.16816.F32 R16, R4, R14, R44 ;  /* 0x0000000e0410723c */ /* 0x000fe2000000182c */
[----:B------:R-:W-:Y:S01]  /*6280*/  MOV R87, R53 ;  /* 0x0000003500577202 */ /* 0x000fe20000000f00 */
[----:B------:R-:W-:Y:S01]  /*6290*/  IMAD.MOV.U32 R85, RZ, RZ, R98 ;  /* 0x000000ffff557224 */ /* 0x000fe200078e0062 */
[----:B------:R-:W-:-:S02]  /*62a0*/  MOV R86, R99 ;  /* 0x0000006300567202 */ /* 0x000fc40000000f00 */
[----:B------:R-:W-:Y:S02]  /*62b0*/  MOV R84, R97 ;  /* 0x0000006100547202 */ /* 0x000fe40000000f00 */
[----:B------:R-:W-:Y:S01]  /*62c0*/  IMAD.MOV.U32 R7, RZ, RZ, R52 ;  /* 0x000000ffff077224 */ /* 0x000fe200078e0034 */
[----:B------:R-:W-:Y:S01]  /*62d0*/  MOV R6, R83 ;  /* 0x0000005300067202 */ /* 0x000fe20000000f00 */
[----:B------:R-:W-:Y:S01]  /*62e0*/  IMAD.MOV.U32 R52, RZ, RZ, R96 ;  /* 0x000000ffff347224 */ /* 0x000fe200078e0060 */
[----:B------:R-:W-:Y:S01]  /*62f0*/  MOV R83, R91 ;  /* 0x0000005b00537202 */ /* 0x000fe20000000f00 */
[----:B------:R-:W-:Y:S01]  /*6300*/  IMAD.MOV.U32 R96, RZ, RZ, R130 ;  /* 0x000000ffff607224 */ /* 0x000fe200078e0082 */
[----:B------:R-:W-:Y:S01]  /*6310*/  MOV R91, R129 ;  /* 0x00000081005b7202 */ /* 0x000fe20000000f00 */
[----:B------:R-:W-:Y:S01]  /*6320*/  IMAD.MOV.U32 R4, RZ, RZ, R54 ;  /* 0x000000ffff047224 */ /* 0x000fe200078e0036 */
[----:B------:R-:W-:Y:S01]  /*6330*/  F2FP.PACK_AB R128, R7, R6 ;  /* 0x000000060780723e */ /* 0x000fe200000000ff */
[----:B------:R-:W-:Y:S01]  /*6340*/  IMAD.MOV.U32 R15, RZ, RZ, R90 ;  /* 0x000000ffff0f7224 */ /* 0x000fe200078e005a */
[----:B---3--:R-:W-:Y:S01]  /*6350*/  F2FP.PACK_AB R130, R135, R249 ;  /* 0x000000f98782723e */ /* 0x008fe200000000ff */
[----:B-1----:R-:W-:Y:S01]  /*6360*/  IMAD.MOV.U32 R0, RZ, RZ, R88 ;  /* 0x000000ffff007224 */ /* 0x002fe200078e0058 */
[----:B--2---:R-:W-:Y:S01]  /*6370*/  F2FP.PACK_AB R129, R10, R11 ;  /* 0x0000000b0a81723e */ /* 0x004fe200000000ff */
[----:B------:R-:W-:Y:S01]  /*6380*/  IMAD.MOV.U32 R13, RZ, RZ, R96 ;  /* 0x000000ffff0d7224 */ /* 0x000fe200078e0060 */
[----:B------:R-:W-:Y:S01]  /*6390*/  F2FP.PACK_AB R131, R8, R9 ;  /* 0x000000090883723e */ /* 0x000fe200000000ff */
[----:B------:R-:W-:Y:S01]  /*63a0*/  LDSM.16.MT88.4 R96, [R215+0x5900] ;  /* 0x00590000d760783b */ /* 0x000fe20000004200 */
[----:B------:R-:W-:-:S02]  /*63b0*/  MOV R5, R55 ;  /* 0x0000003700057202 */ /* 0x000fc40000000f00 */
[----:B------:R-:W-:Y:S02]  /*63c0*/  MOV R14, R89 ;  /* 0x00000059000e7202 */ /* 0x000fe40000000f00 */
[----:B------:R-:W-:Y:S01]  /*63d0*/  MOV R12, R91 ;  /* 0x0000005b000c7202 */ /* 0x000fe20000000f00 */
[C---:B----4-:R-:W-:Y:S01]  /*63e0*/  HMMA.16816.F32 R140, R128.reuse, R144, R140 ;  /* 0x00000090808c723c */ /* 0x050fe2000000188c */
[----:B------:R-:W-:Y:S07]  /*63f0*/  LDSM.16.MT88.4 R88, [R216+0x5900] ;  /* 0x00590000d858783b */ /* 0x000fee0000004200 */
[C---:B------:R-:W-:Y:S07]  /*6400*/  HMMA.16816.F32 R144, R128.reuse, R146, R76 ;  /* 0x000000928090723c */ /* 0x040fee000000184c */
[----:B------:R-:W-:Y:S01]  /*6410*/  IMAD.MOV.U32 R76, RZ, RZ, R52 ;  /* 0x000000ffff4c7224 */ /* 0x000fe200078e0034 */
[----:B------:R-:W-:Y:S01]  /*6420*/  HMMA.16816.F32 R164, R128, R168, R164 ;  /* 0x000000a880a4723c */ /* 0x000fe200000018a4 */
[----:B------:R-:W-:Y:S01]  /*6430*/  IMAD.MOV.U32 R78, RZ, RZ, R82 ;  /* 0x000000ffff4e7224 */ /* 0x000fe200078e0052 */
[----:B------:R-:W-:-:S02]  /*6440*/  MOV R79, R81 ;  /* 0x00000051004f7202 */ /* 0x000fc40000000f00 */
[----:B------:R-:W-:Y:S02]  /*6450*/  MOV R77, R83 ;  /* 0x00000053004d7202 */ /* 0x000fe40000000f00 */
[----:B------:R-:W1:Y:S02]  /*6460*/  LDSM.16.MT88.4 R80, [R214+0x5900] ;  /* 0x00590000d650783b */ /* 0x000e640000004200 */
[C---:B------:R-:W-:Y:S07]  /*6470*/  HMMA.16816.F32 R168, R128.reuse, R170, R108 ;  /* 0x000000aa80a8723c */ /* 0x040fee000000186c */
[----:B------:R-:W-:Y:S01]  /*6480*/  IMAD.MOV.U32 R110, RZ, RZ, R4 ;  /* 0x000000ffff6e7224 */ /* 0x000fe200078e0004 */
[----:B------:R-:W-:Y:S01]  /*6490*/  HMMA.16816.F32 R52, R128, R56, R136 ;  /* 0x000000388034723c */ /* 0x000fe20000001888 */
[----:B------:R-:W-:Y:S01]  /*64a0*/  MOV R111, R5 ;  /* 0x00000005006f7202 */ /* 0x000fe20000000f00 */
[----:B------:R-:W-:Y:S01]  /*64b0*/  IMAD.MOV.U32 R5, RZ, RZ, R84 ;  /* 0x000000ffff057224 */ /* 0x000fe200078e0054 */
[----:B------:R-:W-:Y:S01]  /*64c0*/  MOV R4, R13 ;  /* 0x0000000d00047202 */ /* 0x000fe20000000f00 */
[----:B------:R-:W-:-:S03]  /*64d0*/  FADD.FTZ R2, R2, R110 ;  /* 0x0000006e02027221 */ /* 0x000fc60000010000 */
[----:B------:R-:W-:Y:S01]  /*64e0*/  IMAD.MOV.U32 R136, RZ, RZ, R12 ;  /* 0x000000ffff887224 */ /* 0x000fe200078e000c */
[C---:B------:R-:W-:Y:S01]  /*64f0*/  HMMA.16816.F32 R56, R128.reuse, R58, R204 ;  /* 0x0000003a8038723c */ /* 0x040fe200000018cc */
[----:B------:R-:W-:Y:S01]  /*6500*/  FADD.FTZ R2, R111, R2 ;  /* 0x000000026f027221 */ /* 0x000fe20000010000 */
[----:B------:R-:W-:Y:S01]  /*6510*/  MOV R138, R79 ;  /* 0x0000004f008a7202 */ /* 0x000fe20000000f00 */
[----:B------:R-:W-:Y:S02]  /*6520*/  IMAD.MOV.U32 R137, RZ, RZ, R78 ;  /* 0x000000ffff897224 */ /* 0x000fe400078e004e */
[----:B------:R-:W-:Y:S02]  /*6530*/  IMAD.MOV.U32 R139, RZ, RZ, R68 ;  /* 0x000000ffff8b7224 */ /* 0x000fe400078e0044 */
[----:B------:R-:W-:Y:S01]  /*6540*/  IMAD.MOV.U32 R206, RZ, RZ, R14 ;  /* 0x000000ffffce7224 */ /* 0x000fe200078e000e */
[----:B------:R-:W-:Y:S01]  /*6550*/  HMMA.16816.F32 R148, R128, R152, R148 ;  /* 0x000000988094723c */ /* 0x000fe20000001894 */
[----:B------:R-:W-:-:S02]  /*6560*/  MOV R207, R15 ;  /* 0x0000000f00cf7202 */ /* 0x000fc40000000f00 */
[----:B------:R-:W-:Y:S01]  /*6570*/  FADD.FTZ R0, R0, R206 ;  /* 0x000000ce00007221 */ /* 0x000fe20000010000 */
[----:B------:R-:W-:Y:S02]  /*6580*/  LDSM.16.MT88.4 R12, [R215+0x7900] ;  /* 0x00790000d70c783b */ /* 0x000fe40000004200 */
[----:B------:R-:W-:Y:S02]  /*6590*/  FADD.FTZ R2, R207, R2 ;  /* 0x00000002cf027221 */ /* 0x000fe40000010000 */
[----:B------:R-:W-:Y:S01]  /*65a0*/  HMMA.16816.F32 R152, R128, R154, R100 ;  /* 0x0000009a8098723c */ /* 0x000fe20000001864 */
[----:B------:R-:W-:Y:S02]  /*65b0*/  FADD.FTZ R0, R136, R0 ;  /* 0x0000000088007221 */ /* 0x000fe40000010000 */
[----:B------:R-:W-:-:S04]  /*65c0*/  FADD.FTZ R4, R4, R2 ;  /* 0x0000000204047221 */ /* 0x000fc80000010000 */
[----:B------:R-:W-:Y:S01]  /*65d0*/  IMAD.MOV.U32 R100, RZ, RZ, R39 ;  /* 0x000000ffff647224 */ /* 0x000fe200078e0027 */
[----:B------:R-:W-:Y:S01]  /*65e0*/  MOV R101, R38 ;  /* 0x0000002600657202 */ /* 0x000fe20000000f00 */
[----:B------:R-:W-:Y:S01]  /*65f0*/  IMAD.MOV.U32 R102, RZ, RZ, R37 ;  /* 0x000000ffff667224 */ /* 0x000fe200078e0025 */
[----:B------:R-:W-:Y:S01]  /*6600*/  MOV R103, R36 ;  /* 0x0000002400677202 */ /* 0x000fe20000000f00 */
[C---:B------:R-:W-:Y:S01]  /*6610*/  HMMA.16816.F32 R44, R128.reuse, R48, R120 ;  /* 0x00000030802c723c */ /* 0x040fe20000001878 */
[----:B------:R-:W-:Y:S07]  /*6620*/  LDSM.16.MT88.4 R120, [R216+0x7900] ;  /* 0x00790000d878783b */ /* 0x000fee0000004200 */
[C---:B------:R-:W-:Y:S01]  /*6630*/  HMMA.16816.F32 R36, R128.reuse, R40, R112 ;  /* 0x000000288024723c */ /* 0x040fe20000001870 */
[----:B------:R-:W-:Y:S07]  /*6640*/  LDSM.16.MT88.4 R112, [R214+0x7900] ;  /* 0x00790000d670783b */ /* 0x000fee0000004200 */
[C---:B------:R-:W-:Y:S07]  /*6650*/  HMMA.16816.F32 R40, R128.reuse, R42, R116 ;  /* 0x0000002a8028723c */ /* 0x040fee0000001874 */
[----:B------:R-:W-:Y:S01]  /*6660*/  MOV R116, R85 ;  /* 0x0000005500747202 */ /* 0x000fe20000000f00 */
[----:B------:R-:W-:Y:S01]  /*6670*/  IMAD.MOV.U32 R117, RZ, RZ, R86 ;  /* 0x000000ffff757224 */ /* 0x000fe200078e0056 */
[----:B------:R-:W-:Y:S01]  /*6680*/  MOV R118, R87 ;  /* 0x0000005700767202 */ /* 0x000fe20000000f00 */
[----:B------:R-:W-:Y:S01]  /*6690*/  IMAD.MOV.U32 R119, RZ, RZ, R76 ;  /* 0x000000ffff777224 */ /* 0x000fe200078e004c */
[----:B------:R-:W-:Y:S01]  /*66a0*/  HMMA.16816.F32 R48, R128, R50, R124 ;  /* 0x000000328030723c */ /* 0x000fe2000000187c */
[----:B------:R-:W-:-:S02]  /*66b0*/  FADD.FTZ R2, R116, R0 ;  /* 0x0000000074027221 */ /* 0x000fc40000010000 */
[----:B------:R-:W-:Y:S02]  /*66c0*/  FADD.FTZ R0, R117, R4 ;  /* 0x0000000475007221 */ /* 0x000fe40000010000 */
[----:B------:R-:W-:Y:S02]  /*66d0*/  FADD.FTZ R2, R118, R2 ;  /* 0x0000000276027221 */ /* 0x000fe40000010000 */
[----:B------:R-:W-:Y:S01]  /*66e0*/  FADD.FTZ R0, R119, R0 ;  /* 0x0000000077007221 */ /* 0x000fe20000010000 */
[----:B------:R-:W-:Y:S01]  /*66f0*/  MOV R124, R69 ;  /* 0x00000045007c7202 */ /* 0x000fe20000000f00 */
[----:B------:R-:W-:Y:S01]  /*6700*/  FADD.FTZ R2, R137, R2 ;  /* 0x0000000289027221 */ /* 0x000fe20000010000 */
[----:B------:R-:W-:Y:S01]  /*6710*/  MOV R125, R71 ;  /* 0x00000047007d7202 */ /* 0x000fe20000000f00 */
[----:B------:R-:W-:Y:S01]  /*6720*/  FADD.FTZ R0, R138, R0 ;  /* 0x000000008a007221 */ /* 0x000fe20000010000 */
[----:B------:R-:W-:Y:S01]  /*6730*/  MOV R127, R77 ;  /* 0x0000004d007f7202 */ /* 0x000fe20000000f00 */
[----:B------:R-:W-:Y:S01]  /*6740*/  FADD.FTZ R2, R139, R2 ;  /* 0x000000028b027221 */ /* 0x000fe20000010000 */
[----:B------:R-:W-:Y:S01]  /*6750*/  HMMA.16816.F32 R156, R128, R160, R156 ;  /* 0x000000a0809c723c */ /* 0x000fe2000000189c */
[----:B------:R-:W-:-:S02]  /*6760*/  IMAD.MOV.U32 R126, RZ, RZ, R70 ;  /* 0x000000ffff7e7224 */ /* 0x000fc400078e0046 */
[----:B------:R-:W-:Y:S02]  /*6770*/  FADD.FTZ R0, R124, R0 ;  /* 0x000000007c007221 */ /* 0x000fe40000010000 */
[----:B------:R-:W-:Y:S02]  /*6780*/  FADD.FTZ R2, R125, R2 ;  /* 0x000000027d027221 */ /* 0x000fe40000010000 */
[----:B------:R-:W-:Y:S01]  /*6790*/  FADD.FTZ R0, R126, R0 ;  /* 0x000000007e007221 */ /* 0x000fe20000010000 */
[----:B------:R-:W-:Y:S01]  /*67a0*/  HMMA.16816.F32 R160, R128, R162, R104 ;  /* 0x000000a280a0723c */ /* 0x000fe20000001868 */
[----:B------:R-:W-:Y:S01]  /*67b0*/  FADD.FTZ R2, R248, R2 ;  /* 0x00000002f8027221 */ /* 0x000fe20000010000 */
[----:B------:R-:W2:Y:S01]  /*67c0*/  LDSM.16.MT88.4 R104, [R213+0x7900] ;  /* 0x00790000d568783b */ /* 0x000ea20000004200 */
[----:B------:R-:W-:Y:S02]  /*67d0*/  FADD.FTZ R0, R127, R0 ;  /* 0x000000007f007221 */ /* 0x000fe40000010000 */
[----:B------:R-:W-:-:S02]  /*67e0*/  FADD.FTZ R2, R243, R2 ;  /* 0x00000002f3027221 */ /* 0x000fc40000010000 */
[----:B------:R-:W-:Y:S01]  /*67f0*/  FADD.FTZ R0, R5, R0 ;  /* 0x0000000005007221 */ /* 0x000fe20000010000 */
[C---:B------:R-:W-:Y:S01]  /*6800*/  HMMA.16816.F32 R60, R128.reuse, R64, R60 ;  /* 0x00000040803c723c */ /* 0x040fe2000000183c */
[----:B------:R-:W-:Y:S02]  /*6810*/  FADD.FTZ R4, R134, R2 ;  /* 0x0000000286047221 */ /* 0x000fe40000010000 */
[----:B------:R-:W-:Y:S02]  /*6820*/  FADD.FTZ R2, R6, R0 ;  /* 0x0000000006027221 */ /* 0x000fe40000010000 */
[----:B------:R-:W-:Y:S02]  /*6830*/  FADD.FTZ R0, R133, R4 ;  /* 0x0000000485007221 */ /* 0x000fe40000010000 */
[----:B------:R-:W-:Y:S01]  /*6840*/  FADD.FTZ R2, R7, R2 ;  /* 0x0000000207027221 */ /* 0x000fe20000010000 */
[----:B------:R-:W-:Y:S01]  /*6850*/  HMMA.16816.F32 R64, R128, R66, R100 ;  /* 0x000000428040723c */ /* 0x000fe20000001864 */
[----:B------:R-:W-:-:S02]  /*6860*/  FADD.FTZ R0, R11, R0 ;  /* 0x000000000b007221 */ /* 0x000fc40000010000 */
[----:B------:R-:W-:Y:S02]  /*6870*/  FADD.FTZ R2, R249, R2 ;  /* 0x00000002f9027221 */ /* 0x000fe40000010000 */
[----:B------:R-:W-:Y:S02]  /*6880*/  FADD.FTZ R0, R10, R0 ;  /* 0x000000000a007221 */ /* 0x000fe40000010000 */
[----:B------:R-:W-:Y:S01]  /*6890*/  FADD.FTZ R2, R135, R2 ;  /* 0x0000000287027221 */ /* 0x000fe20000010000 */
[----:B------:R-:W-:Y:S01]  /*68a0*/  HMMA.16816.F32 R68, R128, R72, R244 ;  /* 0x000000488044723c */ /* 0x000fe200000018f4 */
[----:B------:R-:W-:-:S04]  /*68b0*/  FADD.FTZ R0, R9, R0 ;  /* 0x0000000009007221 */ /* 0x000fc80000010000 */
[----:B------:R-:W-:-:S03]  /*68c0*/  FADD.FTZ R0, R8, R0 ;  /* 0x0000000008007221 */ /* 0x000fc60000010000 */
[C---:B-1----:R-:W-:Y:S02]  /*68d0*/  HMMA.16816.F32 R76, R128.reuse, R80, R208 ;  /* 0x00000050804c723c */ /* 0x042fe400000018d0 */
[----:B------:R1:W-:Y:S04]  /*68e0*/  STL [R1+0x4], R0 ;  /* 0x0000040001007387 */ /* 0x0003e80000100800 */
[----:B------:R1:W-:Y:S02]  /*68f0*/  STL [R1], R2 ;  /* 0x0000000201007387 */ /* 0x0003e40000100800 */
        /* <DEDUP_REMOVED lines=15> */
[----:B-1----:R-:W-:Y:S01]  /*69f0*/  ISETP.LT.AND P0, PT, RZ, UR4, PT ;  /* 0x00000004ff007c0c */ /* 0x002fe2000bf01270 */
[----:B------:R-:W-:-:S02]  /*6a00*/  UIADD3 UR26, UR4, -0x1, URZ ;  /* 0xffffffff041a7890 */ /* 0x000fc4000fffe03f */
[----:B------:R-:W-:-:S10]  /*6a10*/  ULDC UR24, c[0x0][0x32c] ;  /* 0x0000cb0000187ab9 */ /* 0x000fd40000000800 */
[----:B------:R-:W-:Y:S05]  /*6a20*/  @P0 BRA `(.L_x_984) ;  /* 0x0000008000000947 */ /* 0x000fea0003800000 */
[----:B------:R-:W-:Y:S02]  /*6a30*/  UISETP.NE.AND UP0, UPT, UR24, 0x1, UPT ;  /* 0x000000011800788c */ /* 0x000fe4000bf05270 */
[----:B------:R-:W-:-:S03]  /*6a40*/  UIADD3 UR26, -UR4, URZ, URZ ;  /* 0x0000003f041a7290 */ /* 0x000fc6000fffe13f */
[----:B------:R-:W-:Y:S02]  /*6a50*/  ULDC.64 UR4, c[0x0][0x330] ;  /* 0x0000cc0000047ab9 */ /* 0x000fe40000000a00 */
[----:B------:R-:W-:-:S07]  /*6a60*/  UIMAD.WIDE.U32 UR28, UR26, UR4, URZ ;  /* 0x000000041a1c72a5 */ /* 0x000fce000f8e003f */
[----:B------:R-:W-:Y:S02]  /*6a70*/  @UP0 UMOV UR27, UR29 ;  /* 0x0000001d001b0c82 */ /* 0x000fe40008000000 */
[----:B------:R-:W-:-:S04]  /*6a80*/  @UP0 USHF.R.U32.HI UR26, URZ, UR5, UR27 ;  /* 0x000000053f1a0299 */ /* 0x000fc8000801161b */
[----:B------:R-:W-:Y:S01]  /*6a90*/  ULOP3.LUT UR26, URZ, UR26, URZ, 0x33, !UPT ;  /* 0x0000001a3f1a7292 */ /* 0x000fe2000f8e333f */
[----:B------:R-:W-:Y:S05]  /*6aa0*/  BRA `(.L_x_985) ;  /* 0x0000005000007947 */ /* 0x000fea0003800000 */
.L_x_984:
[----:B------:R-:W-:Y:S02]  /*6ab0*/  UISETP.NE.AND UP0, UPT, UR24, 0x1, UPT ;  /* 0x000000011800788c */ /* 0x000fe4000bf05270 */
[----:B------:R-:W-:Y:S02]  /*6ac0*/  ULDC.64 UR4, c[0x0][0x330] ;  /* 0x0000cc0000047ab9 */ /* 0x000fe40000000a00 */
[----:B------:R-:W-:-:S07]  /*6ad0*/  UIMAD.WIDE.U32 UR28, UR26, UR4, URZ ;  /* 0x000000041a1c72a5 */ /* 0x000fce000f8e003f */
[----:B------:R-:W-:Y:S02]  /*6ae0*/  @UP0 UMOV UR27, UR29 ;  /* 0x0000001d001b0c82 */ /* 0x000fe40008000000 */
[----:B------:R-:W-:Y:S02]  /*6af0*/  @UP0 USHF.R.U32.HI UR26, URZ, UR5, UR27 ;  /* 0x000000053f1a0299 */ /* 0x000fe4000801161b */
.L_x_985:
[----:B------:R-:W-:Y:S02]  /*6b00*/  ULDC UR4, c[0x0][0x32c] ;  /* 0x0000cb0000047ab9 */ /* 0x000fe40000000800 */
[----:B------:R-:W-:-:S04]  /*6b10*/  UIMAD UR4, UR26, UR24, UR4 ;  /* 0x000000181a0472a4 */ /* 0x000fc8000f8e0204 */
[----:B------:R-:W-:-:S04]  /*6b20*/  UISETP.LT.AND UP0, UPT, UR25, UR4, UPT ;  /* 0x000000041900728c */ /* 0x000fc8000bf01270 */
[----:B------:R-:W-:-:S04]  /*6b30*/  USEL UR25, UR25, UR4, UP0 ;  /* 0x0000000419197287 */ /* 0x000fc80008000000 */
.L_x_983:
[----:B-1----:R-:W-:-:S04]  /*6b40*/  USHF.R.S32.HI UR4, URZ, 0x1f, UR25 ;  /* 0x0000001f3f047899 */ /* 0x002fc80008011419 */
[----:B------:R-:W-:-:S04]  /*6b50*/  ULEA.HI UR4, UR4, UR25, URZ, 0x6 ;  /* 0x0000001904047291 */ /* 0x000fc8000f8f303f */
[----:B------:R-:W-:-:S04]  /*6b60*/  USHF.R.S32.HI UR4, URZ, 0x6, UR4 ;  /* 0x000000063f047899 */ /* 0x000fc80008011404 */
[----:B------:R-:W-:-:S04]  /*6b70*/  UISETP.LT.AND UP0, UPT, UR7, UR4, UPT ;  /* 0x000000040700728c */ /* 0x000fc8000bf01270 */
[----:B------:R-:W-:-:S04]  /*6b80*/  USEL UR4, UR7, UR4, !UP0 ;  /* 0x0000000407047287 */ /* 0x000fc8000c000000 */
[----:B------:R-:W-:-:S06]  /*6b90*/  UISETP.GE.AND UP0, UPT, UR21, UR4, UPT ;  /* 0x000000041500728c */ /* 0x000fcc000bf06270 */
[----:B------:R-:W-:-:S13]  /*6ba0*/  PLOP3.LUT P0, PT, PT, PT, UP0, 0x40, 0x0 ;  /* 0x000000000000781c */ /* 0x000fda0003f0e808 */
[----:B------:R-:W-:Y:S05]  /*6bb0*/  @P0 BRA `(.L_x_986) ;  /* 0x000047c000000947 */ /* 0x000fea0003800000 */
[----:B------:R-:W2:Y:S04]  /*6bc0*/  LDL R4, [R1+0x14] ;  /* 0x0000140001047983 */ /* 0x000ea80000100800 */
[----:B------:R-:W3:Y:S01]  /*6bd0*/  LDL R2, [R1+0x18] ;  /* 0x0000180001027983 */ /* 0x000ee20000100800 */
[----:B------:R-:W-:Y:S01]  /*6be0*/  SHF.R.S32.HI R0, RZ, 0x1f, R252 ;  /* 0x0000001fff007819 */ /* 0x000fe200000114fc */
[----:B------:R-:W-:Y:S01]  /*6bf0*/  IMAD.MOV.U32 R134, RZ, RZ, R3 ;  /* 0x000000ffff867224 */ /* 0x000fe200078e0003 */
[C---:B------:R-:W-:Y:S01]  /*6c00*/  IADD3 R5, R252.reuse, 0x40, RZ ;  /* 0x00000040fc057810 */ /* 0x040fe20007ffe0ff */
[----:B------:R-:W-:Y:S01]  /*6c10*/  IMAD.MOV.U32 R133, RZ, RZ, R132 ;  /* 0x000000ffff857224 */ /* 0x000fe200078e0084 */
[C---:B------:R-:W-:Y:S01]  /*6c20*/  SHF.L.U64.HI R210, R252.reuse, 0x1, R0 ;  /* 0x00000001fcd27819 */ /* 0x040fe20000010200 */
[C---:B------:R-:W-:Y:S01]  /*6c30*/  IMAD.SHL.U32 R3, R252.reuse, 0x2, RZ ;  /* 0x00000002fc037824 */ /* 0x040fe200078e00ff */
[----:B------:R-:W-:-:S02]  /*6c40*/  IADD3 R0, R252, 0x80, RZ ;  /* 0x00000080fc007810 */ /* 0x000fc40007ffe0ff */
[----:B------:R-:W-:Y:S02]  /*6c50*/  IADD3 R6, R252, 0x40, RZ ;  /* 0x00000040fc067810 */ /* 0x000fe40007ffe0ff */
[----:B------:R-:W-:Y:S02]  /*6c60*/  SHF.R.S32.HI R0, RZ, 0x1f, R0 ;  /* 0x0000001fff007819 */ /* 0x000fe40000011400 */
[----:B------:R-:W-:-:S04]  /*6c70*/  SHF.R.S32.HI R5, RZ, 0x1f, R5 ;  /* 0x0000001fff057819 */ /* 0x000fc80000011405 */
[----:B------:R-:W-:-:S04]  /*6c80*/  LEA.HI R5, R5, R6, RZ, 0x3 ;  /* 0x0000000605057211 */ /* 0x000fc800078f18ff */
[----:B------:R-:W-:-:S05]  /*6c90*/  LOP3.LUT R5, R5, 0xfffffff8, RZ, 0xc0, !PT ;  /* 0xfffffff805057812 */ /* 0x000fca00078ec0ff */
[C---:B------:R-:W-:Y:S02]  /*6ca0*/  IMAD.SHL.U32 R208, R5.reuse, 0x2, RZ ;  /* 0x0000000205d07824 */ /* 0x040fe400078e00ff */
[----:B--2---:R-:W-:Y:S02]  /*6cb0*/  IMAD.MOV.U32 R7, RZ, RZ, R4 ;  /* 0x000000ffff077224 */ /* 0x004fe400078e0004 */
[----:B---3--:R-:W-:Y:S01]  /*6cc0*/  IMAD.MOV.U32 R4, RZ, RZ, R2 ;  /* 0x000000ffff047224 */ /* 0x008fe200078e0002 */
[----:B------:R-:W-:Y:S02]  /*6cd0*/  IADD3 R2, R252, 0x80, RZ ;  /* 0x00000080fc027810 */ /* 0x000fe40007ffe0ff */
[----:B------:R-:W-:Y:S02]  /*6ce0*/  SHF.L.U64.HI R209, R5, 0x1, R7 ;  /* 0x0000000105d17819 */ /* 0x000fe40000010207 */
[----:B------:R-:W-:Y:S02]  /*6cf0*/  LEA.HI R0, R0, R2, RZ, 0x3 ;  /* 0x0000000200007211 */ /* 0x000fe400078f18ff */
[----:B------:R-:W-:-:S02]  /*6d00*/  SEL R2, RZ, 0x10, P6 ;  /* 0x00000010ff027807 */ /* 0x000fc40003000000 */
[----:B------:R-:W-:-:S04]  /*6d10*/  LOP3.LUT R0, R0, 0xfffffff8, RZ, 0xc0, !PT ;  /* 0xfffffff800007812 */ /* 0x000fc800078ec0ff */
[C---:B------:R-:W-:Y:S01]  /*6d20*/  SHF.L.U64.HI R207, R0.reuse, 0x1, R4 ;  /* 0x0000000100cf7819 */ /* 0x040fe20000010204 */
[----:B------:R-:W-:Y:S01]  /*6d30*/  IMAD.SHL.U32 R206, R0, 0x2, RZ ;  /* 0x0000000200ce7824 */ /* 0x000fe200078e00ff */
[----:B------:R-:W-:Y:S02]  /*6d40*/  SEL R0, RZ, 0x10, P5 ;  /* 0x00000010ff007807 */ /* 0x000fe40002800000 */
.L_x_997:
[----:B------:R-:W-:Y:S04]  /*6d50*/  DEPBAR.LE SB0, 0x0 ;  /* 0x000080000000791a */ /* 0x000fe80000000000 */
[----:B------:R-:W-:Y:S01]  /*6d60*/  BAR.SYNC.DEFER_BLOCKING 0x0 ;  /* 0x0000000000007b1d */ /* 0x000fe20000010000 */
[----:B------:R-:W-:Y:S01]  /*6d70*/  UISETP.GT.AND UP0, UPT, UR7, UR21, UPT ;  /* 0x000000150700728c */ /* 0x000fe2000bf04270 */
[----:B------:R-:W-:Y:S01]  /*6d80*/  SEL R204, RZ, 0x10, P4 ;  /* 0x00000010ffcc7807 */ /* 0x000fe20002000000 */
[----:B------:R-:W-:Y:S01]  /*6d90*/  IMAD.SHL.U32 R243, R252, 0x2, RZ ;  /* 0x00000002fcf37824 */ /* 0x000fe200078e00ff */
[----:B------:R-:W-:Y:S02]  /*6da0*/  SEL R205, RZ, 0x10, P5 ;  /* 0x00000010ffcd7807 */ /* 0x000fe40002800000 */
[----:B------:R-:W-:Y:S02]  /*6db0*/  SEL R211, RZ, 0x10, P6 ;  /* 0x00000010ffd37807 */ /* 0x000fe40003000000 */
[----:B------:R-:W-:Y:S02]  /*6dc0*/  PLOP3.LUT P0, PT, PT, PT, UP0, 0x80, 0x0 ;  /* 0x000000000000781c */ /* 0x000fe40003f0f008 */
[----:B------:R-:W-:Y:S01]  /*6dd0*/  SHF.R.S32.HI R244, RZ, 0x1f, R250 ;  /* 0x0000001ffff47819 */ /* 0x000fe200000114fa */
[----:B-1---5:R1:W2:Y:S04]  /*6de0*/  LDSM.16.M88.4 R32, [R219+0x10100] ;  /* 0x01010000db20783b */ /* 0x0222a80000000200 */
[----:B------:R1:W3:Y:S04]  /*6df0*/  LDSM.16.M88.4 R8, [R212+0x8100] ;  /* 0x00810000d408783b */ /* 0x0002e80000000200 */
[----:B------:R1:W4:Y:S04]  /*6e00*/  LDSM.16.M88.4 R16, [R212+0x8900] ;  /* 0x00890000d410783b */ /* 0x0003280000000200 */
[----:B------:R1:W1:Y:S04]  /*6e10*/  LDSM.16.M88.4 R24, [R212+0x9100] ;  /* 0x00910000d418783b */ /* 0x0002680000000200 */
[----:B------:R1:W1:Y:S04]  /*6e20*/  LDSM.16.M88.4 R136, [R212+0x9900] ;  /* 0x00990000d488783b */ /* 0x0002680000000200 */
[----:B------:R1:W1:Y:S04]  /*6e30*/  LDSM.16.M88.4 R172, [R220+0x10100] ;  /* 0x01010000dcac783b */ /* 0x0002680000000200 */
[----:B------:R1:W1:Y:S04]  /*6e40*/  LDSM.16.M88.4 R176, [R223] ;  /* 0x00000000dfb0783b */ /* 0x0002680000000200 */
[----:B------:R1:W1:Y:S04]  /*6e50*/  LDSM.16.M88.4 R180, [R238] ;  /* 0x00000000eeb4783b */ /* 0x0002680000000200 */
[----:B------:R1:W1:Y:S04]  /*6e60*/  LDSM.16.M88.4 R184, [R237] ;  /* 0x00000000edb8783b */ /* 0x0002680000000200 */
[----:B------:R1:W1:Y:S01]  /*6e70*/  LDSM.16.M88.4 R188, [R236] ;  /* 0x00000000ecbc783b */ /* 0x0002620000000200 */
[----:B------:R-:W-:-:S05]  /*6e80*/  @P0 BRA `(.L_x_987) ;  /* 0x0000037000000947 */ /* 0x000fca0003800000 */
[----:B------:R-:W-:Y:S01]  /*6e90*/  SHF.R.S32.HI R0, RZ, 0x1f, R242 ;  /* 0x0000001fff007819 */ /* 0x000fe200000114f2 */
[----:B------:R-:W-:Y:S01]  /*6ea0*/  IMAD.WIDE.U32 R2, R242, c[0x0][0x208], RZ ;  /* 0x00008200f2027a25 */ /* 0x000fe200078e00ff */
[----:B------:R-:W-:Y:S02]  /*6eb0*/  SHF.R.S32.HI R4, RZ, 0x1f, R240 ;  /* 0x0000001fff047819 */ /* 0x000fe400000114f0 */
[----:B------:R-:W-:Y:S01]  /*6ec0*/  IADD3 R30, -R211, 0x10, RZ ;  /* 0x00000010d31e7810 */ /* 0x000fe20007ffe1ff */
[----:B------:R-:W-:Y:S01]  /*6ed0*/  IMAD R0, R0, c[0x0][0x208], RZ ;  /* 0x0000820000007a24 */ /* 0x000fe200078e02ff */
[----:B------:R-:W-:Y:S01]  /*6ee0*/  IADD3 R28, -R205, 0x10, RZ ;  /* 0x00000010cd1c7810 */ /* 0x000fe20007ffe1ff */
[----:B------:R-:W-:Y:S01]  /*6ef0*/  IMAD R4, R4, c[0x0][0x218], RZ ;  /* 0x0000860004047a24 */ /* 0x000fe200078e02ff */
[----:B------:R-:W-:Y:S01]  /*6f00*/  LOP3.LUT R30, R30, 0xf, RZ, 0xc0, !PT ;  /* 0x0000000f1e1e7812 */ /* 0x000fe200078ec0ff */
[----:B------:R-:W-:Y:S01]  /*6f10*/  IMAD R0, R242, c[0x0][0x20c], R0 ;  /* 0x00008300f2007a24 */ /* 0x000fe200078e0200 */
[----:B------:R-:W-:Y:S01]  /*6f20*/  LOP3.LUT R28, R28, 0xf, RZ, 0xc0, !PT ;  /* 0x0000000f1c1c7812 */ /* 0x000fe200078ec0ff */
[----:B------:R-:W-:Y:S01]  /*6f30*/  IMAD R4, R240, c[0x0][0x21c], R4 ;  /* 0x00008700f0047a24 */ /* 0x000fe200078e0204 */
[----:B------:R-:W-:Y:S01]  /*6f40*/  IADD3 R22, -R204, 0x10, RZ ;  /* 0x00000010cc167810 */ /* 0x000fe20007ffe1ff */
[----:B------:R-:W-:Y:S01]  /*6f50*/  IMAD.IADD R3, R3, 0x1, R0 ;  /* 0x0000000103037824 */ /* 0x000fe200078e0200 */
[C---:B------:R-:W-:Y:S01]  /*6f60*/  SHF.L.U64.HI R6, R250.reuse, 0x1, R244 ;  /* 0x00000001fa067819 */ /* 0x040fe200000102f4 */
[----:B------:R-:W-:Y:S01]  /*6f70*/  IMAD.SHL.U32 R5, R250, 0x2, RZ ;  /* 0x00000002fa057824 */ /* 0x000fe200078e00ff */
[----:B------:R-:W-:Y:S01]  /*6f80*/  LOP3.LUT R22, R22, 0xf, RZ, 0xc0, !PT ;  /* 0x0000000f16167812 */ /* 0x000fe200078ec0ff */
[----:B------:R-:W-:Y:S05]  /*6f90*/  IMAD.WIDE.U32 R2, R240, c[0x0][0x218], R2 ;  /* 0x00008600f0027a25 */ /* 0x000fea00078e0002 */
[----:B------:R-:W-:Y:S04]  /*6fa0*/  IADD3 R0, P0, R2, UR14, RZ ;  /* 0x0000000e02007c10 */ /* 0x000fe8000ff1e0ff */
[----:B------:R-:W-:Y:S02]  /*6fb0*/  IADD3.X R4, R3, UR19, R4, P0, !PT ;  /* 0x0000001303047c10 */ /* 0x000fe400087fe404 */
[C---:B------:R-:W-:Y:S04]  /*6fc0*/  LEA R3, P0, R0.reuse, c[0x0][0x1f8], 0x1 ;  /* 0x00007e0000037a11 */ /* 0x040fe800078008ff */
[----:B------:R-:W-:Y:S02]  /*6fd0*/  LEA.HI.X R4, R0, c[0x0][0x1fc], R4, 0x1, P0 ;  /* 0x00007f0000047a11 */ /* 0x000fe400000f0c04 */
[----:B------:R-:W5:Y:S04]  /*6fe0*/  SHFL.IDX PT, R0, R3, 0x1, 0x181f ;  /* 0x00381f0003007f89 */ /* 0x000f6800000e0000 */
[----:B------:R-:W4:Y:S04]  /*6ff0*/  SHFL.IDX PT, R2, R4, 0x1, 0x181f ;  /* 0x00381f0004027f89 */ /* 0x000f2800000e0000 */
[----:B------:R-:W3:Y:S04]  /*7000*/  SHFL.IDX PT, R3, R3, RZ, 0x181f ;  /* 0x00181fff03037589 */ /* 0x000ee800000e0000 */
[----:B------:R-:W2:Y:S01]  /*7010*/  SHFL.IDX PT, R4, R4, RZ, 0x181f ;  /* 0x00181fff04047589 */ /* 0x000ea200000e0000 */
[----:B-----5:R-:W-:Y:S04]  /*7020*/  IADD3 R30, P2, P0, R30, R0, R208 ;  /* 0x000000001e1e7210 */ /* 0x020fe8000785e0d0 */
[----:B----4-:R-:W-:Y:S02]  /*7030*/  IADD3.X R31, RZ, R2, R209, P2, P0 ;  /* 0x00000002ff1f7210 */ /* 0x010fe400017e04d1 */
[----:B------:R-:W-:Y:S04]  /*7040*/  IADD3 R28, P2, P0, R28, R0, R206 ;  /* 0x000000001c1c7210 */ /* 0x000fe8000785e0ce */
[----:B------:R-:W-:Y:S02]  /*7050*/  IADD3.X R29, RZ, R2, R207, P2, P0 ;  /* 0x00000002ff1d7210 */ /* 0x000fe400017e04cf */
[----:B------:R-:W-:Y:S04]  /*7060*/  IADD3 R22, P2, P0, R22, R0, R5 ;  /* 0x0000000016167210 */ /* 0x000fe8000785e005 */
[--C-:B------:R-:W-:Y:S02]  /*7070*/  IADD3.X R23, RZ, R2, R6.reuse, P2, P0 ;  /* 0x00000002ff177210 */ /* 0x100fe400017e0406 */
[C---:B---3--:R-:W-:Y:S02]  /*7080*/  IADD3 R20, P0, R3.reuse, R5, RZ ;  /* 0x0000000503147210 */ /* 0x048fe40007f1e0ff */
[----:B------:R-:W-:Y:S03]  /*7090*/  ISETP.GE.AND P2, PT, R252, c[0x0][0x1d4], PT ;  /* 0x00007500fc007a0c */ /* 0x000fe60003f46270 */
[C---:B--2---:R-:W-:Y:S01]  /*70a0*/  IMAD.X R21, R4.reuse, 0x1, R6, P0 ;  /* 0x0000000104157824 */ /* 0x044fe200000e0606 */
[CC--:B------:R-:W-:Y:S05]  /*70b0*/  IADD3 R14, P0, R3.reuse, R243.reuse, RZ ;  /* 0x000000f3030e7210 */ /* 0x0c0fea0007f1e0ff */
[C-C-:B------:R-:W-:Y:S01]  /*70c0*/  IMAD.X R15, R4.reuse, 0x1, R210.reuse, P0 ;  /* 0x00000001040f7824 */ /* 0x140fe200000e06d2 */
[C---:B------:R-:W-:Y:S04]  /*70d0*/  IADD3 R12, P0, R3.reuse, R208, RZ ;  /* 0x000000d0030c7210 */ /* 0x040fe80007f1e0ff */
[----:B------:R2:W-:Y:S01]  /*70e0*/  LDGSTS.E.BYPASS.LTC128B.128 [R241], [R14.64], !P2 ;  /* 0x000000000ef17fae */ /* 0x0005e2000d101d50 */
[C---:B------:R-:W-:Y:S01]  /*70f0*/  IMAD.X R13, R4.reuse, 0x1, R209, P0 ;  /* 0x00000001040d7824 */ /* 0x040fe200000e06d1 */
[----:B------:R-:W-:Y:S04]  /*7100*/  IADD3 R6, P0, R3, R206, RZ ;  /* 0x000000ce03067210 */ /* 0x000fe80007f1e0ff */
[----:B------:R2:W-:Y:S01]  /*7110*/  LDGSTS.E.BYPASS.LTC128B.128 [R241+0x2000], [R12.64], !P6 ;  /* 0x020000000cf17fae */ /* 0x0005e2000f101d50 */
[----:B------:R-:W-:Y:S01]  /*7120*/  IMAD.X R7, R4, 0x1, R207, P0 ;  /* 0x0000000104077824 */ /* 0x000fe200000e06cf */
[----:B------:R-:W-:Y:S04]  /*7130*/  IADD3 R4, P0, R0, R243, RZ ;  /* 0x000000f300047210 */ /* 0x000fe80007f1e0ff */
[----:B------:R2:W-:Y:S01]  /*7140*/  LDGSTS.E.BYPASS.LTC128B.128 [R241+0x4000], [R6.64], !P5 ;  /* 0x0400000006f17fae */ /* 0x0005e2000e901d50 */
[----:B------:R-:W-:Y:S01]  /*7150*/  IMAD.X R5, R2, 0x1, R210, P0 ;  /* 0x0000000102057824 */ /* 0x000fe200000e06d2 */
[----:B------:R-:W-:Y:S02]  /*7160*/  ISETP.NE.U32.AND P0, PT, R211, RZ, PT ;  /* 0x000000ffd300720c */ /* 0x000fe40003f05070 */
[----:B------:R2:W-:Y:S04]  /*7170*/  LDGSTS.E.BYPASS.LTC128B.128 [R241+0x6000], [R20.64], !P4 ;  /* 0x0600000014f17fae */ /* 0x0005e8000e101d50 */
[----:B------:R2:W-:Y:S07]  /*7180*/  LDGSTS.E.BYPASS.LTC128B.128 [R241+0x1000], [R4.64], !P2 ;  /* 0x0100000004f17fae */ /* 0x0005ee000d101d50 */
[----:B------:R2:W-:Y:S01]  /*7190*/  LDGSTS.E.BYPASS.LTC128B.128.ZFILL [R241+0x3000], [R30.64], P0 ;  /* 0x030000001ef17fae */ /* 0x0005e20008141d50 */
[----:B------:R-:W-:Y:S11]  /*71a0*/  ISETP.NE.U32.AND P0, PT, R205, RZ, PT ;  /* 0x000000ffcd00720c */ /* 0x000ff60003f05070 */
[----:B------:R-:W-:Y:S02]  /*71b0*/  @!UPT UIADD3 URZ, URZ, URZ, URZ ;  /* 0x0000003f3f3ff290 */ /* 0x000fe4000fffe03f */
[----:B------:R2:W-:Y:S01]  /*71c0*/  LDGSTS.E.BYPASS.LTC128B.128.ZFILL [R241+0x5000], [R28.64], P0 ;  /* 0x050000001cf17fae */ /* 0x0005e20008141d50 */
[----:B------:R-:W-:Y:S11]  /*71d0*/  ISETP.NE.U32.AND P0, PT, R204, RZ, PT ;  /* 0x000000ffcc00720c */ /* 0x000ff60003f05070 */
[----:B------:R-:W-:Y:S02]  /*71e0*/  @!UPT UIADD3 URZ, URZ, URZ, URZ ;  /* 0x0000003f3f3ff290 */ /* 0x000fe4000fffe03f */
[----:B------:R2:W-:Y:S02]  /*71f0*/  LDGSTS.E.BYPASS.LTC128B.128.ZFILL [R241+0x7000], [R22.64], P0 ;  /* 0x0700000016f17fae */ /* 0x0005e40008141d50 */
.L_x_987:
[C---:B--23--:R-:W-:Y:S01]  /*7200*/  HMMA.16816.F32 R4, R32.reuse, R8, RZ ;  /* 0x000000082004723c */ /* 0x04cfe200000018ff */
[----:B------:R-:W-:Y:S01]  /*7210*/  LDSM.16.M88.4 R192, [R218+0x8100] ;  /* 0x00810000dac0783b */ /* 0x000fe20000000200 */
[----:B------:R-:W-:Y:S06]  /*7220*/  UISETP.GT.AND UP0, UPT, UR21, UR7, UPT ;  /* 0x000000071500728c */ /* 0x000fec000bf04270 */
[C---:B------:R-:W-:Y:S01]  /*7230*/  HMMA.16816.F32 R8, R32.reuse, R10, RZ ;  /* 0x0000000a2008723c */ /* 0x040fe200000018ff */
[----:B------:R-:W0:Y:S01]  /*7240*/  LDGDEPBAR ;  /* 0x00000000000079af */ /* 0x000e220000000000 */
[----:B------:R-:W-:Y:S06]  /*7250*/  PLOP3.LUT P0, PT, PT, PT, UP0, 0x40, 0x0 ;  /* 0x000000000000781c */ /* 0x000fec0003f0e808 */
[C---:B----4-:R-:W-:Y:S01]  /*7260*/  HMMA.16816.F32 R12, R32.reuse, R16, RZ ;  /* 0x00000010200c723c */ /* 0x050fe200000018ff */
[----:B------:R-:W-:Y:S07]  /*7270*/  LDSM.16.M88.4 R196, [R218+0x8900] ;  /* 0x00890000dac4783b */ /* 0x000fee0000000200 */
[C---:B------:R-:W-:Y:S01]  /*7280*/  HMMA.16816.F32 R16, R32.reuse, R18, RZ ;  /* 0x000000122010723c */ /* 0x040fe200000018ff */
[----:B------:R-:W-:Y:S07]  /*7290*/  LDSM.16.M88.4 R200, [R217] ;  /* 0x00000000d9c8783b */ /* 0x000fee0000000200 */
[C---:B-1----:R-:W-:Y:S08]  /*72a0*/  HMMA.16816.F32 R20, R32.reuse, R24, RZ ;  /* 0x000000182014723c */ /* 0x042ff000000018ff */
[C---:B------:R-:W-:Y:S08]  /*72b0*/  HMMA.16816.F32 R24, R32.reuse, R26, RZ ;  /* 0x0000001a2018723c */ /* 0x040ff000000018ff */
[C---:B------:R-:W-:Y:S08]  /*72c0*/  HMMA.16816.F32 R28, R32.reuse, R136, RZ ;  /* 0x00000088201c723c */ /* 0x040ff000000018ff */
[----:B------:R-:W-:Y:S01]  /*72d0*/  HMMA.16816.F32 R32, R32, R138, RZ ;  /* 0x0000008a2020723c */ /* 0x000fe200000018ff */
        /* <DEDUP_REMOVED lines=11> */
[----:B------:R-:W-:Y:S01]  /*7390*/  HMMA.16816.F32 R32, R172, R190, R32 ;  /* 0x000000beac20723c */ /* 0x000fe20000001820 */
[----:B------:R-:W5:Y:S07]  /*73a0*/  LDSM.16.M88.4 R172, [R217+0x800] ;  /* 0x00080000d9ac783b */ /* 0x000f6e0000000200 */
[C---:B-1----:R-:W-:Y:S01]  /*73b0*/  HMMA.16816.F32 R4, R136.reuse, R192, R4 ;  /* 0x000000c08804723c */ /* 0x042fe20000001804 */
[----:B------:R-:W-:Y:S07]  /*73c0*/  LDSM.16.M88.4 R188, [R217+0x1800] ;  /* 0x00180000d9bc783b */ /* 0x000fee0000000200 */
        /* <DEDUP_REMOVED lines=10> */
[----:B------:R-:W2:Y:S07]  /*7470*/  LDSM.16.M88.4 R136, [R212+0xa900] ;  /* 0x00a90000d488783b */ /* 0x000eae0000000200 */
[C---:B----4-:R-:W-:Y:S01]  /*7480*/  HMMA.16816.F32 R4, R184.reuse, R200, R4 ;  /* 0x000000c8b804723c */ /* 0x050fe20000001804 */
[----:B------:R-:W3:Y:S07]  /*7490*/  LDSM.16.M88.4 R180, [R212+0xb100] ;  /* 0x00b10000d4b4783b */ /* 0x000eee0000000200 */
[C---:B------:R-:W-:Y:S01]  /*74a0*/  HMMA.16816.F32 R8, R184.reuse, R202, R8 ;  /* 0x000000cab808723c */ /* 0x040fe20000001808 */
[----:B------:R-:W4:Y:S07]  /*74b0*/  LDSM.16.M88.4 R200, [R212+0xb900] ;  /* 0x00b90000d4c8783b */ /* 0x000f2e0000000200 */
[C---:B-----5:R-:W-:Y:S08]  /*74c0*/  HMMA.16816.F32 R12, R184.reuse, R172, R12 ;  /* 0x000000acb80c723c */ /* 0x060ff0000000180c */
[C---:B------:R-:W-:Y:S01]  /*74d0*/  HMMA.16816.F32 R16, R184.reuse, R174, R16 ;  /* 0x000000aeb810723c */ /* 0x040fe20000001810 */
[----:B------:R-:W-:Y:S07]  /*74e0*/  LDSM.16.M88.4 R172, [R220+0x14100] ;  /* 0x01410000dcac783b */ /* 0x000fee0000000200 */
[C---:B-1----:R-:W-:Y:S08]  /*74f0*/  HMMA.16816.F32 R20, R184.reuse, R176, R20 ;  /* 0x000000b0b814723c */ /* 0x042ff00000001814 */
[C---:B------:R-:W-:Y:S01]  /*7500*/  HMMA.16816.F32 R24, R184.reuse, R178, R24 ;  /* 0x000000b2b818723c */ /* 0x040fe20000001818 */
[----:B------:R-:W1:Y:S07]  /*7510*/  LDSM.16.M88.4 R176, [R235] ;  /* 0x00000000ebb0783b */ /* 0x000e6e0000000200 */
[C---:B------:R-:W-:Y:S08]  /*7520*/  HMMA.16816.F32 R28, R184.reuse, R188, R28 ;  /* 0x000000bcb81c723c */ /* 0x040ff0000000181c */
[----:B------:R-:W-:Y:S01]  /*7530*/  HMMA.16816.F32 R32, R184, R190, R32 ;  /* 0x000000beb820723c */ /* 0x000fe20000001820 */
[----:B------:R-:W5:Y:S07]  /*7540*/  LDSM.16.M88.4 R184, [R234] ;  /* 0x00000000eab8783b */ /* 0x000f6e0000000200 */
[C---:B------:R-:W-:Y:S01]  /*7550*/  HMMA.16816.F32 R4, R192.reuse, R196, R4 ;  /* 0x000000c4c004723c */ /* 0x040fe20000001804 */
[----:B------:R-:W1:Y:S07]  /*7560*/  LDSM.16.M88.4 R188, [R233] ;  /* 0x00000000e9bc783b */ /* 0x000e6e0000000200 */
[C---:B------:R-:W-:Y:S01]  /*7570*/  HMMA.16816.F32 R8, R192.reuse, R198, R8 ;  /* 0x000000c6c008723c */ /* 0x040fe20000001808 */
[----:B------:R-:W1:Y:S07]  /*7580*/  LDSM.16.M88.4 R196, [R232] ;  /* 0x00000000e8c4783b */ /* 0x000e6e0000000200 */
[C---:B--2---:R-:W-:Y:S08]  /*7590*/  HMMA.16816.F32 R12, R192.reuse, R136, R12 ;  /* 0x00000088c00c723c */ /* 0x044ff0000000180c */
[C---:B------:R-:W-:Y:S01]  /*75a0*/  HMMA.16816.F32 R16, R192.reuse, R138, R16 ;  /* 0x0000008ac010723c */ /* 0x040fe20000001810 */
[----:B------:R-:W-:Y:S07]  /*75b0*/  LDSM.16.M88.4 R136, [R222+0x14100] ;  /* 0x01410000de88783b */ /* 0x000fee0000000200 */
[C---:B---3--:R-:W-:Y:S08]  /*75c0*/  HMMA.16816.F32 R20, R192.reuse, R180, R20 ;  /* 0x000000b4c014723c */ /* 0x048ff00000001814 */
[C---:B------:R-:W-:Y:S01]  /*75d0*/  HMMA.16816.F32 R24, R192.reuse, R182, R24 ;  /* 0x000000b6c018723c */ /* 0x040fe20000001818 */
[----:B------:R-:W2:Y:S07]  /*75e0*/  LDSM.16.M88.4 R180, [R218+0xa100] ;  /* 0x00a10000dab4783b */ /* 0x000eae0000000200 */
[C---:B----4-:R-:W-:Y:S08]  /*75f0*/  HMMA.16816.F32 R28, R192.reuse, R200, R28 ;  /* 0x000000c8c01c723c */ /* 0x050ff0000000181c */
[----:B------:R-:W-:Y:S01]  /*7600*/  HMMA.16816.F32 R32, R192, R202, R32 ;  /* 0x000000cac020723c */ /* 0x000fe20000001820 */
[----:B------:R-:W3:Y:S07]  /*7610*/  LDSM.16.M88.4 R192, [R218+0xa900] ;  /* 0x00a90000dac0783b */ /* 0x000eee0000000200 */
[C---:B-1----:R-:W-:Y:S01]  /*7620*/  HMMA.16816.F32 R4, R172.reuse, R176, R4 ;  /* 0x000000b0ac04723c */ /* 0x042fe20000001804 */
[----:B------:R-:W-:Y:S07]  /*7630*/  LDSM.16.M88.4 R200, [R217+0x3800] ;  /* 0x00380000d9c8783b */ /* 0x000fee0000000200 */
[C---:B------:R-:W-:Y:S01]  /*7640*/  HMMA.16816.F32 R8, R172.reuse, R178, R8 ;  /* 0x000000b2ac08723c */ /* 0x040fe20000001808 */
[----:B------:R-:W1:Y:S07]  /*7650*/  LDSM.16.M88.4 R176, [R218+0xb100] ;  /* 0x00b10000dab0783b */ /* 0x000e6e0000000200 */
[C---:B-----5:R-:W-:Y:S08]  /*7660*/  HMMA.16816.F32 R12, R172.reuse, R184, R12 ;  /* 0x000000b8ac0c723c */ /* 0x060ff0000000180c */
        /* <DEDUP_REMOVED lines=8> */
[C---:B--2---:R-:W-:Y:S01]  /*76f0*/  HMMA.16816.F32 R4, R136.reuse, R180, R4 ;  /* 0x000000b48804723c */ /* 0x044fe20000001804 */
[----:B------:R-:W-:Y:S07]  /*7700*/  LDSM.16.M88.4 R196, [R217+0x3000] ;  /* 0x00300000d9c4783b */ /* 0x000fee0000000200 */
[C---:B------:R-:W-:Y:S01]  /*7710*/  HMMA.16816.F32 R8, R136.reuse, R182, R8 ;  /* 0x000000b68808723c */ /* 0x040fe20000001808 */
[----:B------:R-:W2:Y:S07]  /*7720*/  LDSM.16.M88.4 R180, [R217+0x2800] ;  /* 0x00280000d9b4783b */ /* 0x000eae0000000200 */
[C---:B---3--:R-:W-:Y:S08]  /*7730*/  HMMA.16816.F32 R12, R136.reuse, R192, R12 ;  /* 0x000000c0880c723c */ /* 0x048ff0000000180c */
[C---:B------:R-:W-:Y:S01]  /*7740*/  HMMA.16816.F32 R16, R136.reuse, R194, R16 ;  /* 0x000000c28810723c */ /* 0x040fe20000001810 */
[----:B------:R-:W-:Y:S07]  /*7750*/  LDSM.16.M88.4 R192, [R220+0x18100] ;  /* 0x01810000dcc0783b */ /* 0x000fee0000000200 */
[C---:B-1----:R-:W-:Y:S08]  /*7760*/  HMMA.16816.F32 R20, R136.reuse, R176, R20 ;  /* 0x000000b08814723c */ /* 0x042ff00000001814 */
[C---:B------:R-:W-:Y:S01]  /*7770*/  HMMA.16816.F32 R24, R136.reuse, R178, R24 ;  /* 0x000000b28818723c */ /* 0x040fe20000001818 */
[----:B------:R-:W-:Y:S07]  /*7780*/  LDSM.16.M88.4 R176, [R212+0xc100] ;  /* 0x00c10000d4b0783b */ /* 0x000fee0000000200 */
[C---:B----4-:R-:W-:Y:S08]  /*7790*/  HMMA.16816.F32 R28, R136.reuse, R184, R28 ;  /* 0x000000b8881c723c */ /* 0x050ff0000000181c */
[----:B------:R-:W-:Y:S01]  /*77a0*/  HMMA.16816.F32 R32, R136, R186, R32 ;  /* 0x000000ba8820723c */ /* 0x000fe20000001820 */
[----:B------:R-:W1:Y:S07]  /*77b0*/  LDSM.16.M88.4 R136, [R219+0x18100] ;  /* 0x01810000db88783b */ /* 0x000e6e0000000200 */
[C---:B-----5:R-:W-:Y:S01]  /*77c0*/  HMMA.16816.F32 R4, R172.reuse, R188, R4 ;  /* 0x000000bcac04723c */ /* 0x060fe20000001804 */
[----:B------:R-:W3:Y:S07]  /*77d0*/  LDSM.16.M88.4 R184, [R212+0xc900] ;  /* 0x00c90000d4b8783b */ /* 0x000eee0000000200 */
[C---:B------:R-:W-:Y:S01]  /*77e0*/  HMMA.16816.F32 R8, R172.reuse, R190, R8 ;  /* 0x000000beac08723c */ /* 0x040fe20000001808 */
[----:B------:R-:W-:Y:S07]  /*77f0*/  LDSM.16.M88.4 R188, [R212+0xd900] ;  /* 0x00d90000d4bc783b */ /* 0x000fee0000000200 */
[C---:B--2---:R-:W-:Y:S08]  /*7800*/  HMMA.16816.F32 R12, R172.reuse, R180, R12 ;  /* 0x000000b4ac0c723c */ /* 0x044ff0000000180c */
[C---:B------:R-:W-:Y:S01]  /*7810*/  HMMA.16816.F32 R16, R172.reuse, R182, R16 ;  /* 0x000000b6ac10723c */ /* 0x040fe20000001810 */
[----:B------:R-:W2:Y:S07]  /*7820*/  LDSM.16.M88.4 R180, [R212+0xd100] ;  /* 0x00d10000d4b4783b */ /* 0x000eae0000000200 */
[C---:B------:R-:W-:Y:S08]  /*7830*/  HMMA.16816.F32 R20, R172.reuse, R196, R20 ;  /* 0x000000c4ac14723c */ /* 0x040ff00000001814 */
[C---:B------:R-:W-:Y:S01]  /*7840*/  HMMA.16816.F32 R24, R172.reuse, R198, R24 ;  /* 0x000000c6ac18723c */ /* 0x040fe20000001818 */
[----:B------:R-:W4:Y:S07]  /*7850*/  LDSM.16.M88.4 R196, [R231] ;  /* 0x00000000e7c4783b */ /* 0x000f2e0000000200 */
[C---:B------:R-:W-:Y:S08]  /*7860*/  HMMA.16816.F32 R28, R172.reuse, R200, R28 ;  /* 0x000000c8ac1c723c */ /* 0x040ff0000000181c */
[----:B------:R-:W-:Y:S01]  /*7870*/  HMMA.16816.F32 R32, R172, R202, R32 ;  /* 0x000000caac20723c */ /* 0x000fe20000001820 */
[----:B------:R-:W5:Y:S07]  /*7880*/  LDSM.16.M88.4 R172, [R230] ;  /* 0x00000000e6ac783b */ /* 0x000f6e0000000200 */
[C---:B-1----:R-:W-:Y:S01]  /*7890*/  HMMA.16816.F32 R4, R136.reuse, R176, R4 ;  /* 0x000000b08804723c */ /* 0x042fe20000001804 */
[----:B------:R-:W-:Y:S07]  /*78a0*/  LDSM.16.M88.4 R200, [R228] ;  /* 0x00000000e4c8783b */ /* 0x000fee0000000200 */
[C---:B------:R-:W-:Y:S01]  /*78b0*/  HMMA.16816.F32 R8, R136.reuse, R178, R8 ;  /* 0x000000b28808723c */ /* 0x040fe20000001808 */
[----:B------:R-:W1:Y:S07]  /*78c0*/  LDSM.16.M88.4 R176, [R229] ;  /* 0x00000000e5b0783b */ /* 0x000e6e0000000200 */
[C---:B---3--:R-:W-:Y:S08]  /*78d0*/  HMMA.16816.F32 R12, R136.reuse, R184, R12 ;  /* 0x000000b8880c723c */ /* 0x048ff0000000180c */
[C---:B------:R-:W-:Y:S01]  /*78e0*/  HMMA.16816.F32 R16, R136.reuse, R186, R16 ;  /* 0x000000ba8810723c */ /* 0x040fe20000001810 */
[----:B------:R-:W-:Y:S07]  /*78f0*/  LDSM.16.M88.4 R184, [R218+0xc900] ;  /* 0x00c90000dab8783b */ /* 0x000fee0000000200 */
[C---:B--2---:R-:W-:Y:S08]  /*7900*/  HMMA.16816.F32 R20, R136.reuse, R180, R20 ;  /* 0x000000b48814723c */ /* 0x044ff00000001814 */
[C---:B------:R-:W-:Y:S01]  /*7910*/  HMMA.16816.F32 R24, R136.reuse, R182, R24 ;  /* 0x000000b68818723c */ /* 0x040fe20000001818 */
[----:B------:R-:W-:Y:S07]  /*7920*/  LDSM.16.M88.4 R180, [R218+0xc100] ;  /* 0x00c10000dab4783b */ /* 0x000fee0000000200 */
[C---:B------:R-:W-:Y:S08]  /*7930*/  HMMA.16816.F32 R28, R136.reuse, R188, R28 ;  /* 0x000000bc881c723c */ /* 0x040ff0000000181c */
        /* <DEDUP_REMOVED lines=11> */
[----:B------:R-:W1:Y:S07]  /*79f0*/  LDSM.16.M88.4 R176, [R217+0x4000] ;  /* 0x00400000d9b0783b */ /* 0x000e6e0000000200 */
[C---:B------:R-:W-:Y:S08]  /*7a00*/  HMMA.16816.F32 R28, R192.reuse, R200, R28 ;  /* 0x000000c8c01c723c */ /* 0x040ff0000000181c */
[----:B------:R-:W-:Y:S01]  /*7a10*/  HMMA.16816.F32 R32, R192, R202, R32 ;  /* 0x000000cac020723c */ /* 0x000fe20000001820 */
[----:B------:R-:W5:Y:S07]  /*7a20*/  LDSM.16.M88.4 R192, [R217+0x4800] ;  /* 0x00480000d9c0783b */ /* 0x000f6e0000000200 */
[C---:B--2---:R-:W-:Y:S01]  /*7a30*/  HMMA.16816.F32 R4, R136.reuse, R180, R4 ;  /* 0x000000b48804723c */ /* 0x044fe20000001804 */
[----:B------:R-:W-:Y:S07]  /*7a40*/  LDSM.16.M88.4 R200, [R212+0xe100] ;  /* 0x00e10000d4c8783b */ /* 0x000fee0000000200 */
[C---:B------:R-:W-:Y:S01]  /*7a50*/  HMMA.16816.F32 R8, R136.reuse, R182, R8 ;  /* 0x000000b68808723c */ /* 0x040fe20000001808 */
[----:B------:R-:W2:Y:S07]  /*7a60*/  LDSM.16.M88.4 R180, [R217+0x5000] ;  /* 0x00500000d9b4783b */ /* 0x000eae0000000200 */
[C---:B------:R-:W-:Y:S08]  /*7a70*/  HMMA.16816.F32 R12, R136.reuse, R184, R12 ;  /* 0x000000b8880c723c */ /* 0x040ff0000000180c */
[C---:B------:R-:W-:Y:S01]  /*7a80*/  HMMA.16816.F32 R16, R136.reuse, R186, R16 ;  /* 0x000000ba8810723c */ /* 0x040fe20000001810 */
[----:B------:R-:W2:Y:S07]  /*7a90*/  LDSM.16.M88.4 R184, [R217+0x5800] ;  /* 0x00580000d9b8783b */ /* 0x000eae0000000200 */
[C---:B---3--:R-:W-:Y:S08]  /*7aa0*/  HMMA.16816.F32 R20, R136.reuse, R188, R20 ;  /* 0x000000bc8814723c */ /* 0x048ff00000001814 */
[C---:B------:R-:W-:Y:S01]  /*7ab0*/  HMMA.16816.F32 R24, R136.reuse, R190, R24 ;  /* 0x000000be8818723c */ /* 0x040fe20000001818 */
[----:B------:R-:W3:Y:S07]  /*7ac0*/  LDSM.16.M88.4 R188, [R219+0x1c100] ;  /* 0x01c10000dbbc783b */ /* 0x000eee0000000200 */
[C---:B----4-:R-:W-:Y:S08]  /*7ad0*/  HMMA.16816.F32 R28, R136.reuse, R196, R28 ;  /* 0x000000c4881c723c */ /* 0x050ff0000000181c */
[----:B------:R-:W-:Y:S01]  /*7ae0*/  HMMA.16816.F32 R32, R136, R198, R32 ;  /* 0x000000c68820723c */ /* 0x000fe20000001820 */
[----:B------:R-:W4:Y:S07]  /*7af0*/  LDSM.16.M88.4 R136, [R212+0xe900] ;  /* 0x00e90000d488783b */ /* 0x000f2e0000000200 */
[C---:B-1----:R-:W-:Y:S01]  /*7b00*/  HMMA.16816.F32 R4, R172.reuse, R176, R4 ;  /* 0x000000b0ac04723c */ /* 0x042fe20000001804 */
[----:B------:R-:W-:Y:S07]  /*7b10*/  LDSM.16.M88.4 R196, [R225] ;  /* 0x00000000e1c4783b */ /* 0x000fee0000000200 */
[C---:B------:R-:W-:Y:S01]  /*7b20*/  HMMA.16816.F32 R8, R172.reuse, R178, R8 ;  /* 0x000000b2ac08723c */ /* 0x040fe20000001808 */
[----:B------:R-:W1:Y:S07]  /*7b30*/  LDSM.16.M88.4 R176, [R212+0xf100] ;  /* 0x00f10000d4b0783b */ /* 0x000e6e0000000200 */
[C---:B-----5:R-:W-:Y:S08]  /*7b40*/  HMMA.16816.F32 R12, R172.reuse, R192, R12 ;  /* 0x000000c0ac0c723c */ /* 0x060ff0000000180c */
[C---:B------:R-:W-:Y:S01]  /*7b50*/  HMMA.16816.F32 R16, R172.reuse, R194, R16 ;  /* 0x000000c2ac10723c */ /* 0x040fe20000001810 */
[----:B------:R-:W5:Y:S07]  /*7b60*/  LDSM.16.M88.4 R192, [R212+0xf900] ;  /* 0x00f90000d4c0783b */ /* 0x000f6e0000000200 */
[C---:B--2---:R-:W-:Y:S08]  /*7b70*/  HMMA.16816.F32 R20, R172.reuse, R180, R20 ;  /* 0x000000b4ac14723c */ /* 0x044ff00000001814 */
[C---:B------:R-:W-:Y:S01]  /*7b80*/  HMMA.16816.F32 R24, R172.reuse, R182, R24 ;  /* 0x000000b6ac18723c */ /* 0x040fe20000001818 */
[----:B------:R-:W-:Y:S07]  /*7b90*/  LDSM.16.M88.4 R180, [R227] ;  /* 0x00000000e3b4783b */ /* 0x000fee0000000200 */
[C---:B------:R-:W-:Y:S08]  /*7ba0*/  HMMA.16816.F32 R28, R172.reuse, R184, R28 ;  /* 0x000000b8ac1c723c */ /* 0x040ff0000000181c */
[----:B------:R-:W-:Y:S01]  /*7bb0*/  HMMA.16816.F32 R32, R172, R186, R32 ;  /* 0x000000baac20723c */ /* 0x000fe20000001820 */
[----:B------:R-:W2:Y:S07]  /*7bc0*/  LDSM.16.M88.4 R172, [R220+0x1c100] ;  /* 0x01c10000dcac783b */ /* 0x000eae0000000200 */
[C---:B---3--:R-:W-:Y:S01]  /*7bd0*/  HMMA.16816.F32 R4, R188.reuse, R200, R4 ;  /* 0x000000c8bc04723c */ /* 0x048fe20000001804 */
[----:B------:R-:W3:Y:S07]  /*7be0*/  LDSM.16.M88.4 R184, [R226] ;  /* 0x00000000e2b8783b */ /* 0x000eee0000000200 */
[C---:B------:R-:W-:Y:S01]  /*7bf0*/  HMMA.16816.F32 R8, R188.reuse, R202, R8 ;  /* 0x000000cabc08723c */ /* 0x040fe20000001808 */
[----:B------:R-:W2:Y:S07]  /*7c00*/  LDSM.16.M88.4 R200, [R224] ;  /* 0x00000000e0c8783b */ /* 0x000eae0000000200 */
[C---:B----4-:R-:W-:Y:S08]  /*7c10*/  HMMA.16816.F32 R12, R188.reuse, R136, R12 ;  /* 0x00000088bc0c723c */ /* 0x050ff0000000180c */
[C---:B------:R-:W-:Y:S01]  /*7c20*/  HMMA.16816.F32 R16, R188.reuse, R138, R16 ;  /* 0x0000008abc10723c */ /* 0x040fe20000001810 */
[----:B------:R-:W-:Y:S07]  /*7c30*/  LDSM.16.M88.4 R136, [R222+0x1c100] ;  /* 0x01c10000de88783b */ /* 0x000fee0000000200 */
[C---:B-1----:R-:W-:Y:S08]  /*7c40*/  HMMA.16816.F32 R20, R188.reuse, R176, R20 ;  /* 0x000000b0bc14723c */ /* 0x042ff00000001814 */
[C---:B------:R-:W-:Y:S01]  /*7c50*/  HMMA.16816.F32 R24, R188.reuse, R178, R24 ;  /* 0x000000b2bc18723c */ /* 0x040fe20000001818 */
[----:B------:R-:W1:Y:S07]  /*7c60*/  LDSM.16.M88.4 R176, [R218+0xe100] ;  /* 0x00e10000dab0783b */ /* 0x000e6e0000000200 */
[C---:B-----5:R-:W-:Y:S08]  /*7c70*/  HMMA.16816.F32 R28, R188.reuse, R192, R28 ;  /* 0x000000c0bc1c723c */ /* 0x060ff0000000181c */
[----:B------:R-:W-:Y:S01]  /*7c80*/  HMMA.16816.F32 R32, R188, R194, R32 ;  /* 0x000000c2bc20723c */ /* 0x000fe20000001820 */
[----:B------:R-:W-:Y:S07]  /*7c90*/  LDSM.16.M88.4 R188, [R218+0xf900] ;  /* 0x00f90000dabc783b */ /* 0x000fee0000000200 */
[C---:B--2---:R-:W-:Y:S01]  /*7ca0*/  HMMA.16816.F32 R4, R172.reuse, R180, R4 ;  /* 0x000000b4ac04723c */ /* 0x044fe20000001804 */
[----:B------:R-:W-:Y:S07]  /*7cb0*/  LDSM.16.M88.4 R192, [R221+0x1c100] ;  /* 0x01c10000ddc0783b */ /* 0x000fee0000000200 */
[C---:B------:R-:W-:Y:S01]  /*7cc0*/  HMMA.16816.F32 R8, R172.reuse, R182, R8 ;  /* 0x000000b6ac08723c */ /* 0x040fe20000001808 */
[----:B------:R-:W2:Y:S07]  /*7cd0*/  LDSM.16.M88.4 R180, [R218+0xe900] ;  /* 0x00e90000dab4783b */ /* 0x000eae0000000200 */
[C---:B---3--:R-:W-:Y:S08]  /*7ce0*/  HMMA.16816.F32 R12, R172.reuse, R184, R12 ;  /* 0x000000b8ac0c723c */ /* 0x048ff0000000180c */
[C---:B------:R-:W-:Y:S01]  /*7cf0*/  HMMA.16816.F32 R16, R172.reuse, R186, R16 ;  /* 0x000000baac10723c */ /* 0x040fe20000001810 */
[----:B------:R-:W3:Y:S07]  /*7d00*/  LDSM.16.M88.4 R184, [R218+0xf100] ;  /* 0x00f10000dab8783b */ /* 0x000eee0000000200 */
[C---:B------:R-:W-:Y:S08]  /*7d10*/  HMMA.16816.F32 R20, R172.reuse, R196, R20 ;  /* 0x000000c4ac14723c */ /* 0x040ff00000001814 */
[C---:B------:R-:W-:Y:S01]  /*7d20*/  HMMA.16816.F32 R24, R172.reuse, R198, R24 ;  /* 0x000000c6ac18723c */ /* 0x040fe20000001818 */
[----:B------:R-:W4:Y:S07]  /*7d30*/  LDSM.16.M88.4 R196, [R217+0x6000] ;  /* 0x00600000d9c4783b */ /* 0x000f2e0000000200 */
[C---:B------:R-:W-:Y:S08]  /*7d40*/  HMMA.16816.F32 R28, R172.reuse, R200, R28 ;  /* 0x000000c8ac1c723c */ /* 0x040ff0000000181c */
[----:B------:R-:W-:Y:S08]  /*7d50*/  HMMA.16816.F32 R32, R172, R202, R32 ;  /* 0x000000caac20723c */ /* 0x000ff00000001820 */
[C---:B-1----:R-:W-:Y:S08]  /*7d60*/  HMMA.16816.F32 R4, R136.reuse, R176, R4 ;  /* 0x000000b08804723c */ /* 0x042ff00000001804 */
[C---:B------:R-:W-:Y:S08]  /*7d70*/  HMMA.16816.F32 R8, R136.reuse, R178, R8 ;  /* 0x000000b28808723c */ /* 0x040ff00000001808 */
[C---:B--2---:R-:W-:Y:S08]  /*7d80*/  HMMA.16816.F32 R12, R136.reuse, R180, R12 ;  /* 0x000000b4880c723c */ /* 0x044ff0000000180c */
[C---:B------:R-:W-:Y:S08]  /*7d90*/  HMMA.16816.F32 R16, R136.reuse, R182, R16 ;  /* 0x000000b68810723c */ /* 0x040ff00000001810 */
[C---:B---3--:R-:W-:Y:S08]  /*7da0*/  HMMA.16816.F32 R20, R136.reuse, R184, R20 ;  /* 0x000000b88814723c */ /* 0x048ff00000001814 */
[C---:B------:R-:W-:Y:S08]  /*7db0*/  HMMA.16816.F32 R24, R136.reuse, R186, R24 ;  /* 0x000000ba8818723c */ /* 0x040ff00000001818 */
[C---:B------:R-:W-:Y:S08]  /*7dc0*/  HMMA.16816.F32 R28, R136.reuse, R188, R28 ;  /* 0x000000bc881c723c */ /* 0x040ff0000000181c */
[----:B------:R-:W-:Y:S01]  /*7dd0*/  HMMA.16816.F32 R32, R136, R190, R32 ;  /* 0x000000be8820723c */ /* 0x000fe20000001820 */
[----:B------:R-:W1:Y:S07]  /*7de0*/  LDSM.16.M88.4 R136, [R217+0x6800] ;  /* 0x00680000d988783b */ /* 0x000e6e0000000200 */
[C---:B----4-:R-:W-:Y:S08]  /*7df0*/  HMMA.16816.F32 R4, R192.reuse, R196, R4 ;  /* 0x000000c4c004723c */ /* 0x050ff00000001804 */
        /* <DEDUP_REMOVED lines=16> */
[----:B------:R-:W-:Y:S02]  /*7f00*/  FMUL.FTZ R12, R12, c[0x0][0x320] ;  /* 0x0000c8000c0c7a20 */ /* 0x000fe40000410000 */
[----:B------:R-:W-:Y:S02]  /*7f10*/  FMUL.FTZ R13, R13, c[0x0][0x320] ;  /* 0x0000c8000d0d7a20 */ /* 0x000fe40000410000 */
[----:B------:R-:W-:Y:S02]  /*7f20*/  FMUL.FTZ R14, R14, c[0x0][0x320] ;  /* 0x0000c8000e0e7a20 */ /* 0x000fe40000410000 */
[----:B------:R-:W-:Y:S02]  /*7f30*/  FMUL.FTZ R15, R15, c[0x0][0x320] ;  /* 0x0000c8000f0f7a20 */ /* 0x000fe40000410000 */
[----:B------:R-:W-:Y:S01]  /*7f40*/  FMUL.FTZ R16, R16, c[0x0][0x320] ;  /* 0x0000c80010107a20 */ /* 0x000fe20000410000 */
[----:B------:R-:W1:Y:S01]  /*7f50*/  MUFU.TANH R181, R8 ;  /* 0x0000000800b57308 */ /* 0x000e620000002400 */
[----:B------:R-:W-:Y:S02]  /*7f60*/  FMUL.FTZ R17, R17, c[0x0][0x320] ;  /* 0x0000c80011117a20 */ /* 0x000fe40000410000 */
[----:B------:R-:W-:Y:S02]  /*7f70*/  FMUL.FTZ R18, R18, c[0x0][0x320] ;  /* 0x0000c80012127a20 */ /* 0x000fe40000410000 */
[----:B------:R-:W-:Y:S05]  /*7f80*/  FMUL.FTZ R19, R19, c[0x0][0x320] ;  /* 0x0000c80013137a20 */ /* 0x000fea0000410000 */
[----:B------:R-:W1:Y:S01]  /*7f90*/  MUFU.TANH R178, R9 ;  /* 0x0000000900b27308 */ /* 0x000e620000002400 */
[----:B----4-:R-:W4:Y:S09]  /*7fa0*/  LDSM.16.M88.4 R4, [R217+0x7000] ;  /* 0x00700000d904783b */ /* 0x010f320000000200 */
[----:B------:R-:W1:Y:S10]  /*7fb0*/  MUFU.TANH R185, R10 ;  /* 0x0000000a00b97308 */ /* 0x000e740000002400 */
[----:B------:R5:W1:Y:S10]  /*7fc0*/  MUFU.TANH R184, R11 ;  /* 0x0000000b00b87308 */ /* 0x000a740000002400 */
[----:B------:R-:W1:Y:S10]  /*7fd0*/  MUFU.TANH R175, R12 ;  /* 0x0000000c00af7308 */ /* 0x000e740000002400 */
[----:B------:R-:W1:Y:S01]  /*7fe0*/  MUFU.TANH R174, R13 ;  /* 0x0000000d00ae7308 */ /* 0x000e620000002400 */
[----:B-----5:R-:W5:Y:S01]  /*7ff0*/  LDSM.16.M88.4 R8, [R217+0x7800] ;  /* 0x00780000d908783b */ /* 0x020f620000000200 */
[----:B------:R-:W-:Y:S04]  /*8000*/  DEPBAR.LE SB0, 0x0 ;  /* 0x000080000000791a */ /* 0x000fe80000000000 */
[C---:B----4-:R-:W-:Y:S04]  /*8010*/  HMMA.16816.F32 R20, R192.reuse, R4, R20 ;  /* 0x00000004c014723c */ /* 0x050fe80000001814 */
[----:B------:R-:W4:Y:S01]  /*8020*/  MUFU.TANH R180, R14 ;  /* 0x0000000e00b47308 */ /* 0x000f220000002400 */
[----:B------:R-:W-:Y:S03]  /*8030*/  BAR.SYNC.DEFER_BLOCKING 0x0 ;  /* 0x0000000000007b1d */ /* 0x000fe60000010000 */
[C---:B------:R-:W-:Y:S06]  /*8040*/  HMMA.16816.F32 R24, R192.reuse, R6, R24 ;  /* 0x00000006c018723c */ /* 0x040fec0000001818 */
[----:B------:R-:W1:Y:S10]  /*8050*/  MUFU.TANH R179, R15 ;  /* 0x0000000f00b37308 */ /* 0x000e740000002400 */
[----:B------:R-:W1:Y:S01]  /*8060*/  MUFU.TANH R173, R16 ;  /* 0x0000001000ad7308 */ /* 0x000e620000002400 */
[----:B------:R-:W-:Y:S02]  /*8070*/  FMUL.FTZ R20, R20, c[0x0][0x320] ;  /* 0x0000c80014147a20 */ /* 0x000fe40000410000 */
[----:B------:R-:W-:Y:S02]  /*8080*/  FMUL.FTZ R21, R21, c[0x0][0x320] ;  /* 0x0000c80015157a20 */ /* 0x000fe40000410000 */
[----:B------:R-:W-:Y:S02]  /*8090*/  FMUL.FTZ R22, R22, c[0x0][0x320] ;  /* 0x0000c80016167a20 */ /* 0x000fe40000410000 */
[----:B------:R-:W-:Y:S03]  /*80a0*/  FMUL.FTZ R23, R23, c[0x0][0x320] ;  /* 0x0000c80017177a20 */ /* 0x000fe60000410000 */
[----:B------:R-:W1:Y:S01]  /*80b0*/  MUFU.TANH R136, R20 ;  /* 0x0000001400887308 */ /* 0x000e620000002400 */
[----:B------:R-:W-:Y:S02]  /*80c0*/  FMUL.FTZ R24, R24, c[0x0][0x320] ;  /* 0x0000c80018187a20 */ /* 0x000fe40000410000 */
[----:B------:R-:W-:Y:S01]  /*80d0*/  FMUL.FTZ R27, R27, c[0x0][0x320] ;  /* 0x0000c8001b1b7a20 */ /* 0x000fe20000410000 */
[C---:B-----5:R-:W-:Y:S03]  /*80e0*/  HMMA.16816.F32 R28, R192.reuse, R8, R28 ;  /* 0x00000008c01c723c */ /* 0x060fe6000000181c */
[----:B------:R-:W-:Y:S03]  /*80f0*/  FMUL.FTZ R26, R26, c[0x0][0x320] ;  /* 0x0000c8001a1a7a20 */ /* 0x000fe60000410000 */
[----:B------:R5:W1:Y:S02]  /*8100*/  MUFU.TANH R135, R21 ;  /* 0x0000001500877308 */ /* 0x000a640000002400 */
[----:B------:R-:W-:Y:S08]  /*8110*/  HMMA.16816.F32 R32, R192, R10, R32 ;  /* 0x0000000ac020723c */ /* 0x000ff00000001820 */
[----:B------:R1:W1:Y:S10]  /*8120*/  MUFU.TANH R139, R22 ;  /* 0x00000016008b7308 */ /* 0x0002740000002400 */
[----:B------:R2:W2:Y:S06]  /*8130*/  MUFU.TANH R172, R23 ;  /* 0x0000001700ac7308 */ /* 0x0004ac0000002400 */
[----:B-----5:R-:W-:Y:S02]  /*8140*/  FMUL.FTZ R21, R32, c[0x0][0x320] ;  /* 0x0000c80020157a20 */ /* 0x020fe40000410000 */
[----:B------:R-:W-:Y:S02]  /*8150*/  FMUL.FTZ R20, R33, c[0x0][0x320] ;  /* 0x0000c80021147a20 */ /* 0x000fe40000410000 */
[----:B------:R5:W3:Y:S01]  /*8160*/  MUFU.TANH R132, R24 ;  /* 0x0000001800847308 */ /* 0x000ae20000002400 */
[----:B-1----:R-:W-:Y:S02]  /*8170*/  FMUL.FTZ R22, R29, c[0x0][0x320] ;  /* 0x0000c8001d167a20 */ /* 0x002fe40000410000 */
[----:B------:R-:W-:Y:S07]  /*8180*/  FMUL.FTZ R29, R35, c[0x0][0x320] ;  /* 0x0000c800231d7a20 */ /* 0x000fee0000410000 */
[----:B------:R1:W1:Y:S01]  /*8190*/  MUFU.TANH R138, R27 ;  /* 0x0000001b008a7308 */ /* 0x0002620000002400 */
[----:B--2---:R-:W-:Y:S02]  /*81a0*/  FMUL.FTZ R23, R28, c[0x0][0x320] ;  /* 0x0000c8001c177a20 */ /* 0x004fe40000410000 */
[----:B------:R-:W-:Y:S07]  /*81b0*/  FMUL.FTZ R28, R34, c[0x0][0x320] ;  /* 0x0000c800221c7a20 */ /* 0x000fee0000410000 */
[----:B------:R2:W2:Y:S01]  /*81c0*/  MUFU.TANH R137, R17 ;  /* 0x0000001100897308 */ /* 0x0004a20000002400 */
[----:B-----5:R-:W-:Y:S02]  /*81d0*/  FMUL.FTZ R24, R25, c[0x0][0x320] ;  /* 0x0000c80019187a20 */ /* 0x020fe40000410000 */
[----:B------:R-:W-:Y:S07]  /*81e0*/  FMUL.FTZ R25, R30, c[0x0][0x320] ;  /* 0x0000c8001e197a20 */ /* 0x000fee0000410000 */
[----:B------:R2:W2:Y:S01]  /*81f0*/  MUFU.TANH R177, R18 ;  /* 0x0000001200b17308 */ /* 0x0004a20000002400 */
[----:B-1----:R-:W-:Y:S09]  /*8200*/  FMUL.FTZ R27, R31, c[0x0][0x320] ;  /* 0x0000c8001f1b7a20 */ /* 0x002ff20000410000 */
[----:B------:R1:W1:Y:S10]  /*8210*/  MUFU.TANH R176, R19 ;  /* 0x0000001300b07308 */ /* 0x0002740000002400 */
        /* <DEDUP_REMOVED lines=11> */
[----:B--234-:R-:W-:Y:S01]  /*82d0*/  IADD3 R18, -R211, 0x10, RZ ;  /* 0x00000010d3127810 */ /* 0x01cfe20007ffe1ff */
[----:B------:R-:W-:Y:S01]  /*82e0*/  ULEA UR5, UR21, UR10, 0x6 ;  /* 0x0000000a15057291 */ /* 0x000fe2000f8e303f */
[----:B------:R-:W-:Y:S01]  /*82f0*/  IADD3 R16, -R205, 0x10, RZ ;  /* 0x00000010cd107810 */ /* 0x000fe20007ffe1ff */
[----:B------:R-:W-:Y:S01]  /*8300*/  IMAD.MOV.U32 R240, RZ, RZ, RZ ;  /* 0x000000fffff07224 */ /* 0x000fe200078e00ff */
[----:B------:R-:W-:Y:S02]  /*8310*/  LOP3.LUT R18, R18, 0xf, RZ, 0xc0, !PT ;  /* 0x0000000f12127812 */ /* 0x000fe400078ec0ff */
[----:B------:R-:W-:Y:S01]  /*8320*/  LOP3.LUT R16, R16, 0xf, RZ, 0xc0, !PT ;  /* 0x0000000f10107812 */ /* 0x000fe200078ec0ff */
[----:B------:R-:W-:Y:S01]  /*8330*/  IMAD.U32 R2, RZ, RZ, UR5 ;  /* 0x00000005ff027e24 */ /* 0x000fe2000f8e00ff */
[----:B------:R-:W-:Y:S02]  /*8340*/  IADD3 R14, -R204, 0x10, RZ ;  /* 0x00000010cc0e7810 */ /* 0x000fe40007ffe1ff */
[----:B------:R-:W-:Y:S02]  /*8350*/  SHF.L.U64.HI R6, R250, 0x1, R244 ;  /* 0x00000001fa067819 */ /* 0x000fe400000102f4 */
[----:B------:R-:W-:Y:S02]  /*8360*/  IADD3 R2, R2, -0x40, R251 ;  /* 0xffffffc002027810 */ /* 0x000fe40007ffe0fb */
[----:B------:R-:W-:Y:S03]  /*8370*/  LOP3.LUT R14, R14, 0xf, RZ, 0xc0, !PT ;  /* 0x0000000f0e0e7812 */ /* 0x000fe600078ec0ff */
        /* <DEDUP_REMOVED lines=8> */
[----:B------:R-:W-:Y:S03]  /*8400*/  @!P1 LEA.HI.X R5, R3, c[0x0][0x2a4], R5, 0x2, P0 ;  /* 0x0000a90003059a11 */ /* 0x000fe600000f1405 */
[----:B------:R-:W-:Y:S01]  /*8410*/  IMAD.WIDE.U32 R2, R242, c[0x0][0x1e0], RZ ;  /* 0x00007800f2027a25 */ /* 0x000fe200078e00ff */
[----:B------:R-:W-:Y:S01]  /*8420*/  SHF.R.S32.HI R0, RZ, 0x1f, R242 ;  /* 0x0000001fff007819 */ /* 0x000fe200000114f2 */
[----:B------:R2:W3:Y:S04]  /*8430*/  @!P1 LDG.E R240, [R4.64] ;  /* 0x0000001004f09981 */ /* 0x0004e8000c1e1900 */
[----:B------:R-:W-:Y:S04]  /*8440*/  IMAD R0, R0, c[0x0][0x1e0], RZ ;  /* 0x0000780000007a24 */ /* 0x000fe800078e02ff */
[----:B------:R-:W-:Y:S04]  /*8450*/  IMAD R0, R242, c[0x0][0x1e4], R0 ;  /* 0x00007900f2007a24 */ /* 0x000fe800078e0200 */
[----:B------:R-:W-:Y:S02]  /*8460*/  IMAD.IADD R3, R3, 0x1, R0 ;  /* 0x0000000103037824 */ /* 0x000fe400078e0200 */
[----:B--2---:R-:W-:Y:S01]  /*8470*/  IMAD.SHL.U32 R5, R250, 0x2, RZ ;  /* 0x00000002fa057824 */ /* 0x004fe200078e00ff */
[----:B---3--:R-:W-:Y:S01]  /*8480*/  SHF.R.S32.HI R4, RZ, 0x1f, R240 ;  /* 0x0000001fff047819 */ /* 0x008fe200000114f0 */
[----:B------:R-:W-:Y:S04]  /*8490*/  IMAD.WIDE.U32 R2, R240, c[0x0][0x1f0], R2 ;  /* 0x00007c00f0027a25 */ /* 0x000fe800078e0002 */
[----:B------:R-:W-:Y:S01]  /*84a0*/  IMAD R4, R4, c[0x0][0x1f0], RZ ;  /* 0x00007c0004047a24 */ /* 0x000fe200078e02ff */
[----:B------:R-:W-:Y:S03]  /*84b0*/  IADD3 R0, P0, R2, UR22, RZ ;  /* 0x0000001602007c10 */ /* 0x000fe6000ff1e0ff */
[----:B------:R-:W-:Y:S05]  /*84c0*/  IMAD R4, R240, c[0x0][0x1f4], R4 ;  /* 0x00007d00f0047a24 */ /* 0x000fea00078e0204 */
[----:B------:R-:W-:Y:S02]  /*84d0*/  IADD3.X R4, R3, UR18, R4, P0, !PT ;  /* 0x0000001203047c10 */ /* 0x000fe400087fe404 */
[C---:B------:R-:W-:Y:S04]  /*84e0*/  LEA R3, P0, R0.reuse, c[0x0][0x1c8], 0x1 ;  /* 0x0000720000037a11 */ /* 0x040fe800078008ff */
[----:B------:R-:W-:Y:S02]  /*84f0*/  LEA.HI.X R4, R0, c[0x0][0x1cc], R4, 0x1, P0 ;  /* 0x0000730000047a11 */ /* 0x000fe400000f0c04 */
[----:B------:R-:W2:Y:S04]  /*8500*/  SHFL.IDX PT, R0, R3, 0x1, 0x181f ;  /* 0x00381f0003007f89 */ /* 0x000ea800000e0000 */
[----:B------:R-:W3:Y:S04]  /*8510*/  SHFL.IDX PT, R2, R4, 0x1, 0x181f ;  /* 0x00381f0004027f89 */ /* 0x000ee800000e0000 */
[----:B------:R-:W4:Y:S04]  /*8520*/  SHFL.IDX PT, R3, R3, RZ, 0x181f ;  /* 0x00181fff03037589 */ /* 0x000f2800000e0000 */
[----:B------:R-:W5:Y:S01]  /*8530*/  SHFL.IDX PT, R4, R4, RZ, 0x181f ;  /* 0x00181fff04047589 */ /* 0x000f6200000e0000 */
[----:B--2---:R-:W-:Y:S04]  /*8540*/  IADD3 R18, P2, P0, R18, R0, R208 ;  /* 0x0000000012127210 */ /* 0x004fe8000785e0d0 */
[----:B-1-3--:R-:W-:Y:S02]  /*8550*/  IADD3.X R19, RZ, R2, R209, P2, P0 ;  /* 0x00000002ff137210 */ /* 0x00afe400017e04d1 */
[----:B------:R-:W-:Y:S04]  /*8560*/  IADD3 R16, P2, P0, R16, R0, R206 ;  /* 0x0000000010107210 */ /* 0x000fe8000785e0ce */
[----:B------:R-:W-:Y:S02]  /*8570*/  IADD3.X R17, RZ, R2, R207, P2, P0 ;  /* 0x00000002ff117210 */ /* 0x000fe400017e04cf */
[----:B------:R-:W-:Y:S04]  /*8580*/  IADD3 R14, P2, P0, R14, R0, R5 ;  /* 0x000000000e0e7210 */ /* 0x000fe8000785e005 */
[--C-:B------:R-:W-:Y:S02]  /*8590*/  IADD3.X R15, RZ, R2, R6.reuse, P2, P0 ;  /* 0x00000002ff0f7210 */ /* 0x100fe400017e0406 */
[C---:B----4-:R-:W-:Y:S02]  /*85a0*/  IADD3 R12, P0, R3.reuse, R5, RZ ;  /* 0x00000005030c7210 */ /* 0x050fe40007f1e0ff */
[----:B------:R-:W-:Y:S03]  /*85b0*/  ISETP.GE.AND P2, PT, R252, c[0x0][0x1d4], PT ;  /* 0x00007500fc007a0c */ /* 0x000fe60003f46270 */
[C---:B-----5:R-:W-:Y:S01]  /*85c0*/  IMAD.X R13, R4.reuse, 0x1, R6, P0 ;  /* 0x00000001040d7824 */ /* 0x060fe200000e0606 */
[CC--:B------:R-:W-:Y:S05]  /*85d0*/  IADD3 R10, P0, R3.reuse, R243.reuse, RZ ;  /* 0x000000f3030a7210 */ /* 0x0c0fea0007f1e0ff */
[C-C-:B------:R-:W-:Y:S01]  /*85e0*/  IMAD.X R11, R4.reuse, 0x1, R210.reuse, P0 ;  /* 0x00000001040b7824 */ /* 0x140fe200000e06d2 */
        /* <DEDUP_REMOVED lines=19> */
.L_x_988:
[----:B--234-:R-:W2:Y:S01]  /*8720*/  LDL R2, [R1+0xc] ;  /* 0x00000c0001027983 */ /* 0x01cea20000100800 */
[----:B------:R-:W-:Y:S01]  /*8730*/  PLOP3.LUT P0, PT, PT, PT, UP2, 0x80, 0x0 ;  /* 0x000000000000781c */ /* 0x000fe20003f0f028 */
[----:B------:R-:W-:Y:S02]  /*8740*/  USHF.L.U32 UR5, UR21, 0x6, URZ ;  /* 0x0000000615057899 */ /* 0x000fe4000800063f */
[----:B-1----:R-:W3:Y:S04]  /*8750*/  LDL R12, [R1+0x8] ;  /* 0x00000800010c7983 */ /* 0x002ee80000100800 */
[----:B------:R-:W-:Y:S01]  /*8760*/  IMAD.U32 R5, RZ, RZ, UR5 ;  /* 0x00000005ff057e24 */ /* 0x000fe2000f8e00ff */
[----:B------:R-:W0:Y:S05]  /*8770*/  LDGDEPBAR ;  /* 0x00000000000079af */ /* 0x000e2a0000000000 */
[----:B--2---:R-:W-:Y:S01]  /*8780*/  @P0 IMAD.HI.U32 R0, R2, c[0x0][0x2c8], RZ ;  /* 0x0000b20002000a27 */ /* 0x004fe200078e00ff */
[----:B------:R-:W-:Y:S03]  /*8790*/  PLOP3.LUT P0, PT, PT, PT, UP2, 0x80, 0x0 ;  /* 0x000000000000781c */ /* 0x000fe60003f0f028 */
[----:B------:R-:W-:Y:S02]  /*87a0*/  IMAD.MOV.U32 R4, RZ, RZ, R2 ;  /* 0x000000ffff047224 */ /* 0x000fe400078e0002 */
[----:B------:R-:W-:Y:S08]  /*87b0*/  IMAD.U32 R2, RZ, RZ, UR11 ;  /* 0x0000000bff027e24 */ /* 0x000ff0000f8e00ff */
[----:B------:R-:W-:Y:S02]  /*87c0*/  @P0 SHF.R.U32.HI R4, RZ, c[0x0][0x2cc], R0 ;  /* 0x0000b300ff040a19 */ /* 0x000fe40000011600 */
[----:B---3--:R-:W-:Y:S02]  /*87d0*/  IADD3 R0, -R12, 0x1, -R5 ;  /* 0x000000010c007810 */ /* 0x008fe40007ffe905 */
[----:B------:R-:W-:Y:S01]  /*87e0*/  PLOP3.LUT P0, PT, PT, PT, UP1, 0x40, 0x0 ;  /* 0x000000000000781c */ /* 0x000fe20003f0e818 */
[----:B------:R-:W1:Y:S02]  /*87f0*/  SHFL.IDX PT, R3, R4, RZ, 0x1c1f ;  /* 0x001c1fff04037589 */ /* 0x000e6400000e0000 */
[----:B------:R-:W-:Y:S05]  /*8800*/  IMAD R0, R2, c[0x0][0x1d0], R0 ;  /* 0x0000740002007a24 */ /* 0x000fea00078e0200 */
[----:B------:R-:W-:Y:S04]  /*8810*/  IADD3 R0, R0, -c[0x0][0x168], RZ ;  /* 0x80005a0000007a10 */ /* 0x000fe80007ffe0ff */
[C---:B------:R-:W-:Y:S02]  /*8820*/  IADD3 R7, R0.reuse, c[0x0][0x328], RZ ;  /* 0x0000ca0000077a10 */ /* 0x040fe40007ffe0ff */
[----:B------:R-:W-:Y:S03]  /*8830*/  IADD3 R6, R0, UR20, RZ ;  /* 0x0000001400067c10 */ /* 0x000fe6000fffe0ff */
[--C-:B-1----:R-:W-:Y:S02]  /*8840*/  IMAD.IADD R2, R7, 0x1, R3.reuse ;  /* 0x0000000107027824 */ /* 0x102fe400078e0203 */
        /* <DEDUP_REMOVED lines=17> */
.L_x_991:
[----:B------:R-:W-:Y:S04]  /*8960*/  MOV R8, c[0x0][0x32c] ;  /* 0x0000cb0000087a02 */ /* 0x000fe80000000f00 */
[----:B------:R-:W-:Y:S11]  /*8970*/  ISETP.NE.AND P0, PT, R8, 0x1, PT ;  /* 0x000000010800780c */ /* 0x000ff60003f05270 */
[----:B------:R-:W-:Y:S02]  /*8980*/  @!UPT UIADD3 URZ, URZ, URZ, URZ ;  /* 0x0000003f3f3ff290 */ /* 0x000fe4000fffe03f */
[----:B------:R-:W-:Y:S05]  /*8990*/  @P0 IMAD.HI.U32 R8, R3, c[0x0][0x330], RZ ;  /* 0x0000cc0003080a27 */ /* 0x000fea00078e00ff */
[----:B------:R-:W-:Y:S02]  /*89a0*/  @P0 SHF.R.U32.HI R3, RZ, c[0x0][0x334], R8 ;  /* 0x0000cd00ff030a19 */ /* 0x000fe40000011608 */
.L_x_992:
[----:B------:R-:W-:Y:S05]  /*89b0*/  BSYNC B0 ;  /* 0x0000000000007941 */ /* 0x000fea0003800000 */
.L_x_990:
[----:B------:R-:W-:Y:S04]  /*89c0*/  IMAD R3, R3, c[0x0][0x32c], -R5 ;  /* 0x0000cb0003037a24 */ /* 0x000fe800078e0a05 */
[----:B------:R-:W-:Y:S05]  /*89d0*/  IMAD.IADD R3, R3, 0x1, -R12 ;  /* 0x0000000103037824 */ /* 0x000fea00078e0a0c */
[----:B------:R-:W-:Y:S02]  /*89e0*/  IADD3 R8, R3, c[0x0][0x32c], RZ ;  /* 0x0000cb0003087a10 */ /* 0x000fe40007ffe0ff */
[----:B------:R-:W-:Y:S02]  /*89f0*/  IMNMX R0, R0, R3, !PT ;  /* 0x0000000300007217 */ /* 0x000fe40007800200 */
[----:B------:R-:W-:Y:S02]  /*8a00*/  IMNMX R2, R2, R8, PT ;  /* 0x0000000802027217 */ /* 0x000fe40003800200 */
.L_x_989:
[----:B------:R-:W-:Y:S01]  /*8a10*/  UISETP.GT.AND UP0, UPT, UR21, -0x1, UPT ;  /* 0xffffffff1500788c */ /* 0x000fe2000bf04270 */
[----:B------:R-:W1:Y:S05]  /*8a20*/  SHFL.IDX PT, R3, R4, 0x1, 0x1c1f ;  /* 0x003c1f0004037f89 */ /* 0x000e6a00000e0000 */
[----:B------:R-:W-:Y:S04]  /*8a30*/  PLOP3.LUT P0, PT, PT, PT, UP0, 0x80, 0x0 ;  /* 0x000000000000781c */ /* 0x000fe80003f0f008 */
[----:B------:R-:W-:Y:S04]  /*8a40*/  ISETP.GT.AND P0, PT, R0, RZ, P0 ;  /* 0x000000ff0000720c */ /* 0x000fe80000704270 */
        /* <DEDUP_REMOVED lines=59> */
[----:B------:R-:W-:Y:S01]  /*8e00*/  ISETP.GT.AND P0, PT, R0, 0x39, P0 ;  /* 0x000000390000780c */ /* 0x000fe20000704270 */
[--C-:B-1----:R-:W-:Y:S03]  /*8e10*/  IMAD.IADD R0, R6, 0x1, R3.reuse ;  /* 0x0000000106007824 */ /* 0x102fe600078e0203 */
[----:B------:R-:W-:Y:S01]  /*8e20*/  ISETP.LT.OR P0, PT, R2, 0x3a, P0 ;  /* 0x0000003a0200780c */ /* 0x000fe20000701670 */
[----:B------:R-:W-:Y:S03]  /*8e30*/  IMAD.IADD R2, R7, 0x1, R3 ;  /* 0x0000000107027824 */ /* 0x000fe600078e0203 */
[----:B------:R-:W-:Y:S02]  /*8e40*/  FSEL R201, R20, -INF , !P0 ;  /* 0xff80000014c97808 */ /* 0x000fe40004000000 */
[----:B------:R-:W-:Y:S11]  /*8e50*/  PLOP3.LUT P0, PT, PT, PT, UP1, 0x40, 0x0 ;  /* 0x000000000000781c */ /* 0x000ff60003f0e818 */
[----:B------:R-:W-:Y:S02]  /*8e60*/  @!UPT UIADD3 URZ, URZ, URZ, URZ ;  /* 0x0000003f3f3ff290 */ /* 0x000fe4000fffe03f */
        /* <DEDUP_REMOVED lines=16> */
.L_x_995:
[----:B------:R-:W-:Y:S04]  /*8f70*/  MOV R4, c[0x0][0x32c] ;  /* 0x0000cb0000047a02 */ /* 0x000fe80000000f00 */
[----:B------:R-:W-:Y:S11]  /*8f80*/  ISETP.NE.AND P0, PT, R4, 0x1, PT ;  /* 0x000000010400780c */ /* 0x000ff60003f05270 */
[----:B------:R-:W-:Y:S02]  /*8f90*/  @!UPT UIADD3 URZ, URZ, URZ, URZ ;  /* 0x0000003f3f3ff290 */ /* 0x000fe4000fffe03f */
[----:B------:R-:W-:Y:S05]  /*8fa0*/  @P0 IMAD.HI.U32 R4, R3, c[0x0][0x330], RZ ;  /* 0x0000cc0003040a27 */ /* 0x000fea00078e00ff */
[----:B------:R-:W-:Y:S02]  /*8fb0*/  @P0 SHF.R.U32.HI R3, RZ, c[0x0][0x334], R4 ;  /* 0x0000cd00ff030a19 */ /* 0x000fe40000011604 */
.L_x_996:
[----:B------:R-:W-:Y:S05]  /*8fc0*/  BSYNC B0 ;  /* 0x0000000000007941 */ /* 0x000fea0003800000 */
.L_x_994:
[----:B------:R-:W-:Y:S04]  /*8fd0*/  IMAD R5, R3, c[0x0][0x32c], -R5 ;  /* 0x0000cb0003057a24 */ /* 0x000fe800078e0a05 */
[----:B------:R-:W-:Y:S05]  /*8fe0*/  IMAD.IADD R5, R5, 0x1, -R12 ;  /* 0x0000000105057824 */ /* 0x000fea00078e0a0c */
[----:B------:R-:W-:Y:S02]  /*8ff0*/  IADD3 R3, R5, c[0x0][0x32c], RZ ;  /* 0x0000cb0005037a10 */ /* 0x000fe40007ffe0ff */
[----:B------:R-:W-:Y:S02]  /*9000*/  IMNMX R0, R0, R5, !PT ;  /* 0x0000000500007217 */ /* 0x000fe40007800200 */
[----:B------:R-:W-:Y:S02]  /*9010*/  IMNMX R2, R2, R3, PT ;  /* 0x0000000302027217 */ /* 0x000fe40003800200 */
.L_x_993:
[----:B------:R-:W-:Y:S01]  /*9020*/  PLOP3.LUT P0, PT, PT, PT, UP0, 0x80, 0x0 ;  /* 0x000000000000781c */ /* 0x000fe20003f0f008 */
[----:B------:R-:W-:Y:S01]  /*9030*/  LDSM.16.MT88.4 R20, [R214+0x100] ;  /* 0x00010000d614783b */ /* 0x000fe20000004200 */
[----:B------:R-:W-:Y:S02]  /*9040*/  FMNMX.FTZ R3, R8, R133, !PT ;  /* 0x0000008508037209 */ /* 0x000fe40007810000 */
[----:B------:R-:W-:Y:S02]  /*9050*/  ISETP.GT.AND P0, PT, R0, RZ, P0 ;  /* 0x000000ff0000720c */ /* 0x000fe40000704270 */
[----:B------:R-:W-:Y:S02]  /*9060*/  FMNMX.FTZ R3, R10, R3, !PT ;  /* 0x000000030a037209 */ /* 0x000fe40007810000 */
        /* <DEDUP_REMOVED lines=49> */
[----:B------:R-:W-:Y:S03]  /*9380*/  ISETP.LT.OR P0, PT, R2, 0x1a, P0 ;  /* 0x0000001a0200780c */ /* 0x000fe60000701670 */
[----:B------:R-:W1:Y:S01]  /*9390*/  SHFL.BFLY PT, R13, R3, 0x2, 0x1f ;  /* 0x0c401f00030d7f89 */ /* 0x000e6200000e0000 */
[----:B------:R-:W-:Y:S02]  /*93a0*/  FSEL R176, R176, -INF , !P0 ;  /* 0xff800000b0b07808 */ /* 0x000fe40004000000 */
[----:B------:R-:W-:Y:S02]  /*93b0*/  PLOP3.LUT P0, PT, PT, PT, UP0, 0x80, 0x0 ;  /* 0x000000000000781c */ /* 0x000fe40003f0f008 */
[----:B------:R-:W-:Y:S02]  /*93c0*/  FMNMX.FTZ R12, R176, R12, !PT ;  /* 0x0000000cb00c7209 */ /* 0x000fe40007810000 */
[----:B------:R-:W-:Y:S04]  /*93d0*/  ISETP.GT.AND P0, PT, R0, 0x20, P0 ;  /* 0x000000200000780c */ /* 0x000fe80000704270 */
[----:B------:R-:W-:Y:S04]  /*93e0*/  ISETP.LT.OR P0, PT, R2, 0x21, P0 ;  /* 0x000000210200780c */ /* 0x000fe80000701670 */
[----:B------:R-:W-:Y:S02]  /*93f0*/  FSEL R181, R139, -INF , !P0 ;  /* 0xff8000008bb57808 */ /* 0x000fe40004000000 */
[----:B------:R-:W-:Y:S02]  /*9400*/  PLOP3.LUT P0, PT, PT, PT, UP0, 0x80, 0x0 ;  /* 0x000000000000781c */ /* 0x000fe40003f0f008 */
[----:B------:R-:W-:Y:S02]  /*9410*/  FMNMX.FTZ R12, R181, R12, !PT ;  /* 0x0000000cb50c7209 */ /* 0x000fe40007810000 */
[----:B------:R-:W-:Y:S02]  /*9420*/  ISETP.GT.AND P0, PT, R0, 0x21, P0 ;  /* 0x000000210000780c */ /* 0x000fe40000704270 */
[----:B-1----:R-:W-:Y:S02]  /*9430*/  FMNMX.FTZ R3, R3, R13, !PT ;  /* 0x0000000d03037209 */ /* 0x002fe40007810000 */
        /* <DEDUP_REMOVED lines=13> */
[----:B------:R-:W-:Y:S01]  /*9510*/  FMUL.FTZ R172, R132, c[0x0][0x2d0] ;  /* 0x0000b40084ac7a20 */ /* 0x000fe20000410000 */
[----:B------:R-:W-:Y:S02]  /*9520*/  FSEL R187, R138, -INF , !P0 ;  /* 0xff8000008abb7808 */ /* 0x000fe40004000000 */
[----:B------:R-:W-:Y:S02]  /*9530*/  PLOP3.LUT P0, PT, PT, PT, UP0, 0x80, 0x0 ;  /* 0x000000000000781c */ /* 0x000fe40003f0f008 */
[----:B------:R-:W-:Y:S02]  /*9540*/  FMNMX.FTZ R12, R187, R12, !PT ;  /* 0x0000000cbb0c7209 */ /* 0x000fe40007810000 */
        /* <DEDUP_REMOVED lines=11> */
[----:B------:R-:W-:Y:S01]  /*9600*/  PLOP3.LUT P0, PT, PT, PT, UP0, 0x80, 0x0 ;  /* 0x000000000000781c */ /* 0x000fe20003f0f008 */
[----:B------:R-:W-:Y:S02]  /*9610*/  UISETP.GT.AND UP0, UPT, UR21, UR4, UPT ;  /* 0x000000041500728c */ /* 0x000fe4000bf04270 */
[----:B------:R-:W-:Y:S01]  /*9620*/  UIADD3 UR21, UR21, -0x1, URZ ;  /* 0xffffffff15157890 */ /* 0x000fe2000fffe03f */
[----:B------:R-:W-:Y:S02]  /*9630*/  ISETP.GT.AND P0, PT, R0, 0x39, P0 ;  /* 0x000000390000780c */ /* 0x000fe40000704270 */
[----:B------:R-:W-:Y:S02]  /*9640*/  FMNMX.FTZ R0, R195, R12, !PT ;  /* 0x0000000cc3007209 */ /* 0x000fe40007810000 */
[----:B------:R-:W-:Y:S01]  /*9650*/  ISETP.LT.OR P0, PT, R2, 0x3a, P0 ;  /* 0x0000003a0200780c */ /* 0x000fe20000701670 */
[----:B------:R-:W-:Y:S01]  /*9660*/  LDSM.16.MT88.4 R12, [R213+0x100] ;  /* 0x00010000d50c783b */ /* 0x000fe20000004200 */
[----:B------:R-:W-:Y:S02]  /*9670*/  FMNMX.FTZ R0, R196, R0, !PT ;  /* 0x00000000c4007209 */ /* 0x000fe40007810000 */
[----:B------:R-:W-:Y:S02]  /*9680*/  FSEL R135, R29, -INF , !P0 ;  /* 0xff8000001d877808 */ /* 0x000fe40004000000 */
[----:B------:R-:W-:Y:S02]  /*9690*/  FMNMX.FTZ R0, R197, R0, !PT ;  /* 0x00000000c5007209 */ /* 0x000fe40007810000 */
[----:B------:R-:W-:Y:S01]  /*96a0*/  FSETP.NEU.FTZ.AND P0, PT, R132, -INF , PT ;  /* 0xff8000008400780b */ /* 0x000fe20003f1d000 */
[----:B------:R-:W-:Y:S01]  /*96b0*/  LDSM.16.MT88.4 R28, [R216+0x100] ;  /* 0x00010000d81c783b */ /* 0x000fe20000004200 */
[----:B------:R-:W-:Y:S02]  /*96c0*/  FMNMX.FTZ R0, R135, R0, !PT ;  /* 0x0000000087007209 */ /* 0x000fe40007810000 */
[----:B------:R-:W-:Y:S05]  /*96d0*/  FSEL R172, R172, RZ, P0 ;  /* 0x000000ffacac7208 */ /* 0x000fea0000000000 */
[----:B------:R-:W1:Y:S01]  /*96e0*/  SHFL.BFLY PT, R2, R0, 0x2, 0x1f ;  /* 0x0c401f0000027f89 */ /* 0x000e6200000e0000 */
[--C-:B------:R-:W-:Y:S02]  /*96f0*/  FFMA.FTZ R8, R8, c[0x0][0x2d0], -R172.reuse ;  /* 0x0000b40008087a23 */ /* 0x100fe400000108ac */
[--C-:B------:R-:W-:Y:S02]  /*9700*/  FFMA.FTZ R10, R10, c[0x0][0x2d0], -R172.reuse ;  /* 0x0000b4000a0a7a23 */ /* 0x100fe400000108ac */
[--C-:B------:R-:W-:Y:S01]  /*9710*/  FFMA.FTZ R9, R9, c[0x0][0x2d0], -R172.reuse ;  /* 0x0000b40009097a23 */ /* 0x100fe200000108ac */
[----:B------:R-:W-:Y:S01]  /*9720*/  MUFU.EX2 R249, R8 ;  /* 0x0000000800f97308 */ /* 0x000fe20000000800 */
[----:B------:R-:W-:Y:S09]  /*9730*/  FFMA.FTZ R11, R11, c[0x0][0x2d0], -R172 ;  /* 0x0000b4000b0b7a23 */ /* 0x000ff200000108ac */
[----:B------:R-:W2:Y:S01]  /*9740*/  MUFU.EX2 R33, R10 ;  /* 0x0000000a00217308 */ /* 0x000ea20000000800 */
[----:B-1----:R-:W-:Y:S02]  /*9750*/  FMNMX.FTZ R2, R0, R2, !PT ;  /* 0x0000000200027209 */ /* 0x002fe40007810000 */
[----:B------:R-:W-:Y:S07]  /*9760*/  FSEL R0, R132, RZ, P0 ;  /* 0x000000ff84007208 */ /* 0x000fee0000000000 */
[----:B------:R-:W-:Y:S01]  /*9770*/  MUFU.EX2 R34, R9 ;  /* 0x0000000900227308 */ /* 0x000fe20000000800 */
[----:B------:R-:W1:Y:S01]  /*9780*/  SHFL.BFLY PT, R3, R2, 0x1, 0x1f ;  /* 0x0c201f0002037f89 */ /* 0x000e6200000e0000 */
[----:B------:R-:W-:Y:S04]  /*9790*/  FADD.FTZ R0, -R0, R133 ;  /* 0x0000008500007221 */ /* 0x000fe80000010100 */
[----:B------:R-:W-:Y:S04]  /*97a0*/  FMUL.FTZ R0, R0, c[0x0][0x2d0] ;  /* 0x0000b40000007a20 */ /* 0x000fe80000410000 */
[----:B------:R-:W3:Y:S01]  /*97b0*/  MUFU.EX2 R35, R11 ;  /* 0x0000000b00237308 */ /* 0x000ee20000000800 */
[----:B--2---:R-:W-:Y:S02]  /*97c0*/  F2FP.PACK_AB R136, R33, R249 ;  /* 0x000000f92188723e */ /* 0x004fe400000000ff */
[----:B-1----:R-:W-:Y:S07]  /*97d0*/  FMNMX.FTZ R3, R2, R3, !PT ;  /* 0x0000000302037209 */ /* 0x002fee0007810000 */
[----:B------:R1:W2:Y:S01]  /*97e0*/  MUFU.EX2 R2, R0 ;  /* 0x0000000000027308 */ /* 0x0002a20000000800 */
[C---:B------:R-:W-:Y:S01]  /*97f0*/  FSETP.NEU.FTZ.AND P0, PT, R3.reuse, -INF , PT ;  /* 0xff8000000300780b */ /* 0x040fe20003f1d000 */
[----:B------:R-:W-:Y:S01]  /*9800*/  FMUL.FTZ R133, R3, c[0x0][0x2d0] ;  /* 0x0000b40003857a20 */ /* 0x000fe20000410000 */
[----:B---3--:R-:W-:Y:S04]  /*9810*/  F2FP.PACK_AB R138, R35, R34 ;  /* 0x00000022238a723e */ /* 0x008fe800000000ff */
[----:B------:R-:W-:Y:S05]  /*9820*/  FSEL R133, R133, RZ, P0 ;  /* 0x000000ff85857208 */ /* 0x000fea0000000000 */
[--C-:B------:R-:W-:Y:S02]  /*9830*/  FFMA.FTZ R4, R4, c[0x0][0x2d0], -R133.reuse ;  /* 0x0000b40004047a23 */ /* 0x100fe40000010885 */
[--C-:B------:R-:W-:Y:S02]  /*9840*/  FFMA.FTZ R6, R6, c[0x0][0x2d0], -R133.reuse ;  /* 0x0000b40006067a23 */ /* 0x100fe40000010885 */
[--C-:B------:R-:W-:Y:S01]  /*9850*/  FFMA.FTZ R5, R5, c[0x0][0x2d0], -R133.reuse ;  /* 0x0000b40005057a23 */ /* 0x100fe20000010885 */
[----:B------:R3:W-:Y:S01]  /*9860*/  MUFU.EX2 R205, R4 ;  /* 0x0000000400cd7308 */ /* 0x0007e20000000800 */
[--C-:B------:R-:W-:Y:S01]  /*9870*/  FFMA.FTZ R7, R7, c[0x0][0x2d0], -R133.reuse ;  /* 0x0000b40007077a23 */ /* 0x100fe20000010885 */
[----:B-1----:R-:W-:Y:S01]  /*9880*/  FSEL R0, R3, RZ, P0 ;  /* 0x000000ff03007208 */ /* 0x002fe20000000000 */
[C---:B--2---:R-:W-:Y:S01]  /*9890*/  FMUL.FTZ R8, R2.reuse, R144 ;  /* 0x0000009002087220 */ /* 0x044fe20000410000 */
[----:B------:R-:W-:Y:S01]  /*98a0*/  PLOP3.LUT P0, PT, PT, PT, UP0, 0x80, 0x0 ;  /* 0x000000000000781c */ /* 0x000fe20003f0f008 */
[----:B------:R-:W-:Y:S05]  /*98b0*/  FMUL.FTZ R9, R2, R145 ;  /* 0x0000009102097220 */ /* 0x000fea0000410000 */
[----:B------:R-:W1:Y:S01]  /*98c0*/  MUFU.EX2 R204, R6 ;  /* 0x0000000600cc7308 */ /* 0x000e620000000800 */
[----:B------:R-:W-:Y:S02]  /*98d0*/  FADD.FTZ R0, -R0, R134 ;  /* 0x0000008600007221 */ /* 0x000fe40000010100 */
[----:B------:R-:W-:Y:S02]  /*98e0*/  FMUL.FTZ R16, R2, R152 ;  /* 0x0000009802107220 */ /* 0x000fe40000410000 */
[----:B------:R-:W-:Y:S02]  /*98f0*/  FMUL.FTZ R0, R0, c[0x0][0x2d0] ;  /* 0x0000b40000007a20 */ /* 0x000fe40000410000 */
[C---:B------:R-:W-:Y:S02]  /*9900*/  FMUL.FTZ R17, R2.reuse, R153 ;  /* 0x0000009902117220 */ /* 0x040fe40000410000 */
[C---:B------:R-:W-:Y:S01]  /*9910*/  FMUL.FTZ R24, R2.reuse, R160 ;  /* 0x000000a002187220 */ /* 0x040fe20000410000 */
[----:B------:R2:W-:Y:S01]  /*9920*/  MUFU.EX2 R203, R5 ;  /* 0x0000000500cb7308 */ /* 0x0005e20000000800 */
[C---:B------:R-:W-:Y:S02]  /*9930*/  FMUL.FTZ R25, R2.reuse, R161 ;  /* 0x000000a102197220 */ /* 0x040fe40000410000 */
[--C-:B------:R-:W-:Y:S02]  /*9940*/  FFMA.FTZ R134, R175, c[0x0][0x2d0], -R172.reuse ;  /* 0x0000b400af867a23 */ /* 0x100fe400000108ac */
[C---:B---3--:R-:W-:Y:S02]  /*9950*/  FMUL.FTZ R4, R2.reuse, R140 ;  /* 0x0000008c02047220 */ /* 0x048fe40000410000 */
[C---:B------:R-:W-:Y:S01]  /*9960*/  FMUL.FTZ R32, R2.reuse, R168 ;  /* 0x000000a802207220 */ /* 0x040fe20000410000 */
[----:B------:R-:W-:Y:S01]  /*9970*/  MOV R168, R33 ;  /* 0x0000002100a87202 */ /* 0x000fe20000000f00 */
[C---:B------:R-:W-:Y:S01]  /*9980*/  FMUL.FTZ R33, R2.reuse, R169 ;  /* 0x000000a902217220 */ /* 0x040fe20000410000 */
[----:B------:R-:W3:Y:S01]  /*9990*/  MUFU.EX2 R202, R7 ;  /* 0x0000000700ca7308 */ /* 0x000ee20000000800 */
[----:B------:R-:W-:Y:S01]  /*99a0*/  MOV R169, R34 ;  /* 0x0000002200a97202 */ /* 0x000fe20000000f00 */
[----:B------:R-:W-:Y:S01]  /*99b0*/  FMUL.FTZ R36, R2, R36 ;  /* 0x0000002402247220 */ /* 0x000fe20000410000 */
[----:B-1----:R-:W-:Y:S01]  /*99c0*/  F2FP.PACK_AB R137, R204, R205 ;  /* 0x000000cdcc89723e */ /* 0x002fe200000000ff */
[C---:B------:R-:W-:Y:S02]  /*99d0*/  FMUL.FTZ R37, R2.reuse, R37 ;  /* 0x0000002502257220 */ /* 0x040fe40000410000 */
[C---:B------:R-:W-:Y:S02]  /*99e0*/  FMUL.FTZ R40, R2.reuse, R40 ;  /* 0x0000002802287220 */ /* 0x040fe40000410000 */
[C---:B------:R-:W-:Y:S02]  /*99f0*/  FMUL.FTZ R41, R2.reuse, R41 ;  /* 0x0000002902297220 */ /* 0x040fe40000410000 */
[----:B------:R-:W1:Y:S01]  /*9a00*/  MUFU.EX2 R0, R0 ;  /* 0x0000000000007308 */ /* 0x000e620000000800 */
[C---:B------:R-:W-:Y:S02]  /*9a10*/  FMUL.FTZ R44, R2.reuse, R44 ;  /* 0x0000002c022c7220 */ /* 0x040fe40000410000 */
[C---:B------:R-:W-:Y:S02]  /*9a20*/  FMUL.FTZ R45, R2.reuse, R45 ;  /* 0x0000002d022d7220 */ /* 0x040fe40000410000 */
[C---:B--2---:R-:W-:Y:S02]  /*9a30*/  FMUL.FTZ R5, R2.reuse, R141 ;  /* 0x0000008d02057220 */ /* 0x044fe40000410000 */
[C---:B------:R-:W-:Y:S02]  /*9a40*/  FMUL.FTZ R48, R2.reuse, R48 ;  /* 0x0000003002307220 */ /* 0x040fe40000410000 */
[C---:B------:R-:W-:Y:S01]  /*9a50*/  FMUL.FTZ R49, R2.reuse, R49 ;  /* 0x0000003102317220 */ /* 0x040fe20000410000 */
[----:B------:R2:W-:Y:S01]  /*9a60*/  MUFU.EX2 R248, R134 ;  /* 0x0000008600f87308 */ /* 0x0005e20000000800 */
[C---:B------:R-:W-:Y:S02]  /*9a70*/  FMUL.FTZ R52, R2.reuse, R52 ;  /* 0x0000003402347220 */ /* 0x040fe40000410000 */
[----:B------:R-:W-:Y:S01]  /*9a80*/  FMUL.FTZ R53, R2, R53 ;  /* 0x0000003502357220 */ /* 0x000fe20000410000 */
[----:B---3--:R-:W-:Y:S01]  /*9a90*/  F2FP.PACK_AB R139, R202, R203 ;  /* 0x000000cbca8b723e */ /* 0x008fe200000000ff */
[C---:B------:R-:W-:Y:S02]  /*9aa0*/  FMUL.FTZ R56, R2.reuse, R56 ;  /* 0x0000003802387220 */ /* 0x040fe40000410000 */
[C---:B------:R-:W-:Y:S02]  /*9ab0*/  FMUL.FTZ R57, R2.reuse, R57 ;  /* 0x0000003902397220 */ /* 0x040fe40000410000 */
[C---:B------:R-:W-:Y:S02]  /*9ac0*/  FMUL.FTZ R60, R2.reuse, R60 ;  /* 0x0000003c023c7220 */ /* 0x040fe40000410000 */
[C---:B------:R-:W-:Y:S02]  /*9ad0*/  FMUL.FTZ R61, R2.reuse, R61 ;  /* 0x0000003d023d7220 */ /* 0x040fe40000410000 */
[----:B------:R-:W-:Y:S02]  /*9ae0*/  FMUL.FTZ R64, R2, R64 ;  /* 0x0000004002407220 */ /* 0x000fe40000410000 */
[C---:B-1----:R-:W-:Y:S02]  /*9af0*/  FMUL.FTZ R6, R0.reuse, R142 ;  /* 0x0000008e00067220 */ /* 0x042fe40000410000 */
[C---:B------:R-:W-:Y:S02]  /*9b00*/  FMUL.FTZ R7, R0.reuse, R143 ;  /* 0x0000008f00077220 */ /* 0x040fe40000410000 */
[----:B------:R-:W1:Y:S01]  /*9b10*/  LDSM.16.MT88.4 R140, [R215+0x100] ;  /* 0x00010000d78c783b */ /* 0x000e620000004200 */
[C---:B------:R-:W-:Y:S02]  /*9b20*/  FMUL.FTZ R10, R0.reuse, R146 ;  /* 0x00000092000a7220 */ /* 0x040fe40000410000 */
[C---:B------:R-:W-:Y:S02]  /*9b30*/  FMUL.FTZ R11, R0.reuse, R147 ;  /* 0x00000093000b7220 */ /* 0x040fe40000410000 */
[C---:B------:R-:W-:Y:S03]  /*9b40*/  HMMA.16816.F32 R4, R136.reuse, R12, R4 ;  /* 0x0000000c8804723c */ /* 0x040fe60000001804 */
[----:B------:R-:W3:Y:S02]  /*9b50*/  LDSM.16.MT88.4 R144, [R213+0x2100] ;  /* 0x00210000d590783b */ /* 0x000ee40000004200 */
[----:B------:R-:W-:Y:S02]  /*9b60*/  FMUL.FTZ R18, R0, R154 ;  /* 0x0000009a00127220 */ /* 0x000fe40000410000 */
[C---:B------:R-:W-:Y:S01]  /*9b70*/  FMUL.FTZ R12, R2.reuse, R148 ;  /* 0x00000094020c7220 */ /* 0x040fe20000410000 */
[C---:B------:R-:W-:Y:S04]  /*9b80*/  HMMA.16816.F32 R8, R136.reuse, R14, R8 ;  /* 0x0000000e8808723c */ /* 0x040fe80000001808 */
[----:B------:R-:W-:Y:S02]  /*9b90*/  FMUL.FTZ R13, R2, R149 ;  /* 0x00000095020d7220 */ /* 0x000fe40000410000 */
[C---:B------:R-:W-:Y:S02]  /*9ba0*/  FMUL.FTZ R19, R0.reuse, R155 ;  /* 0x0000009b00137220 */ /* 0x040fe40000410000 */
[C---:B------:R-:W-:Y:S01]  /*9bb0*/  FMUL.FTZ R14, R0.reuse, R150 ;  /* 0x00000096000e7220 */ /* 0x040fe20000410000 */
[----:B------:R-:W-:Y:S03]  /*9bc0*/  LDSM.16.MT88.4 R152, [R214+0x900] ;  /* 0x00090000d698783b */ /* 0x000fe60000004200 */
[C---:B------:R-:W-:Y:S02]  /*9bd0*/  FMUL.FTZ R15, R0.reuse, R151 ;  /* 0x00000097000f7220 */ /* 0x040fe40000410000 */
[C---:B------:R-:W-:Y:S02]  /*9be0*/  FMUL.FTZ R26, R0.reuse, R162 ;  /* 0x000000a2001a7220 */ /* 0x040fe40000410000 */
[----:B------:R-:W-:Y:S01]  /*9bf0*/  FMUL.FTZ R27, R0, R163 ;  /* 0x000000a3001b7220 */ /* 0x000fe20000410000 */
[----:B------:R-:W4:Y:S01]  /*9c00*/  LDSM.16.MT88.4 R148, [R214+0x2100] ;  /* 0x00210000d694783b */ /* 0x000f220000004200 */
[--C-:B--2---:R-:W-:Y:S01]  /*9c10*/  FFMA.FTZ R134, R174, c[0x0][0x2d0], -R172.reuse ;  /* 0x0000b400ae867a23 */ /* 0x104fe200000108ac */
[C---:B------:R-:W-:Y:S03]  /*9c20*/  HMMA.16816.F32 R12, R136.reuse, R20, R12 ;  /* 0x00000014880c723c */ /* 0x040fe6000000180c */
[C---:B------:R-:W-:Y:S01]  /*9c30*/  FMUL.FTZ R34, R0.reuse, R170 ;  /* 0x000000aa00227220 */ /* 0x040fe20000410000 */
[----:B------:R-:W-:Y:S01]  /*9c40*/  MOV R170, R35 ;  /* 0x0000002300aa7202 */ /* 0x000fe20000000f00 */
[----:B------:R-:W-:Y:S01]  /*9c50*/  FMUL.FTZ R35, R0, R171 ;  /* 0x000000ab00237220 */ /* 0x000fe20000410000 */
[----:B------:R-:W-:Y:S01]  /*9c60*/  LDSM.16.MT88.4 R160, [R213+0x4900] ;  /* 0x00490000d5a0783b */ /* 0x000fe20000004200 */
[C---:B------:R-:W-:Y:S01]  /*9c70*/  FMUL.FTZ R20, R2.reuse, R156 ;  /* 0x0000009c02147220 */ /* 0x040fe20000410000 */
[C---:B------:R-:W-:Y:S01]  /*9c80*/  HMMA.16816.F32 R16, R136.reuse, R22, R16 ;  /* 0x000000168810723c */ /* 0x040fe20000001810 */
[----:B------:R2:W5:Y:S03]  /*9c90*/  MUFU.EX2 R247, R134 ;  /* 0x0000008600f77308 */ /* 0x0005660000000800 */
[----:B------:R-:W-:Y:S02]  /*9ca0*/  FMUL.FTZ R21, R2, R157 ;  /* 0x0000009d02157220 */ /* 0x000fe40000410000 */
        /* <DEDUP_REMOVED lines=8> */
[----:B------:R-:W-:Y:S02]  /*9d30*/  FMUL.FTZ R46, R0, R46 ;  /* 0x0000002e002e7220 */ /* 0x000fe40000410000 */
[C---:B------:R-:W-:Y:S01]  /*9d40*/  FMUL.FTZ R28, R2.reuse, R164 ;  /* 0x000000a4021c7220 */ /* 0x040fe20000410000 */
[C---:B------:R-:W-:Y:S04]  /*9d50*/  HMMA.16816.F32 R24, R136.reuse, R30, R24 ;  /* 0x0000001e8818723c */ /* 0x040fe80000001818 */
[----:B------:R-:W-:Y:S02]  /*9d60*/  FMUL.FTZ R29, R2, R165 ;  /* 0x000000a5021d7220 */ /* 0x000fe40000410000 */
[C---:B------:R-:W-:Y:S02]  /*9d70*/  FMUL.FTZ R47, R0.reuse, R47 ;  /* 0x0000002f002f7220 */ /* 0x040fe40000410000 */
[C---:B------:R-:W-:Y:S04]  /*9d80*/  FMUL.FTZ R30, R0.reuse, R166 ;  /* 0x000000a6001e7220 */ /* 0x040fe80000410000 */
[C---:B------:R-:W-:Y:S02]  /*9d90*/  FMUL.FTZ R31, R0.reuse, R167 ;  /* 0x000000a7001f7220 */ /* 0x040fe40000410000 */
[----:B------:R-:W-:Y:S01]  /*9da0*/  LDSM.16.MT88.4 R164, [R214+0x4900] ;  /* 0x00490000d6a4783b */ /* 0x000fe20000004200 */
[--C-:B--2---:R-:W-:Y:S02]  /*9db0*/  FFMA.FTZ R134, R173, c[0x0][0x2d0], -R172.reuse ;  /* 0x0000b400ad867a23 */ /* 0x104fe400000108ac */
[C---:B------:R-:W-:Y:S02]  /*9dc0*/  FMUL.FTZ R50, R0.reuse, R50 ;  /* 0x0000003200327220 */ /* 0x040fe40000410000 */
[C---:B-1----:R-:W-:Y:S01]  /*9dd0*/  HMMA.16816.F32 R28, R136.reuse, R140, R28 ;  /* 0x0000008c881c723c */ /* 0x042fe2000000181c */
[----:B------:R1:W-:Y:S02]  /*9de0*/  MUFU.EX2 R246, R134 ;  /* 0x0000008600f67308 */ /* 0x0003e40000000800 */
[C---:B------:R-:W-:Y:S02]  /*9df0*/  FMUL.FTZ R51, R0.reuse, R51 ;  /* 0x0000003300337220 */ /* 0x040fe40000410000 */
[C---:B------:R-:W-:Y:S02]  /*9e00*/  FMUL.FTZ R54, R0.reuse, R54 ;  /* 0x0000003600367220 */ /* 0x040fe40000410000 */
[C---:B------:R-:W-:Y:S01]  /*9e10*/  FMUL.FTZ R55, R0.reuse, R55 ;  /* 0x0000003700377220 */ /* 0x040fe20000410000 */
[C---:B------:R-:W-:Y:S01]  /*9e20*/  HMMA.16816.F32 R32, R136.reuse, R142, R32 ;  /* 0x0000008e8820723c */ /* 0x040fe20000001820 */
[----:B------:R-:W2:Y:S03]  /*9e30*/  LDSM.16.MT88.4 R140, [R216+0x2100] ;  /* 0x00210000d88c783b */ /* 0x000ea60000004200 */
[C---:B------:R-:W-:Y:S02]  /*9e40*/  FMUL.FTZ R58, R0.reuse, R58 ;  /* 0x0000003a003a7220 */ /* 0x040fe40000410000 */
[C---:B------:R-:W-:Y:S02]  /*9e50*/  FMUL.FTZ R59, R0.reuse, R59 ;  /* 0x0000003b003b7220 */ /* 0x040fe40000410000 */
[C---:B---3--:R-:W-:Y:S04]  /*9e60*/  HMMA.16816.F32 R36, R136.reuse, R144, R36 ;  /* 0x000000908824723c */ /* 0x048fe80000001824 */
[C---:B------:R-:W-:Y:S02]  /*9e70*/  FMUL.FTZ R62, R0.reuse, R62 ;  /* 0x0000003e003e7220 */ /* 0x040fe40000410000 */
[----:B------:R-:W-:Y:S02]  /*9e80*/  FMUL.FTZ R63, R0, R63 ;  /* 0x0000003f003f7220 */ /* 0x000fe40000410000 */
[C---:B------:R-:W-:Y:S01]  /*9e90*/  HMMA.16816.F32 R40, R136.reuse, R146, R40 ;  /* 0x000000928828723c */ /* 0x040fe20000001828 */
[----:B------:R-:W3:Y:S03]  /*9ea0*/  LDSM.16.MT88.4 R144, [R215+0x2100] ;  /* 0x00210000d790783b */ /* 0x000ee60000004200 */
[--C-:B-1----:R-:W-:Y:S02]  /*9eb0*/  FFMA.FTZ R134, R178, c[0x0][0x2d0], -R172.reuse ;  /* 0x0000b400b2867a23 */ /* 0x102fe400000108ac */
[----:B------:R-:W-:Y:S02]  /*9ec0*/  FMUL.FTZ R65, R2, R65 ;  /* 0x0000004102417220 */ /* 0x000fe40000410000 */
[C---:B----4-:R-:W-:Y:S01]  /*9ed0*/  HMMA.16816.F32 R44, R136.reuse, R148, R44 ;  /* 0x00000094882c723c */ /* 0x050fe2000000182c */
[----:B------:R1:W4:Y:S03]  /*9ee0*/  MUFU.EX2 R245, R134 ;  /* 0x0000008600f57308 */ /* 0x0003260000000800 */
[C---:B------:R-:W-:Y:S02]  /*9ef0*/  FMUL.FTZ R66, R0.reuse, R66 ;  /* 0x0000004200427220 */ /* 0x040fe40000410000 */
[----:B------:R-:W-:Y:S02]  /*9f00*/  FMUL.FTZ R67, R0, R67 ;  /* 0x0000004300437220 */ /* 0x000fe40000410000 */
[C---:B------:R-:W-:Y:S01]  /*9f10*/  HMMA.16816.F32 R48, R136.reuse, R150, R48 ;  /* 0x000000968830723c */ /* 0x040fe20000001830 */
[----:B------:R-:W1:Y:S03]  /*9f20*/  LDSM.16.MT88.4 R148, [R213+0x4100] ;  /* 0x00410000d594783b */ /* 0x000e660000004200 */
[C---:B------:R-:W-:Y:S02]  /*9f30*/  FMUL.FTZ R68, R2.reuse, R68 ;  /* 0x0000004402447220 */ /* 0x040fe40000410000 */
[----:B------:R-:W-:Y:S02]  /*9f40*/  FMUL.FTZ R69, R2, R69 ;  /* 0x0000004502457220 */ /* 0x000fe40000410000 */
[C---:B------:R-:W-:Y:S01]  /*9f50*/  FMUL.FTZ R70, R0.reuse, R70 ;  /* 0x0000004600467220 */ /* 0x040fe20000410000 */
[C---:B--2---:R-:W-:Y:S03]  /*9f60*/  HMMA.16816.F32 R52, R136.reuse, R140, R52 ;  /* 0x0000008c8834723c */ /* 0x044fe60000001834 */
[----:B------:R-:W-:Y:S02]  /*9f70*/  FMUL.FTZ R71, R0, R71 ;  /* 0x0000004700477220 */ /* 0x000fe40000410000 */
[C---:B------:R-:W-:Y:S02]  /*9f80*/  FMUL.FTZ R72, R2.reuse, R72 ;  /* 0x0000004802487220 */ /* 0x040fe40000410000 */
[----:B------:R-:W-:Y:S01]  /*9f90*/  FMUL.FTZ R73, R2, R73 ;  /* 0x0000004902497220 */ /* 0x000fe20000410000 */
[C---:B------:R-:W-:Y:S01]  /*9fa0*/  HMMA.16816.F32 R56, R136.reuse, R142, R56 ;  /* 0x0000008e8838723c */ /* 0x040fe20000001838 */
[----:B------:R-:W2:Y:S03]  /*9fb0*/  LDSM.16.MT88.4 R140, [R214+0x4100] ;  /* 0x00410000d68c783b */ /* 0x000ea60000004200 */
[C---:B------:R-:W-:Y:S02]  /*9fc0*/  FMUL.FTZ R74, R0.reuse, R74 ;  /* 0x0000004a004a7220 */ /* 0x040fe40000410000 */
[----:B------:R-:W-:Y:S02]  /*9fd0*/  FMUL.FTZ R75, R0, R75 ;  /* 0x0000004b004b7220 */ /* 0x000fe40000410000 */
[C---:B---3--:R-:W-:Y:S04]  /*9fe0*/  HMMA.16816.F32 R60, R136.reuse, R144, R60 ;  /* 0x00000090883c723c */ /* 0x048fe8000000183c */
[C---:B------:R-:W-:Y:S02]  /*9ff0*/  FMUL.FTZ R76, R2.reuse, R76 ;  /* 0x0000004c024c7220 */ /* 0x040fe40000410000 */
[----:B------:R-:W-:Y:S02]  /*a000*/  FMUL.FTZ R77, R2, R77 ;  /* 0x0000004d024d7220 */ /* 0x000fe40000410000 */
[C---:B------:R-:W-:Y:S01]  /*a010*/  HMMA.16816.F32 R64, R136.reuse, R146, R64 ;  /* 0x000000928840723c */ /* 0x040fe20000001840 */
[----:B------:R-:W3:Y:S03]  /*a020*/  LDSM.16.MT88.4 R144, [R216+0x4100] ;  /* 0x00410000d890783b */ /* 0x000ee60000004200 */
[C---:B------:R-:W-:Y:S02]  /*a030*/  FMUL.FTZ R78, R0.reuse, R78 ;  /* 0x0000004e004e7220 */ /* 0x040fe40000410000 */
[----:B------:R-:W-:Y:S02]  /*a040*/  FMUL.FTZ R79, R0, R79 ;  /* 0x0000004f004f7220 */ /* 0x000fe40000410000 */
[C---:B-1----:R-:W-:Y:S04]  /*a050*/  HMMA.16816.F32 R68, R136.reuse, R148, R68 ;  /* 0x000000948844723c */ /* 0x042fe80000001844 */
[--C-:B------:R-:W-:Y:S02]  /*a060*/  FFMA.FTZ R134, R180, c[0x0][0x2d0], -R133.reuse ;  /* 0x0000b400b4867a23 */ /* 0x100fe40000010885 */
[C---:B------:R-:W-:Y:S02]  /*a070*/  FMUL.FTZ R80, R2.reuse, R80 ;  /* 0x0000005002507220 */ /* 0x040fe40000410000 */
[C---:B------:R-:W-:Y:S01]  /*a080*/  HMMA.16816.F32 R72, R136.reuse, R150, R72 ;  /* 0x000000968848723c */ /* 0x040fe20000001848 */
[----:B------:R-:W1:Y:S01]  /*a090*/  LDSM.16.MT88.4 R148, [R215+0x4100] ;  /* 0x00410000d794783b */ /* 0x000e620000004200 */
[----:B------:R3:W-:Y:S02]  /*a0a0*/  MUFU.EX2 R194, R134 ;  /* 0x0000008600c27308 */ /* 0x0007e40000000800 */
[----:B------:R-:W-:Y:S02]  /*a0b0*/  FMUL.FTZ R81, R2, R81 ;  /* 0x0000005102517220 */ /* 0x000fe40000410000 */
[C---:B------:R-:W-:Y:S02]  /*a0c0*/  FMUL.FTZ R82, R0.reuse, R82 ;  /* 0x0000005200527220 */ /* 0x040fe40000410000 */
[----:B------:R-:W-:Y:S01]  /*a0d0*/  FMUL.FTZ R83, R0, R83 ;  /* 0x0000005300537220 */ /* 0x000fe20000410000 */
[C---:B--2---:R-:W-:Y:S03]  /*a0e0*/  HMMA.16816.F32 R76, R136.reuse, R140, R76 ;  /* 0x0000008c884c723c */ /* 0x044fe6000000184c */
[C---:B------:R-:W-:Y:S02]  /*a0f0*/  FMUL.FTZ R84, R2.reuse, R84 ;  /* 0x0000005402547220 */ /* 0x040fe40000410000 */
[----:B------:R-:W-:Y:S02]  /*a100*/  FMUL.FTZ R85, R2, R85 ;  /* 0x0000005502557220 */ /* 0x000fe40000410000 */
[C---:B------:R-:W-:Y:S01]  /*a110*/  FMUL.FTZ R86, R0.reuse, R86 ;  /* 0x0000005600567220 */ /* 0x040fe20000410000 */
[C---:B------:R-:W-:Y:S01]  /*a120*/  HMMA.16816.F32 R80, R136.reuse, R142, R80 ;  /* 0x0000008e8850723c */ /* 0x040fe20000001850 */
[----:B------:R-:W2:Y:S03]  /*a130*/  LDSM.16.MT88.4 R140, [R213+0x6100] ;  /* 0x00610000d58c783b */ /* 0x000ea60000004200 */
[----:B------:R-:W-:Y:S02]  /*a140*/  FMUL.FTZ R87, R0, R87 ;  /* 0x0000005700577220 */ /* 0x000fe40000410000 */
[C---:B------:R-:W-:Y:S02]  /*a150*/  FMUL.FTZ R88, R2.reuse, R88 ;  /* 0x0000005802587220 */ /* 0x040fe40000410000 */
[----:B------:R-:W-:Y:S03]  /*a160*/  FMUL.FTZ R89, R2, R89 ;  /* 0x0000005902597220 */ /* 0x000fe60000410000 */
[C---:B---3--:R-:W-:Y:S03]  /*a170*/  HMMA.16816.F32 R84, R136.reuse, R144, R84 ;  /* 0x000000908854723c */ /* 0x048fe60000001854 */
[C---:B------:R-:W-:Y:S02]  /*a180*/  FMUL.FTZ R90, R0.reuse, R90 ;  /* 0x0000005a005a7220 */ /* 0x040fe40000410000 */
[----:B------:R-:W-:Y:S02]  /*a190*/  FMUL.FTZ R91, R0, R91 ;  /* 0x0000005b005b7220 */ /* 0x000fe40000410000 */
[--C-:B------:R-:W-:Y:S02]  /*a1a0*/  FFMA.FTZ R134, R179, c[0x0][0x2d0], -R133.reuse ;  /* 0x0000b400b3867a23 */ /* 0x100fe40000010885 */
[C---:B------:R-:W-:Y:S02]  /*a1b0*/  FMUL.FTZ R92, R2.reuse, R92 ;  /* 0x0000005c025c7220 */ /* 0x040fe40000410000 */
[----:B------:R3:W2:Y:S01]  /*a1c0*/  MUFU.EX2 R193, R134 ;  /* 0x0000008600c17308 */ /* 0x0006a20000000800 */
[C---:B------:R-:W-:Y:S01]  /*a1d0*/  HMMA.16816.F32 R88, R136.reuse, R146, R88 ;  /* 0x000000928858723c */ /* 0x040fe20000001858 */
[----:B------:R-:W4:Y:S02]  /*a1e0*/  LDSM.16.MT88.4 R144, [R214+0x6100] ;  /* 0x00610000d690783b */ /* 0x000f240000004200 */
[----:B------:R-:W-:Y:S02]  /*a1f0*/  FMUL.FTZ R93, R2, R93 ;  /* 0x0000005d025d7220 */ /* 0x000fe40000410000 */
[C---:B------:R-:W-:Y:S02]  /*a200*/  FMUL.FTZ R94, R0.reuse, R94 ;  /* 0x0000005e005e7220 */ /* 0x040fe40000410000 */
[----:B------:R-:W-:Y:S02]  /*a210*/  FMUL.FTZ R95, R0, R95 ;  /* 0x0000005f005f7220 */ /* 0x000fe40000410000 */
[C---:B------:R-:W-:Y:S03]  /*a220*/  FMUL.FTZ R96, R2.reuse, R96 ;  /* 0x0000006002607220 */ /* 0x040fe60000410000 */
[----:B------:R-:W-:Y:S02]  /*a230*/  FMUL.FTZ R97, R2, R97 ;  /* 0x0000006102617220 */ /* 0x000fe40000410000 */
[C---:B-1----:R-:W-:Y:S03]  /*a240*/  HMMA.16816.F32 R92, R136.reuse, R148, R92 ;  /* 0x00000094885c723c */ /* 0x042fe6000000185c */
[C---:B------:R-:W-:Y:S02]  /*a250*/  FMUL.FTZ R98, R0.reuse, R98 ;  /* 0x0000006200627220 */ /* 0x040fe40000410000 */
[----:B------:R-:W-:Y:S02]  /*a260*/  FMUL.FTZ R99, R0, R99 ;  /* 0x0000006300637220 */ /* 0x000fe40000410000 */
[C---:B------:R-:W-:Y:S02]  /*a270*/  FMUL.FTZ R100, R2.reuse, R100 ;  /* 0x0000006402647220 */ /* 0x040fe40000410000 */
[--C-:B---3--:R-:W-:Y:S03]  /*a280*/  FFMA.FTZ R134, R177, c[0x0][0x2d0], -R133.reuse ;  /* 0x0000b400b1867a23 */ /* 0x108fe60000010885 */
[C---:B------:R-:W-:Y:S01]  /*a290*/  HMMA.16816.F32 R96, R136.reuse, R150, R96 ;  /* 0x000000968860723c */ /* 0x040fe20000001860 */
[----:B------:R-:W1:Y:S01]  /*a2a0*/  LDSM.16.MT88.4 R148, [R216+0x6100] ;  /* 0x00610000d894783b */ /* 0x000e620000004200 */
[----:B------:R3:W-:Y:S01]  /*a2b0*/  MUFU.EX2 R192, R134 ;  /* 0x0000008600c07308 */ /* 0x0007e20000000800 */
[----:B------:R-:W-:Y:S02]  /*a2c0*/  FMUL.FTZ R101, R2, R101 ;  /* 0x0000006502657220 */ /* 0x000fe40000410000 */
[C---:B------:R-:W-:Y:S02]  /*a2d0*/  FMUL.FTZ R102, R0.reuse, R102 ;  /* 0x0000006600667220 */ /* 0x040fe40000410000 */
[----:B------:R-:W-:Y:S02]  /*a2e0*/  FMUL.FTZ R103, R0, R103 ;  /* 0x0000006700677220 */ /* 0x000fe40000410000 */
[C---:B------:R-:W-:Y:S03]  /*a2f0*/  FMUL.FTZ R104, R2.reuse, R104 ;  /* 0x0000006802687220 */ /* 0x040fe60000410000 */
[----:B------:R-:W-:Y:S02]  /*a300*/  FMUL.FTZ R105, R2, R105 ;  /* 0x0000006902697220 */ /* 0x000fe40000410000 */
        /* <DEDUP_REMOVED lines=9> */
[--C-:B---3--:R-:W-:Y:S02]  /*a3a0*/  FFMA.FTZ R134, R176, c[0x0][0x2d0], -R133.reuse ;  /* 0x0000b400b0867a23 */ /* 0x108fe40000010885 */
[----:B------:R-:W-:Y:S02]  /*a3b0*/  LDSM.16.MT88.4 R176, [R214+0x3900] ;  /* 0x00390000d6b0783b */ /* 0x000fe40000004200 */
[----:B------:R3:W1:Y:S01]  /*a3c0*/  MUFU.EX2 R191, R134 ;  /* 0x0000008600bf7308 */ /* 0x0006620000000800 */
[C---:B----4-:R-:W-:Y:S03]  /*a3d0*/  HMMA.16816.F32 R108, R136.reuse, R144, R108 ;  /* 0x00000090886c723c */ /* 0x050fe6000000186c */
[C---:B------:R-:W-:Y:S02]  /*a3e0*/  FMUL.FTZ R112, R2.reuse, R112 ;  /* 0x0000007002707220 */ /* 0x040fe40000410000 */
[----:B------:R-:W-:Y:S02]  /*a3f0*/  FMUL.FTZ R113, R2, R113 ;  /* 0x0000007102717220 */ /* 0x000fe40000410000 */
[C---:B------:R-:W-:Y:S02]  /*a400*/  FMUL.FTZ R114, R0.reuse, R114 ;  /* 0x0000007200727220 */ /* 0x040fe40000410000 */
[----:B------:R-:W-:Y:S03]  /*a410*/  FMUL.FTZ R115, R0, R115 ;  /* 0x0000007300737220 */ /* 0x000fe60000410000 */
[C---:B------:R-:W-:Y:S02]  /*a420*/  FMUL.FTZ R116, R2.reuse, R116 ;  /* 0x0000007402747220 */ /* 0x040fe40000410000 */
[----:B------:R-:W-:Y:S02]  /*a430*/  FMUL.FTZ R117, R2, R117 ;  /* 0x0000007502757220 */ /* 0x000fe40000410000 */
[C---:B------:R-:W-:Y:S01]  /*a440*/  HMMA.16816.F32 R112, R136.reuse, R146, R112 ;  /* 0x000000928870723c */ /* 0x040fe20000001870 */
[----:B------:R-:W4:Y:S02]  /*a450*/  LDSM.16.MT88.4 R144, [R213+0x900] ;  /* 0x00090000d590783b */ /* 0x000f240000004200 */
        /* <DEDUP_REMOVED lines=18> */
[--C-:B---3--:R-:W-:Y:S04]  /*a580*/  FFMA.FTZ R134, R182, c[0x0][0x2d0], -R172.reuse ;  /* 0x0000b400b6867a23 */ /* 0x108fe800000108ac */
[----:B------:R2:W-:Y:S01]  /*a590*/  MUFU.EX2 R244, R134 ;  /* 0x0000008600f47308 */ /* 0x0005e20000000800 */
[----:B------:R-:W-:Y:S01]  /*a5a0*/  HMMA.16816.F32 R128, R136, R142, R128 ;  /* 0x0000008e8880723c */ /* 0x000fe20000001880 */
[----:B------:R-:W3:Y:S06]  /*a5b0*/  LDSM.16.MT88.4 R140, [R213+0x2900] ;  /* 0x00290000d58c783b */ /* 0x000eec0000004200 */
[----:B-----5:R-:W-:Y:S02]  /*a5c0*/  F2FP.PACK_AB R136, R247, R248 ;  /* 0x000000f8f788723e */ /* 0x020fe400000000ff */
[----:B------:R-:W-:Y:S03]  /*a5d0*/  F2FP.PACK_AB R138, R245, R246 ;  /* 0x000000f6f58a723e */ /* 0x000fe600000000ff */
[----:B------:R-:W-:Y:S02]  /*a5e0*/  F2FP.PACK_AB R137, R193, R194 ;  /* 0x000000c2c189723e */ /* 0x000fe400000000ff */
[----:B------:R-:W-:Y:S07]  /*a5f0*/  F2FP.PACK_AB R139, R191, R192 ;  /* 0x000000c0bf8b723e */ /* 0x000fee00000000ff */
[C---:B----4-:R-:W-:Y:S03]  /*a600*/  HMMA.16816.F32 R4, R136.reuse, R144, R4 ;  /* 0x000000908804723c */ /* 0x050fe60000001804 */
[--C-:B--2---:R-:W-:Y:S04]  /*a610*/  FFMA.FTZ R134, R188, c[0x0][0x2d0], -R172.reuse ;  /* 0x0000b400bc867a23 */ /* 0x104fe800000108ac */
[----:B------:R2:W4:Y:S01]  /*a620*/  MUFU.EX2 R243, R134 ;  /* 0x0000008600f37308 */ /* 0x0005220000000800 */
[C---:B------:R-:W-:Y:S01]  /*a630*/  HMMA.16816.F32 R8, R136.reuse, R146, R8 ;  /* 0x000000928808723c */ /* 0x040fe20000001808 */
[----:B------:R-:W5:Y:S07]  /*a640*/  LDSM.16.MT88.4 R144, [R214+0x2900] ;  /* 0x00290000d690783b */ /* 0x000f6e0000004200 */
[C---:B------:R-:W-:Y:S08]  /*a650*/  HMMA.16816.F32 R12, R136.reuse, R152, R12 ;  /* 0x00000098880c723c */ /* 0x040ff0000000180c */
[C---:B------:R-:W-:Y:S01]  /*a660*/  HMMA.16816.F32 R16, R136.reuse, R154, R16 ;  /* 0x0000009a8810723c */ /* 0x040fe20000001810 */
[----:B------:R-:W-:Y:S03]  /*a670*/  LDSM.16.MT88.4 R152, [R215+0x2900] ;  /* 0x00290000d798783b */ /* 0x000fe60000004200 */
[--C-:B--2---:R-:W-:Y:S04]  /*a680*/  FFMA.FTZ R134, R189, c[0x0][0x2d0], -R172.reuse ;  /* 0x0000b400bd867a23 */ /* 0x104fe800000108ac */
[C---:B-1----:R-:W-:Y:S01]  /*a690*/  HMMA.16816.F32 R20, R136.reuse, R148, R20 ;  /* 0x000000948814723c */ /* 0x042fe20000001814 */
[----:B------:R1:W-:Y:S07]  /*a6a0*/  MUFU.EX2 R211, R134 ;  /* 0x0000008600d37308 */ /* 0x0003ee0000000800 */
[C---:B------:R-:W-:Y:S01]  /*a6b0*/  HMMA.16816.F32 R24, R136.reuse, R150, R24 ;  /* 0x000000968818723c */ /* 0x040fe20000001818 */
[----:B------:R-:W2:Y:S07]  /*a6c0*/  LDSM.16.MT88.4 R148, [R216+0x2900] ;  /* 0x00290000d894783b */ /* 0x000eae0000004200 */
[C---:B------:R-:W-:Y:S08]  /*a6d0*/  HMMA.16816.F32 R28, R136.reuse, R156, R28 ;  /* 0x0000009c881c723c */ /* 0x040ff0000000181c */
[C---:B------:R-:W-:Y:S01]  /*a6e0*/  HMMA.16816.F32 R32, R136.reuse, R158, R32 ;  /* 0x0000009e8820723c */ /* 0x040fe20000001820 */
[----:B------:R-:W4:Y:S03]  /*a6f0*/  LDSM.16.MT88.4 R156, [R216+0x4900] ;  /* 0x00490000d89c783b */ /* 0x000f260000004200 */
[--C-:B-1----:R-:W-:Y:S04]  /*a700*/  FFMA.FTZ R134, R190, c[0x0][0x2d0], -R172.reuse ;  /* 0x0000b400be867a23 */ /* 0x102fe800000108ac */
[C---:B---3--:R-:W-:Y:S01]  /*a710*/  HMMA.16816.F32 R36, R136.reuse, R140, R36 ;  /* 0x0000008c8824723c */ /* 0x048fe20000001824 */
[----:B------:R1:W3:Y:S07]  /*a720*/  MUFU.EX2 R190, R134 ;  /* 0x0000008600be7308 */ /* 0x0002ee0000000800 */
[C---:B------:R-:W-:Y:S01]  /*a730*/  HMMA.16816.F32 R40, R136.reuse, R142, R40 ;  /* 0x0000008e8828723c */ /* 0x040fe20000001828 */
[----:B------:R-:W3:Y:S07]  /*a740*/  LDSM.16.MT88.4 R140, [R215+0x4900] ;  /* 0x00490000d78c783b */ /* 0x000eee0000004200 */
[C---:B-----5:R-:W-:Y:S08]  /*a750*/  HMMA.16816.F32 R44, R136.reuse, R144, R44 ;  /* 0x00000090882c723c */ /* 0x060ff0000000182c */
[C---:B------:R-:W-:Y:S01]  /*a760*/  HMMA.16816.F32 R48, R136.reuse, R146, R48 ;  /* 0x000000928830723c */ /* 0x040fe20000001830 */
[----:B------:R-:W5:Y:S03]  /*a770*/  LDSM.16.MT88.4 R144, [R213+0x6900] ;  /* 0x00690000d590783b */ /* 0x000f660000004200 */
[--C-:B-1----:R-:W-:Y:S04]  /*a780*/  FFMA.FTZ R134, R181, c[0x0][0x2d0], -R133.reuse ;  /* 0x0000b400b5867a23 */ /* 0x102fe80000010885 */
[C---:B--2---:R-:W-:Y:S01]  /*a790*/  HMMA.16816.F32 R52, R136.reuse, R148, R52 ;  /* 0x000000948834723c */ /* 0x044fe20000001834 */
[----:B------:R1:W-:Y:S07]  /*a7a0*/  MUFU.EX2 R185, R134 ;  /* 0x0000008600b97308 */ /* 0x0003ee0000000800 */
[C---:B------:R-:W-:Y:S01]  /*a7b0*/  HMMA.16816.F32 R56, R136.reuse, R150, R56 ;  /* 0x000000968838723c */ /* 0x040fe20000001838 */
[----:B------:R-:W2:Y:S07]  /*a7c0*/  LDSM.16.MT88.4 R148, [R214+0x6900] ;  /* 0x00690000d694783b */ /* 0x000eae0000004200 */
[C---:B------:R-:W-:Y:S08]  /*a7d0*/  HMMA.16816.F32 R60, R136.reuse, R152, R60 ;  /* 0x00000098883c723c */ /* 0x040ff0000000183c */
[C---:B------:R-:W-:Y:S01]  /*a7e0*/  HMMA.16816.F32 R64, R136.reuse, R154, R64 ;  /* 0x0000009a8840723c */ /* 0x040fe20000001840 */
[----:B------:R-:W2:Y:S03]  /*a7f0*/  LDSM.16.MT88.4 R152, [R216+0x6900] ;  /* 0x00690000d898783b */ /* 0x000ea60000004200 */
[--C-:B-1----:R-:W-:Y:S04]  /*a800*/  FFMA.FTZ R134, R183, c[0x0][0x2d0], -R133.reuse ;  /* 0x0000b400b7867a23 */ /* 0x102fe80000010885 */
[C---:B------:R-:W-:Y:S01]  /*a810*/  HMMA.16816.F32 R68, R136.reuse, R160, R68 ;  /* 0x000000a08844723c */ /* 0x040fe20000001844 */
[----:B------:R1:W1:Y:S07]  /*a820*/  MUFU.EX2 R184, R134 ;  /* 0x0000008600b87308 */ /* 0x00026e0000000800 */
[C---:B------:R-:W-:Y:S01]  /*a830*/  HMMA.16816.F32 R72, R136.reuse, R162, R72 ;  /* 0x000000a28848723c */ /* 0x040fe20000001848 */
[----:B------:R-:W-:Y:S07]  /*a840*/  LDSM.16.MT88.4 R160, [R215+0x1100] ;  /* 0x00110000d7a0783b */ /* 0x000fee0000004200 */
[C---:B------:R-:W-:Y:S08]  /*a850*/  HMMA.16816.F32 R76, R136.reuse, R164, R76 ;  /* 0x000000a4884c723c */ /* 0x040ff0000000184c */
[C---:B------:R-:W-:Y:S01]  /*a860*/  HMMA.16816.F32 R80, R136.reuse, R166, R80 ;  /* 0x000000a68850723c */ /* 0x040fe20000001850 */
[----:B------:R-:W-:Y:S03]  /*a870*/  LDSM.16.MT88.4 R164, [R214+0x5100] ;  /* 0x00510000d6a4783b */ /* 0x000fe60000004200 */
[--C-:B-1----:R-:W-:Y:S04]  /*a880*/  FFMA.FTZ R134, R186, c[0x0][0x2d0], -R133.reuse ;  /* 0x0000b400ba867a23 */ /* 0x102fe80000010885 */
[C---:B----4-:R-:W-:Y:S01]  /*a890*/  HMMA.16816.F32 R84, R136.reuse, R156, R84 ;  /* 0x0000009c8854723c */ /* 0x050fe20000001854 */
[----:B------:R1:W-:Y:S07]  /*a8a0*/  MUFU.EX2 R183, R134 ;  /* 0x0000008600b77308 */ /* 0x0003ee0000000800 */
[C---:B------:R-:W-:Y:S01]  /*a8b0*/  HMMA.16816.F32 R88, R136.reuse, R158, R88 ;  /* 0x0000009e8858723c */ /* 0x040fe20000001858 */
[----:B------:R-:W-:Y:S07]  /*a8c0*/  LDSM.16.MT88.4 R156, [R214+0x1100] ;  /* 0x00110000d69c783b */ /* 0x000fee0000004200 */
[C---:B---3--:R-:W-:Y:S08]  /*a8d0*/  HMMA.16816.F32 R92, R136.reuse, R140, R92 ;  /* 0x0000008c885c723c */ /* 0x048ff0000000185c */
[C---:B------:R-:W-:Y:S01]  /*a8e0*/  HMMA.16816.F32 R96, R136.reuse, R142, R96 ;  /* 0x0000008e8860723c */ /* 0x040fe20000001860 */
[----:B------:R-:W3:Y:S03]  /*a8f0*/  LDSM.16.MT88.4 R140, [R215+0x6900] ;  /* 0x00690000d78c783b */ /* 0x000ee60000004200 */
[--C-:B-1----:R-:W-:Y:S04]  /*a900*/  FFMA.FTZ R134, R187, c[0x0][0x2d0], -R133.reuse ;  /* 0x0000b400bb867a23 */ /* 0x102fe80000010885 */
[C---:B-----5:R-:W-:Y:S01]  /*a910*/  HMMA.16816.F32 R100, R136.reuse, R144, R100 ;  /* 0x000000908864723c */ /* 0x060fe20000001864 */
[----:B------:R1:W4:Y:S07]  /*a920*/  MUFU.EX2 R182, R134 ;  /* 0x0000008600b67308 */ /* 0x00032e0000000800 */
[C---:B------:R-:W-:Y:S01]  /*a930*/  HMMA.16816.F32 R104, R136.reuse, R146, R104 ;  /* 0x000000928868723c */ /* 0x040fe20000001868 */
[----:B------:R-:W5:Y:S07]  /*a940*/  LDSM.16.MT88.4 R144, [R213+0x1100] ;  /* 0x00110000d590783b */ /* 0x000f6e0000004200 */
[C---:B--2---:R-:W-:Y:S08]  /*a950*/  HMMA.16816.F32 R108, R136.reuse, R148, R108 ;  /* 0x00000094886c723c */ /* 0x044ff0000000186c */
[C---:B------:R-:W-:Y:S01]  /*a960*/  HMMA.16816.F32 R112, R136.reuse, R150, R112 ;  /* 0x000000968870723c */ /* 0x040fe20000001870 */
[----:B------:R-:W2:Y:S03]  /*a970*/  LDSM.16.MT88.4 R148, [R216+0x1100] ;  /* 0x00110000d894783b */ /* 0x000ea60000004200 */
[--C-:B-1----:R-:W-:Y:S01]  /*a980*/  FFMA.FTZ R134, R198, c[0x0][0x2d0], -R172.reuse ;  /* 0x0000b400c6867a23 */ /* 0x102fe200000108ac */
[----:B------:R-:W-:Y:S03]  /*a990*/  MOV R198, R170 ;  /* 0x000000aa00c67202 */ /* 0x000fe60000000f00 */
[C---:B------:R-:W-:Y:S01]  /*a9a0*/  HMMA.16816.F32 R116, R136.reuse, R152, R116 ;  /* 0x000000988874723c */ /* 0x040fe20000001874 */
[----:B------:R1:W-:Y:S07]  /*a9b0*/  MUFU.EX2 R189, R134 ;  /* 0x0000008600bd7308 */ /* 0x0003ee0000000800 */
[C---:B------:R-:W-:Y:S01]  /*a9c0*/  HMMA.16816.F32 R120, R136.reuse, R154, R120 ;  /* 0x0000009a8878723c */ /* 0x040fe20000001878 */
[----:B------:R-:W-:Y:S07]  /*a9d0*/  LDSM.16.MT88.4 R152, [R216+0x3100] ;  /* 0x00310000d898783b */ /* 0x000fee0000004200 */
[C---:B---3--:R-:W-:Y:S08]  /*a9e0*/  HMMA.16816.F32 R124, R136.reuse, R140, R124 ;  /* 0x0000008c887c723c */ /* 0x048ff0000000187c */
[----:B------:R-:W-:Y:S01]  /*a9f0*/  HMMA.16816.F32 R128, R136, R142, R128 ;  /* 0x0000008e8880723c */ /* 0x000fe20000001880 */
[----:B------:R-:W3:Y:S03]  /*aa00*/  LDSM.16.MT88.4 R140, [R213+0x3100] ;  /* 0x00310000d58c783b */ /* 0x000ee60000004200 */
[--C-:B-1----:R-:W-:Y:S01]  /*aa10*/  FFMA.FTZ R134, R199, c[0x0][0x2d0], -R172.reuse ;  /* 0x0000b400c7867a23 */ /* 0x102fe200000108ac */
[----:B------:R-:W-:Y:S02]  /*aa20*/  MOV R199, R169 ;  /* 0x000000a900c77202 */ /* 0x000fe40000000f00 */
[----:B------:R-:W-:Y:S01]  /*aa30*/  F2FP.PACK_AB R136, R243, R244 ;  /* 0x000000f4f388723e */ /* 0x000fe200000000ff */
[----:B------:R1:W1:Y:S01]  /*aa40*/  MUFU.EX2 R188, R134 ;  /* 0x0000008600bc7308 */ /* 0x0002620000000800 */
[----:B------:R-:W-:Y:S03]  /*aa50*/  F2FP.PACK_AB R138, R190, R211 ;  /* 0x000000d3be8a723e */ /* 0x000fe600000000ff */
[----:B------:R-:W-:Y:S02]  /*aa60*/  F2FP.PACK_AB R137, R184, R185 ;  /* 0x000000b9b889723e */ /* 0x000fe400000000ff */
[----:B----4-:R-:W-:Y:S07]  /*aa70*/  F2FP.PACK_AB R139, R182, R183 ;  /* 0x000000b7b68b723e */ /* 0x010fee00000000ff */
[C---:B-----5:R-:W-:Y:S08]  /*aa80*/  HMMA.16816.F32 R4, R136.reuse, R144, R4 ;  /* 0x000000908804723c */ /* 0x060ff00000001804 */
[C---:B------:R-:W-:Y:S01]  /*aa90*/  HMMA.16816.F32 R8, R136.reuse, R146, R8 ;  /* 0x000000928808723c */ /* 0x040fe20000001808 */
[----:B------:R-:W4:Y:S03]  /*aaa0*/  LDSM.16.MT88.4 R144, [R214+0x3100] ;  /* 0x00310000d690783b */ /* 0x000f260000004200 */
[--C-:B-1----:R-:W-:Y:S01]  /*aab0*/  FFMA.FTZ R134, R200, c[0x0][0x2d0], -R172.reuse ;  /* 0x0000b400c8867a23 */ /* 0x102fe200000108ac */
[----:B------:R-:W-:Y:S01]  /*aac0*/  MOV R200, R168 ;  /* 0x000000a800c87202 */ /* 0x000fe20000000f00 */
[----:B------:R-:W-:Y:S02]  /*aad0*/  FFMA.FTZ R172, R201, c[0x0][0x2d0], -R172 ;  /* 0x0000b400c9ac7a23 */ /* 0x000fe400000108ac */
[C---:B------:R-:W-:Y:S01]  /*aae0*/  HMMA.16816.F32 R12, R136.reuse, R156, R12 ;  /* 0x0000009c880c723c */ /* 0x040fe2000000180c */
[----:B------:R-:W5:Y:S01]  /*aaf0*/  LDL.LU R201, [R1+0x4] ;  /* 0x0000040001c97983 */ /* 0x000f620000300800 */
[----:B------:R1:W-:Y:S03]  /*ab00*/  MUFU.EX2 R186, R172 ;  /* 0x000000ac00ba7308 */ /* 0x0003e60000000800 */
[----:B------:R-:W-:Y:S03]  /*ab10*/  LDSM.16.MT88.4 R168, [R215+0x1900] ;  /* 0x00190000d7a8783b */ /* 0x000fe60000004200 */
[C---:B------:R-:W-:Y:S04]  /*ab20*/  HMMA.16816.F32 R16, R136.reuse, R158, R16 ;  /* 0x0000009e8810723c */ /* 0x040fe80000001810 */
[----:B------:R3:W3:Y:S01]  /*ab30*/  MUFU.EX2 R187, R134 ;  /* 0x0000008600bb7308 */ /* 0x0006e20000000800 */
[----:B------:R-:W4:Y:S03]  /*ab40*/  LDSM.16.MT88.4 R156, [R215+0x3100] ;  /* 0x00310000d79c783b */ /* 0x000f260000004200 */
[C---:B--2---:R-:W-:Y:S08]  /*ab50*/  HMMA.16816.F32 R20, R136.reuse, R148, R20 ;  /* 0x000000948814723c */ /* 0x044ff00000001814 */
[C---:B------:R-:W-:Y:S01]  /*ab60*/  HMMA.16816.F32 R24, R136.reuse, R150, R24 ;  /* 0x000000968818723c */ /* 0x040fe20000001818 */
[----:B------:R-:W2:Y:S07]  /*ab70*/  LDSM.16.MT88.4 R148, [R213+0x5100] ;  /* 0x00510000d594783b */ /* 0x000eae0000004200 */
[C---:B------:R-:W-:Y:S01]  /*ab80*/  HMMA.16816.F32 R28, R136.reuse, R160, R28 ;  /* 0x000000a0881c723c */ /* 0x040fe2000000181c */
[----:B-1----:R-:W-:Y:S03]  /*ab90*/  LDSM.16.MT88.4 R172, [R213+0x3900] ;  /* 0x00390000d5ac783b */ /* 0x002fe60000004200 */
[--C-:B---3--:R-:W-:Y:S04]  /*aba0*/  FFMA.FTZ R134, R195, c[0x0][0x2d0], -R133.reuse ;  /* 0x0000b400c3867a23 */ /* 0x108fe80000010885 */
[C---:B------:R-:W-:Y:S01]  /*abb0*/  HMMA.16816.F32 R32, R136.reuse, R162, R32 ;  /* 0x000000a28820723c */ /* 0x040fe20000001820 */
[----:B------:R-:W3:Y:S01]  /*abc0*/  LDL.LU R195, [R1] ;  /* 0x0000000001c37983 */ /* 0x000ee20000300800 */
[----:B------:R1:W-:Y:S03]  /*abd0*/  MUFU.EX2 R181, R134 ;  /* 0x0000008600b57308 */ /* 0x0003e60000000800 */
[----:B------:R-:W2:Y:S03]  /*abe0*/  LDSM.16.MT88.4 R160, [R216+0x5100] ;  /* 0x00510000d8a0783b */ /* 0x000ea60000004200 */
[C---:B------:R-:W-:Y:S08]  /*abf0*/  HMMA.16816.F32 R36, R136.reuse, R140, R36 ;  /* 0x0000008c8824723c */ /* 0x040ff00000001824 */
[C---:B------:R-:W-:Y:S01]  /*ac00*/  HMMA.16816.F32 R40, R136.reuse, R142, R40 ;  /* 0x0000008e8828723c */ /* 0x040fe20000001828 */
[----:B------:R-:W2:Y:S07]  /*ac10*/  LDSM.16.MT88.4 R140, [R215+0x5100] ;  /* 0x00510000d78c783b */ /* 0x000eae0000004200 */
[C---:B----4-:R-:W-:Y:S04]  /*ac20*/  HMMA.16816.F32 R44, R136.reuse, R144, R44 ;  /* 0x00000090882c723c */ /* 0x050fe8000000182c */
[--C-:B-1----:R-:W-:Y:S04]  /*ac30*/  FFMA.FTZ R134, R196, c[0x0][0x2d0], -R133.reuse ;  /* 0x0000b400c4867a23 */ /* 0x102fe80000010885 */
[C---:B------:R-:W-:Y:S01]  /*ac40*/  HMMA.16816.F32 R48, R136.reuse, R146, R48 ;  /* 0x000000928830723c */ /* 0x040fe20000001830 */
[----:B------:R-:W1:Y:S01]  /*ac50*/  LDSM.16.MT88.4 R144, [R213+0x7100] ;  /* 0x00710000d590783b */ /* 0x000e620000004200 */
[----:B------:R4:W1:Y:S06]  /*ac60*/  MUFU.EX2 R180, R134 ;  /* 0x0000008600b47308 */ /* 0x00086c0000000800 */
[C---:B------:R-:W-:Y:S08]  /*ac70*/  HMMA.16816.F32 R52, R136.reuse, R152, R52 ;  /* 0x000000988834723c */ /* 0x040ff00000001834 */
[C---:B------:R-:W-:Y:S01]  /*ac80*/  HMMA.16816.F32 R56, R136.reuse, R154, R56 ;  /* 0x0000009a8838723c */ /* 0x040fe20000001838 */
[----:B------:R-:W-:Y:S07]  /*ac90*/  LDSM.16.MT88.4 R152, [R216+0x7100] ;  /* 0x00710000d898783b */ /* 0x000fee0000004200 */
[C---:B------:R-:W-:Y:S04]  /*aca0*/  HMMA.16816.F32 R60, R136.reuse, R156, R60 ;  /* 0x0000009c883c723c */ /* 0x040fe8000000183c */
[--C-:B----4-:R-:W-:Y:S02]  /*acb0*/  FFMA.FTZ R134, R197, c[0x0][0x2d0], -R133.reuse ;  /* 0x0000b400c5867a23 */ /* 0x110fe40000010885 */
[----:B------:R-:W-:Y:S02]  /*acc0*/  FFMA.FTZ R133, R135, c[0x0][0x2d0], -R133 ;  /* 0x0000b40087857a23 */ /* 0x000fe40000010885 */
[C---:B------:R-:W-:Y:S01]  /*acd0*/  HMMA.16816.F32 R64, R136.reuse, R158, R64 ;  /* 0x0000009e8840723c */ /* 0x040fe20000001840 */
[----:B------:R-:W-:Y:S01]  /*ace0*/  LDSM.16.MT88.4 R156, [R214+0x1900] ;  /* 0x00190000d69c783b */ /* 0x000fe20000004200 */
[----:B------:R-:W-:Y:S06]  /*acf0*/  MUFU.EX2 R134, R134 ;  /* 0x0000008600867308 */ /* 0x000fec0000000800 */
[C---:B--2---:R-:W-:Y:S04]  /*ad00*/  HMMA.16816.F32 R68, R136.reuse, R148, R68 ;  /* 0x000000948844723c */ /* 0x044fe80000001844 */
[----:B------:R-:W2:Y:S04]  /*ad10*/  MUFU.EX2 R133, R133 ;  /* 0x0000008500857308 */ /* 0x000ea80000000800 */
[C---:B------:R-:W-:Y:S01]  /*ad20*/  HMMA.16816.F32 R72, R136.reuse, R150, R72 ;  /* 0x000000968848723c */ /* 0x040fe20000001848 */
[----:B------:R-:W4:Y:S07]  /*ad30*/  LDSM.16.MT88.4 R148, [R214+0x7100] ;  /* 0x00710000d694783b */ /* 0x000f2e0000004200 */
[C---:B------:R-:W-:Y:S08]  /*ad40*/  HMMA.16816.F32 R76, R136.reuse, R164, R76 ;  /* 0x000000a4884c723c */ /* 0x040ff0000000184c */
[C---:B------:R-:W-:Y:S08]  /*ad50*/  HMMA.16816.F32 R80, R136.reuse, R166, R80 ;  /* 0x000000a68850723c */ /* 0x040ff00000001850 */
[C---:B------:R-:W-:Y:S08]  /*ad60*/  HMMA.16816.F32 R84, R136.reuse, R160, R84 ;  /* 0x000000a08854723c */ /* 0x040ff00000001854 */
[C---:B------:R-:W-:Y:S01]  /*ad70*/  HMMA.16816.F32 R88, R136.reuse, R162, R88 ;  /* 0x000000a28858723c */ /* 0x040fe20000001858 */
[----:B------:R-:W-:Y:S07]  /*ad80*/  LDSM.16.MT88.4 R160, [R216+0x1900] ;  /* 0x00190000d8a0783b */ /* 0x000fee0000004200 */
[C---:B------:R-:W-:Y:S08]  /*ad90*/  HMMA.16816.F32 R92, R136.reuse, R140, R92 ;  /* 0x0000008c885c723c */ /* 0x040ff0000000185c */
[C---:B------:R-:W-:Y:S01]  /*ada0*/  HMMA.16816.F32 R96, R136.reuse, R142, R96 ;  /* 0x0000008e8860723c */ /* 0x040fe20000001860 */
[----:B------:R-:W2:Y:S07]  /*adb0*/  LDSM.16.MT88.4 R140, [R215+0x7100] ;  /* 0x00710000d78c783b */ /* 0x000eae0000004200 */
[C---:B-1----:R-:W-:Y:S08]  /*adc0*/  HMMA.16816.F32 R100, R136.reuse, R144, R100 ;  /* 0x000000908864723c */ /* 0x042ff00000001864 */
[C---:B------:R-:W-:Y:S01]  /*add0*/  HMMA.16816.F32 R104, R136.reuse, R146, R104 ;  /* 0x000000928868723c */ /* 0x040fe20000001868 */
[----:B------:R-:W1:Y:S07]  /*ade0*/  LDSM.16.MT88.4 R144, [R213+0x1900] ;  /* 0x00190000d590783b */ /* 0x000e6e0000004200 */
[C---:B----4-:R-:W-:Y:S08]  /*adf0*/  HMMA.16816.F32 R108, R136.reuse, R148, R108 ;  /* 0x00000094886c723c */ /* 0x050ff0000000186c */
[C---:B------:R-:W-:Y:S08]  /*ae00*/  HMMA.16816.F32 R112, R136.reuse, R150, R112 ;  /* 0x000000968870723c */ /* 0x040ff00000001870 */
[C---:B------:R-:W-:Y:S08]  /*ae10*/  HMMA.16816.F32 R116, R136.reuse, R152, R116 ;  /* 0x000000988874723c */ /* 0x040ff00000001874 */
[C---:B------:R-:W-:Y:S08]  /*ae20*/  HMMA.16816.F32 R120, R136.reuse, R154, R120 ;  /* 0x0000009a8878723c */ /* 0x040ff00000001878 */
[C---:B--2---:R-:W-:Y:S08]  /*ae30*/  HMMA.16816.F32 R124, R136.reuse, R140, R124 ;  /* 0x0000008c887c723c */ /* 0x044ff0000000187c */
[----:B------:R-:W-:Y:S07]  /*ae40*/  HMMA.16816.F32 R128, R136, R142, R128 ;  /* 0x0000008e8880723c */ /* 0x000fee0000001880 */
[----:B------:R-:W-:Y:S02]  /*ae50*/  F2FP.PACK_AB R136, R188, R189 ;  /* 0x000000bdbc88723e */ /* 0x000fe400000000ff */
[----:B------:R-:W-:Y:S03]  /*ae60*/  F2FP.PACK_AB R138, R186, R187 ;  /* 0x000000bbba8a723e */ /* 0x000fe600000000ff */
[----:B------:R-:W-:Y:S02]  /*ae70*/  F2FP.PACK_AB R137, R180, R181 ;  /* 0x000000b5b489723e */ /* 0x000fe400000000ff */
[----:B------:R-:W-:Y:S07]  /*ae80*/  F2FP.PACK_AB R139, R133, R134 ;  /* 0x00000086858b723e */ /* 0x000fee00000000ff */
[C---:B-1----:R-:W-:Y:S01]  /*ae90*/  HMMA.16816.F32 R140, R136.reuse, R144, R4 ;  /* 0x00000090888c723c */ /* 0x042fe20000001804 */
[----:B------:R-:W1:Y:S07]  /*aea0*/  LDSM.16.MT88.4 R4, [R216+0x3900] ;  /* 0x00390000d804783b */ /* 0x000e6e0000004200 */
[C---:B------:R-:W-:Y:S01]  /*aeb0*/  HMMA.16816.F32 R144, R136.reuse, R146, R8 ;  /* 0x000000928890723c */ /* 0x040fe20000001808 */
[----:B------:R-:W2:Y:S07]  /*aec0*/  LDSM.16.MT88.4 R8, [R215+0x3900] ;  /* 0x00390000d708783b */ /* 0x000eae0000004200 */
[C---:B------:R-:W-:Y:S01]  /*aed0*/  HMMA.16816.F32 R148, R136.reuse, R156, R12 ;  /* 0x0000009c8894723c */ /* 0x040fe2000000180c */
[----:B------:R-:W4:Y:S07]  /*aee0*/  LDSM.16.MT88.4 R12, [R213+0x5900] ;  /* 0x00590000d50c783b */ /* 0x000f2e0000004200 */
[C---:B------:R-:W-:Y:S01]  /*aef0*/  HMMA.16816.F32 R152, R136.reuse, R158, R16 ;  /* 0x0000009e8898723c */ /* 0x040fe20000001810 */
[----:B------:R-:W1:Y:S07]  /*af00*/  LDSM.16.MT88.4 R16, [R214+0x5900] ;  /* 0x00590000d610783b */ /* 0x000e6e0000004200 */
[C---:B------:R-:W-:Y:S01]  /*af10*/  HMMA.16816.F32 R156, R136.reuse, R160, R20 ;  /* 0x000000a0889c723c */ /* 0x040fe20000001814 */
[----:B------:R-:W1:Y:S07]  /*af20*/  LDSM.16.MT88.4 R20, [R216+0x5900] ;  /* 0x00590000d814783b */ /* 0x000e6e0000004200 */
[C---:B------:R-:W-:Y:S01]  /*af30*/  HMMA.16816.F32 R160, R136.reuse, R162, R24 ;  /* 0x000000a288a0723c */ /* 0x040fe20000001818 */
[----:B------:R-:W1:Y:S07]  /*af40*/  LDSM.16.MT88.4 R24, [R215+0x5900] ;  /* 0x00590000d718783b */ /* 0x000e6e0000004200 */
[C---:B------:R-:W-:Y:S01]  /*af50*/  HMMA.16816.F32 R164, R136.reuse, R168, R28 ;  /* 0x000000a888a4723c */ /* 0x040fe2000000181c */
[----:B------:R-:W1:Y:S07]  /*af60*/  LDSM.16.MT88.4 R28, [R213+0x7900] ;  /* 0x00790000d51c783b */ /* 0x000e6e0000004200 */
[C---:B------:R-:W-:Y:S08]  /*af70*/  HMMA.16816.F32 R168, R136.reuse, R170, R32 ;  /* 0x000000aa88a8723c */ /* 0x040ff00000001820 */
[C---:B------:R-:W-:Y:S08]  /*af80*/  HMMA.16816.F32 R36, R136.reuse, R172, R36 ;  /* 0x000000ac8824723c */ /* 0x040ff00000001824 */
        /* <DEDUP_REMOVED lines=12> */
[C---:B------:R-:W-:Y:S07]  /*b050*/  HMMA.16816.F32 R76, R136.reuse, R16, R76 ;  /* 0x00000010884c723c */ /* 0x040fee000000184c */
[----:B---3--:R-:W-:Y:S01]  /*b060*/  FFMA.FTZ R16, R2, R195, R249 ;  /* 0x000000c302107223 */ /* 0x008fe200000100f9 */
[C---:B------:R-:W-:Y:S04]  /*b070*/  HMMA.16816.F32 R80, R136.reuse, R18, R80 ;  /* 0x000000128850723c */ /* 0x040fe80000001850 */
[----:B-----5:R-:W-:Y:S02]  /*b080*/  FFMA.FTZ R2, R0, R201, R205 ;  /* 0x000000c900027223 */ /* 0x020fe400000100cd */
        /* <DEDUP_REMOVED lines=19> */
[C---:B-1----:R-:W-:Y:S04]  /*b1c0*/  HMMA.16816.F32 R108, R136.reuse, R4, R108 ;  /* 0x00000004886c723c */ /* 0x042fe8000000186c */
        /* <DEDUP_REMOVED lines=11> */
[----:B------:R-:W-:Y:S01]  /*b280*/  FADD.FTZ R4, R182, R2 ;  /* 0x00000002b6047221 */ /* 0x000fe20000010000 */
[C---:B----4-:R-:W-:Y:S03]  /*b290*/  HMMA.16816.F32 R124, R136.reuse, R12, R124 ;  /* 0x0000000c887c723c */ /* 0x050fe6000000187c */
[----:B------:R-:W-:Y:S02]  /*b2a0*/  FADD.FTZ R2, R189, R0 ;  /* 0x00000000bd027221 */ /* 0x000fe40000010000 */
[----:B------:R-:W-:Y:S02]  /*b2b0*/  FADD.FTZ R0, R181, R4 ;  /* 0x00000004b5007221 */ /* 0x000fe40000010000 */
[----:B------:R-:W-:Y:S01]  /*b2c0*/  FADD.FTZ R2, R188, R2 ;  /* 0x00000002bc027221 */ /* 0x000fe20000010000 */
[----:B------:R-:W-:Y:S04]  /*b2d0*/  HMMA.16816.F32 R128, R136, R14, R128 ;  /* 0x0000000e8880723c */ /* 0x000fe80000001880 */
[----:B------:R-:W-:Y:S02]  /*b2e0*/  FADD.FTZ R0, R180, R0 ;  /* 0x00000000b4007221 */ /* 0x000fe40000010000 */
[----:B------:R-:W-:Y:S02]  /*b2f0*/  FADD.FTZ R2, R187, R2 ;  /* 0x00000002bb027221 */ /* 0x000fe40000010000 */
[----:B------:R-:W-:Y:S01]  /*b300*/  FADD.FTZ R0, R134, R0 ;  /* 0x0000000086007221 */ /* 0x000fe20000010000 */
[----:B------:R-:W-:Y:S03]  /*b310*/  MOV R134, R3 ;  /* 0x0000000300867202 */ /* 0x000fe60000000f00 */
[----:B------:R-:W-:Y:S02]  /*b320*/  FADD.FTZ R2, R186, R2 ;  /* 0x00000002ba027221 */ /* 0x000fe40000010000 */
[----:B------:R-:W-:Y:S01]  /*b330*/  FADD.FTZ R0, R133, R0 ;  /* 0x0000000085007221 */ /* 0x000fe20000010000 */
[----:B------:R-:W-:Y:S02]  /*b340*/  MOV R133, R132 ;  /* 0x0000008400857202 */ /* 0x000fe40000000f00 */
[----:B------:R1:W-:Y:S04]  /*b350*/  STL [R1], R2 ;  /* 0x0000000201007387 */ /* 0x0003e80000100800 */
[----:B------:R1:W-:Y:S01]  /*b360*/  STL [R1+0x4], R0 ;  /* 0x0000040001007387 */ /* 0x0003e20000100800 */
[----:B------:R-:W-:-:S05]  /*b370*/  @P0 BRA `(.L_x_997) ;  /* 0xffffb9d000000947 */ /* 0x000fca000383ffff */
.L_x_986:
[----:B------:R-:W2:Y:S01]  /*b380*/  S2UR UR24, SR_CTAID.X ;  /* 0x00000000001879c3 */ /* 0x000ea20000002500 */
[----:B------:R-:W-:Y:S01]  /*b390*/  ULDC UR25, c[0x0][0x168] ;  /* 0x00005a0000197ab9 */ /* 0x000fe20000000800 */
[----:B------:R-:W-:Y:S01]  /*b3a0*/  PLOP3.LUT P0, PT, PT, PT, UP1, 0x40, 0x0 ;  /* 0x000000000000781c */ /* 0x000fe20003f0e818 */
[----:B------:R-:W-:-:S02]  /*b3b0*/  ULDC.64 UR4, c[0x0][0x2c8] ;  /* 0x0000b20000047ab9 */ /* 0x000fc40000000a00 */
[----:B------:R-:W-:Y:S02]  /*b3c0*/  UIADD3 UR25, -UR25, 0x1, URZ ;  /* 0x0000000119197890 */ /* 0x000fe4000fffe13f */
[----:B--2---:R-:W-:-:S04]  /*b3d0*/  ULEA UR24, UR24, 0x7f, 0x7 ;  /* 0x0000007f18187891 */ /* 0x004fc8000f8e383f */
        /* <DEDUP_REMOVED lines=20> */
.L_x_999:
[----:B------:R-:W-:Y:S02]  /*b520*/  ULDC UR4, c[0x0][0x32c] ;  /* 0x0000cb0000047ab9 */ /* 0x000fe40000000800 */
[----:B------:R-:W-:-:S03]  /*b530*/  UISETP.NE.AND UP0, UPT, UR4, 0x1, UPT ;  /* 0x000000010400788c */ /* 0x000fc6000bf05270 */
[----:B------:R-:W-:Y:S02]  /*b540*/  ULDC.64 UR4, c[0x0][0x330] ;  /* 0x0000cc0000047ab9 */ /* 0x000fe40000000a00 */
[----:B------:R-:W-:-:S07]  /*b550*/  UIMAD.WIDE.U32 UR26, UR24, UR4, URZ ;  /* 0x00000004181a72a5 */ /* 0x000fce000f8e003f */
[----:B------:R-:W-:Y:S02]  /*b560*/  @UP0 UMOV UR25, UR27 ;  /* 0x0000001b00190c82 */ /* 0x000fe40008000000 */
[----:B------:R-:W-:Y:S02]  /*b570*/  @UP0 USHF.R.U32.HI UR24, URZ, UR5, UR25 ;  /* 0x000000053f180299 */ /* 0x000fe40008011619 */
.L_x_1000:
[----:B------:R-:W-:Y:S02]  /*b580*/  ULDC UR4, c[0x0][0x32c] ;  /* 0x0000cb0000047ab9 */ /* 0x000fe40000000800 */
[----:B------:R-:W-:-:S04]  /*b590*/  UIMAD UR4, UR24, UR4, URZ ;  /* 0x00000004180472a4 */ /* 0x000fc8000f8e023f */
[----:B------:R-:W-:-:S04]  /*b5a0*/  UISETP.LT.AND UP0, UPT, UR11, UR4, UPT ;  /* 0x000000040b00728c */ /* 0x000fc8000bf01270 */
[----:B------:R-:W-:-:S04]  /*b5b0*/  USEL UR11, UR11, UR4, !UP0 ;  /* 0x000000040b0b7287 */ /* 0x000fc8000c000000 */
.L_x_998:
        /* <DEDUP_REMOVED lines=11> */
[C---:B-1----:R-:W-:Y:S02]  /*b670*/  IADD3 R0, R252.reuse, 0x80, RZ ;  /* 0x00000080fc007810 */ /* 0x042fe40007ffe0ff */
[C---:B------:R-:W-:Y:S02]  /*b680*/  IADD3 R5, R252.reuse, 0x40, RZ ;  /* 0x00000040fc057810 */ /* 0x040fe40007ffe0ff */
[----:B------:R-:W-:Y:S02]  /*b690*/  IADD3 R2, R252, 0x80, RZ ;  /* 0x00000080fc027810 */ /* 0x000fe40007ffe0ff */
[----:B------:R-:W-:-:S02]  /*b6a0*/  SHF.R.S32.HI R0, RZ, 0x1f, R0 ;  /* 0x0000001fff007819 */ /* 0x000fc40000011400 */
[----:B------:R-:W-:Y:S02]  /*b6b0*/  IADD3 R6, R252, 0x40, RZ ;  /* 0x00000040fc067810 */ /* 0x000fe40007ffe0ff */
[----:B------:R-:W-:Y:S02]  /*b6c0*/  SHF.R.S32.HI R5, RZ, 0x1f, R5 ;  /* 0x0000001fff057819 */ /* 0x000fe40000011405 */
[----:B------:R-:W-:Y:S02]  /*b6d0*/  LEA.HI R0, R0, R2, RZ, 0x3 ;  /* 0x0000000200007211 */ /* 0x000fe400078f18ff */
[----:B------:R-:W-:Y:S02]  /*b6e0*/  LEA.HI R5, R5, R6, RZ, 0x3 ;  /* 0x0000000605057211 */ /* 0x000fe400078f18ff */
[----:B------:R-:W-:Y:S02]  /*b6f0*/  LOP3.LUT R0, R0, 0xfffffff8, RZ, 0xc0, !PT ;  /* 0xfffffff800007812 */ /* 0x000fe400078ec0ff */
[----:B------:R-:W-:-:S02]  /*b700*/  LOP3.LUT R5, R5, 0xfffffff8, RZ, 0xc0, !PT ;  /* 0xfffffff805057812 */ /* 0x000fc400078ec0ff */
[----:B------:R-:W-:Y:S01]  /*b710*/  SHF.R.S32.HI R208, RZ, 0x1f, R252 ;  /* 0x0000001fffd07819 */ /* 0x000fe200000114fc */
[----:B------:R-:W-:Y:S01]  /*b720*/  IMAD.MOV.U32 R134, RZ, RZ, R3 ;  /* 0x000000ffff867224 */ /* 0x000fe200078e0003 */
[----:B------:R-:W-:Y:S01]  /*b730*/  SEL R2, RZ, 0x10, P6 ;  /* 0x00000010ff027807 */ /* 0x000fe20003000000 */
[----:B------:R-:W-:Y:S01]  /*b740*/  IMAD.SHL.U32 R204, R0, 0x2, RZ ;  /* 0x0000000200cc7824 */ /* 0x000fe200078e00ff */
[C---:B------:R-:W-:Y:S01]  /*b750*/  SHF.L.U64.HI R208, R252.reuse, 0x1, R208 ;  /* 0x00000001fcd07819 */ /* 0x040fe200000102d0 */
[----:B------:R-:W-:Y:S02]  /*b760*/  IMAD.MOV.U32 R133, RZ, RZ, R132 ;  /* 0x000000ffff857224 */ /* 0x000fe400078e0084 */
[----:B------:R-:W-:Y:S02]  /*b770*/  IMAD.SHL.U32 R3, R252, 0x2, RZ ;  /* 0x00000002fc037824 */ /* 0x000fe400078e00ff */
[----:B------:R-:W-:Y:S01]  /*b780*/  IMAD.SHL.U32 R206, R5, 0x2, RZ ;  /* 0x0000000205ce7824 */ /* 0x000fe200078e00ff */
[----:B--2---:R-:W-:-:S02]  /*b790*/  SHF.L.U64.HI R205, R0, 0x1, R4 ;  /* 0x0000000100cd7819 */ /* 0x004fc40000010204 */
[----:B------:R-:W-:Y:S02]  /*b7a0*/  SEL R0, RZ, 0x10, P5 ;  /* 0x00000010ff007807 */ /* 0x000fe40002800000 */
[----:B---3--:R-:W-:Y:S02]  /*b7b0*/  SHF.L.U64.HI R207, R5, 0x1, R7 ;  /* 0x0000000105cf7819 */ /* 0x008fe40000010207 */
.L_x_1004:
        /* <DEDUP_REMOVED lines=75> */
.L_x_1002:
        /* <DEDUP_REMOVED lines=221> */
[----:B------:R1:W1:Y:S10]  /*ca40*/  MUFU.TANH R138, R12 ;  /* 0x0000000c008a7308 */ /* 0x0002740000002400 */
[----:B------:R1:W1:Y:S01]  /*ca50*/  MUFU.TANH R139, R13 ;  /* 0x0000000d008b7308 */ /* 0x0002620000002400 */
[----:B-----5:R-:W5:Y:S01]  /*ca60*/  LDSM.16.M88.4 R8, [R217+0x7800] ;  /* 0x00780000d908783b */ /* 0x020f620000000200 */
[----:B------:R-:W-:Y:S04]  /*ca70*/  DEPBAR.LE SB0, 0x0 ;  /* 0x000080000000791a */ /* 0x000fe80000000000 */
[C---:B----4-:R-:W-:Y:S04]  /*ca80*/  HMMA.16816.F32 R20, R192.reuse, R4, R20 ;  /* 0x00000004c014723c */ /* 0x050fe80000001814 */
[----:B------:R4:W1:Y:S01]  /*ca90*/  MUFU.TANH R179, R14 ;  /* 0x0000000e00b37308 */ /* 0x0008620000002400 */
[----:B------:R-:W-:Y:S03]  /*caa0*/  BAR.SYNC.DEFER_BLOCKING 0x0 ;  /* 0x0000000000007b1d */ /* 0x000fe60000010000 */
[C---:B------:R-:W-:Y:S06]  /*cab0*/  HMMA.16816.F32 R24, R192.reuse, R6, R24 ;  /* 0x00000006c018723c */ /* 0x040fec0000001818 */
[----:B------:R4:W1:Y:S10]  /*cac0*/  MUFU.TANH R180, R15 ;  /* 0x0000000f00b47308 */ /* 0x0008740000002400 */
[----:B------:R4:W1:Y:S01]  /*cad0*/  MUFU.TANH R181, R16 ;  /* 0x0000001000b57308 */ /* 0x0008620000002400 */
[----:B------:R-:W-:Y:S02]  /*cae0*/  FMUL.FTZ R20, R20, c[0x0][0x320] ;  /* 0x0000c80014147a20 */ /* 0x000fe40000410000 */
[----:B------:R-:W-:Y:S02]  /*caf0*/  FMUL.FTZ R21, R21, c[0x0][0x320] ;  /* 0x0000c80015157a20 */ /* 0x000fe40000410000 */
[----:B------:R-:W-:Y:S02]  /*cb00*/  FMUL.FTZ R22, R22, c[0x0][0x320] ;  /* 0x0000c80016167a20 */ /* 0x000fe40000410000 */
[----:B------:R-:W-:Y:S03]  /*cb10*/  FMUL.FTZ R23, R23, c[0x0][0x320] ;  /* 0x0000c80017177a20 */ /* 0x000fe60000410000 */
[----:B------:R4:W1:Y:S01]  /*cb20*/  MUFU.TANH R182, R17 ;  /* 0x0000001100b67308 */ /* 0x0008620000002400 */
[----:B------:R-:W-:Y:S02]  /*cb30*/  FMUL.FTZ R24, R24, c[0x0][0x320] ;  /* 0x0000c80018187a20 */ /* 0x000fe40000410000 */
[----:B------:R-:W-:Y:S01]  /*cb40*/  FMUL.FTZ R25, R25, c[0x0][0x320] ;  /* 0x0000c80019197a20 */ /* 0x000fe20000410000 */
[C---:B-----5:R-:W-:Y:S03]  /*cb50*/  HMMA.16816.F32 R28, R192.reuse, R8, R28 ;  /* 0x00000008c01c723c */ /* 0x060fe6000000181c */
[----:B------:R-:W-:Y:S02]  /*cb60*/  FMUL.FTZ R26, R26, c[0x0][0x320] ;  /* 0x0000c8001a1a7a20 */ /* 0x000fe40000410000 */
[----:B------:R-:W-:Y:S01]  /*cb70*/  FMUL.FTZ R27, R27, c[0x0][0x320] ;  /* 0x0000c8001b1b7a20 */ /* 0x000fe20000410000 */
[----:B------:R4:W1:Y:S02]  /*cb80*/  MUFU.TANH R183, R18 ;  /* 0x0000001200b77308 */ /* 0x0008640000002400 */
[----:B------:R-:W-:Y:S08]  /*cb90*/  HMMA.16816.F32 R32, R192, R10, R32 ;  /* 0x0000000ac020723c */ /* 0x000ff00000001820 */
[----:B------:R4:W1:Y:S08]  /*cba0*/  MUFU.TANH R184, R19 ;  /* 0x0000001300b87308 */ /* 0x0008700000002400 */
[----:B------:R-:W-:Y:S02]  /*cbb0*/  FMUL.FTZ R28, R28, c[0x0][0x320] ;  /* 0x0000c8001c1c7a20 */ /* 0x000fe40000410000 */
[----:B------:R4:W1:Y:S01]  /*cbc0*/  MUFU.TANH R185, R20 ;  /* 0x0000001400b97308 */ /* 0x0008620000002400 */
        /* <DEDUP_REMOVED lines=21> */
[----:B------:R4:W1:Y:S01]  /*cd20*/  MUFU.TANH R136, R0 ;  /* 0x0000000000887308 */ /* 0x0008620000002400 */
        /* <DEDUP_REMOVED lines=41> */
[----:B---3--:R-:W-:Y:S02]  /*cfc0*/  IADD3.X R19, RZ, R2, R207, P2, P0 ;  /* 0x00000002ff137210 */ /* 0x008fe400017e04cf */
[----:B------:R-:W-:Y:S04]  /*cfd0*/  IADD3 R16, P2, P0, R16, R0, R204 ;  /* 0x0000000010107210 */ /* 0x000fe8000785e0cc */
[----:B------:R-:W-:Y:S02]  /*cfe0*/  IADD3.X R17, RZ, R2, R205, P2, P0 ;  /* 0x00000002ff117210 */ /* 0x000fe400017e04cd */
[----:B------:R-:W-:Y:S04]  /*cff0*/  IADD3 R14, P2, P0, R14, R0, R5 ;  /* 0x000000000e0e7210 */ /* 0x000fe8000785e005 */
[--C-:B------:R-:W-:Y:S02]  /*d000*/  IADD3.X R15, RZ, R2, R6.reuse, P2, P0 ;  /* 0x00000002ff0f7210 */ /* 0x100fe400017e0406 */
[C---:B-1--4-:R-:W-:Y:S02]  /*d010*/  IADD3 R12, P0, R3.reuse, R5, RZ ;  /* 0x00000005030c7210 */ /* 0x052fe40007f1e0ff */
        /* <DEDUP_REMOVED lines=23> */
.L_x_1003:
[----:B--234-:R-:W-:Y:S01]  /*d190*/  FMNMX.FTZ R0, R172, R133, !PT ;  /* 0x00000085ac007209 */ /* 0x01cfe20007810000 */
[----:B-1----:R-:W-:Y:S01]  /*d1a0*/  LDSM.16.MT88.4 R12, [R213+0x100] ;  /* 0x00010000d50c783b */ /* 0x002fe20000004200 */
        /* <DEDUP_REMOVED lines=31> */
[----:B------:R-:W-:Y:S02]  /*d3a0*/  PLOP3.LUT P0, PT, PT, PT, UP0, 0x80, 0x0 ;  /* 0x000000000000781c */ /* 0x000fe40003f0f008 */
[----:B------:R-:W-:Y:S02]  /*d3b0*/  FMNMX.FTZ R132, R198, R0, !PT ;  /* 0x00000000c6847209 */ /* 0x000fe40007810000 */
[----:B------:R-:W-:Y:S02]  /*d3c0*/  FMNMX.FTZ R0, R195, R2, !PT ;  /* 0x00000002c3007209 */ /* 0x000fe40007810000 */
[----:B------:R-:W-:Y:S02]  /*d3d0*/  FMNMX.FTZ R132, R199, R132, !PT ;  /* 0x00000084c7847209 */ /* 0x000fe40007810000 */
[----:B------:R-:W-:Y:S03]  /*d3e0*/  FMNMX.FTZ R0, R135, R0, !PT ;  /* 0x0000000087007209 */ /* 0x000fe60007810000 */
[----:B------:R-:W-:Y:S01]  /*d3f0*/  SHFL.BFLY PT, R3, R132, 0x2, 0x1f ;  /* 0x0c401f0084037f89 */ /* 0x000fe200000e0000 */
[----:B------:R-:W-:Y:S07]  /*d400*/  FMNMX.FTZ R0, R136, R0, !PT ;  /* 0x0000000088007209 */ /* 0x000fee0007810000 */
        /* <DEDUP_REMOVED lines=11> */
[----:B------:R1:W-:Y:S01]  /*d4c0*/  MUFU.EX2 R172, R4 ;  /* 0x0000000400ac7308 */ /* 0x0003e20000000800 */
[----:B------:R-:W-:Y:S04]  /*d4d0*/  FMUL.FTZ R133, R3, c[0x0][0x2d0] ;  /* 0x0000b40003857a20 */ /* 0x000fe80000410000 */
[--C-:B------:R-:W-:Y:S02]  /*d4e0*/  FFMA.FTZ R6, R174, c[0x0][0x2d0], -R133.reuse ;  /* 0x0000b400ae067a23 */ /* 0x100fe40000010885 */
[--C-:B------:R-:W-:Y:S02]  /*d4f0*/  FFMA.FTZ R8, R178, c[0x0][0x2d0], -R133.reuse ;  /* 0x0000b400b2087a23 */ /* 0x100fe40000010885 */
[--C-:B------:R-:W-:Y:S01]  /*d500*/  FFMA.FTZ R135, R135, c[0x0][0x2d0], -R133.reuse ;  /* 0x0000b40087877a23 */ /* 0x100fe20000010885 */
[----:B------:R2:W3:Y:S10]  /*d510*/  MUFU.EX2 R2, R0 ;  /* 0x0000000000027308 */ /* 0x0004f40000000800 */
[----:B------:R-:W-:Y:S01]  /*d520*/  MUFU.EX2 R135, R135 ;  /* 0x0000008700877308 */ /* 0x000fe20000000800 */
[----:B-1----:R-:W-:Y:S09]  /*d530*/  FFMA.FTZ R4, R177, c[0x0][0x2d0], -R192 ;  /* 0x0000b400b1047a23 */ /* 0x002ff200000108c0 */
[----:B------:R1:W4:Y:S01]  /*d540*/  MUFU.EX2 R5, R4 ;  /* 0x0000000400057308 */ /* 0x0003220000000800 */
[----:B--2---:R-:W-:Y:S02]  /*d550*/  FADD.FTZ R0, -R3, R134 ;  /* 0x0000008603007221 */ /* 0x004fe40000010100 */
[----:B---3--:R-:W-:Y:S02]  /*d560*/  FMUL.FTZ R9, R2, R145 ;  /* 0x0000009102097220 */ /* 0x008fe40000410000 */
[----:B------:R-:W-:Y:S05]  /*d570*/  FMUL.FTZ R0, R0, c[0x0][0x2d0] ;  /* 0x0000b40000007a20 */ /* 0x000fea0000410000 */
[----:B------:R-:W-:Y:S01]  /*d580*/  MUFU.EX2 R177, R6 ;  /* 0x0000000600b17308 */ /* 0x000fe20000000800 */
[C---:B------:R-:W-:Y:S02]  /*d590*/  FMUL.FTZ R16, R2.reuse, R152 ;  /* 0x0000009802107220 */ /* 0x040fe40000410000 */
[C---:B------:R-:W-:Y:S02]  /*d5a0*/  FMUL.FTZ R17, R2.reuse, R153 ;  /* 0x0000009902117220 */ /* 0x040fe40000410000 */
[C---:B------:R-:W-:Y:S02]  /*d5b0*/  FMUL.FTZ R24, R2.reuse, R160 ;  /* 0x000000a002187220 */ /* 0x040fe40000410000 */
[----:B------:R-:W-:Y:S02]  /*d5c0*/  FMUL.FTZ R25, R2, R161 ;  /* 0x000000a102197220 */ /* 0x000fe40000410000 */
[--C-:B------:R-:W-:Y:S01]  /*d5d0*/  FFMA.FTZ R134, R138, c[0x0][0x2d0], -R192.reuse ;  /* 0x0000b4008a867a23 */ /* 0x100fe200000108c0 */
[----:B------:R-:W2:Y:S01]  /*d5e0*/  MUFU.EX2 R0, R0 ;  /* 0x0000000000007308 */ /* 0x000ea20000000800 */
[C---:B------:R-:W-:Y:S02]  /*d5f0*/  FMUL.FTZ R32, R2.reuse, R168 ;  /* 0x000000a802207220 */ /* 0x040fe40000410000 */
[C---:B------:R-:W-:Y:S02]  /*d600*/  FMUL.FTZ R33, R2.reuse, R169 ;  /* 0x000000a902217220 */ /* 0x040fe40000410000 */
[--C-:B-1----:R-:W-:Y:S01]  /*d610*/  FFMA.FTZ R4, R175, c[0x0][0x2d0], -R192.reuse ;  /* 0x0000b400af047a23 */ /* 0x102fe200000108c0 */
[----:B----4-:R-:W-:Y:S01]  /*d620*/  MOV R175, R5 ;  /* 0x0000000500af7202 */ /* 0x010fe20000000f00 */
        /* <DEDUP_REMOVED lines=8> */
[----:B------:R3:W-:Y:S01]  /*d6b0*/  MUFU.EX2 R247, R134 ;  /* 0x0000008600f77308 */ /* 0x0007e20000000800 */
[C---:B------:R-:W-:Y:S02]  /*d6c0*/  FMUL.FTZ R49, R2.reuse, R49 ;  /* 0x0000003102317220 */ /* 0x040fe40000410000 */
[----:B------:R-:W-:Y:S02]  /*d6d0*/  FMUL.FTZ R52, R2, R52 ;  /* 0x0000003402347220 */ /* 0x000fe40000410000 */
[C---:B--2---:R-:W-:Y:S02]  /*d6e0*/  FMUL.FTZ R6, R0.reuse, R142 ;  /* 0x0000008e00067220 */ /* 0x044fe40000410000 */
[C---:B------:R-:W-:Y:S02]  /*d6f0*/  FMUL.FTZ R10, R0.reuse, R146 ;  /* 0x00000092000a7220 */ /* 0x040fe40000410000 */
[C---:B------:R-:W-:Y:S02]  /*d700*/  FMUL.FTZ R11, R0.reuse, R147 ;  /* 0x00000093000b7220 */ /* 0x040fe40000410000 */
[C---:B------:R-:W-:Y:S02]  /*d710*/  FMUL.FTZ R18, R0.reuse, R154 ;  /* 0x0000009a00127220 */ /* 0x040fe40000410000 */
[C---:B------:R-:W-:Y:S01]  /*d720*/  FMUL.FTZ R19, R0.reuse, R155 ;  /* 0x0000009b00137220 */ /* 0x040fe20000410000 */
[----:B-1----:R-:W-:Y:S01]  /*d730*/  MOV R174, R7 ;  /* 0x0000000700ae7202 */ /* 0x002fe20000000f00 */
[--C-:B------:R-:W-:Y:S01]  /*d740*/  FFMA.FTZ R4, R137, c[0x0][0x2d0], -R192.reuse ;  /* 0x0000b40089047a23 */ /* 0x100fe200000108c0 */
[----:B------:R-:W-:Y:S01]  /*d750*/  LDSM.16.MT88.4 R152, [R214+0x2100] ;  /* 0x00210000d698783b */ /* 0x000fe20000004200 */
[----:B------:R1:W-:Y:S01]  /*d760*/  MUFU.EX2 R137, R8 ;  /* 0x0000000800897308 */ /* 0x0003e20000000800 */
[C---:B------:R-:W-:Y:S02]  /*d770*/  FMUL.FTZ R7, R0.reuse, R143 ;  /* 0x0000008f00077220 */ /* 0x040fe40000410000 */
[C---:B------:R-:W-:Y:S02]  /*d780*/  FMUL.FTZ R26, R0.reuse, R162 ;  /* 0x000000a2001a7220 */ /* 0x040fe40000410000 */
[C---:B------:R-:W-:Y:S02]  /*d790*/  FMUL.FTZ R27, R0.reuse, R163 ;  /* 0x000000a3001b7220 */ /* 0x040fe40000410000 */
[C---:B------:R-:W-:Y:S01]  /*d7a0*/  FMUL.FTZ R34, R0.reuse, R170 ;  /* 0x000000aa00227220 */ /* 0x040fe20000410000 */
[----:B------:R-:W-:Y:S01]  /*d7b0*/  LDSM.16.MT88.4 R160, [R215+0x900] ;  /* 0x00090000d7a0783b */ /* 0x000fe20000004200 */
[C---:B------:R-:W-:Y:S01]  /*d7c0*/  FMUL.FTZ R35, R0.reuse, R171 ;  /* 0x000000ab00237220 */ /* 0x040fe20000410000 */
[----:B------:R2:W4:Y:S01]  /*d7d0*/  MUFU.EX2 R5, R4 ;  /* 0x0000000400057308 */ /* 0x0005220000000800 */
[C---:B------:R-:W-:Y:S02]  /*d7e0*/  FMUL.FTZ R38, R0.reuse, R38 ;  /* 0x0000002600267220 */ /* 0x040fe40000410000 */
[C---:B------:R-:W-:Y:S02]  /*d7f0*/  FMUL.FTZ R39, R0.reuse, R39 ;  /* 0x0000002700277220 */ /* 0x040fe40000410000 */
[--C-:B---3--:R-:W-:Y:S01]  /*d800*/  FFMA.FTZ R134, R139, c[0x0][0x2d0], -R192.reuse ;  /* 0x0000b4008b867a23 */ /* 0x108fe200000108c0 */
[----:B------:R-:W-:Y:S01]  /*d810*/  LDSM.16.MT88.4 R168, [R214+0x4900] ;  /* 0x00490000d6a8783b */ /* 0x000fe20000004200 */
[C---:B------:R-:W-:Y:S02]  /*d820*/  FMUL.FTZ R42, R0.reuse, R42 ;  /* 0x0000002a002a7220 */ /* 0x040fe40000410000 */
[C---:B------:R-:W-:Y:S01]  /*d830*/  FMUL.FTZ R43, R0.reuse, R43 ;  /* 0x0000002b002b7220 */ /* 0x040fe20000410000 */
[----:B------:R3:W-:Y:S01]  /*d840*/  MUFU.EX2 R246, R134 ;  /* 0x0000008600f67308 */ /* 0x0007e20000000800 */
[C---:B------:R-:W-:Y:S02]  /*d850*/  FMUL.FTZ R46, R0.reuse, R46 ;  /* 0x0000002e002e7220 */ /* 0x040fe40000410000 */
[----:B------:R-:W-:Y:S02]  /*d860*/  FMUL.FTZ R47, R0, R47 ;  /* 0x0000002f002f7220 */ /* 0x000fe40000410000 */
[----:B-1----:R-:W-:Y:S02]  /*d870*/  FMUL.FTZ R8, R2, R144 ;  /* 0x0000009002087220 */ /* 0x002fe40000410000 */
[----:B------:R-:W1:Y:S01]  /*d880*/  LDSM.16.MT88.4 R144, [R215+0x100] ;  /* 0x00010000d790783b */ /* 0x000e620000004200 */
[C---:B------:R-:W-:Y:S02]  /*d890*/  FMUL.FTZ R50, R0.reuse, R50 ;  /* 0x0000003200327220 */ /* 0x040fe40000410000 */
[----:B------:R-:W-:Y:S02]  /*d8a0*/  FMUL.FTZ R51, R0, R51 ;  /* 0x0000003300337220 */ /* 0x000fe40000410000 */
[C---:B------:R-:W-:Y:S02]  /*d8b0*/  FMUL.FTZ R53, R2.reuse, R53 ;  /* 0x0000003502357220 */ /* 0x040fe40000410000 */
[--C-:B--2---:R-:W-:Y:S01]  /*d8c0*/  FFMA.FTZ R4, R173, c[0x0][0x2d0], -R133.reuse ;  /* 0x0000b400ad047a23 */ /* 0x104fe20000010885 */
[----:B----4-:R-:W-:Y:S01]  /*d8d0*/  MOV R178, R5 ;  /* 0x0000000500b27202 */ /* 0x010fe20000000f00 */
[----:B------:R-:W-:Y:S01]  /*d8e0*/  FMUL.FTZ R5, R2, R141 ;  /* 0x0000008d02057220 */ /* 0x000fe20000410000 */
[----:B------:R-:W-:Y:S01]  /*d8f0*/  F2FP.PACK_AB R141, R137, R177 ;  /* 0x000000b1898d723e */ /* 0x000fe200000000ff */
[----:B------:R2:W-:Y:S01]  /*d900*/  MUFU.EX2 R249, R4 ;  /* 0x0000000400f97308 */ /* 0x0005e20000000800 */
[----:B------:R-:W-:Y:S01]  /*d910*/  F2FP.PACK_AB R142, R178, R174 ;  /* 0x000000aeb28e723e */ /* 0x000fe200000000ff */
[C---:B------:R-:W-:Y:S02]  /*d920*/  FMUL.FTZ R54, R0.reuse, R54 ;  /* 0x0000003600367220 */ /* 0x040fe40000410000 */
[----:B------:R-:W-:Y:S02]  /*d930*/  FMUL.FTZ R55, R0, R55 ;  /* 0x0000003700377220 */ /* 0x000fe40000410000 */
[--C-:B---3--:R-:W-:Y:S02]  /*d940*/  FFMA.FTZ R134, R179, c[0x0][0x2d0], -R133.reuse ;  /* 0x0000b400b3867a23 */ /* 0x108fe40000010885 */
[C---:B------:R-:W-:Y:S02]  /*d950*/  FMUL.FTZ R56, R2.reuse, R56 ;  /* 0x0000003802387220 */ /* 0x040fe40000410000 */
[----:B------:R-:W-:Y:S01]  /*d960*/  FMUL.FTZ R57, R2, R57 ;  /* 0x0000003902397220 */ /* 0x000fe20000410000 */
[----:B------:R-:W-:Y:S01]  /*d970*/  MUFU.EX2 R245, R134 ;  /* 0x0000008600f57308 */ /* 0x000fe20000000800 */
[C---:B------:R-:W-:Y:S02]  /*d980*/  FMUL.FTZ R58, R0.reuse, R58 ;  /* 0x0000003a003a7220 */ /* 0x040fe40000410000 */
[----:B------:R-:W-:Y:S02]  /*d990*/  FMUL.FTZ R59, R0, R59 ;  /* 0x0000003b003b7220 */ /* 0x000fe40000410000 */
[C---:B------:R-:W-:Y:S02]  /*d9a0*/  FMUL.FTZ R60, R2.reuse, R60 ;  /* 0x0000003c023c7220 */ /* 0x040fe40000410000 */
[----:B------:R-:W-:Y:S02]  /*d9b0*/  FMUL.FTZ R61, R2, R61 ;  /* 0x0000003d023d7220 */ /* 0x000fe40000410000 */
[C---:B------:R-:W-:Y:S02]  /*d9c0*/  FMUL.FTZ R62, R0.reuse, R62 ;  /* 0x0000003e003e7220 */ /* 0x040fe40000410000 */
[----:B------:R-:W-:Y:S02]  /*d9d0*/  FMUL.FTZ R63, R0, R63 ;  /* 0x0000003f003f7220 */ /* 0x000fe40000410000 */
[--C-:B--2---:R-:W-:Y:S02]  /*d9e0*/  FFMA.FTZ R4, R176, c[0x0][0x2d0], -R133.reuse ;  /* 0x0000b400b0047a23 */ /* 0x104fe40000010885 */
[C---:B------:R-:W-:Y:S02]  /*d9f0*/  FMUL.FTZ R64, R2.reuse, R64 ;  /* 0x0000004002407220 */ /* 0x040fe40000410000 */
[----:B------:R-:W2:Y:S01]  /*da00*/  MUFU.EX2 R248, R4 ;  /* 0x0000000400f87308 */ /* 0x000ea20000000800 */
[----:B------:R-:W-:Y:S02]  /*da10*/  FMUL.FTZ R65, R2, R65 ;  /* 0x0000004102417220 */ /* 0x000fe40000410000 */
[C---:B------:R-:W-:Y:S02]  /*da20*/  FMUL.FTZ R66, R0.reuse, R66 ;  /* 0x0000004200427220 */ /* 0x040fe40000410000 */
        /* <DEDUP_REMOVED lines=9> */
[----:B------:R-:W-:Y:S01]  /*dac0*/  FMUL.FTZ R76, R2, R76 ;  /* 0x0000004c024c7220 */ /* 0x000fe20000410000 */
[----:B--2---:R-:W-:Y:S01]  /*dad0*/  F2FP.PACK_AB R143, R248, R249 ;  /* 0x000000f9f88f723e */ /* 0x004fe200000000ff */
[C---:B------:R-:W-:Y:S01]  /*dae0*/  FMUL.FTZ R4, R2.reuse, R140 ;  /* 0x0000008c02047220 */ /* 0x040fe20000410000 */
[----:B------:R-:W-:Y:S01]  /*daf0*/  F2FP.PACK_AB R140, R175, R172 ;  /* 0x000000acaf8c723e */ /* 0x000fe200000000ff */
[----:B------:R-:W-:Y:S02]  /*db00*/  FMUL.FTZ R77, R2, R77 ;  /* 0x0000004d024d7220 */ /* 0x000fe40000410000 */
[C---:B------:R-:W-:Y:S02]  /*db10*/  FMUL.FTZ R78, R0.reuse, R78 ;  /* 0x0000004e004e7220 */ /* 0x040fe40000410000 */
[----:B------:R-:W-:Y:S02]  /*db20*/  FMUL.FTZ R79, R0, R79 ;  /* 0x0000004f004f7220 */ /* 0x000fe40000410000 */
[C---:B------:R-:W-:Y:S05]  /*db30*/  HMMA.16816.F32 R4, R140.reuse, R12, R4 ;  /* 0x0000000c8c04723c */ /* 0x040fea0000001804 */
[C---:B------:R-:W-:Y:S02]  /*db40*/  FMUL.FTZ R80, R2.reuse, R80 ;  /* 0x0000005002507220 */ /* 0x040fe40000410000 */
[C---:B------:R-:W-:Y:S01]  /*db50*/  FMUL.FTZ R12, R2.reuse, R148 ;  /* 0x00000094020c7220 */ /* 0x040fe20000410000 */
[C---:B------:R-:W-:Y:S04]  /*db60*/  HMMA.16816.F32 R8, R140.reuse, R14, R8 ;  /* 0x0000000e8c08723c */ /* 0x040fe80000001808 */
[C---:B------:R-:W-:Y:S02]  /*db70*/  FMUL.FTZ R13, R2.reuse, R149 ;  /* 0x00000095020d7220 */ /* 0x040fe40000410000 */
[----:B------:R-:W-:Y:S02]  /*db80*/  FMUL.FTZ R81, R2, R81 ;  /* 0x0000005102517220 */ /* 0x000fe40000410000 */
[C---:B------:R-:W-:Y:S04]  /*db90*/  FMUL.FTZ R14, R0.reuse, R150 ;  /* 0x00000096000e7220 */ /* 0x040fe80000410000 */
[C---:B------:R-:W-:Y:S02]  /*dba0*/  FMUL.FTZ R15, R0.reuse, R151 ;  /* 0x00000097000f7220 */ /* 0x040fe40000410000 */
[----:B------:R-:W2:Y:S01]  /*dbb0*/  LDSM.16.MT88.4 R148, [R213+0x2100] ;  /* 0x00210000d594783b */ /* 0x000ea20000004200 */
[C---:B------:R-:W-:Y:S02]  /*dbc0*/  FMUL.FTZ R82, R0.reuse, R82 ;  /* 0x0000005200527220 */ /* 0x040fe40000410000 */
[----:B------:R-:W-:Y:S02]  /*dbd0*/  FMUL.FTZ R83, R0, R83 ;  /* 0x0000005300537220 */ /* 0x000fe40000410000 */
[C---:B------:R-:W-:Y:S03]  /*dbe0*/  HMMA.16816.F32 R12, R140.reuse, R20, R12 ;  /* 0x000000148c0c723c */ /* 0x040fe6000000180c */
[C---:B------:R-:W-:Y:S02]  /*dbf0*/  FMUL.FTZ R84, R2.reuse, R84 ;  /* 0x0000005402547220 */ /* 0x040fe40000410000 */
[C---:B------:R-:W-:Y:S02]  /*dc00*/  FMUL.FTZ R85, R2.reuse, R85 ;  /* 0x0000005502557220 */ /* 0x040fe40000410000 */
[C---:B------:R-:W-:Y:S01]  /*dc10*/  FMUL.FTZ R20, R2.reuse, R156 ;  /* 0x0000009c02147220 */ /* 0x040fe20000410000 */
[C---:B------:R-:W-:Y:S04]  /*dc20*/  HMMA.16816.F32 R16, R140.reuse, R22, R16 ;  /* 0x000000168c10723c */ /* 0x040fe80000001810 */
[----:B------:R-:W-:Y:S02]  /*dc30*/  FMUL.FTZ R21, R2, R157 ;  /* 0x0000009d02157220 */ /* 0x000fe40000410000 */
[C---:B------:R-:W-:Y:S02]  /*dc40*/  FMUL.FTZ R86, R0.reuse, R86 ;  /* 0x0000005600567220 */ /* 0x040fe40000410000 */
[C---:B------:R-:W-:Y:S04]  /*dc50*/  FMUL.FTZ R22, R0.reuse, R158 ;  /* 0x0000009e00167220 */ /* 0x040fe80000410000 */
[C---:B------:R-:W-:Y:S02]  /*dc60*/  FMUL.FTZ R23, R0.reuse, R159 ;  /* 0x0000009f00177220 */ /* 0x040fe40000410000 */
[----:B------:R-:W-:Y:S01]  /*dc70*/  LDSM.16.MT88.4 R156, [R214+0x900] ;  /* 0x00090000d69c783b */ /* 0x000fe20000004200 */
[----:B------:R-:W-:Y:S02]  /*dc80*/  FMUL.FTZ R87, R0, R87 ;  /* 0x0000005700577220 */ /* 0x000fe40000410000 */
[C---:B------:R-:W-:Y:S02]  /*dc90*/  FMUL.FTZ R88, R2.reuse, R88 ;  /* 0x0000005802587220 */ /* 0x040fe40000410000 */
[C---:B------:R-:W-:Y:S03]  /*dca0*/  HMMA.16816.F32 R20, R140.reuse, R28, R20 ;  /* 0x0000001c8c14723c */ /* 0x040fe60000001814 */
[----:B------:R-:W-:Y:S02]  /*dcb0*/  FMUL.FTZ R89, R2, R89 ;  /* 0x0000005902597220 */ /* 0x000fe40000410000 */
[----:B------:R-:W-:Y:S02]  /*dcc0*/  FMUL.FTZ R90, R0, R90 ;  /* 0x0000005a005a7220 */ /* 0x000fe40000410000 */
[C---:B------:R-:W-:Y:S01]  /*dcd0*/  FMUL.FTZ R28, R2.reuse, R164 ;  /* 0x000000a4021c7220 */ /* 0x040fe20000410000 */
[C---:B------:R-:W-:Y:S04]  /*dce0*/  HMMA.16816.F32 R24, R140.reuse, R30, R24 ;  /* 0x0000001e8c18723c */ /* 0x040fe80000001818 */
[----:B------:R-:W-:Y:S02]  /*dcf0*/  FMUL.FTZ R29, R2, R165 ;  /* 0x000000a5021d7220 */ /* 0x000fe40000410000 */
[C---:B------:R-:W-:Y:S02]  /*dd00*/  FMUL.FTZ R91, R0.reuse, R91 ;  /* 0x0000005b005b7220 */ /* 0x040fe40000410000 */
[C---:B------:R-:W-:Y:S04]  /*dd10*/  FMUL.FTZ R30, R0.reuse, R166 ;  /* 0x000000a6001e7220 */ /* 0x040fe80000410000 */
[----:B------:R-:W-:Y:S02]  /*dd20*/  FMUL.FTZ R31, R0, R167 ;  /* 0x000000a7001f7220 */ /* 0x000fe40000410000 */
[----:B------:R-:W-:Y:S01]  /*dd30*/  LDSM.16.MT88.4 R164, [R213+0x4900] ;  /* 0x00490000d5a4783b */ /* 0x000fe20000004200 */
[C---:B------:R-:W-:Y:S02]  /*dd40*/  FMUL.FTZ R92, R2.reuse, R92 ;  /* 0x0000005c025c7220 */ /* 0x040fe40000410000 */
[----:B------:R-:W-:Y:S02]  /*dd50*/  FMUL.FTZ R93, R2, R93 ;  /* 0x0000005d025d7220 */ /* 0x000fe40000410000 */
        /* <DEDUP_REMOVED lines=30> */
[----:B------:R-:W-:Y:S02]  /*df40*/  FMUL.FTZ R112, R2, R112 ;  /* 0x0000007002707220 */ /* 0x000fe40000410000 */
[C---:B--2---:R-:W-:Y:S04]  /*df50*/  HMMA.16816.F32 R60, R140.reuse, R148, R60 ;  /* 0x000000948c3c723c */ /* 0x044fe8000000183c */
[--C-:B------:R-:W-:Y:S02]  /*df60*/  FFMA.FTZ R134, R180, c[0x0][0x2d0], -R133.reuse ;  /* 0x0000b400b4867a23 */ /* 0x100fe40000010885 */
[----:B------:R-:W-:Y:S02]  /*df70*/  FMUL.FTZ R113, R2, R113 ;  /* 0x0000007102717220 */ /* 0x000fe40000410000 */
[C---:B------:R-:W-:Y:S01]  /*df80*/  HMMA.16816.F32 R64, R140.reuse, R150, R64 ;  /* 0x000000968c40723c */ /* 0x040fe20000001840 */
[----:B------:R2:W4:Y:S01]  /*df90*/  MUFU.EX2 R244, R134 ;  /* 0x0000008600f47308 */ /* 0x0005220000000800 */
[----:B------:R-:W5:Y:S02]  /*dfa0*/  LDSM.16.MT88.4 R148, [R216+0x4100] ;  /* 0x00410000d894783b */ /* 0x000f640000004200 */
        /* <DEDUP_REMOVED lines=9> */
[C---:B------:R-:W-:Y:S01]  /*e040*/  FMUL.FTZ R120, R2.reuse, R120 ;  /* 0x0000007802787220 */ /* 0x040fe20000410000 */
[C---:B-1----:R-:W-:Y:S03]  /*e050*/  HMMA.16816.F32 R76, R140.reuse, R144, R76 ;  /* 0x000000908c4c723c */ /* 0x042fe6000000184c */
[--C-:B--2---:R-:W-:Y:S02]  /*e060*/  FFMA.FTZ R134, R181, c[0x0][0x2d0], -R192.reuse ;  /* 0x0000b400b5867a23 */ /* 0x104fe400000108c0 */
[----:B------:R-:W-:Y:S02]  /*e070*/  FMUL.FTZ R121, R2, R121 ;  /* 0x0000007902797220 */ /* 0x000fe40000410000 */
[----:B------:R1:W-:Y:S01]  /*e080*/  MUFU.EX2 R243, R134 ;  /* 0x0000008600f37308 */ /* 0x0003e20000000800 */
[C---:B------:R-:W-:Y:S01]  /*e090*/  HMMA.16816.F32 R80, R140.reuse, R146, R80 ;  /* 0x000000928c50723c */ /* 0x040fe20000001850 */
[----:B------:R-:W2:Y:S03]  /*e0a0*/  LDSM.16.MT88.4 R144, [R213+0x6100] ;  /* 0x00610000d590783b */ /* 0x000ea60000004200 */
[C---:B------:R-:W-:Y:S02]  /*e0b0*/  FMUL.FTZ R122, R0.reuse, R122 ;  /* 0x0000007a007a7220 */ /* 0x040fe40000410000 */
[----:B------:R-:W-:Y:S02]  /*e0c0*/  FMUL.FTZ R123, R0, R123 ;  /* 0x0000007b007b7220 */ /* 0x000fe40000410000 */
[C---:B------:R-:W-:Y:S01]  /*e0d0*/  FMUL.FTZ R124, R2.reuse, R124 ;  /* 0x0000007c027c7220 */ /* 0x040fe20000410000 */
[C---:B-----5:R-:W-:Y:S03]  /*e0e0*/  HMMA.16816.F32 R84, R140.reuse, R148, R84 ;  /* 0x000000948c54723c */ /* 0x060fe60000001854 */
[----:B------:R-:W-:Y:S02]  /*e0f0*/  FMUL.FTZ R125, R2, R125 ;  /* 0x0000007d027d7220 */ /* 0x000fe40000410000 */
[C---:B------:R-:W-:Y:S02]  /*e100*/  FMUL.FTZ R126, R0.reuse, R126 ;  /* 0x0000007e007e7220 */ /* 0x040fe40000410000 */
[----:B------:R-:W-:Y:S01]  /*e110*/  FMUL.FTZ R127, R0, R127 ;  /* 0x0000007f007f7220 */ /* 0x000fe20000410000 */
[C---:B------:R-:W-:Y:S01]  /*e120*/  HMMA.16816.F32 R88, R140.reuse, R150, R88 ;  /* 0x000000968c58723c */ /* 0x040fe20000001858 */
[----:B------:R-:W5:Y:S03]  /*e130*/  LDSM.16.MT88.4 R148, [R214+0x6100] ;  /* 0x00610000d694783b */ /* 0x000f660000004200 */
[----:B------:R-:W-:Y:S02]  /*e140*/  FMUL.FTZ R128, R2, R128 ;  /* 0x0000008002807220 */ /* 0x000fe40000410000 */
[--C-:B-1----:R-:W-:Y:S02]  /*e150*/  FFMA.FTZ R134, R182, c[0x0][0x2d0], -R192.reuse ;  /* 0x0000b400b6867a23 */ /* 0x102fe400000108c0 */
[C---:B---3--:R-:W-:Y:S02]  /*e160*/  HMMA.16816.F32 R92, R140.reuse, R152, R92 ;  /* 0x000000988c5c723c */ /* 0x048fe4000000185c */
[----:B------:R1:W3:Y:S02]  /*e170*/  MUFU.EX2 R211, R134 ;  /* 0x0000008600d37308 */ /* 0x0002e40000000800 */
[----:B------:R-:W-:Y:S02]  /*e180*/  FMUL.FTZ R129, R2, R129 ;  /* 0x0000008102817220 */ /* 0x000fe40000410000 */
[C---:B------:R-:W-:Y:S02]  /*e190*/  FMUL.FTZ R130, R0.reuse, R130 ;  /* 0x0000008200827220 */ /* 0x040fe40000410000 */
[C---:B------:R-:W-:Y:S01]  /*e1a0*/  HMMA.16816.F32 R96, R140.reuse, R154, R96 ;  /* 0x0000009a8c60723c */ /* 0x040fe20000001860 */
[----:B------:R-:W3:Y:S03]  /*e1b0*/  LDSM.16.MT88.4 R152, [R216+0x6100] ;  /* 0x00610000d898783b */ /* 0x000ee60000004200 */
[----:B------:R-:W-:Y:S04]  /*e1c0*/  FMUL.FTZ R131, R0, R131 ;  /* 0x0000008300837220 */ /* 0x000fe80000410000 */
[C---:B--2---:R-:W-:Y:S08]  /*e1d0*/  HMMA.16816.F32 R100, R140.reuse, R144, R100 ;  /* 0x000000908c64723c */ /* 0x044ff00000001864 */
[C---:B------:R-:W-:Y:S01]  /*e1e0*/  HMMA.16816.F32 R104, R140.reuse, R146, R104 ;  /* 0x000000928c68723c */ /* 0x040fe20000001868 */
[----:B------:R-:W2:Y:S03]  /*e1f0*/  LDSM.16.MT88.4 R144, [R215+0x6100] ;  /* 0x00610000d790783b */ /* 0x000ea60000004200 */
[--C-:B-1----:R-:W-:Y:S04]  /*e200*/  FFMA.FTZ R134, R183, c[0x0][0x2d0], -R133.reuse ;  /* 0x0000b400b7867a23 */ /* 0x102fe80000010885 */
[----:B------:R1:W-:Y:S01]  /*e210*/  MUFU.EX2 R210, R134 ;  /* 0x0000008600d27308 */ /* 0x0003e20000000800 */
[C---:B-----5:R-:W-:Y:S08]  /*e220*/  HMMA.16816.F32 R108, R140.reuse, R148, R108 ;  /* 0x000000948c6c723c */ /* 0x060ff0000000186c */
[C---:B------:R-:W-:Y:S01]  /*e230*/  HMMA.16816.F32 R112, R140.reuse, R150, R112 ;  /* 0x000000968c70723c */ /* 0x040fe20000001870 */
[----:B------:R-:W5:Y:S07]  /*e240*/  LDSM.16.MT88.4 R148, [R213+0x900] ;  /* 0x00090000d594783b */ /* 0x000f6e0000004200 */
[C---:B---3--:R-:W-:Y:S04]  /*e250*/  HMMA.16816.F32 R116, R140.reuse, R152, R116 ;  /* 0x000000988c74723c */ /* 0x048fe80000001874 */
[--C-:B-1----:R-:W-:Y:S04]  /*e260*/  FFMA.FTZ R134, R184, c[0x0][0x2d0], -R133.reuse ;  /* 0x0000b400b8867a23 */ /* 0x102fe80000010885 */
[C---:B------:R-:W-:Y:S01]  /*e270*/  HMMA.16816.F32 R120, R140.reuse, R154, R120 ;  /* 0x0000009a8c78723c */ /* 0x040fe20000001878 */
[----:B------:R-:W1:Y:S01]  /*e280*/  LDSM.16.MT88.4 R152, [R216+0x900] ;  /* 0x00090000d898783b */ /* 0x000e620000004200 */
[----:B------:R3:W3:Y:S06]  /*e290*/  MUFU.EX2 R209, R134 ;  /* 0x0000008600d17308 */ /* 0x0006ec0000000800 */
[C---:B--2---:R-:W-:Y:S08]  /*e2a0*/  HMMA.16816.F32 R124, R140.reuse, R144, R124 ;  /* 0x000000908c7c723c */ /* 0x044ff0000000187c */
[----:B------:R-:W-:Y:S01]  /*e2b0*/  HMMA.16816.F32 R128, R140, R146, R128 ;  /* 0x000000928c80723c */ /* 0x000fe20000001880 */
[----:B------:R-:W2:Y:S06]  /*e2c0*/  LDSM.16.MT88.4 R144, [R213+0x2900] ;  /* 0x00290000d590783b */ /* 0x000eac0000004200 */
[----:B------:R-:W-:Y:S02]  /*e2d0*/  F2FP.PACK_AB R140, R246, R247 ;  /* 0x000000f7f68c723e */ /* 0x000fe400000000ff */
[----:B----4-:R-:W-:Y:S03]  /*e2e0*/  F2FP.PACK_AB R141, R244, R245 ;  /* 0x000000f5f48d723e */ /* 0x010fe600000000ff */
[----:B------:R-:W-:Y:S01]  /*e2f0*/  F2FP.PACK_AB R142, R211, R243 ;  /* 0x000000f3d38e723e */ /* 0x000fe200000000ff */
[--C-:B---3--:R-:W-:Y:S01]  /*e300*/  FFMA.FTZ R134, R185, c[0x0][0x2d0], -R192.reuse ;  /* 0x0000b400b9867a23 */ /* 0x108fe200000108c0 */
[----:B------:R-:W-:Y:S03]  /*e310*/  F2FP.PACK_AB R143, R209, R210 ;  /* 0x000000d2d18f723e */ /* 0x000fe600000000ff */
[----:B------:R3:W-:Y:S04]  /*e320*/  MUFU.EX2 R203, R134 ;  /* 0x0000008600cb7308 */ /* 0x0007e80000000800 */
[C---:B-----5:R-:W-:Y:S08]  /*e330*/  HMMA.16816.F32 R4, R140.reuse, R148, R4 ;  /* 0x000000948c04723c */ /* 0x060ff00000001804 */
[C---:B------:R-:W-:Y:S01]  /*e340*/  HMMA.16816.F32 R8, R140.reuse, R150, R8 ;  /* 0x000000968c08723c */ /* 0x040fe20000001808 */
[----:B------:R-:W4:Y:S07]  /*e350*/  LDSM.16.MT88.4 R148, [R214+0x2900] ;  /* 0x00290000d694783b */ /* 0x000f2e0000004200 */
[C---:B------:R-:W-:Y:S04]  /*e360*/  HMMA.16816.F32 R12, R140.reuse, R156, R12 ;  /* 0x0000009c8c0c723c */ /* 0x040fe8000000180c */
[--C-:B---3--:R-:W-:Y:S04]  /*e370*/  FFMA.FTZ R134, R186, c[0x0][0x2d0], -R192.reuse ;  /* 0x0000b400ba867a23 */ /* 0x108fe800000108c0 */
[C---:B------:R-:W-:Y:S01]  /*e380*/  HMMA.16816.F32 R16, R140.reuse, R158, R16 ;  /* 0x0000009e8c10723c */ /* 0x040fe20000001810 */
[----:B------:R-:W-:Y:S01]  /*e390*/  LDSM.16.MT88.4 R156, [R215+0x2900] ;  /* 0x00290000d79c783b */ /* 0x000fe20000004200 */
[----:B------:R3:W5:Y:S06]  /*e3a0*/  MUFU.EX2 R202, R134 ;  /* 0x0000008600ca7308 */ /* 0x00076c0000000800 */
[C---:B-1----:R-:W-:Y:S08]  /*e3b0*/  HMMA.16816.F32 R20, R140.reuse, R152, R20 ;  /* 0x000000988c14723c */ /* 0x042ff00000001814 */
[C---:B------:R-:W-:Y:S01]  /*e3c0*/  HMMA.16816.F32 R24, R140.reuse, R154, R24 ;  /* 0x0000009a8c18723c */ /* 0x040fe20000001818 */
[----:B------:R-:W1:Y:S07]  /*e3d0*/  LDSM.16.MT88.4 R152, [R216+0x2900] ;  /* 0x00290000d898783b */ /* 0x000e6e0000004200 */
[C---:B------:R-:W-:Y:S04]  /*e3e0*/  HMMA.16816.F32 R28, R140.reuse, R160, R28 ;  /* 0x000000a08c1c723c */ /* 0x040fe8000000181c */
[--C-:B---3--:R-:W-:Y:S04]  /*e3f0*/  FFMA.FTZ R134, R187, c[0x0][0x2d0], -R133.reuse ;  /* 0x0000b400bb867a23 */ /* 0x108fe80000010885 */
[C---:B------:R-:W-:Y:S01]  /*e400*/  HMMA.16816.F32 R32, R140.reuse, R162, R32 ;  /* 0x000000a28c20723c */ /* 0x040fe20000001820 */
[----:B------:R-:W3:Y:S01]  /*e410*/  LDSM.16.MT88.4 R160, [R216+0x4900] ;  /* 0x00490000d8a0783b */ /* 0x000ee20000004200 */
[----:B------:R1:W-:Y:S06]  /*e420*/  MUFU.EX2 R201, R134 ;  /* 0x0000008600c97308 */ /* 0x0003ec0000000800 */
[C---:B--2---:R-:W-:Y:S08]  /*e430*/  HMMA.16816.F32 R36, R140.reuse, R144, R36 ;  /* 0x000000908c24723c */ /* 0x044ff00000001824 */
        /* <DEDUP_REMOVED lines=9> */
[----:B------:R-:W1:Y:S07]  /*e4d0*/  LDSM.16.MT88.4 R152, [R214+0x6900] ;  /* 0x00690000d698783b */ /* 0x000e6e0000004200 */
[C---:B------:R-:W-:Y:S04]  /*e4e0*/  HMMA.16816.F32 R60, R140.reuse, R156, R60 ;  /* 0x0000009c8c3c723c */ /* 0x040fe8000000183c */
[--C-:B----4-:R-:W-:Y:S01]  /*e4f0*/  FFMA.FTZ R134, R189, c[0x0][0x2d0], -R192.reuse ;  /* 0x0000b400bd867a23 */ /* 0x110fe200000108c0 */
[----:B------:R-:W-:Y:S03]  /*e500*/  MOV R189, R178 ;  /* 0x000000b200bd7202 */ /* 0x000fe60000000f00 */
[C---:B------:R-:W-:Y:S01]  /*e510*/  HMMA.16816.F32 R64, R140.reuse, R158, R64 ;  /* 0x0000009e8c40723c */ /* 0x040fe20000001840 */
[----:B------:R-:W4:Y:S01]  /*e520*/  LDSM.16.MT88.4 R156, [R216+0x6900] ;  /* 0x00690000d89c783b */ /* 0x000f220000004200 */
[----:B------:R1:W-:Y:S06]  /*e530*/  MUFU.EX2 R188, R134 ;  /* 0x0000008600bc7308 */ /* 0x0003ec0000000800 */
[C---:B------:R-:W-:Y:S08]  /*e540*/  HMMA.16816.F32 R68, R140.reuse, R164, R68 ;  /* 0x000000a48c44723c */ /* 0x040ff00000001844 */
[C---:B------:R-:W-:Y:S01]  /*e550*/  HMMA.16816.F32 R72, R140.reuse, R166, R72 ;  /* 0x000000a68c48723c */ /* 0x040fe20000001848 */
[----:B------:R-:W-:Y:S07]  /*e560*/  LDSM.16.MT88.4 R164, [R215+0x1100] ;  /* 0x00110000d7a4783b */ /* 0x000fee0000004200 */
[C---:B------:R-:W-:Y:S04]  /*e570*/  HMMA.16816.F32 R76, R140.reuse, R168, R76 ;  /* 0x000000a88c4c723c */ /* 0x040fe8000000184c */
[--C-:B-1----:R-:W-:Y:S01]  /*e580*/  FFMA.FTZ R134, R190, c[0x0][0x2d0], -R192.reuse ;  /* 0x0000b400be867a23 */ /* 0x102fe200000108c0 */
[----:B------:R-:W-:Y:S03]  /*e590*/  MOV R190, R174 ;  /* 0x000000ae00be7202 */ /* 0x000fe60000000f00 */
[C---:B------:R-:W-:Y:S01]  /*e5a0*/  HMMA.16816.F32 R80, R140.reuse, R170, R80 ;  /* 0x000000aa8c50723c */ /* 0x040fe20000001850 */
[----:B------:R-:W-:Y:S01]  /*e5b0*/  LDSM.16.MT88.4 R168, [R214+0x5100] ;  /* 0x00510000d6a8783b */ /* 0x000fe20000004200 */
[----:B------:R1:W1:Y:S06]  /*e5c0*/  MUFU.EX2 R187, R134 ;  /* 0x0000008600bb7308 */ /* 0x00026c0000000800 */
[C---:B---3--:R-:W-:Y:S08]  /*e5d0*/  HMMA.16816.F32 R84, R140.reuse, R160, R84 ;  /* 0x000000a08c54723c */ /* 0x048ff00000001854 */
[C---:B------:R-:W-:Y:S01]  /*e5e0*/  HMMA.16816.F32 R88, R140.reuse, R162, R88 ;  /* 0x000000a28c58723c */ /* 0x040fe20000001858 */
[----:B------:R-:W-:Y:S07]  /*e5f0*/  LDSM.16.MT88.4 R160, [R214+0x1100] ;  /* 0x00110000d6a0783b */ /* 0x000fee0000004200 */
[C---:B--2---:R-:W-:Y:S04]  /*e600*/  HMMA.16816.F32 R92, R140.reuse, R144, R92 ;  /* 0x000000908c5c723c */ /* 0x044fe8000000185c */
[--C-:B-1----:R-:W-:Y:S01]  /*e610*/  FFMA.FTZ R134, R191, c[0x0][0x2d0], -R133.reuse ;  /* 0x0000b400bf867a23 */ /* 0x102fe20000010885 */
[----:B------:R-:W-:Y:S03]  /*e620*/  MOV R191, R137 ;  /* 0x0000008900bf7202 */ /* 0x000fe60000000f00 */
[C---:B------:R-:W-:Y:S01]  /*e630*/  HMMA.16816.F32 R96, R140.reuse, R146, R96 ;  /* 0x000000928c60723c */ /* 0x040fe20000001860 */
[----:B------:R-:W1:Y:S01]  /*e640*/  LDSM.16.MT88.4 R144, [R215+0x6900] ;  /* 0x00690000d790783b */ /* 0x000e620000004200 */
[----:B------:R2:W-:Y:S06]  /*e650*/  MUFU.EX2 R186, R134 ;  /* 0x0000008600ba7308 */ /* 0x0005ec0000000800 */
[C---:B------:R-:W-:Y:S08]  /*e660*/  HMMA.16816.F32 R100, R140.reuse, R148, R100 ;  /* 0x000000948c64723c */ /* 0x040ff00000001864 */
[C---:B------:R-:W-:Y:S01]  /*e670*/  HMMA.16816.F32 R104, R140.reuse, R150, R104 ;  /* 0x000000968c68723c */ /* 0x040fe20000001868 */
[----:B------:R-:W3:Y:S07]  /*e680*/  LDSM.16.MT88.4 R148, [R213+0x1100] ;  /* 0x00110000d594783b */ /* 0x000eee0000004200 */
[C---:B------:R-:W-:Y:S04]  /*e690*/  HMMA.16816.F32 R108, R140.reuse, R152, R108 ;  /* 0x000000988c6c723c */ /* 0x040fe8000000186c */
[--C-:B--2---:R-:W-:Y:S01]  /*e6a0*/  FFMA.FTZ R134, R196, c[0x0][0x2d0], -R133.reuse ;  /* 0x0000b400c4867a23 */ /* 0x104fe20000010885 */
[----:B------:R-:W-:Y:S03]  /*e6b0*/  MOV R196, R175 ;  /* 0x000000af00c47202 */ /* 0x000fe60000000f00 */
[C---:B------:R-:W-:Y:S01]  /*e6c0*/  HMMA.16816.F32 R112, R140.reuse, R154, R112 ;  /* 0x0000009a8c70723c */ /* 0x040fe20000001870 */
[----:B------:R-:W2:Y:S01]  /*e6d0*/  LDSM.16.MT88.4 R152, [R216+0x1100] ;  /* 0x00110000d898783b */ /* 0x000ea20000004200 */
[----:B------:R3:W2:Y:S06]  /*e6e0*/  MUFU.EX2 R185, R134 ;  /* 0x0000008600b97308 */ /* 0x0006ac0000000800 */
[C---:B----4-:R-:W-:Y:S08]  /*e6f0*/  HMMA.16816.F32 R116, R140.reuse, R156, R116 ;  /* 0x0000009c8c74723c */ /* 0x050ff00000001874 */
[C---:B------:R-:W-:Y:S01]  /*e700*/  HMMA.16816.F32 R120, R140.reuse, R158, R120 ;  /* 0x0000009e8c78723c */ /* 0x040fe20000001878 */
[----:B------:R-:W-:Y:S07]  /*e710*/  LDSM.16.MT88.4 R156, [R216+0x3100] ;  /* 0x00310000d89c783b */ /* 0x000fee0000004200 */
[C---:B-1----:R-:W-:Y:S04]  /*e720*/  HMMA.16816.F32 R124, R140.reuse, R144, R124 ;  /* 0x000000908c7c723c */ /* 0x042fe8000000187c */
[--C-:B---3--:R-:W-:Y:S02]  /*e730*/  FFMA.FTZ R134, R197, c[0x0][0x2d0], -R192.reuse ;  /* 0x0000b400c5867a23 */ /* 0x108fe400000108c0 */
[----:B------:R-:W3:Y:S02]  /*e740*/  LDL.LU R197, [R1+0x4] ;  /* 0x0000040001c57983 */ /* 0x000ee40000300800 */
[----:B------:R-:W-:Y:S01]  /*e750*/  HMMA.16816.F32 R128, R140, R146, R128 ;  /* 0x000000928c80723c */ /* 0x000fe20000001880 */
[----:B------:R1:W-:Y:S01]  /*e760*/  MUFU.EX2 R184, R134 ;  /* 0x0000008600b87308 */ /* 0x0003e20000000800 */
[----:B------:R-:W4:Y:S05]  /*e770*/  LDSM.16.MT88.4 R144, [R213+0x3100] ;  /* 0x00310000d590783b */ /* 0x000f2a0000004200 */
[----:B-----5:R-:W-:Y:S02]  /*e780*/  F2FP.PACK_AB R140, R202, R203 ;  /* 0x000000cbca8c723e */ /* 0x020fe400000000ff */
[----:B------:R-:W-:Y:S03]  /*e790*/  F2FP.PACK_AB R141, R200, R201 ;  /* 0x000000c9c88d723e */ /* 0x000fe600000000ff */
[----:B------:R-:W-:Y:S02]  /*e7a0*/  F2FP.PACK_AB R142, R187, R188 ;  /* 0x000000bcbb8e723e */ /* 0x000fe400000000ff */
[----:B--2---:R-:W-:Y:S07]  /*e7b0*/  F2FP.PACK_AB R143, R185, R186 ;  /* 0x000000bab98f723e */ /* 0x004fee00000000ff */
[C---:B------:R-:W-:Y:S03]  /*e7c0*/  HMMA.16816.F32 R4, R140.reuse, R148, R4 ;  /* 0x000000948c04723c */ /* 0x040fe60000001804 */
[--C-:B-1----:R-:W-:Y:S01]  /*e7d0*/  FFMA.FTZ R134, R193, c[0x0][0x2d0], -R192.reuse ;  /* 0x0000b400c1867a23 */ /* 0x102fe200000108c0 */
[----:B------:R-:W-:Y:S02]  /*e7e0*/  MOV R193, R177 ;  /* 0x000000b100c17202 */ /* 0x000fe40000000f00 */
[----:B------:R-:W-:Y:S02]  /*e7f0*/  LDSM.16.MT88.4 R176, [R214+0x3900] ;  /* 0x00390000d6b0783b */ /* 0x000fe40000004200 */
[C---:B------:R-:W-:Y:S01]  /*e800*/  HMMA.16816.F32 R8, R140.reuse, R150, R8 ;  /* 0x000000968c08723c */ /* 0x040fe20000001808 */
[----:B------:R1:W2:Y:S05]  /*e810*/  MUFU.EX2 R183, R134 ;  /* 0x0000008600b77308 */ /* 0x0002aa0000000800 */
[----:B------:R-:W5:Y:S02]  /*e820*/  LDSM.16.MT88.4 R148, [R214+0x3100] ;  /* 0x00310000d694783b */ /* 0x000f640000004200 */
[C---:B------:R-:W-:Y:S08]  /*e830*/  HMMA.16816.F32 R12, R140.reuse, R160, R12 ;  /* 0x000000a08c0c723c */ /* 0x040ff0000000180c */
[C---:B------:R-:W-:Y:S01]  /*e840*/  HMMA.16816.F32 R16, R140.reuse, R162, R16 ;  /* 0x000000a28c10723c */ /* 0x040fe20000001810 */
[----:B------:R-:W2:Y:S07]  /*e850*/  LDSM.16.MT88.4 R160, [R215+0x3100] ;  /* 0x00310000d7a0783b */ /* 0x000eae0000004200 */
[C---:B------:R-:W-:Y:S04]  /*e860*/  HMMA.16816.F32 R20, R140.reuse, R152, R20 ;  /* 0x000000988c14723c */ /* 0x040fe80000001814 */
[--C-:B-1----:R-:W-:Y:S02]  /*e870*/  FFMA.FTZ R134, R194, c[0x0][0x2d0], -R133.reuse ;  /* 0x0000b400c2867a23 */ /* 0x102fe40000010885 */
[----:B------:R-:W3:Y:S02]  /*e880*/  LDL.LU R194, [R1] ;  /* 0x0000000001c27983 */ /* 0x000ee40000300800 */
[C---:B------:R-:W-:Y:S01]  /*e890*/  HMMA.16816.F32 R24, R140.reuse, R154, R24 ;  /* 0x0000009a8c18723c */ /* 0x040fe20000001818 */
[----:B------:R1:W-:Y:S01]  /*e8a0*/  MUFU.EX2 R182, R134 ;  /* 0x0000008600b67308 */ /* 0x0003e20000000800 */
[----:B------:R-:W5:Y:S06]  /*e8b0*/  LDSM.16.MT88.4 R152, [R213+0x5100] ;  /* 0x00510000d598783b */ /* 0x000f6c0000004200 */
[C---:B------:R-:W-:Y:S08]  /*e8c0*/  HMMA.16816.F32 R28, R140.reuse, R164, R28 ;  /* 0x000000a48c1c723c */ /* 0x040ff0000000181c */
[C---:B------:R-:W-:Y:S01]  /*e8d0*/  HMMA.16816.F32 R32, R140.reuse, R166, R32 ;  /* 0x000000a68c20723c */ /* 0x040fe20000001820 */
[----:B------:R-:W5:Y:S07]  /*e8e0*/  LDSM.16.MT88.4 R164, [R216+0x5100] ;  /* 0x00510000d8a4783b */ /* 0x000f6e0000004200 */
[C---:B----4-:R-:W-:Y:S04]  /*e8f0*/  HMMA.16816.F32 R36, R140.reuse, R144, R36 ;  /* 0x000000908c24723c */ /* 0x050fe80000001824 */
[--C-:B-1----:R-:W-:Y:S01]  /*e900*/  FFMA.FTZ R134, R195, c[0x0][0x2d0], -R133.reuse ;  /* 0x0000b400c3867a23 */ /* 0x102fe20000010885 */
[----:B------:R-:W-:Y:S01]  /*e910*/  MOV R195, R172 ;  /* 0x000000ac00c37202 */ /* 0x000fe20000000f00 */
[----:B------:R-:W-:Y:S01]  /*e920*/  FFMA.FTZ R133, R136, c[0x0][0x2d0], -R133 ;  /* 0x0000b40088857a23 */ /* 0x000fe20000010885 */
[----:B------:R-:W-:Y:S01]  /*e930*/  LDSM.16.MT88.4 R172, [R213+0x3900] ;  /* 0x00390000d5ac783b */ /* 0x000fe20000004200 */
[C---:B------:R-:W-:Y:S01]  /*e940*/  HMMA.16816.F32 R40, R140.reuse, R146, R40 ;  /* 0x000000928c28723c */ /* 0x040fe20000001828 */
[----:B------:R-:W1:Y:S03]  /*e950*/  MUFU.EX2 R181, R134 ;  /* 0x0000008600b57308 */ /* 0x000e660000000800 */
[----:B--2---:R-:W-:Y:S03]  /*e960*/  F2FP.PACK_AB R136, R183, R184 ;  /* 0x000000b8b788723e */ /* 0x004fe600000000ff */
[----:B------:R-:W2:Y:S01]  /*e970*/  LDSM.16.MT88.4 R144, [R215+0x5100] ;  /* 0x00510000d790783b */ /* 0x000ea20000004200 */
[C---:B-----5:R-:W-:Y:S03]  /*e980*/  HMMA.16816.F32 R44, R140.reuse, R148, R44 ;  /* 0x000000948c2c723c */ /* 0x060fe6000000182c */
[----:B------:R-:W4:Y:S05]  /*e990*/  MUFU.EX2 R133, R133 ;  /* 0x0000008500857308 */ /* 0x000f2a0000000800 */
[C---:B------:R-:W-:Y:S01]  /*e9a0*/  HMMA.16816.F32 R48, R140.reuse, R150, R48 ;  /* 0x000000968c30723c */ /* 0x040fe20000001830 */
[----:B------:R-:W5:Y:S07]  /*e9b0*/  LDSM.16.MT88.4 R148, [R213+0x7100] ;  /* 0x00710000d594783b */ /* 0x000f6e0000004200 */
[C---:B------:R-:W-:Y:S04]  /*e9c0*/  HMMA.16816.F32 R52, R140.reuse, R156, R52 ;  /* 0x0000009c8c34723c */ /* 0x040fe80000001834 */
[----:B-1----:R-:W-:Y:S01]  /*e9d0*/  F2FP.PACK_AB R137, R181, R182 ;  /* 0x000000b6b589723e */ /* 0x002fe200000000ff */
[--C-:B------:R-:W-:Y:S03]  /*e9e0*/  FFMA.FTZ R134, R198, c[0x0][0x2d0], -R192.reuse ;  /* 0x0000b400c6867a23 */ /* 0x100fe600000108c0 */
[C---:B------:R-:W-:Y:S01]  /*e9f0*/  HMMA.16816.F32 R56, R140.reuse, R158, R56 ;  /* 0x0000009e8c38723c */ /* 0x040fe20000001838 */
[----:B------:R-:W-:Y:S01]  /*ea00*/  LDSM.16.MT88.4 R156, [R216+0x7100] ;  /* 0x00710000d89c783b */ /* 0x000fe20000004200 */
[----:B------:R1:W-:Y:S02]  /*ea10*/  MUFU.EX2 R180, R134 ;  /* 0x0000008600b47308 */ /* 0x0003e40000000800 */
[----:B----4-:R-:W-:Y:S04]  /*ea20*/  F2FP.PACK_AB R139, R133, R135 ;  /* 0x00000087858b723e */ /* 0x010fe800000000ff */
[C---:B------:R-:W-:Y:S08]  /*ea30*/  HMMA.16816.F32 R60, R140.reuse, R160, R60 ;  /* 0x000000a08c3c723c */ /* 0x040ff0000000183c */
[C---:B------:R-:W-:Y:S01]  /*ea40*/  HMMA.16816.F32 R64, R140.reuse, R162, R64 ;  /* 0x000000a28c40723c */ /* 0x040fe20000001840 */
[----:B------:R-:W-:Y:S07]  /*ea50*/  LDSM.16.MT88.4 R160, [R214+0x1900] ;  /* 0x00190000d6a0783b */ /* 0x000fee0000004200 */
[C---:B------:R-:W-:Y:S04]  /*ea60*/  HMMA.16816.F32 R68, R140.reuse, R152, R68 ;  /* 0x000000988c44723c */ /* 0x040fe80000001844 */
[----:B-1----:R-:W-:Y:S04]  /*ea70*/  FFMA.FTZ R134, R199, c[0x0][0x2d0], -R192 ;  /* 0x0000b400c7867a23 */ /* 0x002fe800000108c0 */
[C---:B------:R-:W-:Y:S01]  /*ea80*/  HMMA.16816.F32 R72, R140.reuse, R154, R72 ;  /* 0x0000009a8c48723c */ /* 0x040fe20000001848 */
[----:B------:R-:W1:Y:S01]  /*ea90*/  LDSM.16.MT88.4 R152, [R214+0x7100] ;  /* 0x00710000d698783b */ /* 0x000e620000004200 */
[----:B------:R-:W4:Y:S06]  /*eaa0*/  MUFU.EX2 R134, R134 ;  /* 0x0000008600867308 */ /* 0x000f2c0000000800 */
[C---:B------:R-:W-:Y:S08]  /*eab0*/  HMMA.16816.F32 R76, R140.reuse, R168, R76 ;  /* 0x000000a88c4c723c */ /* 0x040ff0000000184c */
[C---:B------:R-:W-:Y:S01]  /*eac0*/  HMMA.16816.F32 R80, R140.reuse, R170, R80 ;  /* 0x000000aa8c50723c */ /* 0x040fe20000001850 */
[----:B------:R-:W-:Y:S07]  /*ead0*/  LDSM.16.MT88.4 R168, [R215+0x1900] ;  /* 0x00190000d7a8783b */ /* 0x000fee0000004200 */
[C---:B------:R-:W-:Y:S04]  /*eae0*/  HMMA.16816.F32 R84, R140.reuse, R164, R84 ;  /* 0x000000a48c54723c */ /* 0x040fe80000001854 */
[----:B----4-:R-:W-:Y:S04]  /*eaf0*/  F2FP.PACK_AB R138, R134, R180 ;  /* 0x000000b4868a723e */ /* 0x010fe800000000ff */
[C---:B------:R-:W-:Y:S01]  /*eb00*/  HMMA.16816.F32 R88, R140.reuse, R166, R88 ;  /* 0x000000a68c58723c */ /* 0x040fe20000001858 */
[----:B------:R-:W-:Y:S07]  /*eb10*/  LDSM.16.MT88.4 R164, [R216+0x1900] ;  /* 0x00190000d8a4783b */ /* 0x000fee0000004200 */
[C---:B--2---:R-:W-:Y:S08]  /*eb20*/  HMMA.16816.F32 R92, R140.reuse, R144, R92 ;  /* 0x000000908c5c723c */ /* 0x044ff0000000185c */
[C---:B------:R-:W-:Y:S01]  /*eb30*/  HMMA.16816.F32 R96, R140.reuse, R146, R96 ;  /* 0x000000928c60723c */ /* 0x040fe20000001860 */
[----:B------:R-:W2:Y:S07]  /*eb40*/  LDSM.16.MT88.4 R144, [R215+0x7100] ;  /* 0x00710000d790783b */ /* 0x000eae0000004200 */
[C---:B-----5:R-:W-:Y:S08]  /*eb50*/  HMMA.16816.F32 R100, R140.reuse, R148, R100 ;  /* 0x000000948c64723c */ /* 0x060ff00000001864 */
[C---:B------:R-:W-:Y:S01]  /*eb60*/  HMMA.16816.F32 R104, R140.reuse, R150, R104 ;  /* 0x000000968c68723c */ /* 0x040fe20000001868 */
[----:B------:R-:W4:Y:S07]  /*eb70*/  LDSM.16.MT88.4 R148, [R213+0x1900] ;  /* 0x00190000d594783b */ /* 0x000f2e0000004200 */
[C---:B-1----:R-:W-:Y:S08]  /*eb80*/  HMMA.16816.F32 R108, R140.reuse, R152, R108 ;  /* 0x000000988c6c723c */ /* 0x042ff0000000186c */
[C---:B------:R-:W-:Y:S08]  /*eb90*/  HMMA.16816.F32 R112, R140.reuse, R154, R112 ;  /* 0x0000009a8c70723c */ /* 0x040ff00000001870 */
[C---:B------:R-:W-:Y:S08]  /*eba0*/  HMMA.16816.F32 R116, R140.reuse, R156, R116 ;  /* 0x0000009c8c74723c */ /* 0x040ff00000001874 */
[C---:B------:R-:W-:Y:S08]  /*ebb0*/  HMMA.16816.F32 R120, R140.reuse, R158, R120 ;  /* 0x0000009e8c78723c */ /* 0x040ff00000001878 */
[C---:B--2---:R-:W-:Y:S08]  /*ebc0*/  HMMA.16816.F32 R124, R140.reuse, R144, R124 ;  /* 0x000000908c7c723c */ /* 0x044ff0000000187c */
[----:B------:R-:W-:Y:S08]  /*ebd0*/  HMMA.16816.F32 R128, R140, R146, R128 ;  /* 0x000000928c80723c */ /* 0x000ff00000001880 */
[C---:B----4-:R-:W-:Y:S01]  /*ebe0*/  HMMA.16816.F32 R140, R136.reuse, R148, R4 ;  /* 0x00000094888c723c */ /* 0x050fe20000001804 */
[----:B------:R-:W1:Y:S07]  /*ebf0*/  LDSM.16.MT88.4 R4, [R216+0x3900] ;  /* 0x00390000d804783b */ /* 0x000e6e0000004200 */
[C---:B------:R-:W-:Y:S01]  /*ec00*/  HMMA.16816.F32 R144, R136.reuse, R150, R8 ;  /* 0x000000968890723c */ /* 0x040fe20000001808 */
[----:B------:R-:W2:Y:S07]  /*ec10*/  LDSM.16.MT88.4 R8, [R215+0x3900] ;  /* 0x00390000d708783b */ /* 0x000eae0000004200 */
[C---:B------:R-:W-:Y:S01]  /*ec20*/  HMMA.16816.F32 R148, R136.reuse, R160, R12 ;  /* 0x000000a08894723c */ /* 0x040fe2000000180c */
[----:B------:R-:W4:Y:S03]  /*ec30*/  LDSM.16.MT88.4 R12, [R213+0x5900] ;  /* 0x00590000d50c783b */ /* 0x000f260000004200 */
[----:B---3--:R-:W-:Y:S04]  /*ec40*/  FFMA.FTZ R0, R0, R197, R193 ;  /* 0x000000c500007223 */ /* 0x008fe800000100c1 */
[C---:B------:R-:W-:Y:S01]  /*ec50*/  HMMA.16816.F32 R152, R136.reuse, R162, R16 ;  /* 0x000000a28898723c */ /* 0x040fe20000001810 */
[----:B------:R-:W3:Y:S03]  /*ec60*/  LDSM.16.MT88.4 R16, [R214+0x5900] ;  /* 0x00590000d610783b */ /* 0x000ee60000004200 */
[----:B------:R-:W-:Y:S04]  /*ec70*/  FADD.FTZ R0, R191, R0 ;  /* 0x00000000bf007221 */ /* 0x000fe80000010000 */
[C---:B------:R-:W-:Y:S01]  /*ec80*/  HMMA.16816.F32 R156, R136.reuse, R164, R20 ;  /* 0x000000a4889c723c */ /* 0x040fe20000001814 */
[----:B------:R-:W5:Y:S03]  /*ec90*/  LDSM.16.MT88.4 R20, [R216+0x5900] ;  /* 0x00590000d814783b */ /* 0x000f660000004200 */
[----:B------:R-:W-:Y:S04]  /*eca0*/  FADD.FTZ R0, R249, R0 ;  /* 0x00000000f9007221 */ /* 0x000fe80000010000 */
[C---:B------:R-:W-:Y:S01]  /*ecb0*/  HMMA.16816.F32 R160, R136.reuse, R166, R24 ;  /* 0x000000a688a0723c */ /* 0x040fe20000001818 */
[----:B------:R-:W1:Y:S03]  /*ecc0*/  LDSM.16.MT88.4 R24, [R215+0x5900] ;  /* 0x00590000d718783b */ /* 0x000e660000004200 */
[----:B------:R-:W-:Y:S04]  /*ecd0*/  FADD.FTZ R0, R248, R0 ;  /* 0x00000000f8007221 */ /* 0x000fe80000010000 */
[C---:B------:R-:W-:Y:S01]  /*ece0*/  HMMA.16816.F32 R164, R136.reuse, R168, R28 ;  /* 0x000000a888a4723c */ /* 0x040fe2000000181c */
[----:B------:R-:W1:Y:S07]  /*ecf0*/  LDSM.16.MT88.4 R28, [R213+0x7900] ;  /* 0x00790000d51c783b */ /* 0x000e6e0000004200 */
[C---:B------:R-:W-:Y:S08]  /*ed00*/  HMMA.16816.F32 R168, R136.reuse, R170, R32 ;  /* 0x000000aa88a8723c */ /* 0x040ff00000001820 */
[C---:B------:R-:W-:Y:S08]  /*ed10*/  HMMA.16816.F32 R36, R136.reuse, R172, R36 ;  /* 0x000000ac8824723c */ /* 0x040ff00000001824 */
[C---:B------:R-:W-:Y:S08]  /*ed20*/  HMMA.16816.F32 R40, R136.reuse, R174, R40 ;  /* 0x000000ae8828723c */ /* 0x040ff00000001828 */
[C---:B------:R-:W-:Y:S04]  /*ed30*/  HMMA.16816.F32 R44, R136.reuse, R176, R44 ;  /* 0x000000b0882c723c */ /* 0x040fe8000000182c */
[----:B------:R-:W-:Y:S04]  /*ed40*/  FFMA.FTZ R2, R2, R194, R195 ;  /* 0x000000c202027223 */ /* 0x000fe800000100c3 */
[C---:B------:R-:W-:Y:S04]  /*ed50*/  HMMA.16816.F32 R48, R136.reuse, R178, R48 ;  /* 0x000000b28830723c */ /* 0x040fe80000001830 */
[----:B------:R-:W-:Y:S04]  /*ed60*/  FADD.FTZ R2, R196, R2 ;  /* 0x00000002c4027221 */ /* 0x000fe80000010000 */
[C---:B-1----:R-:W-:Y:S04]  /*ed70*/  HMMA.16816.F32 R52, R136.reuse, R4, R52 ;  /* 0x000000048834723c */ /* 0x042fe80000001834 */
[----:B------:R-:W-:Y:S04]  /*ed80*/  FADD.FTZ R2, R190, R2 ;  /* 0x00000002be027221 */ /* 0x000fe80000010000 */
        /* <DEDUP_REMOVED lines=8> */
[C---:B---3--:R-:W-:Y:S08]  /*ee10*/  HMMA.16816.F32 R76, R136.reuse, R16, R76 ;  /* 0x00000010884c723c */ /* 0x048ff0000000184c */
[C---:B------:R-:W-:Y:S08]  /*ee20*/  HMMA.16816.F32 R80, R136.reuse, R18, R80 ;  /* 0x000000128850723c */ /* 0x040ff00000001850 */
[C---:B-----5:R-:W-:Y:S08]  /*ee30*/  HMMA.16816.F32 R84, R136.reuse, R20, R84 ;  /* 0x000000148854723c */ /* 0x060ff00000001854 */
[C---:B------:R-:W-:Y:S08]  /*ee40*/  HMMA.16816.F32 R88, R136.reuse, R22, R88 ;  /* 0x000000168858723c */ /* 0x040ff00000001858 */
[C---:B------:R-:W-:Y:S08]  /*ee50*/  HMMA.16816.F32 R92, R136.reuse, R24, R92 ;  /* 0x00000018885c723c */ /* 0x040ff0000000185c */
[C---:B------:R-:W-:Y:S08]  /*ee60*/  HMMA.16816.F32 R96, R136.reuse, R26, R96 ;  /* 0x0000001a8860723c */ /* 0x040ff00000001860 */
[C---:B------:R-:W-:Y:S08]  /*ee70*/  HMMA.16816.F32 R100, R136.reuse, R28, R100 ;  /* 0x0000001c8864723c */ /* 0x040ff00000001864 */
[C---:B------:R-:W-:Y:S08]  /*ee80*/  HMMA.16816.F32 R104, R136.reuse, R30, R104 ;  /* 0x0000001e8868723c */ /* 0x040ff00000001868 */
[C---:B-1----:R-:W-:Y:S07]  /*ee90*/  HMMA.16816.F32 R108, R136.reuse, R4, R108 ;  /* 0x00000004886c723c */ /* 0x042fee000000186c */
[----:B------:R-:W-:Y:S01]  /*eea0*/  FADD.FTZ R4, R189, R2 ;  /* 0x00000002bd047221 */ /* 0x000fe20000010000 */
[C---:B------:R-:W-:Y:S04]  /*eeb0*/  HMMA.16816.F32 R112, R136.reuse, R6, R112 ;  /* 0x000000068870723c */ /* 0x040fe80000001870 */
[----:B------:R-:W-:Y:S02]  /*eec0*/  FADD.FTZ R4, R247, R4 ;  /* 0x00000004f7047221 */ /* 0x000fe40000010000 */
[----:B------:R-:W-:Y:S02]  /*eed0*/  FADD.FTZ R2, R245, R0 ;  /* 0x00000000f5027221 */ /* 0x000fe40000010000 */
[----:B------:R-:W-:Y:S01]  /*eee0*/  FADD.FTZ R0, R246, R4 ;  /* 0x00000004f6007221 */ /* 0x000fe20000010000 */
[C---:B--2---:R-:W-:Y:S03]  /*eef0*/  HMMA.16816.F32 R116, R136.reuse, R8, R116 ;  /* 0x000000088874723c */ /* 0x044fe60000001874 */
[----:B------:R-:W-:Y:S02]  /*ef00*/  FADD.FTZ R2, R244, R2 ;  /* 0x00000002f4027221 */ /* 0x000fe40000010000 */
[----:B------:R-:W-:Y:S02]  /*ef10*/  FADD.FTZ R0, R243, R0 ;  /* 0x00000000f3007221 */ /* 0x000fe40000010000 */
[----:B------:R-:W-:Y:S01]  /*ef20*/  FADD.FTZ R2, R210, R2 ;  /* 0x00000002d2027221 */ /* 0x000fe20000010000 */
        /* <DEDUP_REMOVED lines=11> */
[----:B------:R-:W-:Y:S04]  /*efe0*/  FADD.FTZ R0, R187, R0 ;  /* 0x00000000bb007221 */ /* 0x000fe80000010000 */
[----:B------:R-:W-:Y:S02]  /*eff0*/  FADD.FTZ R4, R185, R2 ;  /* 0x00000002b9047221 */ /* 0x000fe40000010000 */
[----:B------:R-:W-:Y:S02]  /*f000*/  FADD.FTZ R2, R184, R0 ;  /* 0x00000000b8027221 */ /* 0x000fe40000010000 */
[----:B------:R-:W-:Y:S02]  /*f010*/  FADD.FTZ R0, R182, R4 ;  /* 0x00000004b6007221 */ /* 0x000fe40000010000 */
[----:B------:R-:W-:Y:S02]  /*f020*/  FADD.FTZ R2, R183, R2 ;  /* 0x00000002b7027221 */ /* 0x000fe40000010000 */
[----:B------:R-:W-:Y:S02]  /*f030*/  FADD.FTZ R0, R181, R0 ;  /* 0x00000000b5007221 */ /* 0x000fe40000010000 */
[----:B------:R-:W-:Y:S02]  /*f040*/  FADD.FTZ R2, R180, R2 ;  /* 0x00000002b4027221 */ /* 0x000fe40000010000 */
[----:B------:R-:W-:Y:S02]  /*f050*/  FADD.FTZ R0, R135, R0 ;  /* 0x0000000087007221 */ /* 0x000fe40000010000 */
[----:B------:R-:W-:Y:S01]  /*f060*/  FADD.FTZ R2, R134, R2 ;  /* 0x0000000286027221 */ /* 0x000fe20000010000 */
[----:B------:R-:W-:Y:S01]  /*f070*/  MOV R134, R3 ;  /* 0x0000000300867202 */ /* 0x000fe20000000f00 */
[----:B------:R-:W-:Y:S01]  /*f080*/  FADD.FTZ R0, R133, R0 ;  /* 0x0000000085007221 */ /* 0x000fe20000010000 */
[----:B------:R-:W-:Y:S02]  /*f090*/  MOV R133, R132 ;  /* 0x0000008400857202 */ /* 0x000fe40000000f00 */
[----:B------:R1:W-:Y:S04]  /*f0a0*/  STL [R1], R2 ;  /* 0x0000000201007387 */ /* 0x0003e80000100800 */
[----:B------:R1:W-:Y:S01]  /*f0b0*/  STL [R1+0x4], R0 ;  /* 0x0000040001007387 */ /* 0x0003e20000100800 */
[----:B------:R-:W-:-:S05]  /*f0c0*/  @P0 BRA `(.L_x_1004) ;  /* 0xffffc6f000000947 */ /* 0x000fca000383ffff */
.L_x_1001:
[----:B------:R-:W-:-:S06]  /*f0d0*/  UISETP.GE.AND UP0, UPT, UR21, UR7, UPT ;  /* 0x000000071500728c */ /* 0x000fcc000bf06270 */
[----:B------:R-:W-:-:S13]  /*f0e0*/  PLOP3.LUT P0, PT, PT, PT, UP0, 0x40, 0x0 ;  /* 0x000000000000781c */ /* 0x000fda0003f0e808 */
[----:B------:R-:W-:Y:S05]  /*f0f0*/  @P0 BRA `(.L_x_1005) ;  /* 0x0000457000000947 */ /* 0x000fea0003800000 */
[C---:B-1----:R-:W-:Y:S01]  /*f100*/  IMAD.SHL.U32 R0, R252.reuse, 0x2, RZ ;  /* 0x00000002fc007824 */ /* 0x042fe200078e00ff */
[----:B------:R-:W-:Y:S01]  /*f110*/  SHF.R.S32.HI R249, RZ, 0x1f, R252 ;  /* 0x0000001ffff97819 */ /* 0x000fe200000114fc */
[----:B------:R-:W-:Y:S01]  /*f120*/  IMAD.MOV.U32 R134, RZ, RZ, R3 ;  /* 0x000000ffff867224 */ /* 0x000fe200078e0003 */
[C---:B------:R-:W-:Y:S01]  /*f130*/  IADD3 R6, R252.reuse, 0x40, RZ ;  /* 0x00000040fc067810 */ /* 0x040fe20007ffe0ff */
[----:B------:R-:W-:Y:S01]  /*f140*/  IMAD.MOV.U32 R133, RZ, RZ, R132 ;  /* 0x000000ffff857224 */ /* 0x000fe200078e0084 */
[C---:B------:R-:W-:Y:S01]  /*f150*/  IADD3 R2, R252.reuse, 0x80, RZ ;  /* 0x00000080fc027810 */ /* 0x040fe20007ffe0ff */
[----:B------:R-:W2:Y:S01]  /*f160*/  LDL.LU R0, [R1+0x14] ;  /* 0x0000140001007983 */ /* 0x000ea20000300800 */
[C---:B------:R-:W-:Y:S02]  /*f170*/  IADD3 R7, R252.reuse, 0x40, RZ ;  /* 0x00000040fc077810 */ /* 0x040fe40007ffe0ff */
[----:B------:R-:W-:Y:S01]  /*f180*/  IADD3 R4, R252, 0x80, RZ ;  /* 0x00000080fc047810 */ /* 0x000fe20007ffe0ff */
[----:B------:R-:W3:Y:S01]  /*f190*/  LDL.LU R5, [R1+0x18] ;  /* 0x0000180001057983 */ /* 0x000ee20000300800 */
[----:B------:R-:W-:-:S02]  /*f1a0*/  SHF.R.S32.HI R6, RZ, 0x1f, R6 ;  /* 0x0000001fff067819 */ /* 0x000fc40000011406 */
[----:B------:R-:W-:Y:S02]  /*f1b0*/  SHF.R.S32.HI R2, RZ, 0x1f, R2 ;  /* 0x0000001fff027819 */ /* 0x000fe40000011402 */
[----:B------:R-:W-:Y:S02]  /*f1c0*/  LEA.HI R6, R6, R7, RZ, 0x3 ;  /* 0x0000000706067211 */ /* 0x000fe400078f18ff */
[----:B------:R-:W-:Y:S02]  /*f1d0*/  LEA.HI R2, R2, R4, RZ, 0x3 ;  /* 0x0000000402027211 */ /* 0x000fe400078f18ff */
[----:B------:R-:W-:Y:S02]  /*f1e0*/  LOP3.LUT R6, R6, 0xfffffff8, RZ, 0xc0, !PT ;  /* 0xfffffff806067812 */ /* 0x000fe400078ec0ff */
[----:B------:R-:W-:Y:S01]  /*f1f0*/  LOP3.LUT R2, R2, 0xfffffff8, RZ, 0xc0, !PT ;  /* 0xfffffff802027812 */ /* 0x000fe200078ec0ff */
[----:B------:R-:W-:Y:S01]  /*f200*/  IMAD.SHL.U32 R243, R250, 0x2, RZ ;  /* 0x00000002faf37824 */ /* 0x000fe200078e00ff */
[----:B------:R-:W-:Y:S01]  /*f210*/  SHF.L.U64.HI R249, R252, 0x1, R249 ;  /* 0x00000001fcf97819 */ /* 0x000fe200000102f9 */
[----:B------:R-:W-:-:S02]  /*f220*/  IMAD.SHL.U32 R247, R6, 0x2, RZ ;  /* 0x0000000206f77824 */ /* 0x000fc400078e00ff */
[----:B------:R-:W-:Y:S01]  /*f230*/  IMAD.SHL.U32 R245, R2, 0x2, RZ ;  /* 0x0000000202f57824 */ /* 0x000fe200078e00ff */
[----:B--2---:R-:W-:Y:S02]  /*f240*/  SHF.L.U64.HI R248, R6, 0x1, R0 ;  /* 0x0000000106f87819 */ /* 0x004fe40000010200 */
[----:B------:R-:W-:Y:S02]  /*f250*/  SHF.R.S32.HI R0, RZ, 0x1f, R250 ;  /* 0x0000001fff007819 */ /* 0x000fe400000114fa */
[----:B---3--:R-:W-:Y:S02]  /*f260*/  SHF.L.U64.HI R246, R2, 0x1, R5 ;  /* 0x0000000102f67819 */ /* 0x008fe40000010205 */
[----:B------:R-:W-:Y:S02]  /*f270*/  SHF.L.U64.HI R244, R250, 0x1, R0 ;  /* 0x00000001faf47819 */ /* 0x000fe40000010200 */
.L_x_1015:
[----:B-1----:R-:W-:Y:S01]  /*f280*/  SHF.R.S32.HI R0, RZ, 0x1f, R242 ;  /* 0x0000001fff007819 */ /* 0x002fe200000114f2 */
[----:B------:R-:W-:Y:S01]  /*f290*/  IMAD.WIDE.U32 R2, R242, c[0x0][0x208], RZ ;  /* 0x00008200f2027a25 */ /* 0x000fe200078e00ff */
[----:B------:R-:W-:Y:S01]  /*f2a0*/  SHF.R.S32.HI R4, RZ, 0x1f, R240 ;  /* 0x0000001fff047819 */ /* 0x000fe200000114f0 */
[----:B------:R-:W-:Y:S04]  /*f2b0*/  DEPBAR.LE SB0, 0x0 ;  /* 0x000080000000791a */ /* 0x000fe80000000000 */
[----:B------:R-:W-:Y:S01]  /*f2c0*/  IMAD R0, R0, c[0x0][0x208], RZ ;  /* 0x0000820000007a24 */ /* 0x000fe200078e02ff */
[----:B------:R-:W-:Y:S01]  /*f2d0*/  BAR.SYNC.DEFER_BLOCKING 0x0 ;  /* 0x0000000000007b1d */ /* 0x000fe20000010000 */
[----:B------:R-:W-:Y:S01]  /*f2e0*/  IMAD R4, R4, c[0x0][0x218], RZ ;  /* 0x0000860004047a24 */ /* 0x000fe200078e02ff */
[----:B------:R-:W-:Y:S01]  /*f2f0*/  ISETP.GE.AND P2, PT, R252, c[0x0][0x1d4], PT ;  /* 0x00007500fc007a0c */ /* 0x000fe20003f46270 */
[----:B------:R-:W-:Y:S01]  /*f300*/  IMAD R0, R242, c[0x0][0x20c], R0 ;  /* 0x00008300f2007a24 */ /* 0x000fe200078e0200 */
[----:B------:R-:W-:Y:S01]  /*f310*/  SHF.L.U32 R250, R252, 0x1, RZ ;  /* 0x00000001fcfa7819 */ /* 0x000fe200000006ff */
[C---:B------:R-:W-:Y:S01]  /*f320*/  IMAD R4, R240.reuse, c[0x0][0x21c], R4 ;  /* 0x00008700f0047a24 */ /* 0x040fe200078e0204 */
[----:B------:R-:W-:Y:S02]  /*f330*/  UISETP.GT.AND UP0, UPT, UR21, UR7, UPT ;  /* 0x000000071500728c */ /* 0x000fe4000bf04270 */
[----:B------:R-:W-:Y:S05]  /*f340*/  IADD3 R3, R3, R0, RZ ;  /* 0x0000000003037210 */ /* 0x000fea0007ffe0ff */
[----:B------:R-:W-:Y:S05]  /*f350*/  IMAD.WIDE.U32 R2, R240, c[0x0][0x218], R2 ;  /* 0x00008600f0027a25 */ /* 0x000fea00078e0002 */
[----:B------:R-:W-:Y:S04]  /*f360*/  IADD3 R0, P0, R2, UR14, RZ ;  /* 0x0000000e02007c10 */ /* 0x000fe8000ff1e0ff */
[----:B------:R-:W-:Y:S02]  /*f370*/  IADD3.X R4, R3, UR19, R4, P0, !PT ;  /* 0x0000001303047c10 */ /* 0x000fe400087fe404 */
[C---:B------:R-:W-:Y:S01]  /*f380*/  LEA R3, P0, R0.reuse, c[0x0][0x1f8], 0x1 ;  /* 0x00007e0000037a11 */ /* 0x040fe200078008ff */
[----:B-----5:R-:W-:Y:S03]  /*f390*/  LDSM.16.M88.4 R32, [R219+0x10100] ;  /* 0x01010000db20783b */ /* 0x020fe60000000200 */
[----:B------:R-:W-:Y:S03]  /*f3a0*/  LEA.HI.X R20, R0, c[0x0][0x1fc], R4, 0x1, P0 ;  /* 0x00007f0000147a11 */ /* 0x000fe600000f0c04 */
[----:B------:R-:W-:Y:S06]  /*f3b0*/  SHFL.IDX PT, R0, R3, RZ, 0x181f ;  /* 0x00181fff03007589 */ /* 0x000fec00000e0000 */
[----:B------:R-:W-:Y:S06]  /*f3c0*/  SHFL.IDX PT, R2, R20, RZ, 0x181f ;  /* 0x00181fff14027589 */ /* 0x000fec00000e0000 */
[----:B------:R-:W1:Y:S06]  /*f3d0*/  LDSM.16.M88.4 R8, [R212+0x8100] ;  /* 0x00810000d408783b */ /* 0x000e6c0000000200 */
[----:B------:R-:W2:Y:S06]  /*f3e0*/  SHFL.IDX PT, R3, R3, 0x1, 0x181f ;  /* 0x00381f0003037f89 */ /* 0x000eac00000e0000 */
[----:B------:R-:W-:Y:S06]  /*f3f0*/  LDSM.16.M88.4 R16, [R212+0x8900] ;  /* 0x00890000d410783b */ /* 0x000fec0000000200 */
[----:B------:R-:W-:Y:S06]  /*f400*/  LDSM.16.M88.4 R24, [R212+0x9100] ;  /* 0x00910000d418783b */ /* 0x000fec0000000200 */
[----:B------:R-:W-:Y:S06]  /*f410*/  LDSM.16.M88.4 R136, [R212+0x9900] ;  /* 0x00990000d488783b */ /* 0x000fec0000000200 */
[----:B------:R-:W-:Y:S06]  /*f420*/  LDSM.16.M88.4 R172, [R220+0x10100] ;  /* 0x01010000dcac783b */ /* 0x000fec0000000200 */
[----:B------:R-:W-:Y:S01]  /*f430*/  LDSM.16.M88.4 R176, [R223] ;  /* 0x00000000dfb0783b */ /* 0x000fe20000000200 */
[C---:B-1----:R-:W-:Y:S05]  /*f440*/  HMMA.16816.F32 R4, R32.reuse, R8, RZ ;  /* 0x000000082004723c */ /* 0x042fea00000018ff */
[----:B------:R-:W-:Y:S01]  /*f450*/  LDSM.16.M88.4 R180, [R238] ;  /* 0x00000000eeb4783b */ /* 0x000fe20000000200 */
[----:B------:R-:W-:Y:S06]  /*f460*/  IADD3 R28, P0, R0, R250, RZ ;  /* 0x000000fa001c7210 */ /* 0x000fec0007f1e0ff */
[----:B------:R-:W-:Y:S01]  /*f470*/  IADD3.X R29, R2, R249, RZ, P0, !PT ;  /* 0x000000f9021d7210 */ /* 0x000fe200007fe4ff */
[C---:B------:R-:W-:Y:S01]  /*f480*/  HMMA.16816.F32 R8, R32.reuse, R10, RZ ;  /* 0x0000000a2008723c */ /* 0x040fe200000018ff */
[----:B------:R-:W-:Y:S01]  /*f490*/  LDSM.16.M88.4 R184, [R237] ;  /* 0x00000000edb8783b */ /* 0x000fe20000000200 */
[----:B------:R-:W-:Y:S05]  /*f4a0*/  IADD3 R14, P0, R0, R247, RZ ;  /* 0x000000f7000e7210 */ /* 0x000fea0007f1e0ff */
[----:B------:R-:W-:Y:S01]  /*f4b0*/  LDSM.16.M88.4 R188, [R236] ;  /* 0x00000000ecbc783b */ /* 0x000fe20000000200 */
[----:B------:R-:W-:Y:S04]  /*f4c0*/  IADD3.X R15, R2, R248, RZ, P0, !PT ;  /* 0x000000f8020f7210 */ /* 0x000fe800007fe4ff */
[----:B------:R-:W-:Y:S01]  /*f4d0*/  IADD3 R12, P0, R0, R245, RZ ;  /* 0x000000f5000c7210 */ /* 0x000fe20007f1e0ff */
[----:B------:R-:W1:Y:S03]  /*f4e0*/  SHFL.IDX PT, R20, R20, 0x1, 0x181f ;  /* 0x00381f0014147f89 */ /* 0x000e6600000e0000 */
[----:B------:R-:W-:Y:S02]  /*f4f0*/  IADD3.X R13, R2, R246, RZ, P0, !PT ;  /* 0x000000f6020d7210 */ /* 0x000fe400007fe4ff */
[----:B------:R-:W-:Y:S01]  /*f500*/  IADD3 R192, P0, R0, R243, RZ ;  /* 0x000000f300c07210 */ /* 0x000fe20007f1e0ff */
[----:B------:R-:W-:Y:S01]  /*f510*/  @!PT LDS RZ, [RZ] ;  /* 0x00000000fffff984 */ /* 0x000fe20000000800 */
[----:B------:R-:W-:Y:S01]  /*f520*/  @!PT LDS RZ, [RZ] ;  /* 0x00000000fffff984 */ /* 0x000fe20000000800 */
[----:B------:R3:W-:Y:S03]  /*f530*/  LDGSTS.E.BYPASS.LTC128B.128 [R241], [R28.64], !P2 ;  /* 0x000000001cf17fae */ /* 0x0007e6000d101d50 */
[----:B------:R-:W-:Y:S02]  /*f540*/  IADD3.X R193, R2, R244, RZ, P0, !PT ;  /* 0x000000f402c17210 */ /* 0x000fe400007fe4ff */
[C---:B--2---:R-:W-:Y:S01]  /*f550*/  IADD3 R30, P0, R3.reuse, R250, RZ ;  /* 0x000000fa031e7210 */ /* 0x044fe20007f1e0ff */
[----:B------:R2:W-:Y:S06]  /*f560*/  LDGSTS.E.BYPASS.LTC128B.128 [R241+0x2000], [R14.64], !P6 ;  /* 0x020000000ef17fae */ /* 0x0005ec000f101d50 */
[----:B------:R2:W-:Y:S06]  /*f570*/  LDGSTS.E.BYPASS.LTC128B.128 [R241+0x4000], [R12.64], !P5 ;  /* 0x040000000cf17fae */ /* 0x0005ec000e901d50 */
[----:B------:R4:W-:Y:S01]  /*f580*/  LDGSTS.E.BYPASS.LTC128B.128 [R241+0x6000], [R192.64], !P4 ;  /* 0x06000000c0f17fae */ /* 0x0009e2000e101d50 */
[C---:B-1----:R-:W-:Y:S02]  /*f590*/  IADD3.X R31, R20.reuse, R249, RZ, P0, !PT ;  /* 0x000000f9141f7210 */ /* 0x042fe400007fe4ff */
[C---:B------:R-:W-:Y:S03]  /*f5a0*/  IADD3 R22, P0, R3.reuse, R247, RZ ;  /* 0x000000f703167210 */ /* 0x040fe60007f1e0ff */
[----:B------:R1:W-:Y:S01]  /*f5b0*/  LDGSTS.E.BYPASS.LTC128B.128 [R241+0x1000], [R30.64], !P2 ;  /* 0x010000001ef17fae */ /* 0x0003e2000d101d50 */
[C---:B------:R-:W-:Y:S02]  /*f5c0*/  IADD3.X R23, R20.reuse, R248, RZ, P0, !PT ;  /* 0x000000f814177210 */ /* 0x040fe400007fe4ff */
[C---:B---3--:R-:W-:Y:S03]  /*f5d0*/  IADD3 R28, P0, R3.reuse, R245, RZ ;  /* 0x000000f5031c7210 */ /* 0x048fe60007f1e0ff */
[----:B------:R3:W-:Y:S01]  /*f5e0*/  LDGSTS.E.BYPASS.LTC128B.128 [R241+0x3000], [R22.64], !P6 ;  /* 0x0300000016f17fae */ /* 0x0007e2000f101d50 */
[C---:B------:R-:W-:Y:S02]  /*f5f0*/  IADD3.X R29, R20.reuse, R246, RZ, P0, !PT ;  /* 0x000000f6141d7210 */ /* 0x040fe400007fe4ff */
[----:B------:R-:W-:Y:S03]  /*f600*/  IADD3 R2, P0, R3, R243, RZ ;  /* 0x000000f303027210 */ /* 0x000fe60007f1e0ff */
[----:B------:R1:W-:Y:S01]  /*f610*/  LDGSTS.E.BYPASS.LTC128B.128 [R241+0x5000], [R28.64], !P5 ;  /* 0x050000001cf17fae */ /* 0x0003e2000e901d50 */
[----:B------:R-:W-:Y:S01]  /*f620*/  IADD3.X R3, R20, R244, RZ, P0, !PT ;  /* 0x000000f414037210 */ /* 0x000fe200007fe4ff */
[C---:B--2---:R-:W-:Y:S01]  /*f630*/  HMMA.16816.F32 R12, R32.reuse, R16, RZ ;  /* 0x00000010200c723c */ /* 0x044fe200000018ff */
[----:B------:R-:W-:Y:S03]  /*f640*/  PLOP3.LUT P0, PT, PT, PT, UP0, 0x40, 0x0 ;  /* 0x000000000000781c */ /* 0x000fe60003f0e808 */
[----:B------:R2:W-:Y:S04]  /*f650*/  LDGSTS.E.BYPASS.LTC128B.128 [R241+0x7000], [R2.64], !P4 ;  /* 0x0700000002f17fae */ /* 0x0005e8000e101d50 */
[C---:B------:R-:W-:Y:S02]  /*f660*/  HMMA.16816.F32 R16, R32.reuse, R18, RZ ;  /* 0x000000122010723c */ /* 0x040fe400000018ff */
[----:B----4-:R-:W-:Y:S06]  /*f670*/  LDSM.16.M88.4 R192, [R222+0x10100] ;  /* 0x01010000dec0783b */ /* 0x010fec0000000200 */
[----:B------:R-:W0:Y:S01]  /*f680*/  LDGDEPBAR ;  /* 0x00000000000079af */ /* 0x000e220000000000 */
[C---:B---3--:R-:W-:Y:S05]  /*f690*/  HMMA.16816.F32 R20, R32.reuse, R24, RZ ;  /* 0x000000182014723c */ /* 0x048fea00000018ff */
[----:B------:R-:W3:Y:S03]  /*f6a0*/  LDSM.16.M88.4 R196, [R218+0x8100] ;  /* 0x00810000dac4783b */ /* 0x000ee60000000200 */
[C---:B------:R-:W-:Y:S03]  /*f6b0*/  HMMA.16816.F32 R24, R32.reuse, R26, RZ ;  /* 0x0000001a2018723c */ /* 0x040fe600000018ff */
[----:B------:R-:W-:Y:S06]  /*f6c0*/  LDSM.16.M88.4 R200, [R212+0xa100] ;  /* 0x00a10000d4c8783b */ /* 0x000fec0000000200 */
[----:B------:R-:W-:Y:S01]  /*f6d0*/  LDSM.16.M88.4 R204, [R212+0xa900] ;  /* 0x00a90000d4cc783b */ /* 0x000fe20000000200 */
[C---:B-1----:R-:W-:Y:S05]  /*f6e0*/  HMMA.16816.F32 R28, R32.reuse, R136, RZ ;  /* 0x00000088201c723c */ /* 0x042fea00000018ff */
[----:B------:R-:W-:Y:S03]  /*f6f0*/  LDSM.16.M88.4 R208, [R212+0xc100] ;  /* 0x00c10000d4d0783b */ /* 0x000fe60000000200 */
[----:B------:R-:W-:Y:S03]  /*f700*/  HMMA.16816.F32 R32, R32, R138, RZ ;  /* 0x0000008a2020723c */ /* 0x000fe600000018ff */
[----:B------:R-:W1:Y:S05]  /*f710*/  LDSM.16.M88.4 R136, [R218+0x8900] ;  /* 0x00890000da88783b */ /* 0x000e6a0000000200 */
        /* <DEDUP_REMOVED lines=8> */
[----:B------:R-:W-:Y:S07]  /*f7a0*/  LDSM.16.M88.4 R184, [R217] ;  /* 0x00000000d9b8783b */ /* 0x000fee0000000200 */
[C---:B------:R-:W-:Y:S08]  /*f7b0*/  HMMA.16816.F32 R28, R172.reuse, R188, R28 ;  /* 0x000000bcac1c723c */ /* 0x040ff0000000181c */
[----:B------:R-:W-:Y:S01]  /*f7c0*/  HMMA.16816.F32 R32, R172, R190, R32 ;  /* 0x000000beac20723c */ /* 0x000fe20000001820 */
[----:B------:R-:W2:Y:S06]  /*f7d0*/  LDSM.16.M88.4 R172, [R221+0x10100] ;  /* 0x01010000ddac783b */ /* 0x000eac0000000200 */
[----:B------:R-:W2:Y:S01]  /*f7e0*/  LDSM.16.M88.4 R188, [R217+0x800] ;  /* 0x00080000d9bc783b */ /* 0x000ea20000000200 */
[C---:B---3--:R-:W-:Y:S08]  /*f7f0*/  HMMA.16816.F32 R4, R192.reuse, R196, R4 ;  /* 0x000000c4c004723c */ /* 0x048ff00000001804 */
[C---:B------:R-:W-:Y:S01]  /*f800*/  HMMA.16816.F32 R8, R192.reuse, R198, R8 ;  /* 0x000000c6c008723c */ /* 0x040fe20000001808 */
[----:B------:R-:W3:Y:S07]  /*f810*/  LDSM.16.M88.4 R196, [R217+0x1000] ;  /* 0x00100000d9c4783b */ /* 0x000eee0000000200 */
        /* <DEDUP_REMOVED lines=8> */
[----:B------:R-:W1:Y:S06]  /*f8a0*/  LDSM.16.M88.4 R180, [R212+0xb100] ;  /* 0x00b10000d4b4783b */ /* 0x000e6c0000000200 */
[----:B------:R-:W-:Y:S01]  /*f8b0*/  LDSM.16.M88.4 R192, [R235] ;  /* 0x00000000ebc0783b */ /* 0x000fe20000000200 */
[C---:B--2---:R-:W-:Y:S08]  /*f8c0*/  HMMA.16816.F32 R4, R172.reuse, R184, R4 ;  /* 0x000000b8ac04723c */ /* 0x044ff00000001804 */
[C---:B------:R-:W-:Y:S01]  /*f8d0*/  HMMA.16816.F32 R8, R172.reuse, R186, R8 ;  /* 0x000000baac08723c */ /* 0x040fe20000001808 */
[----:B------:R-:W2:Y:S07]  /*f8e0*/  LDSM.16.M88.4 R184, [R212+0xb900] ;  /* 0x00b90000d4b8783b */ /* 0x000eae0000000200 */
[C---:B------:R-:W-:Y:S08]  /*f8f0*/  HMMA.16816.F32 R12, R172.reuse, R188, R12 ;  /* 0x000000bcac0c723c */ /* 0x040ff0000000180c */
[C---:B------:R-:W-:Y:S01]  /*f900*/  HMMA.16816.F32 R16, R172.reuse, R190, R16 ;  /* 0x000000beac10723c */ /* 0x040fe20000001810 */
[----:B------:R-:W2:Y:S07]  /*f910*/  LDSM.16.M88.4 R188, [R220+0x14100] ;  /* 0x01410000dcbc783b */ /* 0x000eae0000000200 */
[C---:B---3--:R-:W-:Y:S08]  /*f920*/  HMMA.16816.F32 R20, R172.reuse, R196, R20 ;  /* 0x000000c4ac14723c */ /* 0x048ff00000001814 */
[C---:B------:R-:W-:Y:S01]  /*f930*/  HMMA.16816.F32 R24, R172.reuse, R198, R24 ;  /* 0x000000c6ac18723c */ /* 0x040fe20000001818 */
[----:B------:R-:W3:Y:S07]  /*f940*/  LDSM.16.M88.4 R196, [R234] ;  /* 0x00000000eac4783b */ /* 0x000eee0000000200 */
[C---:B-1----:R-:W-:Y:S08]  /*f950*/  HMMA.16816.F32 R28, R172.reuse, R136, R28 ;  /* 0x00000088ac1c723c */ /* 0x042ff0000000181c */
[----:B------:R-:W-:Y:S01]  /*f960*/  HMMA.16816.F32 R32, R172, R138, R32 ;  /* 0x0000008aac20723c */ /* 0x000fe20000001820 */
[----:B------:R-:W1:Y:S06]  /*f970*/  LDSM.16.M88.4 R136, [R233] ;  /* 0x00000000e988783b */ /* 0x000e6c0000000200 */
[----:B------:R-:W1:Y:S01]  /*f980*/  LDSM.16.M88.4 R172, [R232] ;  /* 0x00000000e8ac783b */ /* 0x000e620000000200 */
[C---:B----4-:R-:W-:Y:S08]  /*f990*/  HMMA.16816.F32 R4, R176.reuse, R200, R4 ;  /* 0x000000c8b004723c */ /* 0x050ff00000001804 */
[C---:B------:R-:W-:Y:S01]  /*f9a0*/  HMMA.16816.F32 R8, R176.reuse, R202, R8 ;  /* 0x000000cab008723c */ /* 0x040fe20000001808 */
[----:B------:R-:W-:Y:S07]  /*f9b0*/  LDSM.16.M88.4 R200, [R218+0xa100] ;  /* 0x00a10000dac8783b */ /* 0x000fee0000000200 */
[C---:B------:R-:W-:Y:S08]  /*f9c0*/  HMMA.16816.F32 R12, R176.reuse, R204, R12 ;  /* 0x000000ccb00c723c */ /* 0x040ff0000000180c */
[C---:B------:R-:W-:Y:S01]  /*f9d0*/  HMMA.16816.F32 R16, R176.reuse, R206, R16 ;  /* 0x000000ceb010723c */ /* 0x040fe20000001810 */
[----:B------:R-:W-:Y:S07]  /*f9e0*/  LDSM.16.M88.4 R204, [R218+0xa900] ;  /* 0x00a90000dacc783b */ /* 0x000fee0000000200 */
[C---:B------:R-:W-:Y:S08]  /*f9f0*/  HMMA.16816.F32 R20, R176.reuse, R180, R20 ;  /* 0x000000b4b014723c */ /* 0x040ff00000001814 */
[C---:B------:R-:W-:Y:S01]  /*fa00*/  HMMA.16816.F32 R24, R176.reuse, R182, R24 ;  /* 0x000000b6b018723c */ /* 0x040fe20000001818 */
[----:B------:R-:W4:Y:S07]  /*fa10*/  LDSM.16.M88.4 R180, [R222+0x14100] ;  /* 0x01410000deb4783b */ /* 0x000f2e0000000200 */
[C---:B--2---:R-:W-:Y:S08]  /*fa20*/  HMMA.16816.F32 R28, R176.reuse, R184, R28 ;  /* 0x000000b8b01c723c */ /* 0x044ff0000000181c */
[----:B------:R-:W-:Y:S01]  /*fa30*/  HMMA.16816.F32 R32, R176, R186, R32 ;  /* 0x000000bab020723c */ /* 0x000fe20000001820 */
[----:B------:R-:W2:Y:S06]  /*fa40*/  LDSM.16.M88.4 R176, [R218+0xb100] ;  /* 0x00b10000dab0783b */ /* 0x000eac0000000200 */
[----:B------:R-:W-:Y:S01]  /*fa50*/  LDSM.16.M88.4 R184, [R221+0x14100] ;  /* 0x01410000ddb8783b */ /* 0x000fe20000000200 */
[C---:B------:R-:W-:Y:S08]  /*fa60*/  HMMA.16816.F32 R4, R188.reuse, R192, R4 ;  /* 0x000000c0bc04723c */ /* 0x040ff00000001804 */
[C---:B------:R-:W-:Y:S01]  /*fa70*/  HMMA.16816.F32 R8, R188.reuse, R194, R8 ;  /* 0x000000c2bc08723c */ /* 0x040fe20000001808 */
[----:B------:R-:W-:Y:S07]  /*fa80*/  LDSM.16.M88.4 R192, [R217+0x2000] ;  /* 0x00200000d9c0783b */ /* 0x000fee0000000200 */
[C---:B---3--:R-:W-:Y:S08]  /*fa90*/  HMMA.16816.F32 R12, R188.reuse, R196, R12 ;  /* 0x000000c4bc0c723c */ /* 0x048ff0000000180c */
[C---:B------:R-:W-:Y:S01]  /*faa0*/  HMMA.16816.F32 R16, R188.reuse, R198, R16 ;  /* 0x000000c6bc10723c */ /* 0x040fe20000001810 */
[----:B------:R-:W-:Y:S07]  /*fab0*/  LDSM.16.M88.4 R196, [R217+0x3800] ;  /* 0x00380000d9c4783b */ /* 0x000fee0000000200 */
[C---:B-1----:R-:W-:Y:S08]  /*fac0*/  HMMA.16816.F32 R20, R188.reuse, R136, R20 ;  /* 0x00000088bc14723c */ /* 0x042ff00000001814 */
[C---:B------:R-:W-:Y:S01]  /*fad0*/  HMMA.16816.F32 R24, R188.reuse, R138, R24 ;  /* 0x0000008abc18723c */ /* 0x040fe20000001818 */
[----:B------:R-:W1:Y:S07]  /*fae0*/  LDSM.16.M88.4 R136, [R218+0xb900] ;  /* 0x00b90000da88783b */ /* 0x000e6e0000000200 */
[C---:B------:R-:W-:Y:S08]  /*faf0*/  HMMA.16816.F32 R28, R188.reuse, R172, R28 ;  /* 0x000000acbc1c723c */ /* 0x040ff0000000181c */
[----:B------:R-:W-:Y:S01]  /*fb00*/  HMMA.16816.F32 R32, R188, R174, R32 ;  /* 0x000000aebc20723c */ /* 0x000fe20000001820 */
[----:B------:R-:W3:Y:S06]  /*fb10*/  LDSM.16.M88.4 R172, [R217+0x2800] ;  /* 0x00280000d9ac783b */ /* 0x000eec0000000200 */
[----:B------:R-:W1:Y:S01]  /*fb20*/  LDSM.16.M88.4 R188, [R217+0x3000] ;  /* 0x00300000d9bc783b */ /* 0x000e620000000200 */
[C---:B----4-:R-:W-:Y:S08]  /*fb30*/  HMMA.16816.F32 R4, R180.reuse, R200, R4 ;  /* 0x000000c8b404723c */ /* 0x050ff00000001804 */
[C---:B------:R-:W-:Y:S01]  /*fb40*/  HMMA.16816.F32 R8, R180.reuse, R202, R8 ;  /* 0x000000cab408723c */ /* 0x040fe20000001808 */
[----:B------:R-:W4:Y:S07]  /*fb50*/  LDSM.16.M88.4 R200, [R219+0x18100] ;  /* 0x01810000dbc8783b */ /* 0x000f2e0000000200 */
[C---:B------:R-:W-:Y:S08]  /*fb60*/  HMMA.16816.F32 R12, R180.reuse, R204, R12 ;  /* 0x000000ccb40c723c */ /* 0x040ff0000000180c */
[C---:B------:R-:W-:Y:S01]  /*fb70*/  HMMA.16816.F32 R16, R180.reuse, R206, R16 ;  /* 0x000000ceb410723c */ /* 0x040fe20000001810 */
[----:B------:R-:W-:Y:S07]  /*fb80*/  LDSM.16.M88.4 R204, [R212+0xe100] ;  /* 0x00e10000d4cc783b */ /* 0x000fee0000000200 */
[C---:B--2---:R-:W-:Y:S08]  /*fb90*/  HMMA.16816.F32 R20, R180.reuse, R176, R20 ;  /* 0x000000b0b414723c */ /* 0x044ff00000001814 */
[C---:B------:R-:W-:Y:S01]  /*fba0*/  HMMA.16816.F32 R24, R180.reuse, R178, R24 ;  /* 0x000000b2b418723c */ /* 0x040fe20000001818 */
[----:B------:R-:W-:Y:S07]  /*fbb0*/  LDSM.16.M88.4 R176, [R212+0xd100] ;  /* 0x00d10000d4b0783b */ /* 0x000fee0000000200 */
[C---:B-1----:R-:W-:Y:S08]  /*fbc0*/  HMMA.16816.F32 R28, R180.reuse, R136, R28 ;  /* 0x00000088b41c723c */ /* 0x042ff0000000181c */
[----:B------:R-:W-:Y:S01]  /*fbd0*/  HMMA.16816.F32 R32, R180, R138, R32 ;  /* 0x0000008ab420723c */ /* 0x000fe20000001820 */
[----:B------:R-:W1:Y:S06]  /*fbe0*/  LDSM.16.M88.4 R136, [R212+0xc900] ;  /* 0x00c90000d488783b */ /* 0x000e6c0000000200 */
[----:B------:R-:W-:Y:S01]  /*fbf0*/  LDSM.16.M88.4 R180, [R220+0x18100] ;  /* 0x01810000dcb4783b */ /* 0x000fe20000000200 */
[C---:B------:R-:W-:Y:S08]  /*fc00*/  HMMA.16816.F32 R4, R184.reuse, R192, R4 ;  /* 0x000000c0b804723c */ /* 0x040ff00000001804 */
[C---:B------:R-:W-:Y:S01]  /*fc10*/  HMMA.16816.F32 R8, R184.reuse, R194, R8 ;  /* 0x000000c2b808723c */ /* 0x040fe20000001808 */
[----:B------:R-:W-:Y:S07]  /*fc20*/  LDSM.16.M88.4 R192, [R229] ;  /* 0x00000000e5c0783b */ /* 0x000fee0000000200 */
[C---:B---3--:R-:W-:Y:S08]  /*fc30*/  HMMA.16816.F32 R12, R184.reuse, R172, R12 ;  /* 0x000000acb80c723c */ /* 0x048ff0000000180c */
[C---:B------:R-:W-:Y:S01]  /*fc40*/  HMMA.16816.F32 R16, R184.reuse, R174, R16 ;  /* 0x000000aeb810723c */ /* 0x040fe20000001810 */
[----:B------:R-:W2:Y:S07]  /*fc50*/  LDSM.16.M88.4 R172, [R212+0xd900] ;  /* 0x00d90000d4ac783b */ /* 0x000eae0000000200 */
[C---:B------:R-:W-:Y:S08]  /*fc60*/  HMMA.16816.F32 R20, R184.reuse, R188, R20 ;  /* 0x000000bcb814723c */ /* 0x040ff00000001814 */
[C---:B------:R-:W-:Y:S01]  /*fc70*/  HMMA.16816.F32 R24, R184.reuse, R190, R24 ;  /* 0x000000beb818723c */ /* 0x040fe20000001818 */
[----:B------:R-:W-:Y:S07]  /*fc80*/  LDSM.16.M88.4 R188, [R230] ;  /* 0x00000000e6bc783b */ /* 0x000fee0000000200 */
[C---:B------:R-:W-:Y:S08]  /*fc90*/  HMMA.16816.F32 R28, R184.reuse, R196, R28 ;  /* 0x000000c4b81c723c */ /* 0x040ff0000000181c */
[----:B------:R-:W-:Y:S01]  /*fca0*/  HMMA.16816.F32 R32, R184, R198, R32 ;  /* 0x000000c6b820723c */ /* 0x000fe20000001820 */
[----:B------:R-:W3:Y:S06]  /*fcb0*/  LDSM.16.M88.4 R184, [R231] ;  /* 0x00000000e7b8783b */ /* 0x000eec0000000200 */
[----:B------:R-:W-:Y:S01]  /*fcc0*/  LDSM.16.M88.4 R196, [R218+0xc100] ;  /* 0x00c10000dac4783b */ /* 0x000fe20000000200 */
[C---:B----4-:R-:W-:Y:S08]  /*fcd0*/  HMMA.16816.F32 R4, R200.reuse, R208, R4 ;  /* 0x000000d0c804723c */ /* 0x050ff00000001804 */
[C---:B------:R-:W-:Y:S01]  /*fce0*/  HMMA.16816.F32 R8, R200.reuse, R210, R8 ;  /* 0x000000d2c808723c */ /* 0x040fe20000001808 */
[----:B------:R-:W-:Y:S07]  /*fcf0*/  LDSM.16.M88.4 R208, [R212+0xe900] ;  /* 0x00e90000d4d0783b */ /* 0x000fee0000000200 */
[C---:B-1----:R-:W-:Y:S08]  /*fd00*/  HMMA.16816.F32 R12, R200.reuse, R136, R12 ;  /* 0x00000088c80c723c */ /* 0x042ff0000000180c */
[C---:B------:R-:W-:Y:S01]  /*fd10*/  HMMA.16816.F32 R16, R200.reuse, R138, R16 ;  /* 0x0000008ac810723c */ /* 0x040fe20000001810 */
[----:B------:R-:W1:Y:S07]  /*fd20*/  LDSM.16.M88.4 R136, [R228] ;  /* 0x00000000e488783b */ /* 0x000e6e0000000200 */
[C---:B------:R-:W-:Y:S08]  /*fd30*/  HMMA.16816.F32 R20, R200.reuse, R176, R20 ;  /* 0x000000b0c814723c */ /* 0x040ff00000001814 */
[C---:B------:R-:W-:Y:S01]  /*fd40*/  HMMA.16816.F32 R24, R200.reuse, R178, R24 ;  /* 0x000000b2c818723c */ /* 0x040fe20000001818 */
[----:B------:R-:W4:Y:S07]  /*fd50*/  LDSM.16.M88.4 R176, [R222+0x18100] ;  /* 0x01810000deb0783b */ /* 0x000f2e0000000200 */
[C---:B--2---:R-:W-:Y:S08]  /*fd60*/  HMMA.16816.F32 R28, R200.reuse, R172, R28 ;  /* 0x000000acc81c723c */ /* 0x044ff0000000181c */
[----:B------:R-:W-:Y:S01]  /*fd70*/  HMMA.16816.F32 R32, R200, R174, R32 ;  /* 0x000000aec820723c */ /* 0x000fe20000001820 */
[----:B------:R-:W2:Y:S06]  /*fd80*/  LDSM.16.M88.4 R172, [R218+0xc900] ;  /* 0x00c90000daac783b */ /* 0x000eac0000000200 */
[----:B------:R-:W-:Y:S01]  /*fd90*/  LDSM.16.M88.4 R200, [R219+0x1c100] ;  /* 0x01c10000dbc8783b */ /* 0x000fe20000000200 */
[C---:B---3--:R-:W-:Y:S08]  /*fda0*/  HMMA.16816.F32 R4, R180.reuse, R184, R4 ;  /* 0x000000b8b404723c */ /* 0x048ff00000001804 */
[C---:B------:R-:W-:Y:S01]  /*fdb0*/  HMMA.16816.F32 R8, R180.reuse, R186, R8 ;  /* 0x000000bab408723c */ /* 0x040fe20000001808 */
[----:B------:R-:W3:Y:S07]  /*fdc0*/  LDSM.16.M88.4 R184, [R218+0xd100] ;  /* 0x00d10000dab8783b */ /* 0x000eee0000000200 */
[C---:B------:R-:W-:Y:S08]  /*fdd0*/  HMMA.16816.F32 R12, R180.reuse, R188, R12 ;  /* 0x000000bcb40c723c */ /* 0x040ff0000000180c */
[C---:B------:R-:W-:Y:S01]  /*fde0*/  HMMA.16816.F32 R16, R180.reuse, R190, R16 ;  /* 0x000000beb410723c */ /* 0x040fe20000001810 */
[----:B------:R-:W-:Y:S07]  /*fdf0*/  LDSM.16.M88.4 R188, [R217+0x4000] ;  /* 0x00400000d9bc783b */ /* 0x000fee0000000200 */
[C---:B------:R-:W-:Y:S08]  /*fe00*/  HMMA.16816.F32 R20, R180.reuse, R192, R20 ;  /* 0x000000c0b414723c */ /* 0x040ff00000001814 */
[C---:B------:R-:W-:Y:S01]  /*fe10*/  HMMA.16816.F32 R24, R180.reuse, R194, R24 ;  /* 0x000000c2b418723c */ /* 0x040fe20000001818 */
[----:B------:R-:W-:Y:S07]  /*fe20*/  LDSM.16.M88.4 R192, [R217+0x4800] ;  /* 0x00480000d9c0783b */ /* 0x000fee0000000200 */
[C---:B-1----:R-:W-:Y:S08]  /*fe30*/  HMMA.16816.F32 R28, R180.reuse, R136, R28 ;  /* 0x00000088b41c723c */ /* 0x042ff0000000181c */
[----:B------:R-:W-:Y:S01]  /*fe40*/  HMMA.16816.F32 R32, R180, R138, R32 ;  /* 0x0000008ab420723c */ /* 0x000fe20000001820 */
[----:B------:R-:W1:Y:S06]  /*fe50*/  LDSM.16.M88.4 R136, [R218+0xd900] ;  /* 0x00d90000da88783b */ /* 0x000e6c0000000200 */
[----:B------:R-:W1:Y:S01]  /*fe60*/  LDSM.16.M88.4 R180, [R221+0x18100] ;  /* 0x01810000ddb4783b */ /* 0x000e620000000200 */
[C---:B----4-:R-:W-:Y:S08]  /*fe70*/  HMMA.16816.F32 R4, R176.reuse, R196, R4 ;  /* 0x000000c4b004723c */ /* 0x050ff00000001804 */
[C---:B------:R-:W-:Y:S01]  /*fe80*/  HMMA.16816.F32 R8, R176.reuse, R198, R8 ;  /* 0x000000c6b008723c */ /* 0x040fe20000001808 */
[----:B------:R-:W4:Y:S07]  /*fe90*/  LDSM.16.M88.4 R196, [R217+0x5000] ;  /* 0x00500000d9c4783b */ /* 0x000f2e0000000200 */
[C---:B--2---:R-:W-:Y:S08]  /*fea0*/  HMMA.16816.F32 R12, R176.reuse, R172, R12 ;  /* 0x000000acb00c723c */ /* 0x044ff0000000180c */
[C---:B------:R-:W-:Y:S01]  /*feb0*/  HMMA.16816.F32 R16, R176.reuse, R174, R16 ;  /* 0x000000aeb010723c */ /* 0x040fe20000001810 */
[----:B------:R-:W2:Y:S07]  /*fec0*/  LDSM.16.M88.4 R172, [R217+0x5800] ;  /* 0x00580000d9ac783b */ /* 0x000eae0000000200 */
[C---:B---3--:R-:W-:Y:S08]  /*fed0*/  HMMA.16816.F32 R20, R176.reuse, R184, R20 ;  /* 0x000000b8b014723c */ /* 0x048ff00000001814 */
[C---:B------:R-:W-:Y:S01]  /*fee0*/  HMMA.16816.F32 R24, R176.reuse, R186, R24 ;  /* 0x000000bab018723c */ /* 0x040fe20000001818 */
[----:B------:R-:W-:Y:S07]  /*fef0*/  LDSM.16.M88.4 R184, [R220+0x1c100] ;  /* 0x01c10000dcb8783b */ /* 0x000fee0000000200 */
[C---:B-1----:R-:W-:Y:S08]  /*ff00*/  HMMA.16816.F32 R28, R176.reuse, R136, R28 ;  /* 0x00000088b01c723c */ /* 0x042ff0000000181c */
[----:B------:R-:W-:Y:S01]  /*ff10*/  HMMA.16816.F32 R32, R176, R138, R32 ;  /* 0x0000008ab020723c */ /* 0x000fe20000001820 */
[----:B------:R-:W1:Y:S06]  /*ff20*/  LDSM.16.M88.4 R136, [R212+0xf100] ;  /* 0x00f10000d488783b */ /* 0x000e6c0000000200 */
[----:B------:R-:W3:Y:S01]  /*ff30*/  LDSM.16.M88.4 R176, [R212+0xf900] ;  /* 0x00f90000d4b0783b */ /* 0x000ee20000000200 */
[C---:B------:R-:W-:Y:S08]  /*ff40*/  HMMA.16816.F32 R4, R180.reuse, R188, R4 ;  /* 0x000000bcb404723c */ /* 0x040ff00000001804 */
[C---:B------:R-:W-:Y:S01]  /*ff50*/  HMMA.16816.F32 R8, R180.reuse, R190, R8 ;  /* 0x000000beb408723c */ /* 0x040fe20000001808 */
[----:B------:R-:W1:Y:S07]  /*ff60*/  LDSM.16.M88.4 R188, [R227] ;  /* 0x00000000e3bc783b */ /* 0x000e6e0000000200 */
[C---:B------:R-:W-:Y:S08]  /*ff70*/  HMMA.16816.F32 R12, R180.reuse, R192, R12 ;  /* 0x000000c0b40c723c */ /* 0x040ff0000000180c */
[C---:B------:R-:W-:Y:S01]  /*ff80*/  HMMA.16816.F32 R16, R180.reuse, R194, R16 ;  /* 0x000000c2b410723c */ /* 0x040fe20000001810 */
[----:B------:R-:W1:Y:S07]  /*ff90*/  LDSM.16.M88.4 R192, [R226] ;  /* 0x00000000e2c0783b */ /* 0x000e6e0000000200 */
[C---:B----4-:R-:W-:Y:S08]  /*ffa0*/  HMMA.16816.F32 R20, R180.reuse, R196, R20 ;  /* 0x000000c4b414723c */ /* 0x050ff00000001814 */
[C---:B------:R-:W-:Y:S01]  /*ffb0*/  HMMA.16816.F32 R24, R180.reuse, R198, R24 ;  /* 0x000000c6b418723c */ /* 0x040fe20000001818 */
[----:B------:R-:W-:Y:S07]  /*ffc0*/  LDSM.16.M88.4 R196, [R222+0x1c100] ;  /* 0x01c10000dec4783b */ /* 0x000fee0000000200 */
[C---:B--2---:R-:W-:Y:S08]  /*ffd0*/  HMMA.16816.F32 R28, R180.reuse, R172, R28 ;  /* 0x000000acb41c723c */ /* 0x044ff0000000181c */
[----:B------:R-:W-:Y:S01]  /*ffe0*/  HMMA.16816.F32 R32, R180, R174, R32 ;  /* 0x000000aeb420723c */ /* 0x000fe20000001820 */
[----:B------:R-:W2:Y:S06]  /*fff0*/  LDSM.16.M88.4 R172, [R225] ;  /* 0x00000000e1ac783b */ /* 0x000eac0000000200 */
[----:B------:R-:W4:Y:S01]  /*10000*/  LDSM.16.M88.4 R180, [R224] ;  /* 0x00000000e0b4783b */ /* 0x000f220000000200 */
[C---:B------:R-:W-:Y:S08]  /*10010*/  HMMA.16816.F32 R4, R200.reuse, R204, R4 ;  /* 0x000000ccc804723c */ /* 0x040ff00000001804 */
[C---:B------:R-:W-:Y:S01]  /*10020*/  HMMA.16816.F32 R8, R200.reuse, R206, R8 ;  /* 0x000000cec808723c */ /* 0x040fe20000001808 */
[----:B------:R-:W2:Y:S07]  /*10030*/  LDSM.16.M88.4 R204, [R218+0xe100] ;  /* 0x00e10000dacc783b */ /* 0x000eae0000000200 */
[C---:B------:R-:W-:Y:S08]  /*10040*/  HMMA.16816.F32 R12, R200.reuse, R208, R12 ;  /* 0x000000d0c80c723c */ /* 0x040ff0000000180c */
[C---:B------:R-:W-:Y:S01]  /*10050*/  HMMA.16816.F32 R16, R200.reuse, R210, R16 ;  /* 0x000000d2c810723c */ /* 0x040fe20000001810 */
[----:B------:R-:W-:Y:S07]  /*10060*/  LDSM.16.M88.4 R208, [R217+0x6000] ;  /* 0x00600000d9d0783b */ /* 0x000fee0000000200 */
[C---:B-1----:R-:W-:Y:S08]  /*10070*/  HMMA.16816.F32 R20, R200.reuse, R136, R20 ;  /* 0x00000088c814723c */ /* 0x042ff00000001814 */
[C---:B------:R-:W-:Y:S01]  /*10080*/  HMMA.16816.F32 R24, R200.reuse, R138, R24 ;  /* 0x0000008ac818723c */ /* 0x040fe20000001818 */
[----:B------:R-:W1:Y:S07]  /*10090*/  LDSM.16.M88.4 R136, [R218+0xe900] ;  /* 0x00e90000da88783b */ /* 0x000e6e0000000200 */
[C---:B---3--:R-:W-:Y:S08]  /*100a0*/  HMMA.16816.F32 R28, R200.reuse, R176, R28 ;  /* 0x000000b0c81c723c */ /* 0x048ff0000000181c */
[----:B------:R-:W-:Y:S01]  /*100b0*/  HMMA.16816.F32 R32, R200, R178, R32 ;  /* 0x000000b2c820723c */ /* 0x000fe20000001820 */
[----:B------:R-:W3:Y:S06]  /*100c0*/  LDSM.16.M88.4 R176, [R218+0xf100] ;  /* 0x00f10000dab0783b */ /* 0x000eec0000000200 */
[----:B------:R-:W-:Y:S01]  /*100d0*/  LDSM.16.M88.4 R200, [R221+0x1c100] ;  /* 0x01c10000ddc8783b */ /* 0x000fe20000000200 */
[C---:B------:R-:W-:Y:S08]  /*100e0*/  HMMA.16816.F32 R4, R184.reuse, R188, R4 ;  /* 0x000000bcb804723c */ /* 0x040ff00000001804 */
[C---:B------:R-:W-:Y:S01]  /*100f0*/  HMMA.16816.F32 R8, R184.reuse, R190, R8 ;  /* 0x000000beb808723c */ /* 0x040fe20000001808 */
[----:B------:R-:W1:Y:S07]  /*10100*/  LDSM.16.M88.4 R188, [R218+0xf900] ;  /* 0x00f90000dabc783b */ /* 0x000e6e0000000200 */
[C---:B------:R-:W-:Y:S08]  /*10110*/  HMMA.16816.F32 R12, R184.reuse, R192, R12 ;  /* 0x000000c0b80c723c */ /* 0x040ff0000000180c */
[C---:B------:R-:W-:Y:S08]  /*10120*/  HMMA.16816.F32 R16, R184.reuse, R194, R16 ;  /* 0x000000c2b810723c */ /* 0x040ff00000001810 */
[C---:B--2---:R-:W-:Y:S08]  /*10130*/  HMMA.16816.F32 R20, R184.reuse, R172, R20 ;  /* 0x000000acb814723c */ /* 0x044ff00000001814 */
[C---:B------:R-:W-:Y:S08]  /*10140*/  HMMA.16816.F32 R24, R184.reuse, R174, R24 ;  /* 0x000000aeb818723c */ /* 0x040ff00000001818 */
[C---:B----4-:R-:W-:Y:S08]  /*10150*/  HMMA.16816.F32 R28, R184.reuse, R180, R28 ;  /* 0x000000b4b81c723c */ /* 0x050ff0000000181c */
[----:B------:R-:W-:Y:S08]  /*10160*/  HMMA.16816.F32 R32, R184, R182, R32 ;  /* 0x000000b6b820723c */ /* 0x000ff00000001820 */
[C---:B------:R-:W-:Y:S08]  /*10170*/  HMMA.16816.F32 R4, R196.reuse, R204, R4 ;  /* 0x000000ccc404723c */ /* 0x040ff00000001804 */
[C---:B------:R-:W-:Y:S08]  /*10180*/  HMMA.16816.F32 R8, R196.reuse, R206, R8 ;  /* 0x000000cec408723c */ /* 0x040ff00000001808 */
[C---:B-1----:R-:W-:Y:S08]  /*10190*/  HMMA.16816.F32 R12, R196.reuse, R136, R12 ;  /* 0x00000088c40c723c */ /* 0x042ff0000000180c */
[C---:B------:R-:W-:Y:S01]  /*101a0*/  HMMA.16816.F32 R16, R196.reuse, R138, R16 ;  /* 0x0000008ac410723c */ /* 0x040fe20000001810 */
[----:B------:R-:W1:Y:S07]  /*101b0*/  LDSM.16.M88.4 R136, [R217+0x6800] ;  /* 0x00680000d988783b */ /* 0x000e6e0000000200 */
[C---:B---3--:R-:W-:Y:S08]  /*101c0*/  HMMA.16816.F32 R20, R196.reuse, R176, R20 ;  /* 0x000000b0c414723c */ /* 0x048ff00000001814 */
[C---:B------:R-:W-:Y:S08]  /*101d0*/  HMMA.16816.F32 R24, R196.reuse, R178, R24 ;  /* 0x000000b2c418723c */ /* 0x040ff00000001818 */
[C---:B------:R-:W-:Y:S08]  /*101e0*/  HMMA.16816.F32 R28, R196.reuse, R188, R28 ;  /* 0x000000bcc41c723c */ /* 0x040ff0000000181c */
[----:B------:R-:W-:Y:S08]  /*101f0*/  HMMA.16816.F32 R32, R196, R190, R32 ;  /* 0x000000bec420723c */ /* 0x000ff00000001820 */
[C---:B------:R-:W-:Y:S08]  /*10200*/  HMMA.16816.F32 R4, R200.reuse, R208, R4 ;  /* 0x000000d0c804723c */ /* 0x040ff00000001804 */
        /* <DEDUP_REMOVED lines=15> */
[----:B------:R-:W3:Y:S01]  /*10300*/  MUFU.TANH R187, R6 ;  /* 0x0000000600bb7308 */ /* 0x000ee20000002400 */
[----:B------:R-:W-:Y:S02]  /*10310*/  FMUL.FTZ R14, R14, c[0x0][0x320] ;  /* 0x0000c8000e0e7a20 */ /* 0x000fe40000410000 */
[----:B------:R-:W-:Y:S02]  /*10320*/  FMUL.FTZ R15, R15, c[0x0][0x320] ;  /* 0x0000c8000f0f7a20 */ /* 0x000fe40000410000 */
[----:B------:R-:W-:Y:S02]  /*10330*/  FMUL.FTZ R16, R16, c[0x0][0x320] ;  /* 0x0000c80010107a20 */ /* 0x000fe40000410000 */
[----:B------:R-:W-:Y:S02]  /*10340*/  FMUL.FTZ R17, R17, c[0x0][0x320] ;  /* 0x0000c80011117a20 */ /* 0x000fe40000410000 */
[----:B------:R-:W-:Y:S01]  /*10350*/  FMUL.FTZ R18, R18, c[0x0][0x320] ;  /* 0x0000c80012127a20 */ /* 0x000fe20000410000 */
[----:B------:R4:W1:Y:S01]  /*10360*/  MUFU.TANH R186, R7 ;  /* 0x0000000700ba7308 */ /* 0x0008620000002400 */
[----:B------:R-:W-:Y:S09]  /*10370*/  FMUL.FTZ R19, R19, c[0x0][0x320] ;  /* 0x0000c80013137a20 */ /* 0x000ff20000410000 */
[----:B------:R-:W1:Y:S10]  /*10380*/  MUFU.TANH R181, R8 ;  /* 0x0000000800b57308 */ /* 0x000e740000002400 */
[----:B------:R-:W1:Y:S01]  /*10390*/  MUFU.TANH R178, R9 ;  /* 0x0000000900b27308 */ /* 0x000e620000002400 */
[----:B----4-:R-:W4:Y:S09]  /*103a0*/  LDSM.16.M88.4 R4, [R217+0x7000] ;  /* 0x00700000d904783b */ /* 0x010f320000000200 */
[----:B------:R-:W1:Y:S10]  /*103b0*/  MUFU.TANH R185, R10 ;  /* 0x0000000a00b97308 */ /* 0x000e740000002400 */
[----:B------:R1:W1:Y:S10]  /*103c0*/  MUFU.TANH R183, R11 ;  /* 0x0000000b00b77308 */ /* 0x0002740000002400 */
[----:B------:R-:W2:Y:S10]  /*103d0*/  MUFU.TANH R175, R12 ;  /* 0x0000000c00af7308 */ /* 0x000eb40000002400 */
[----:B------:R-:W2:Y:S01]  /*103e0*/  MUFU.TANH R174, R13 ;  /* 0x0000000d00ae7308 */ /* 0x000ea20000002400 */
[----:B-1----:R-:W1:Y:S01]  /*103f0*/  LDSM.16.M88.4 R8, [R217+0x7800] ;  /* 0x00780000d908783b */ /* 0x002e620000000200 */
[----:B------:R-:W-:Y:S04]  /*10400*/  DEPBAR.LE SB0, 0x0 ;  /* 0x000080000000791a */ /* 0x000fe80000000000 */
[C---:B----4-:R-:W-:Y:S04]  /*10410*/  HMMA.16816.F32 R20, R200.reuse, R4, R20 ;  /* 0x00000004c814723c */ /* 0x050fe80000001814 */
[----:B------:R-:W4:Y:S01]  /*10420*/  MUFU.TANH R180, R14 ;  /* 0x0000000e00b47308 */ /* 0x000f220000002400 */
[----:B------:R-:W-:Y:S03]  /*10430*/  BAR.SYNC.DEFER_BLOCKING 0x0 ;  /* 0x0000000000007b1d */ /* 0x000fe60000010000 */
[C---:B------:R-:W-:Y:S06]  /*10440*/  HMMA.16816.F32 R24, R200.reuse, R6, R24 ;  /* 0x00000006c818723c */ /* 0x040fec0000001818 */
[----:B------:R-:W1:Y:S10]  /*10450*/  MUFU.TANH R179, R15 ;  /* 0x0000000f00b37308 */ /* 0x000e740000002400 */
[----:B------:R-:W2:Y:S01]  /*10460*/  MUFU.TANH R173, R16 ;  /* 0x0000001000ad7308 */ /* 0x000ea20000002400 */
[----:B------:R-:W-:Y:S02]  /*10470*/  FMUL.FTZ R20, R20, c[0x0][0x320] ;  /* 0x0000c80014147a20 */ /* 0x000fe40000410000 */
[----:B------:R-:W-:Y:S02]  /*10480*/  FMUL.FTZ R21, R21, c[0x0][0x320] ;  /* 0x0000c80015157a20 */ /* 0x000fe40000410000 */
[----:B------:R-:W-:Y:S02]  /*10490*/  FMUL.FTZ R22, R22, c[0x0][0x320] ;  /* 0x0000c80016167a20 */ /* 0x000fe40000410000 */
[----:B------:R-:W-:Y:S03]  /*104a0*/  FMUL.FTZ R23, R23, c[0x0][0x320] ;  /* 0x0000c80017177a20 */ /* 0x000fe60000410000 */
[----:B------:R-:W2:Y:S01]  /*104b0*/  MUFU.TANH R136, R20 ;  /* 0x0000001400887308 */ /* 0x000ea20000002400 */
[----:B------:R-:W-:Y:S02]  /*104c0*/  FMUL.FTZ R24, R24, c[0x0][0x320] ;  /* 0x0000c80018187a20 */ /* 0x000fe40000410000 */
[----:B------:R-:W-:Y:S01]  /*104d0*/  FMUL.FTZ R27, R27, c[0x0][0x320] ;  /* 0x0000c8001b1b7a20 */ /* 0x000fe20000410000 */
[C---:B-1----:R-:W-:Y:S03]  /*104e0*/  HMMA.16816.F32 R28, R200.reuse, R8, R28 ;  /* 0x00000008c81c723c */ /* 0x042fe6000000181c */
[----:B------:R-:W-:Y:S03]  /*104f0*/  FMUL.FTZ R26, R26, c[0x0][0x320] ;  /* 0x0000c8001a1a7a20 */ /* 0x000fe60000410000 */
[----:B------:R1:W1:Y:S02]  /*10500*/  MUFU.TANH R135, R21 ;  /* 0x0000001500877308 */ /* 0x0002640000002400 */
[----:B------:R-:W-:Y:S08]  /*10510*/  HMMA.16816.F32 R32, R200, R10, R32 ;  /* 0x0000000ac820723c */ /* 0x000ff00000001820 */
[----:B------:R2:W2:Y:S10]  /*10520*/  MUFU.TANH R139, R22 ;  /* 0x00000016008b7308 */ /* 0x0004b40000002400 */
[----:B------:R3:W3:Y:S06]  /*10530*/  MUFU.TANH R172, R23 ;  /* 0x0000001700ac7308 */ /* 0x0006ec0000002400 */
[----:B-1----:R-:W-:Y:S02]  /*10540*/  FMUL.FTZ R21, R32, c[0x0][0x320] ;  /* 0x0000c80020157a20 */ /* 0x002fe40000410000 */
[----:B------:R-:W-:Y:S02]  /*10550*/  FMUL.FTZ R20, R33, c[0x0][0x320] ;  /* 0x0000c80021147a20 */ /* 0x000fe40000410000 */
[----:B------:R1:W1:Y:S01]  /*10560*/  MUFU.TANH R132, R24 ;  /* 0x0000001800847308 */ /* 0x0002620000002400 */
[----:B--2---:R-:W-:Y:S02]  /*10570*/  FMUL.FTZ R22, R29, c[0x0][0x320] ;  /* 0x0000c8001d167a20 */ /* 0x004fe40000410000 */
[----:B------:R-:W-:Y:S07]  /*10580*/  FMUL.FTZ R29, R35, c[0x0][0x320] ;  /* 0x0000c800231d7a20 */ /* 0x000fee0000410000 */
[----:B------:R2:W2:Y:S01]  /*10590*/  MUFU.TANH R138, R27 ;  /* 0x0000001b008a7308 */ /* 0x0004a20000002400 */
[----:B---3--:R-:W-:Y:S02]  /*105a0*/  FMUL.FTZ R23, R28, c[0x0][0x320] ;  /* 0x0000c8001c177a20 */ /* 0x008fe40000410000 */
[----:B------:R-:W-:Y:S07]  /*105b0*/  FMUL.FTZ R28, R34, c[0x0][0x320] ;  /* 0x0000c800221c7a20 */ /* 0x000fee0000410000 */
[----:B------:R3:W3:Y:S01]  /*105c0*/  MUFU.TANH R137, R17 ;  /* 0x0000001100897308 */ /* 0x0006e20000002400 */
[----:B-1----:R-:W-:Y:S02]  /*105d0*/  FMUL.FTZ R24, R25, c[0x0][0x320] ;  /* 0x0000c80019187a20 */ /* 0x002fe40000410000 */
[----:B------:R-:W-:Y:S07]  /*105e0*/  FMUL.FTZ R25, R30, c[0x0][0x320] ;  /* 0x0000c8001e197a20 */ /* 0x000fee0000410000 */
[----:B------:R1:W1:Y:S01]  /*105f0*/  MUFU.TANH R177, R18 ;  /* 0x0000001200b17308 */ /* 0x0002620000002400 */
[----:B--2---:R-:W-:Y:S09]  /*10600*/  FMUL.FTZ R27, R31, c[0x0][0x320] ;  /* 0x0000c8001f1b7a20 */ /* 0x004ff20000410000 */
        /* <DEDUP_REMOVED lines=12> */
[----:B--234-:R-:W-:Y:S01]  /*106d0*/  ULEA UR4, UR21, UR10, 0x6 ;  /* 0x0000000a15047291 */ /* 0x01cfe2000f8e303f */
[----:B------:R-:W-:Y:S05]  /*106e0*/  IMAD.MOV.U32 R240, RZ, RZ, RZ ;  /* 0x000000fffff07224 */ /* 0x000fea00078e00ff */
[----:B------:R-:W-:Y:S05]  /*106f0*/  IMAD.U32 R2, RZ, RZ, UR4 ;  /* 0x00000004ff027e24 */ /* 0x000fea000f8e00ff */
[----:B------:R-:W-:Y:S05]  /*10700*/  IADD3 R2, R2, -0x40, R251 ;  /* 0xffffffc002027810 */ /* 0x000fea0007ffe0fb */
        /* <DEDUP_REMOVED lines=22> */
[----:B------:R-:W-:Y:S01]  /*10870*/  LEA.HI.X R2, R0, c[0x0][0x1cc], R2, 0x1, P0 ;  /* 0x0000730000027a11 */ /* 0x000fe200000f0c02 */
[----:B------:R-:W2:Y:S04]  /*10880*/  SHFL.IDX PT, R3, R5, RZ, 0x181f ;  /* 0x00181fff05037589 */ /* 0x000ea800000e0000 */
[----:B------:R-:W3:Y:S04]  /*10890*/  SHFL.IDX PT, R4, R2, RZ, 0x181f ;  /* 0x00181fff02047589 */ /* 0x000ee800000e0000 */
[----:B------:R-:W4:Y:S04]  /*108a0*/  SHFL.IDX PT, R0, R5, 0x1, 0x181f ;  /* 0x00381f0005007f89 */ /* 0x000f2800000e0000 */
[----:B------:R-:W5:Y:S01]  /*108b0*/  SHFL.IDX PT, R2, R2, 0x1, 0x181f ;  /* 0x00381f0002027f89 */ /* 0x000f6200000e0000 */
[C---:B--2---:R-:W-:Y:S05]  /*108c0*/  IADD3 R16, P0, R3.reuse, R250, RZ ;  /* 0x000000fa03107210 */ /* 0x044fea0007f1e0ff */
[C-C-:B---3--:R-:W-:Y:S01]  /*108d0*/  IMAD.X R17, R4.reuse, 0x1, R249.reuse, P0 ;  /* 0x0000000104117824 */ /* 0x148fe200000e06f9 */
[C---:B------:R-:W-:Y:S04]  /*108e0*/  IADD3 R14, P0, R3.reuse, R247, RZ ;  /* 0x000000f7030e7210 */ /* 0x040fe80007f1e0ff */
[----:B------:R2:W-:Y:S01]  /*108f0*/  LDGSTS.E.BYPASS.LTC128B.128 [R239+0x8100], [R16.64], !P2 ;  /* 0x0810000010ef7fae */ /* 0x0005e2000d101d50 */
[C---:B------:R-:W-:Y:S02]  /*10900*/  IADD3.X R15, R4.reuse, R248, RZ, P0, !PT ;  /* 0x000000f8040f7210 */ /* 0x040fe400007fe4ff */
[C---:B-1----:R-:W-:Y:S03]  /*10910*/  IADD3 R18, P0, R3.reuse, R245, RZ ;  /* 0x000000f503127210 */ /* 0x042fe60007f1e0ff */
[----:B------:R2:W-:Y:S02]  /*10920*/  LDGSTS.E.BYPASS.LTC128B.128 [R239+0xa100], [R14.64], !P6 ;  /* 0x0a1000000eef7fae */ /* 0x0005e4000f101d50 */
[C---:B------:R-:W-:Y:S01]  /*10930*/  IMAD.X R19, R4.reuse, 0x1, R246, P0 ;  /* 0x0000000104137824 */ /* 0x040fe200000e06f6 */
[----:B------:R-:W-:Y:S04]  /*10940*/  IADD3 R12, P0, R3, R243, RZ ;  /* 0x000000f3030c7210 */ /* 0x000fe80007f1e0ff */
[----:B------:R2:W-:Y:S01]  /*10950*/  LDGSTS.E.BYPASS.LTC128B.128 [R239+0xc100], [R18.64], !P5 ;  /* 0x0c10000012ef7fae */ /* 0x0005e2000e901d50 */
[----:B------:R-:W-:Y:S01]  /*10960*/  IMAD.X R13, R4, 0x1, R244, P0 ;  /* 0x00000001040d7824 */ /* 0x000fe200000e06f4 */
[----:B----4-:R-:W-:Y:S04]  /*10970*/  IADD3 R10, P0, R0, R250, RZ ;  /* 0x000000fa000a7210 */ /* 0x010fe80007f1e0ff */
[----:B------:R2:W-:Y:S01]  /*10980*/  LDGSTS.E.BYPASS.LTC128B.128 [R239+0xe100], [R12.64], !P4 ;  /* 0x0e1000000cef7fae */ /* 0x0005e2000e101d50 */
[----:B-----5:R-:W-:Y:S01]  /*10990*/  IMAD.X R11, R2, 0x1, R249, P0 ;  /* 0x00000001020b7824 */ /* 0x020fe200000e06f9 */
[----:B------:R-:W-:Y:S04]  /*109a0*/  IADD3 R8, P0, R0, R247, RZ ;  /* 0x000000f700087210 */ /* 0x000fe80007f1e0ff */
[----:B------:R2:W-:Y:S01]  /*109b0*/  LDGSTS.E.BYPASS.LTC128B.128 [R239+0x9100], [R10.64], !P2 ;  /* 0x091000000aef7fae */ /* 0x0005e2000d101d50 */
[----:B------:R-:W-:Y:S02]  /*109c0*/  IADD3.X R9, R2, R248, RZ, P0, !PT ;  /* 0x000000f802097210 */ /* 0x000fe400007fe4ff */
[----:B------:R-:W-:Y:S03]  /*109d0*/  IADD3 R6, P0, R0, R245, RZ ;  /* 0x000000f500067210 */ /* 0x000fe60007f1e0ff */
[----:B------:R2:W-:Y:S02]  /*109e0*/  LDGSTS.E.BYPASS.LTC128B.128 [R239+0xb100], [R8.64], !P6 ;  /* 0x0b10000008ef7fae */ /* 0x0005e4000f101d50 */
[----:B------:R-:W-:Y:S01]  /*109f0*/  IMAD.X R7, R2, 0x1, R246, P0 ;  /* 0x0000000102077824 */ /* 0x000fe200000e06f6 */
[----:B------:R-:W-:Y:S04]  /*10a00*/  IADD3 R4, P0, R0, R243, RZ ;  /* 0x000000f300047210 */ /* 0x000fe80007f1e0ff */
[----:B------:R2:W-:Y:S01]  /*10a10*/  LDGSTS.E.BYPASS.LTC128B.128 [R239+0xd100], [R6.64], !P5 ;  /* 0x0d10000006ef7fae */ /* 0x0005e2000e901d50 */
[----:B------:R-:W-:Y:S05]  /*10a20*/  IMAD.X R5, R2, 0x1, R244, P0 ;  /* 0x0000000102057824 */ /* 0x000fea00000e06f4 */
[----:B------:R2:W-:Y:S03]  /*10a30*/  LDGSTS.E.BYPASS.LTC128B.128 [R239+0xf100], [R4.64], !P4 ;  /* 0x0f10000004ef7fae */ /* 0x0005e6000e101d50 */
.L_x_1006:
[----:B--234-:R-:W-:Y:S01]  /*10a40*/  PLOP3.LUT P0, PT, PT, PT, UP2, 0x80, 0x0 ;  /* 0x000000000000781c */ /* 0x01cfe20003f0f028 */
[----:B------:R-:W2:Y:S01]  /*10a50*/  LDL R2, [R1+0xc] ;  /* 0x00000c0001027983 */ /* 0x000ea20000100800 */
[----:B------:R-:W-:Y:S03]  /*10a60*/  USHF.L.U32 UR4, UR21, 0x6, URZ ;  /* 0x0000000615047899 */ /* 0x000fe6000800063f */
[----:B------:R-:W3:Y:S03]  /*10a70*/  LDL R12, [R1+0x8] ;  /* 0x00000800010c7983 */ /* 0x000ee60000100800 */
[----:B------:R-:W-:Y:S01]  /*10a80*/  IMAD.U32 R5, RZ, RZ, UR4 ;  /* 0x00000004ff057e24 */ /* 0x000fe2000f8e00ff */
[----:B------:R-:W0:Y:S04]  /*10a90*/  LDGDEPBAR ;  /* 0x00000000000079af */ /* 0x000e280000000000 */
[----:B--2---:R-:W-:Y:S01]  /*10aa0*/  @P0 IMAD.HI.U32 R0, R2, c[0x0][0x2c8], RZ ;  /* 0x0000b20002000a27 */ /* 0x004fe200078e00ff */
[----:B------:R-:W-:Y:S03]  /*10ab0*/  PLOP3.LUT P0, PT, PT, PT, UP2, 0x80, 0x0 ;  /* 0x000000000000781c */ /* 0x000fe60003f0f028 */
[----:B------:R-:W-:Y:S02]  /*10ac0*/  IMAD.MOV.U32 R4, RZ, RZ, R2 ;  /* 0x000000ffff047224 */ /* 0x000fe400078e0002 */
[----:B------:R-:W-:Y:S08]  /*10ad0*/  IMAD.U32 R2, RZ, RZ, UR8 ;  /* 0x00000008ff027e24 */ /* 0x000ff0000f8e00ff */
[----:B------:R-:W-:Y:S02]  /*10ae0*/  @P0 SHF.R.U32.HI R4, RZ, c[0x0][0x2cc], R0 ;  /* 0x0000b300ff040a19 */ /* 0x000fe40000011600 */
[----:B------:R-:W-:Y:S02]  /*10af0*/  PLOP3.LUT P0, PT, PT, PT, UP1, 0x40, 0x0 ;  /* 0x000000000000781c */ /* 0x000fe40003f0e818 */
[----:B---3--:R-:W-:Y:S01]  /*10b00*/  IADD3 R0, -R12, 0x1, -R5 ;  /* 0x000000010c007810 */ /* 0x008fe20007ffe905 */
[----:B------:R-:W2:Y:S03]  /*10b10*/  SHFL.IDX PT, R3, R4, RZ, 0x1c1f ;  /* 0x001c1fff04037589 */ /* 0x000ea600000e0000 */
[----:B------:R-:W-:Y:S04]  /*10b20*/  IADD3 R0, R0, -c[0x0][0x168], R2 ;  /* 0x80005a0000007a10 */ /* 0x000fe80007ffe002 */
[C---:B------:R-:W-:Y:S02]  /*10b30*/  IADD3 R7, R0.reuse, c[0x0][0x328], RZ ;  /* 0x0000ca0000077a10 */ /* 0x040fe40007ffe0ff */
[----:B------:R-:W-:Y:S03]  /*10b40*/  IADD3 R6, R0, UR20, RZ ;  /* 0x0000001400067c10 */ /* 0x000fe6000fffe0ff */
[--C-:B--2---:R-:W-:Y:S02]  /*10b50*/  IMAD.IADD R2, R7, 0x1, R3.reuse ;  /* 0x0000000107027824 */ /* 0x104fe400078e0203 */
        /* <DEDUP_REMOVED lines=17> */
.L_x_1009:
[----:B------:R-:W-:Y:S04]  /*10c70*/  MOV R8, c[0x0][0x32c] ;  /* 0x0000cb0000087a02 */ /* 0x000fe80000000f00 */
[----:B------:R-:W-:Y:S11]  /*10c80*/  ISETP.NE.AND P0, PT, R8, 0x1, PT ;  /* 0x000000010800780c */ /* 0x000ff60003f05270 */
[----:B------:R-:W-:Y:S02]  /*10c90*/  @!UPT UIADD3 URZ, URZ, URZ, URZ ;  /* 0x0000003f3f3ff290 */ /* 0x000fe4000fffe03f */
[----:B------:R-:W-:Y:S05]  /*10ca0*/  @P0 IMAD.HI.U32 R8, R3, c[0x0][0x330], RZ ;  /* 0x0000cc0003080a27 */ /* 0x000fea00078e00ff */
[----:B------:R-:W-:Y:S02]  /*10cb0*/  @P0 SHF.R.U32.HI R3, RZ, c[0x0][0x334], R8 ;  /* 0x0000cd00ff030a19 */ /* 0x000fe40000011608 */
.L_x_1010:
[----:B------:R-:W-:Y:S05]  /*10cc0*/  BSYNC B0 ;  /* 0x0000000000007941 */ /* 0x000fea0003800000 */
.L_x_1008:
[----:B------:R-:W-:Y:S04]  /*10cd0*/  IMAD R3, R3, c[0x0][0x32c], -R5 ;  /* 0x0000cb0003037a24 */ /* 0x000fe800078e0a05 */
[----:B------:R-:W-:Y:S05]  /*10ce0*/  IMAD.IADD R3, R3, 0x1, -R12 ;  /* 0x0000000103037824 */ /* 0x000fea00078e0a0c */
[----:B------:R-:W-:Y:S02]  /*10cf0*/  IADD3 R8, R3, c[0x0][0x32c], RZ ;  /* 0x0000cb0003087a10 */ /* 0x000fe40007ffe0ff */
[----:B------:R-:W-:Y:S02]  /*10d00*/  IMNMX R0, R0, R3, !PT ;  /* 0x0000000300007217 */ /* 0x000fe40007800200 */
[----:B------:R-:W-:Y:S02]  /*10d10*/  IMNMX R2, R2, R8, PT ;  /* 0x0000000802027217 */ /* 0x000fe40003800200 */
.L_x_1007:
[----:B------:R-:W-:Y:S01]  /*10d20*/  UISETP.GT.AND UP0, UPT, UR21, -0x1, UPT ;  /* 0xffffffff1500788c */ /* 0x000fe2000bf04270 */
[----:B------:R-:W2:Y:S05]  /*10d30*/  SHFL.IDX PT, R3, R4, 0x1, 0x1c1f ;  /* 0x003c1f0004037f89 */ /* 0x000eaa00000e0000 */
        /* <DEDUP_REMOVED lines=47> */
[----:B-1----:R-:W-:Y:S02]  /*11030*/  FSEL R190, R24, -INF , !P0 ;  /* 0xff80000018be7808 */ /* 0x002fe40004000000 */
        /* <DEDUP_REMOVED lines=14> */
[--C-:B--2---:R-:W-:Y:S03]  /*11120*/  IMAD.IADD R0, R6, 0x1, R3.reuse ;  /* 0x0000000106007824 */ /* 0x104fe600078e0203 */
[----:B------:R-:W-:Y:S01]  /*11130*/  ISETP.LT.OR P0, PT, R2, 0x3a, P0 ;  /* 0x0000003a0200780c */ /* 0x000fe20000701670 */
[----:B------:R-:W-:Y:S03]  /*11140*/  IMAD.IADD R2, R7, 0x1, R3 ;  /* 0x0000000107027824 */ /* 0x000fe600078e0203 */
[----:B------:R-:W-:Y:S02]  /*11150*/  FSEL R200, R20, -INF , !P0 ;  /* 0xff80000014c87808 */ /* 0x000fe40004000000 */
[----:B------:R-:W-:Y:S11]  /*11160*/  PLOP3.LUT P0, PT, PT, PT, UP1, 0x40, 0x0 ;  /* 0x000000000000781c */ /* 0x000ff60003f0e818 */
[----:B------:R-:W-:Y:S02]  /*11170*/  @!UPT UIADD3 URZ, URZ, URZ, URZ ;  /* 0x0000003f3f3ff290 */ /* 0x000fe4000fffe03f */
        /* <DEDUP_REMOVED lines=16> */
.L_x_1013:
[----:B------:R-:W-:Y:S04]  /*11280*/  MOV R4, c[0x0][0x32c] ;  /* 0x0000cb0000047a02 */ /* 0x000fe80000000f00 */
[----:B------:R-:W-:Y:S11]  /*11290*/  ISETP.NE.AND P0, PT, R4, 0x1, PT ;  /* 0x000000010400780c */ /* 0x000ff60003f05270 */
[----:B------:R-:W-:Y:S02]  /*112a0*/  @!UPT UIADD3 URZ, URZ, URZ, URZ ;  /* 0x0000003f3f3ff290 */ /* 0x000fe4000fffe03f */
[----:B------:R-:W-:Y:S05]  /*112b0*/  @P0 IMAD.HI.U32 R4, R3, c[0x0][0x330], RZ ;  /* 0x0000cc0003040a27 */ /* 0x000fea00078e00ff */
[----:B------:R-:W-:Y:S02]  /*112c0*/  @P0 SHF.R.U32.HI R3, RZ, c[0x0][0x334], R4 ;  /* 0x0000cd00ff030a19 */ /* 0x000fe40000011604 */
.L_x_1014:
[----:B------:R-:W-:Y:S05]  /*112d0*/  BSYNC B0 ;  /* 0x0000000000007941 */ /* 0x000fea0003800000 */
.L_x_1012:
[----:B------:R-:W-:Y:S04]  /*112e0*/  IMAD R5, R3, c[0x0][0x32c], -R5 ;  /* 0x0000cb0003057a24 */ /* 0x000fe800078e0a05 */
[----:B------:R-:W-:Y:S05]  /*112f0*/  IMAD.IADD R5, R5, 0x1, -R12 ;  /* 0x0000000105057824 */ /* 0x000fea00078e0a0c */
[----:B------:R-:W-:Y:S02]  /*11300*/  IADD3 R3, R5, c[0x0][0x32c], RZ ;  /* 0x0000cb0005037a10 */ /* 0x000fe40007ffe0ff */
[----:B------:R-:W-:Y:S02]  /*11310*/  IMNMX R0, R0, R5, !PT ;  /* 0x0000000500007217 */ /* 0x000fe40007800200 */
[----:B------:R-:W-:Y:S02]  /*11320*/  IMNMX R2, R2, R3, PT ;  /* 0x0000000302027217 */ /* 0x000fe40003800200 */
.L_x_1011:
        /* <DEDUP_REMOVED lines=148> */
[C---:B------:R-:W-:Y:S02]  /*11c70*/  FMUL.FTZ R32, R2.reuse, R168 ;  /* 0x000000a802207220 */ /* 0x040fe40000410000 */
[C---:B------:R-:W-:Y:S01]  /*11c80*/  FMUL.FTZ R33, R2.reuse, R169 ;  /* 0x000000a902217220 */ /* 0x040fe20000410000 */
[----:B------:R-:W3:Y:S01]  /*11c90*/  MUFU.EX2 R201, R7 ;  /* 0x0000000700c97308 */ /* 0x000ee20000000800 */
[C---:B------:R-:W-:Y:S02]  /*11ca0*/  FMUL.FTZ R36, R2.reuse, R36 ;  /* 0x0000002402247220 */ /* 0x040fe40000410000 */
[C---:B------:R-:W-:Y:S01]  /*11cb0*/  FMUL.FTZ R37, R2.reuse, R37 ;  /* 0x0000002502257220 */ /* 0x040fe20000410000 */
[----:B-1----:R-:W-:Y:S01]  /*11cc0*/  F2FP.PACK_AB R137, R203, R204 ;  /* 0x000000cccb89723e */ /* 0x002fe200000000ff */
[C---:B------:R-:W-:Y:S02]  /*11cd0*/  FMUL.FTZ R40, R2.reuse, R40 ;  /* 0x0000002802287220 */ /* 0x040fe40000410000 */
[C---:B------:R-:W-:Y:S02]  /*11ce0*/  FMUL.FTZ R41, R2.reuse, R41 ;  /* 0x0000002902297220 */ /* 0x040fe40000410000 */
[C---:B------:R-:W-:Y:S01]  /*11cf0*/  FMUL.FTZ R44, R2.reuse, R44 ;  /* 0x0000002c022c7220 */ /* 0x040fe20000410000 */
        /* <DEDUP_REMOVED lines=8> */
[C---:B------:R-:W-:Y:S01]  /*11d80*/  FMUL.FTZ R56, R2.reuse, R56 ;  /* 0x0000003802387220 */ /* 0x040fe20000410000 */
        /* <DEDUP_REMOVED lines=22> */
[C---:B------:R-:W-:Y:S01]  /*11ef0*/  FMUL.FTZ R27, R0.reuse, R163 ;  /* 0x000000a3001b7220 */ /* 0x040fe20000410000 */
[----:B------:R-:W4:Y:S01]  /*11f00*/  LDSM.16.MT88.4 R148, [R214+0x2100] ;  /* 0x00210000d694783b */ /* 0x000f220000004200 */
[C---:B------:R-:W-:Y:S01]  /*11f10*/  FMUL.FTZ R34, R0.reuse, R170 ;  /* 0x000000aa00227220 */ /* 0x040fe20000410000 */
[C---:B------:R-:W-:Y:S03]  /*11f20*/  HMMA.16816.F32 R12, R136.reuse, R20, R12 ;  /* 0x00000014880c723c */ /* 0x040fe6000000180c */
[----:B------:R-:W-:Y:S02]  /*11f30*/  FMUL.FTZ R35, R0, R171 ;  /* 0x000000ab00237220 */ /* 0x000fe40000410000 */
[--C-:B--2---:R-:W-:Y:S01]  /*11f40*/  FFMA.FTZ R134, R174, c[0x0][0x2d0], -R176.reuse ;  /* 0x0000b400ae867a23 */ /* 0x104fe200000108b0 */
[----:B------:R-:W-:Y:S01]  /*11f50*/  LDSM.16.MT88.4 R160, [R214+0x2900] ;  /* 0x00290000d6a0783b */ /* 0x000fe20000004200 */
[C---:B------:R-:W-:Y:S01]  /*11f60*/  FMUL.FTZ R20, R2.reuse, R156 ;  /* 0x0000009c02147220 */ /* 0x040fe20000410000 */
[C---:B------:R-:W-:Y:S01]  /*11f70*/  HMMA.16816.F32 R16, R136.reuse, R22, R16 ;  /* 0x000000168810723c */ /* 0x040fe20000001810 */
[----:B------:R2:W5:Y:S03]  /*11f80*/  MUFU.EX2 R209, R134 ;  /* 0x0000008600d17308 */ /* 0x0005660000000800 */
[----:B------:R-:W-:Y:S02]  /*11f90*/  FMUL.FTZ R21, R2, R157 ;  /* 0x0000009d02157220 */ /* 0x000fe40000410000 */
[C---:B------:R-:W-:Y:S01]  /*11fa0*/  FMUL.FTZ R38, R0.reuse, R38 ;  /* 0x0000002600267220 */ /* 0x040fe20000410000 */
[----:B------:R-:W-:Y:S01]  /*11fb0*/  LDSM.16.MT88.4 R168, [R213+0x4900] ;  /* 0x00490000d5a8783b */ /* 0x000fe20000004200 */
[C---:B------:R-:W-:Y:S04]  /*11fc0*/  FMUL.FTZ R22, R0.reuse, R158 ;  /* 0x0000009e00167220 */ /* 0x040fe80000410000 */
[C---:B------:R-:W-:Y:S02]  /*11fd0*/  FMUL.FTZ R23, R0.reuse, R159 ;  /* 0x0000009f00177220 */ /* 0x040fe40000410000 */
[C---:B------:R-:W-:Y:S01]  /*11fe0*/  FMUL.FTZ R39, R0.reuse, R39 ;  /* 0x0000002700277220 */ /* 0x040fe20000410000 */
[----:B------:R-:W-:Y:S01]  /*11ff0*/  LDSM.16.MT88.4 R156, [R213+0x2900] ;  /* 0x00290000d59c783b */ /* 0x000fe20000004200 */
[C---:B------:R-:W-:Y:S02]  /*12000*/  FMUL.FTZ R42, R0.reuse, R42 ;  /* 0x0000002a002a7220 */ /* 0x040fe40000410000 */
[C---:B------:R-:W-:Y:S01]  /*12010*/  FMUL.FTZ R43, R0.reuse, R43 ;  /* 0x0000002b002b7220 */ /* 0x040fe20000410000 */
[C---:B------:R-:W-:Y:S03]  /*12020*/  HMMA.16816.F32 R20, R136.reuse, R28, R20 ;  /* 0x0000001c8814723c */ /* 0x040fe60000001814 */
[C---:B------:R-:W-:Y:S02]  /*12030*/  FMUL.FTZ R46, R0.reuse, R46 ;  /* 0x0000002e002e7220 */ /* 0x040fe40000410000 */
[----:B------:R-:W-:Y:S02]  /*12040*/  FMUL.FTZ R47, R0, R47 ;  /* 0x0000002f002f7220 */ /* 0x000fe40000410000 */
[C---:B------:R-:W-:Y:S01]  /*12050*/  FMUL.FTZ R28, R2.reuse, R164 ;  /* 0x000000a4021c7220 */ /* 0x040fe20000410000 */
[C---:B------:R-:W-:Y:S04]  /*12060*/  HMMA.16816.F32 R24, R136.reuse, R30, R24 ;  /* 0x0000001e8818723c */ /* 0x040fe80000001818 */
[----:B------:R-:W-:Y:S02]  /*12070*/  FMUL.FTZ R29, R2, R165 ;  /* 0x000000a5021d7220 */ /* 0x000fe40000410000 */
[--C-:B--2---:R-:W-:Y:S02]  /*12080*/  FFMA.FTZ R134, R173, c[0x0][0x2d0], -R176.reuse ;  /* 0x0000b400ad867a23 */ /* 0x104fe400000108b0 */
[C---:B------:R-:W-:Y:S01]  /*12090*/  FMUL.FTZ R30, R0.reuse, R166 ;  /* 0x000000a6001e7220 */ /* 0x040fe20000410000 */
[----:B------:R-:W-:Y:S01]  /*120a0*/  LDSM.16.MT88.4 R172, [R214+0x4900] ;  /* 0x00490000d6ac783b */ /* 0x000fe20000004200 */
[----:B------:R2:W-:Y:S02]  /*120b0*/  MUFU.EX2 R208, R134 ;  /* 0x0000008600d07308 */ /* 0x0005e40000000800 */
[C---:B------:R-:W-:Y:S02]  /*120c0*/  FMUL.FTZ R31, R0.reuse, R167 ;  /* 0x000000a7001f7220 */ /* 0x040fe40000410000 */
[C---:B------:R-:W-:Y:S02]  /*120d0*/  FMUL.FTZ R50, R0.reuse, R50 ;  /* 0x0000003200327220 */ /* 0x040fe40000410000 */
[C---:B------:R-:W-:Y:S01]  /*120e0*/  FMUL.FTZ R51, R0.reuse, R51 ;  /* 0x0000003300337220 */ /* 0x040fe20000410000 */
[----:B------:R-:W-:Y:S01]  /*120f0*/  LDSM.16.MT88.4 R164, [R216+0x2900] ;  /* 0x00290000d8a4783b */ /* 0x000fe20000004200 */
        /* <DEDUP_REMOVED lines=11> */
[----:B------:R-:W-:Y:S02]  /*121b0*/  FMUL.FTZ R67, R0, R67 ;  /* 0x0000004300437220 */ /* 0x000fe40000410000 */
[C---:B------:R-:W-:Y:S01]  /*121c0*/  HMMA.16816.F32 R40, R136.reuse, R146, R40 ;  /* 0x000000928828723c */ /* 0x040fe20000001828 */
[----:B------:R-:W3:Y:S03]  /*121d0*/  LDSM.16.MT88.4 R144, [R215+0x2100] ;  /* 0x00210000d790783b */ /* 0x000ee60000004200 */
[C---:B------:R-:W-:Y:S02]  /*121e0*/  FMUL.FTZ R68, R2.reuse, R68 ;  /* 0x0000004402447220 */ /* 0x040fe40000410000 */
[----:B------:R-:W-:Y:S02]  /*121f0*/  FMUL.FTZ R69, R2, R69 ;  /* 0x0000004502457220 */ /* 0x000fe40000410000 */
[C---:B----4-:R-:W-:Y:S04]  /*12200*/  HMMA.16816.F32 R44, R136.reuse, R148, R44 ;  /* 0x00000094882c723c */ /* 0x050fe8000000182c */
[C---:B------:R-:W-:Y:S02]  /*12210*/  FMUL.FTZ R70, R0.reuse, R70 ;  /* 0x0000004600467220 */ /* 0x040fe40000410000 */
[----:B------:R-:W-:Y:S02]  /*12220*/  FMUL.FTZ R71, R0, R71 ;  /* 0x0000004700477220 */ /* 0x000fe40000410000 */
[C---:B------:R-:W-:Y:S01]  /*12230*/  HMMA.16816.F32 R48, R136.reuse, R150, R48 ;  /* 0x000000968830723c */ /* 0x040fe20000001830 */
[----:B------:R-:W4:Y:S03]  /*12240*/  LDSM.16.MT88.4 R148, [R213+0x4100] ;  /* 0x00410000d594783b */ /* 0x000f260000004200 */
[C---:B------:R-:W-:Y:S02]  /*12250*/  FMUL.FTZ R72, R2.reuse, R72 ;  /* 0x0000004802487220 */ /* 0x040fe40000410000 */
[----:B------:R-:W-:Y:S02]  /*12260*/  FMUL.FTZ R73, R2, R73 ;  /* 0x0000004902497220 */ /* 0x000fe40000410000 */
[C---:B------:R-:W-:Y:S01]  /*12270*/  FMUL.FTZ R74, R0.reuse, R74 ;  /* 0x0000004a004a7220 */ /* 0x040fe20000410000 */
[C---:B-1----:R-:W-:Y:S03]  /*12280*/  HMMA.16816.F32 R52, R136.reuse, R140, R52 ;  /* 0x0000008c8834723c */ /* 0x042fe60000001834 */
[----:B------:R-:W-:Y:S02]  /*12290*/  FMUL.FTZ R75, R0, R75 ;  /* 0x0000004b004b7220 */ /* 0x000fe40000410000 */
[C---:B------:R-:W-:Y:S02]  /*122a0*/  FMUL.FTZ R76, R2.reuse, R76 ;  /* 0x0000004c024c7220 */ /* 0x040fe40000410000 */
[----:B------:R-:W-:Y:S01]  /*122b0*/  FMUL.FTZ R77, R2, R77 ;  /* 0x0000004d024d7220 */ /* 0x000fe20000410000 */
[C---:B------:R-:W-:Y:S01]  /*122c0*/  HMMA.16816.F32 R56, R136.reuse, R142, R56 ;  /* 0x0000008e8838723c */ /* 0x040fe20000001838 */
[----:B------:R-:W1:Y:S03]  /*122d0*/  LDSM.16.MT88.4 R140, [R214+0x4100] ;  /* 0x00410000d68c783b */ /* 0x000e660000004200 */
[C---:B------:R-:W-:Y:S02]  /*122e0*/  FMUL.FTZ R78, R0.reuse, R78 ;  /* 0x0000004e004e7220 */ /* 0x040fe40000410000 */
[----:B------:R-:W-:Y:S02]  /*122f0*/  FMUL.FTZ R79, R0, R79 ;  /* 0x0000004f004f7220 */ /* 0x000fe40000410000 */
[C---:B---3--:R-:W-:Y:S04]  /*12300*/  HMMA.16816.F32 R60, R136.reuse, R144, R60 ;  /* 0x00000090883c723c */ /* 0x048fe8000000183c */
[--C-:B--2---:R-:W-:Y:S01]  /*12310*/  FFMA.FTZ R134, R178, c[0x0][0x2d0], -R176.reuse ;  /* 0x0000b400b2867a23 */ /* 0x104fe200000108b0 */
[----:B------:R-:W-:Y:S01]  /*12320*/  MOV R178, R192 ;  /* 0x000000c000b27202 */ /* 0x000fe20000000f00 */
[C---:B------:R-:W-:Y:S02]  /*12330*/  FMUL.FTZ R80, R2.reuse, R80 ;  /* 0x0000005002507220 */ /* 0x040fe40000410000 */
[C---:B------:R-:W-:Y:S01]  /*12340*/  HMMA.16816.F32 R64, R136.reuse, R146, R64 ;  /* 0x000000928840723c */ /* 0x040fe20000001840 */
[----:B------:R2:W3:Y:S01]  /*12350*/  MUFU.EX2 R207, R134 ;  /* 0x0000008600cf7308 */ /* 0x0004e20000000800 */
[----:B------:R-:W3:Y:S02]  /*12360*/  LDSM.16.MT88.4 R144, [R216+0x4100] ;  /* 0x00410000d890783b */ /* 0x000ee40000004200 */
[----:B------:R-:W-:Y:S02]  /*12370*/  FMUL.FTZ R81, R2, R81 ;  /* 0x0000005102517220 */ /* 0x000fe40000410000 */
[C---:B------:R-:W-:Y:S02]  /*12380*/  FMUL.FTZ R82, R0.reuse, R82 ;  /* 0x0000005200527220 */ /* 0x040fe40000410000 */
[C---:B----4-:R-:W-:Y:S04]  /*12390*/  HMMA.16816.F32 R68, R136.reuse, R148, R68 ;  /* 0x000000948844723c */ /* 0x050fe80000001844 */
[----:B------:R-:W-:Y:S02]  /*123a0*/  FMUL.FTZ R83, R0, R83 ;  /* 0x0000005300537220 */ /* 0x000fe40000410000 */
[C---:B------:R-:W-:Y:S02]  /*123b0*/  FMUL.FTZ R84, R2.reuse, R84 ;  /* 0x0000005402547220 */ /* 0x040fe40000410000 */
[C---:B------:R-:W-:Y:S01]  /*123c0*/  HMMA.16816.F32 R72, R136.reuse, R150, R72 ;  /* 0x000000968848723c */ /* 0x040fe20000001848 */
[----:B------:R-:W4:Y:S03]  /*123d0*/  LDSM.16.MT88.4 R148, [R215+0x4100] ;  /* 0x00410000d794783b */ /* 0x000f260000004200 */
[----:B------:R-:W-:Y:S02]  /*123e0*/  FMUL.FTZ R85, R2, R85 ;  /* 0x0000005502557220 */ /* 0x000fe40000410000 */
[C---:B------:R-:W-:Y:S02]  /*123f0*/  FMUL.FTZ R86, R0.reuse, R86 ;  /* 0x0000005600567220 */ /* 0x040fe40000410000 */
[----:B------:R-:W-:Y:S01]  /*12400*/  FMUL.FTZ R87, R0, R87 ;  /* 0x0000005700577220 */ /* 0x000fe20000410000 */
[C---:B-1----:R-:W-:Y:S03]  /*12410*/  HMMA.16816.F32 R76, R136.reuse, R140, R76 ;  /* 0x0000008c884c723c */ /* 0x042fe6000000184c */
[--C-:B--2---:R-:W-:Y:S01]  /*12420*/  FFMA.FTZ R134, R180, c[0x0][0x2d0], -R133.reuse ;  /* 0x0000b400b4867a23 */ /* 0x104fe20000010885 */
[----:B------:R-:W-:Y:S01]  /*12430*/  MOV R180, R191 ;  /* 0x000000bf00b47202 */ /* 0x000fe20000000f00 */
[C---:B------:R-:W-:Y:S02]  /*12440*/  FMUL.FTZ R88, R2.reuse, R88 ;  /* 0x0000005802587220 */ /* 0x040fe40000410000 */
[----:B------:R1:W-:Y:S01]  /*12450*/  MUFU.EX2 R193, R134 ;  /* 0x0000008600c17308 */ /* 0x0003e20000000800 */
[C---:B------:R-:W-:Y:S01]  /*12460*/  HMMA.16816.F32 R80, R136.reuse, R142, R80 ;  /* 0x0000008e8850723c */ /* 0x040fe20000001850 */
[----:B------:R-:W2:Y:S03]  /*12470*/  LDSM.16.MT88.4 R140, [R213+0x6100] ;  /* 0x00610000d58c783b */ /* 0x000ea60000004200 */
[----:B------:R-:W-:Y:S02]  /*12480*/  FMUL.FTZ R89, R2, R89 ;  /* 0x0000005902597220 */ /* 0x000fe40000410000 */
[C---:B------:R-:W-:Y:S02]  /*12490*/  FMUL.FTZ R90, R0.reuse, R90 ;  /* 0x0000005a005a7220 */ /* 0x040fe40000410000 */
[----:B------:R-:W-:Y:S01]  /*124a0*/  FMUL.FTZ R91, R0, R91 ;  /* 0x0000005b005b7220 */ /* 0x000fe20000410000 */
[C---:B---3--:R-:W-:Y:S03]  /*124b0*/  HMMA.16816.F32 R84, R136.reuse, R144, R84 ;  /* 0x000000908854723c */ /* 0x048fe60000001854 */
[C---:B------:R-:W-:Y:S02]  /*124c0*/  FMUL.FTZ R92, R2.reuse, R92 ;  /* 0x0000005c025c7220 */ /* 0x040fe40000410000 */
[----:B------:R-:W-:Y:S02]  /*124d0*/  FMUL.FTZ R93, R2, R93 ;  /* 0x0000005d025d7220 */ /* 0x000fe40000410000 */
[C---:B------:R-:W-:Y:S01]  /*124e0*/  FMUL.FTZ R94, R0.reuse, R94 ;  /* 0x0000005e005e7220 */ /* 0x040fe20000410000 */
[C---:B------:R-:W-:Y:S01]  /*124f0*/  HMMA.16816.F32 R88, R136.reuse, R146, R88 ;  /* 0x000000928858723c */ /* 0x040fe20000001858 */
[----:B------:R-:W3:Y:S03]  /*12500*/  LDSM.16.MT88.4 R144, [R214+0x6100] ;  /* 0x00610000d690783b */ /* 0x000ee60000004200 */
[----:B------:R-:W-:Y:S02]  /*12510*/  FMUL.FTZ R95, R0, R95 ;  /* 0x0000005f005f7220 */ /* 0x000fe40000410000 */
[--C-:B-1----:R-:W-:Y:S02]  /*12520*/  FFMA.FTZ R134, R179, c[0x0][0x2d0], -R133.reuse ;  /* 0x0000b400b3867a23 */ /* 0x102fe40000010885 */
[C---:B------:R-:W-:Y:S02]  /*12530*/  FMUL.FTZ R96, R2.reuse, R96 ;  /* 0x0000006002607220 */ /* 0x040fe40000410000 */
[----:B------:R1:W1:Y:S01]  /*12540*/  MUFU.EX2 R192, R134 ;  /* 0x0000008600c07308 */ /* 0x0002620000000800 */
[C---:B----4-:R-:W-:Y:S03]  /*12550*/  HMMA.16816.F32 R92, R136.reuse, R148, R92 ;  /* 0x00000094885c723c */ /* 0x050fe6000000185c */
[----:B------:R-:W-:Y:S02]  /*12560*/  FMUL.FTZ R97, R2, R97 ;  /* 0x0000006102617220 */ /* 0x000fe40000410000 */
[C---:B------:R-:W-:Y:S02]  /*12570*/  FMUL.FTZ R98, R0.reuse, R98 ;  /* 0x0000006200627220 */ /* 0x040fe40000410000 */
[----:B------:R-:W-:Y:S02]  /*12580*/  FMUL.FTZ R99, R0, R99 ;  /* 0x0000006300637220 */ /* 0x000fe40000410000 */
[C---:B------:R-:W-:Y:S03]  /*12590*/  FMUL.FTZ R100, R2.reuse, R100 ;  /* 0x0000006402647220 */ /* 0x040fe60000410000 */
[----:B------:R-:W-:Y:S02]  /*125a0*/  FMUL.FTZ R101, R2, R101 ;  /* 0x0000006502657220 */ /* 0x000fe40000410000 */
[C---:B------:R-:W-:Y:S01]  /*125b0*/  HMMA.16816.F32 R96, R136.reuse, R150, R96 ;  /* 0x000000968860723c */ /* 0x040fe20000001860 */
[----:B------:R-:W4:Y:S02]  /*125c0*/  LDSM.16.MT88.4 R148, [R216+0x6100] ;  /* 0x00610000d894783b */ /* 0x000f240000004200 */
[C---:B------:R-:W-:Y:S02]  /*125d0*/  FMUL.FTZ R102, R0.reuse, R102 ;  /* 0x0000006600667220 */ /* 0x040fe40000410000 */
[----:B------:R-:W-:Y:S02]  /*125e0*/  FMUL.FTZ R103, R0, R103 ;  /* 0x0000006700677220 */ /* 0x000fe40000410000 */
[C---:B------:R-:W-:Y:S02]  /*125f0*/  FMUL.FTZ R104, R2.reuse, R104 ;  /* 0x0000006802687220 */ /* 0x040fe40000410000 */
[----:B------:R-:W-:Y:S03]  /*12600*/  FMUL.FTZ R105, R2, R105 ;  /* 0x0000006902697220 */ /* 0x000fe60000410000 */
[C---:B--2---:R-:W-:Y:S03]  /*12610*/  HMMA.16816.F32 R100, R136.reuse, R140, R100 ;  /* 0x0000008c8864723c */ /* 0x044fe60000001864 */
[C---:B------:R-:W-:Y:S02]  /*12620*/  FMUL.FTZ R106, R0.reuse, R106 ;  /* 0x0000006a006a7220 */ /* 0x040fe40000410000 */
[----:B------:R-:W-:Y:S02]  /*12630*/  FMUL.FTZ R107, R0, R107 ;  /* 0x0000006b006b7220 */ /* 0x000fe40000410000 */
[--C-:B-1----:R-:W-:Y:S02]  /*12640*/  FFMA.FTZ R134, R177, c[0x0][0x2d0], -R133.reuse ;  /* 0x0000b400b1867a23 */ /* 0x102fe40000010885 */
[C---:B------:R-:W-:Y:S02]  /*12650*/  FMUL.FTZ R108, R2.reuse, R108 ;  /* 0x0000006c026c7220 */ /* 0x040fe40000410000 */
[----:B------:R1:W-:Y:S01]  /*12660*/  MUFU.EX2 R191, R134 ;  /* 0x0000008600bf7308 */ /* 0x0003e20000000800 */
[C---:B------:R-:W-:Y:S01]  /*12670*/  HMMA.16816.F32 R104, R136.reuse, R142, R104 ;  /* 0x0000008e8868723c */ /* 0x040fe20000001868 */
[----:B------:R-:W2:Y:S02]  /*12680*/  LDSM.16.MT88.4 R140, [R215+0x6100] ;  /* 0x00610000d78c783b */ /* 0x000ea40000004200 */
[----:B------:R-:W-:Y:S02]  /*12690*/  FMUL.FTZ R109, R2, R109 ;  /* 0x0000006d026d7220 */ /* 0x000fe40000410000 */
[C---:B------:R-:W-:Y:S02]  /*126a0*/  FMUL.FTZ R110, R0.reuse, R110 ;  /* 0x0000006e006e7220 */ /* 0x040fe40000410000 */
[----:B------:R-:W-:Y:S02]  /*126b0*/  FMUL.FTZ R111, R0, R111 ;  /* 0x0000006f006f7220 */ /* 0x000fe40000410000 */
[C---:B------:R-:W-:Y:S03]  /*126c0*/  FMUL.FTZ R112, R2.reuse, R112 ;  /* 0x0000007002707220 */ /* 0x040fe60000410000 */
[----:B------:R-:W-:Y:S02]  /*126d0*/  FMUL.FTZ R113, R2, R113 ;  /* 0x0000007102717220 */ /* 0x000fe40000410000 */
        /* <DEDUP_REMOVED lines=11> */
[C---:B----4-:R-:W-:Y:S03]  /*12790*/  HMMA.16816.F32 R116, R136.reuse, R148, R116 ;  /* 0x000000948874723c */ /* 0x050fe60000001874 */
[C---:B------:R-:W-:Y:S02]  /*127a0*/  FMUL.FTZ R122, R0.reuse, R122 ;  /* 0x0000007a007a7220 */ /* 0x040fe40000410000 */
[----:B------:R-:W-:Y:S02]  /*127b0*/  FMUL.FTZ R123, R0, R123 ;  /* 0x0000007b007b7220 */ /* 0x000fe40000410000 */
[--C-:B-1----:R-:W-:Y:S02]  /*127c0*/  FFMA.FTZ R134, R181, c[0x0][0x2d0], -R133.reuse ;  /* 0x0000b400b5867a23 */ /* 0x102fe40000010885 */
[C---:B------:R-:W-:Y:S02]  /*127d0*/  FMUL.FTZ R124, R2.reuse, R124 ;  /* 0x0000007c027c7220 */ /* 0x040fe40000410000 */
[----:B------:R1:W4:Y:S01]  /*127e0*/  MUFU.EX2 R187, R134 ;  /* 0x0000008600bb7308 */ /* 0x0003220000000800 */
[C---:B------:R-:W-:Y:S01]  /*127f0*/  HMMA.16816.F32 R120, R136.reuse, R150, R120 ;  /* 0x000000968878723c */ /* 0x040fe20000001878 */
[----:B------:R-:W3:Y:S02]  /*12800*/  LDSM.16.MT88.4 R148, [R214+0x900] ;  /* 0x00090000d694783b */ /* 0x000ee40000004200 */
        /* <DEDUP_REMOVED lines=8> */
[--C-:B-1----:R-:W-:Y:S05]  /*12890*/  FFMA.FTZ R134, R182, c[0x0][0x2d0], -R176.reuse ;  /* 0x0000b400b6867a23 */ /* 0x102fea00000108b0 */
[----:B------:R-:W-:Y:S01]  /*128a0*/  HMMA.16816.F32 R128, R136, R142, R128 ;  /* 0x0000008e8880723c */ /* 0x000fe20000001880 */
[----:B------:R-:W1:Y:S01]  /*128b0*/  LDSM.16.MT88.4 R140, [R215+0x900] ;  /* 0x00090000d78c783b */ /* 0x000e620000004200 */
[----:B------:R2:W-:Y:S05]  /*128c0*/  MUFU.EX2 R206, R134 ;  /* 0x0000008600ce7308 */ /* 0x0005ea0000000800 */
[----:B-----5:R-:W-:Y:S02]  /*128d0*/  F2FP.PACK_AB R136, R209, R210 ;  /* 0x000000d2d188723e */ /* 0x020fe400000000ff */
[----:B------:R-:W-:Y:S03]  /*128e0*/  F2FP.PACK_AB R138, R207, R208 ;  /* 0x000000d0cf8a723e */ /* 0x000fe600000000ff */
[----:B------:R-:W-:Y:S02]  /*128f0*/  F2FP.PACK_AB R137, R192, R193 ;  /* 0x000000c1c089723e */ /* 0x000fe400000000ff */
[----:B----4-:R-:W-:Y:S07]  /*12900*/  F2FP.PACK_AB R139, R187, R191 ;  /* 0x000000bfbb8b723e */ /* 0x010fee00000000ff */
[C---:B---3--:R-:W-:Y:S03]  /*12910*/  HMMA.16816.F32 R4, R136.reuse, R144, R4 ;  /* 0x000000908804723c */ /* 0x048fe60000001804 */
[--C-:B--2---:R-:W-:Y:S05]  /*12920*/  FFMA.FTZ R134, R188, c[0x0][0x2d0], -R176.reuse ;  /* 0x0000b400bc867a23 */ /* 0x104fea00000108b0 */
[C---:B------:R-:W-:Y:S01]  /*12930*/  HMMA.16816.F32 R8, R136.reuse, R146, R8 ;  /* 0x000000928808723c */ /* 0x040fe20000001808 */
[----:B------:R-:W2:Y:S01]  /*12940*/  LDSM.16.MT88.4 R144, [R215+0x2900] ;  /* 0x00290000d790783b */ /* 0x000ea20000004200 */
[----:B------:R3:W4:Y:S06]  /*12950*/  MUFU.EX2 R205, R134 ;  /* 0x0000008600cd7308 */ /* 0x00072c0000000800 */
[C---:B------:R-:W-:Y:S08]  /*12960*/  HMMA.16816.F32 R12, R136.reuse, R148, R12 ;  /* 0x00000094880c723c */ /* 0x040ff0000000180c */
[C---:B------:R-:W-:Y:S01]  /*12970*/  HMMA.16816.F32 R16, R136.reuse, R150, R16 ;  /* 0x000000968810723c */ /* 0x040fe20000001810 */
[----:B------:R-:W5:Y:S07]  /*12980*/  LDSM.16.MT88.4 R148, [R216+0x4900] ;  /* 0x00490000d894783b */ /* 0x000f6e0000004200 */
[C---:B------:R-:W-:Y:S04]  /*12990*/  HMMA.16816.F32 R20, R136.reuse, R152, R20 ;  /* 0x000000988814723c */ /* 0x040fe80000001814 */
[--C-:B---3--:R-:W-:Y:S04]  /*129a0*/  FFMA.FTZ R134, R189, c[0x0][0x2d0], -R176.reuse ;  /* 0x0000b400bd867a23 */ /* 0x108fe800000108b0 */
[C---:B------:R-:W-:Y:S01]  /*129b0*/  HMMA.16816.F32 R24, R136.reuse, R154, R24 ;  /* 0x0000009a8818723c */ /* 0x040fe20000001818 */
[----:B------:R-:W-:Y:S01]  /*129c0*/  LDSM.16.MT88.4 R152, [R214+0x6900] ;  /* 0x00690000d698783b */ /* 0x000fe20000004200 */
[----:B------:R3:W-:Y:S06]  /*129d0*/  MUFU.EX2 R189, R134 ;  /* 0x0000008600bd7308 */ /* 0x0007ec0000000800 */
[C---:B-1----:R-:W-:Y:S08]  /*129e0*/  HMMA.16816.F32 R28, R136.reuse, R140, R28 ;  /* 0x0000008c881c723c */ /* 0x042ff0000000181c */
[C---:B------:R-:W-:Y:S01]  /*129f0*/  HMMA.16816.F32 R32, R136.reuse, R142, R32 ;  /* 0x0000008e8820723c */ /* 0x040fe20000001820 */
[----:B------:R-:W1:Y:S07]  /*12a00*/  LDSM.16.MT88.4 R140, [R215+0x4900] ;  /* 0x00490000d78c783b */ /* 0x000e6e0000004200 */
[C---:B------:R-:W-:Y:S04]  /*12a10*/  HMMA.16816.F32 R36, R136.reuse, R156, R36 ;  /* 0x0000009c8824723c */ /* 0x040fe80000001824 */
[--C-:B---3--:R-:W-:Y:S01]  /*12a20*/  FFMA.FTZ R134, R190, c[0x0][0x2d0], -R176.reuse ;  /* 0x0000b400be867a23 */ /* 0x108fe200000108b0 */
[----:B------:R-:W-:Y:S02]  /*12a30*/  MOV R190, R180 ;  /* 0x000000b400be7202 */ /* 0x000fe40000000f00 */
[--C-:B------:R-:W-:Y:S01]  /*12a40*/  FFMA.FTZ R156, R183, c[0x0][0x2d0], -R133.reuse ;  /* 0x0000b400b79c7a23 */ /* 0x100fe20000010885 */
[C---:B------:R-:W-:Y:S01]  /*12a50*/  HMMA.16816.F32 R40, R136.reuse, R158, R40 ;  /* 0x0000009e8828723c */ /* 0x040fe20000001828 */
[----:B------:R3:W1:Y:S07]  /*12a60*/  MUFU.EX2 R188, R134 ;  /* 0x0000008600bc7308 */ /* 0x00066e0000000800 */
[C---:B------:R-:W-:Y:S03]  /*12a70*/  HMMA.16816.F32 R44, R136.reuse, R160, R44 ;  /* 0x000000a0882c723c */ /* 0x040fe6000000182c */
[----:B------:R1:W-:Y:S05]  /*12a80*/  MUFU.EX2 R181, R156 ;  /* 0x0000009c00b57308 */ /* 0x0003ea0000000800 */
[C---:B------:R-:W-:Y:S01]  /*12a90*/  HMMA.16816.F32 R48, R136.reuse, R162, R48 ;  /* 0x000000a28830723c */ /* 0x040fe20000001830 */
[----:B------:R-:W-:Y:S07]  /*12aa0*/  LDSM.16.MT88.4 R160, [R214+0x3100] ;  /* 0x00310000d6a0783b */ /* 0x000fee0000004200 */
[C---:B------:R-:W-:Y:S04]  /*12ab0*/  HMMA.16816.F32 R52, R136.reuse, R164, R52 ;  /* 0x000000a48834723c */ /* 0x040fe80000001834 */
[--C-:B---3--:R-:W-:Y:S04]  /*12ac0*/  FFMA.FTZ R134, R184, c[0x0][0x2d0], -R133.reuse ;  /* 0x0000b400b8867a23 */ /* 0x108fe80000010885 */
[C---:B------:R-:W-:Y:S01]  /*12ad0*/  HMMA.16816.F32 R56, R136.reuse, R166, R56 ;  /* 0x000000a68838723c */ /* 0x040fe20000001838 */
[----:B------:R-:W-:Y:S01]  /*12ae0*/  LDSM.16.MT88.4 R164, [R214+0x5100] ;  /* 0x00510000d6a4783b */ /* 0x000fe20000004200 */
[----:B------:R3:W3:Y:S06]  /*12af0*/  MUFU.EX2 R180, R134 ;  /* 0x0000008600b47308 */ /* 0x0006ec0000000800 */
[C---:B--2---:R-:W-:Y:S01]  /*12b00*/  HMMA.16816.F32 R60, R136.reuse, R144, R60 ;  /* 0x00000090883c723c */ /* 0x044fe2000000183c */
[----:B-1----:R-:W-:Y:S07]  /*12b10*/  LDSM.16.MT88.4 R156, [R213+0x3100] ;  /* 0x00310000d59c783b */ /* 0x002fee0000004200 */
[C---:B------:R-:W-:Y:S01]  /*12b20*/  HMMA.16816.F32 R64, R136.reuse, R146, R64 ;  /* 0x000000928840723c */ /* 0x040fe20000001840 */
[----:B------:R-:W1:Y:S07]  /*12b30*/  LDSM.16.MT88.4 R144, [R213+0x6900] ;  /* 0x00690000d590783b */ /* 0x000e6e0000004200 */
[C---:B------:R-:W-:Y:S04]  /*12b40*/  HMMA.16816.F32 R68, R136.reuse, R168, R68 ;  /* 0x000000a88844723c */ /* 0x040fe80000001844 */
[--C-:B---3--:R-:W-:Y:S04]  /*12b50*/  FFMA.FTZ R134, R185, c[0x0][0x2d0], -R133.reuse ;  /* 0x0000b400b9867a23 */ /* 0x108fe80000010885 */
[C---:B------:R-:W-:Y:S01]  /*12b60*/  HMMA.16816.F32 R72, R136.reuse, R170, R72 ;  /* 0x000000aa8848723c */ /* 0x040fe20000001848 */
[----:B------:R-:W-:Y:S01]  /*12b70*/  LDSM.16.MT88.4 R168, [R215+0x1900] ;  /* 0x00190000d7a8783b */ /* 0x000fe20000004200 */
[----:B------:R2:W-:Y:S06]  /*12b80*/  MUFU.EX2 R179, R134 ;  /* 0x0000008600b37308 */ /* 0x0005ec0000000800 */
[C---:B------:R-:W-:Y:S08]  /*12b90*/  HMMA.16816.F32 R76, R136.reuse, R172, R76 ;  /* 0x000000ac884c723c */ /* 0x040ff0000000184c */
[C---:B------:R-:W-:Y:S01]  /*12ba0*/  HMMA.16816.F32 R80, R136.reuse, R174, R80 ;  /* 0x000000ae8850723c */ /* 0x040fe20000001850 */
[----:B------:R-:W-:Y:S07]  /*12bb0*/  LDSM.16.MT88.4 R172, [R213+0x5900] ;  /* 0x00590000d5ac783b */ /* 0x000fee0000004200 */
[C---:B-----5:R-:W-:Y:S04]  /*12bc0*/  HMMA.16816.F32 R84, R136.reuse, R148, R84 ;  /* 0x000000948854723c */ /* 0x060fe80000001854 */
[--C-:B--2---:R-:W-:Y:S01]  /*12bd0*/  FFMA.FTZ R134, R186, c[0x0][0x2d0], -R133.reuse ;  /* 0x0000b400ba867a23 */ /* 0x104fe20000010885 */
[----:B------:R-:W-:Y:S03]  /*12be0*/  MOV R186, R178 ;  /* 0x000000b200ba7202 */ /* 0x000fe60000000f00 */
[C---:B------:R-:W-:Y:S01]  /*12bf0*/  HMMA.16816.F32 R88, R136.reuse, R150, R88 ;  /* 0x000000968858723c */ /* 0x040fe20000001858 */
[----:B------:R-:W2:Y:S01]  /*12c00*/  LDSM.16.MT88.4 R148, [R216+0x6900] ;  /* 0x00690000d894783b */ /* 0x000ea20000004200 */
[----:B------:R3:W5:Y:S06]  /*12c10*/  MUFU.EX2 R178, R134 ;  /* 0x0000008600b27308 */ /* 0x00076c0000000800 */
[C---:B------:R-:W-:Y:S08]  /*12c20*/  HMMA.16816.F32 R92, R136.reuse, R140, R92 ;  /* 0x0000008c885c723c */ /* 0x040ff0000000185c */
[C---:B------:R-:W-:Y:S01]  /*12c30*/  HMMA.16816.F32 R96, R136.reuse, R142, R96 ;  /* 0x0000008e8860723c */ /* 0x040fe20000001860 */
[----:B------:R-:W4:Y:S07]  /*12c40*/  LDSM.16.MT88.4 R140, [R215+0x6900] ;  /* 0x00690000d78c783b */ /* 0x000f2e0000004200 */
[C---:B-1----:R-:W-:Y:S04]  /*12c50*/  HMMA.16816.F32 R100, R136.reuse, R144, R100 ;  /* 0x000000908864723c */ /* 0x042fe80000001864 */
[--C-:B---3--:R-:W-:Y:S02]  /*12c60*/  FFMA.FTZ R134, R197, c[0x0][0x2d0], -R176.reuse ;  /* 0x0000b400c5867a23 */ /* 0x108fe400000108b0 */
[----:B------:R-:W3:Y:S02]  /*12c70*/  LDL.LU R197, [R1+0x4] ;  /* 0x0000040001c57983 */ /* 0x000ee40000300800 */
[C---:B------:R-:W-:Y:S01]  /*12c80*/  HMMA.16816.F32 R104, R136.reuse, R146, R104 ;  /* 0x000000928868723c */ /* 0x040fe20000001868 */
[----:B------:R1:W-:Y:S01]  /*12c90*/  MUFU.EX2 R185, R134 ;  /* 0x0000008600b97308 */ /* 0x0003e20000000800 */
[----:B------:R-:W5:Y:S06]  /*12ca0*/  LDSM.16.MT88.4 R144, [R213+0x1100] ;  /* 0x00110000d590783b */ /* 0x000f6c0000004200 */
[C---:B------:R-:W-:Y:S08]  /*12cb0*/  HMMA.16816.F32 R108, R136.reuse, R152, R108 ;  /* 0x00000098886c723c */ /* 0x040ff0000000186c */
[C---:B------:R-:W-:Y:S01]  /*12cc0*/  HMMA.16816.F32 R112, R136.reuse, R154, R112 ;  /* 0x0000009a8870723c */ /* 0x040fe20000001870 */
[----:B------:R-:W5:Y:S07]  /*12cd0*/  LDSM.16.MT88.4 R152, [R214+0x1100] ;  /* 0x00110000d698783b */ /* 0x000f6e0000004200 */
[C---:B--2---:R-:W-:Y:S04]  /*12ce0*/  HMMA.16816.F32 R116, R136.reuse, R148, R116 ;  /* 0x000000948874723c */ /* 0x044fe80000001874 */
[--C-:B-1----:R-:W-:Y:S02]  /*12cf0*/  FFMA.FTZ R134, R198, c[0x0][0x2d0], -R176.reuse ;  /* 0x0000b400c6867a23 */ /* 0x102fe400000108b0 */
[----:B------:R-:W2:Y:S02]  /*12d00*/  LDL.LU R198, [R1] ;  /* 0x0000000001c67983 */ /* 0x000ea40000300800 */
[C---:B------:R-:W-:Y:S01]  /*12d10*/  HMMA.16816.F32 R120, R136.reuse, R150, R120 ;  /* 0x000000968878723c */ /* 0x040fe20000001878 */
[----:B------:R1:W1:Y:S01]  /*12d20*/  MUFU.EX2 R184, R134 ;  /* 0x0000008600b87308 */ /* 0x0002620000000800 */
[----:B------:R-:W5:Y:S06]  /*12d30*/  LDSM.16.MT88.4 R148, [R216+0x1100] ;  /* 0x00110000d894783b */ /* 0x000f6c0000004200 */
[C---:B----4-:R-:W-:Y:S08]  /*12d40*/  HMMA.16816.F32 R124, R136.reuse, R140, R124 ;  /* 0x0000008c887c723c */ /* 0x050ff0000000187c */
[----:B------:R-:W-:Y:S01]  /*12d50*/  HMMA.16816.F32 R128, R136, R142, R128 ;  /* 0x0000008e8880723c */ /* 0x000fe20000001880 */
[----:B------:R-:W4:Y:S06]  /*12d60*/  LDSM.16.MT88.4 R140, [R215+0x1100] ;  /* 0x00110000d78c783b */ /* 0x000f2c0000004200 */
[----:B------:R-:W-:Y:S02]  /*12d70*/  F2FP.PACK_AB R136, R205, R206 ;  /* 0x000000cecd88723e */ /* 0x000fe400000000ff */
[----:B------:R-:W-:Y:S03]  /*12d80*/  F2FP.PACK_AB R138, R188, R189 ;  /* 0x000000bdbc8a723e */ /* 0x000fe600000000ff */
[----:B------:R-:W-:Y:S01]  /*12d90*/  F2FP.PACK_AB R137, R180, R181 ;  /* 0x000000b5b489723e */ /* 0x000fe200000000ff */
[--C-:B-1----:R-:W-:Y:S01]  /*12da0*/  FFMA.FTZ R134, R199, c[0x0][0x2d0], -R176.reuse ;  /* 0x0000b400c7867a23 */ /* 0x102fe200000108b0 */
[----:B-----5:R-:W-:Y:S01]  /*12db0*/  F2FP.PACK_AB R139, R178, R179 ;  /* 0x000000b3b28b723e */ /* 0x020fe200000000ff */
[----:B------:R-:W-:Y:S02]  /*12dc0*/  FFMA.FTZ R176, R200, c[0x0][0x2d0], -R176 ;  /* 0x0000b400c8b07a23 */ /* 0x000fe400000108b0 */
[----:B------:R1:W-:Y:S04]  /*12dd0*/  MUFU.EX2 R183, R134 ;  /* 0x0000008600b77308 */ /* 0x0003e80000000800 */
[C---:B------:R-:W-:Y:S06]  /*12de0*/  HMMA.16816.F32 R4, R136.reuse, R144, R4 ;  /* 0x000000908804723c */ /* 0x040fec0000001804 */
[----:B------:R-:W5:Y:S02]  /*12df0*/  MUFU.EX2 R182, R176 ;  /* 0x000000b000b67308 */ /* 0x000f640000000800 */
[C---:B------:R-:W-:Y:S01]  /*12e00*/  HMMA.16816.F32 R8, R136.reuse, R146, R8 ;  /* 0x000000928808723c */ /* 0x040fe20000001808 */
[----:B------:R-:W5:Y:S07]  /*12e10*/  LDSM.16.MT88.4 R144, [R216+0x3100] ;  /* 0x00310000d890783b */ /* 0x000f6e0000004200 */
[C---:B------:R-:W-:Y:S04]  /*12e20*/  HMMA.16816.F32 R12, R136.reuse, R152, R12 ;  /* 0x00000098880c723c */ /* 0x040fe8000000180c */
[--C-:B-1----:R-:W-:Y:S04]  /*12e30*/  FFMA.FTZ R134, R194, c[0x0][0x2d0], -R133.reuse ;  /* 0x0000b400c2867a23 */ /* 0x102fe80000010885 */
[C---:B------:R-:W-:Y:S01]  /*12e40*/  HMMA.16816.F32 R16, R136.reuse, R154, R16 ;  /* 0x0000009a8810723c */ /* 0x040fe20000001810 */
[----:B------:R-:W1:Y:S01]  /*12e50*/  LDSM.16.MT88.4 R152, [R215+0x3100] ;  /* 0x00310000d798783b */ /* 0x000e620000004200 */
[----:B------:R5:W-:Y:S06]  /*12e60*/  MUFU.EX2 R177, R134 ;  /* 0x0000008600b17308 */ /* 0x000bec0000000800 */
[C---:B------:R-:W-:Y:S08]  /*12e70*/  HMMA.16816.F32 R20, R136.reuse, R148, R20 ;  /* 0x000000948814723c */ /* 0x040ff00000001814 */
[C---:B------:R-:W-:Y:S01]  /*12e80*/  HMMA.16816.F32 R24, R136.reuse, R150, R24 ;  /* 0x000000968818723c */ /* 0x040fe20000001818 */
[----:B------:R-:W1:Y:S07]  /*12e90*/  LDSM.16.MT88.4 R148, [R213+0x5100] ;  /* 0x00510000d594783b */ /* 0x000e6e0000004200 */
[C---:B----4-:R-:W-:Y:S04]  /*12ea0*/  HMMA.16816.F32 R28, R136.reuse, R140, R28 ;  /* 0x0000008c881c723c */ /* 0x050fe8000000181c */
[--C-:B-----5:R-:W-:Y:S04]  /*12eb0*/  FFMA.FTZ R134, R195, c[0x0][0x2d0], -R133.reuse ;  /* 0x0000b400c3867a23 */ /* 0x120fe80000010885 */
[C---:B------:R-:W-:Y:S01]  /*12ec0*/  HMMA.16816.F32 R32, R136.reuse, R142, R32 ;  /* 0x0000008e8820723c */ /* 0x040fe20000001820 */
[----:B------:R-:W4:Y:S01]  /*12ed0*/  LDSM.16.MT88.4 R140, [R216+0x5100] ;  /* 0x00510000d88c783b */ /* 0x000f220000004200 */
[----:B------:R5:W1:Y:S06]  /*12ee0*/  MUFU.EX2 R176, R134 ;  /* 0x0000008600b07308 */ /* 0x000a6c0000000800 */
[C---:B------:R-:W-:Y:S08]  /*12ef0*/  HMMA.16816.F32 R36, R136.reuse, R156, R36 ;  /* 0x0000009c8824723c */ /* 0x040ff00000001824 */
[C---:B------:R-:W-:Y:S08]  /*12f00*/  HMMA.16816.F32 R40, R136.reuse, R158, R40 ;  /* 0x0000009e8828723c */ /* 0x040ff00000001828 */
[C---:B------:R-:W-:Y:S04]  /*12f10*/  HMMA.16816.F32 R44, R136.reuse, R160, R44 ;  /* 0x000000a0882c723c */ /* 0x040fe8000000182c */
[--C-:B-----5:R-:W-:Y:S02]  /*12f20*/  FFMA.FTZ R134, R196, c[0x0][0x2d0], -R133.reuse ;  /* 0x0000b400c4867a23 */ /* 0x120fe40000010885 */
[----:B------:R-:W-:Y:S02]  /*12f30*/  FFMA.FTZ R133, R135, c[0x0][0x2d0], -R133 ;  /* 0x0000b40087857a23 */ /* 0x000fe40000010885 */
[C---:B------:R-:W-:Y:S01]  /*12f40*/  HMMA.16816.F32 R48, R136.reuse, R162, R48 ;  /* 0x000000a28830723c */ /* 0x040fe20000001830 */
[----:B------:R-:W-:Y:S01]  /*12f50*/  LDSM.16.MT88.4 R160, [R216+0x1900] ;  /* 0x00190000d8a0783b */ /* 0x000fe20000004200 */
[----:B------:R-:W-:Y:S06]  /*12f60*/  MUFU.EX2 R134, R134 ;  /* 0x0000008600867308 */ /* 0x000fec0000000800 */
[C---:B------:R-:W-:Y:S04]  /*12f70*/  HMMA.16816.F32 R52, R136.reuse, R144, R52 ;  /* 0x000000908834723c */ /* 0x040fe80000001834 */
[----:B------:R-:W5:Y:S04]  /*12f80*/  MUFU.EX2 R133, R133 ;  /* 0x0000008500857308 */ /* 0x000f680000000800 */
[C---:B------:R-:W-:Y:S01]  /*12f90*/  HMMA.16816.F32 R56, R136.reuse, R146, R56 ;  /* 0x000000928838723c */ /* 0x040fe20000001838 */
[----:B------:R-:W4:Y:S07]  /*12fa0*/  LDSM.16.MT88.4 R144, [R215+0x5100] ;  /* 0x00510000d790783b */ /* 0x000f2e0000004200 */
[C---:B-1----:R-:W-:Y:S08]  /*12fb0*/  HMMA.16816.F32 R60, R136.reuse, R152, R60 ;  /* 0x00000098883c723c */ /* 0x042ff0000000183c */
[C---:B------:R-:W-:Y:S01]  /*12fc0*/  HMMA.16816.F32 R64, R136.reuse, R154, R64 ;  /* 0x0000009a8840723c */ /* 0x040fe20000001840 */
[----:B------:R-:W-:Y:S07]  /*12fd0*/  LDSM.16.MT88.4 R152, [R214+0x7100] ;  /* 0x00710000d698783b */ /* 0x000fee0000004200 */
[C---:B------:R-:W-:Y:S08]  /*12fe0*/  HMMA.16816.F32 R68, R136.reuse, R148, R68 ;  /* 0x000000948844723c */ /* 0x040ff00000001844 */
[C---:B------:R-:W-:Y:S01]  /*12ff0*/  HMMA.16816.F32 R72, R136.reuse, R150, R72 ;  /* 0x000000968848723c */ /* 0x040fe20000001848 */
[----:B------:R-:W1:Y:S07]  /*13000*/  LDSM.16.MT88.4 R148, [R213+0x7100] ;  /* 0x00710000d594783b */ /* 0x000e6e0000004200 */
[C---:B------:R-:W-:Y:S08]  /*13010*/  HMMA.16816.F32 R76, R136.reuse, R164, R76 ;  /* 0x000000a4884c723c */ /* 0x040ff0000000184c */
[C---:B------:R-:W-:Y:S08]  /*13020*/  HMMA.16816.F32 R80, R136.reuse, R166, R80 ;  /* 0x000000a68850723c */ /* 0x040ff00000001850 */
[C---:B----4-:R-:W-:Y:S08]  /*13030*/  HMMA.16816.F32 R84, R136.reuse, R140, R84 ;  /* 0x0000008c8854723c */ /* 0x050ff00000001854 */
[C---:B------:R-:W-:Y:S01]  /*13040*/  HMMA.16816.F32 R88, R136.reuse, R142, R88 ;  /* 0x0000008e8858723c */ /* 0x040fe20000001858 */
[----:B------:R-:W4:Y:S07]  /*13050*/  LDSM.16.MT88.4 R140, [R216+0x7100] ;  /* 0x00710000d88c783b */ /* 0x000f2e0000004200 */
[C---:B------:R-:W-:Y:S08]  /*13060*/  HMMA.16816.F32 R92, R136.reuse, R144, R92 ;  /* 0x00000090885c723c */ /* 0x040ff0000000185c */
[C---:B------:R-:W-:Y:S01]  /*13070*/  HMMA.16816.F32 R96, R136.reuse, R146, R96 ;  /* 0x000000928860723c */ /* 0x040fe20000001860 */
[----:B------:R-:W3:Y:S07]  /*13080*/  LDSM.16.MT88.4 R144, [R215+0x7100] ;  /* 0x00710000d790783b */ /* 0x000eee0000004200 */
[C---:B-1----:R-:W-:Y:S08]  /*13090*/  HMMA.16816.F32 R100, R136.reuse, R148, R100 ;  /* 0x000000948864723c */ /* 0x042ff00000001864 */
[C---:B------:R-:W-:Y:S01]  /*130a0*/  HMMA.16816.F32 R104, R136.reuse, R150, R104 ;  /* 0x000000968868723c */ /* 0x040fe20000001868 */
[----:B------:R-:W1:Y:S07]  /*130b0*/  LDSM.16.MT88.4 R148, [R213+0x1900] ;  /* 0x00190000d594783b */ /* 0x000e6e0000004200 */
[C---:B------:R-:W-:Y:S08]  /*130c0*/  HMMA.16816.F32 R108, R136.reuse, R152, R108 ;  /* 0x00000098886c723c */ /* 0x040ff0000000186c */
[C---:B------:R-:W-:Y:S01]  /*130d0*/  HMMA.16816.F32 R112, R136.reuse, R154, R112 ;  /* 0x0000009a8870723c */ /* 0x040fe20000001870 */
[----:B------:R-:W1:Y:S07]  /*130e0*/  LDSM.16.MT88.4 R152, [R214+0x1900] ;  /* 0x00190000d698783b */ /* 0x000e6e0000004200 */
[C---:B----4-:R-:W-:Y:S08]  /*130f0*/  HMMA.16816.F32 R116, R136.reuse, R140, R116 ;  /* 0x0000008c8874723c */ /* 0x050ff00000001874 */
[C---:B------:R-:W-:Y:S08]  /*13100*/  HMMA.16816.F32 R120, R136.reuse, R142, R120 ;  /* 0x0000008e8878723c */ /* 0x040ff00000001878 */
[C---:B---3--:R-:W-:Y:S08]  /*13110*/  HMMA.16816.F32 R124, R136.reuse, R144, R124 ;  /* 0x00000090887c723c */ /* 0x048ff0000000187c */
[----:B------:R-:W-:Y:S07]  /*13120*/  HMMA.16816.F32 R128, R136, R146, R128 ;  /* 0x000000928880723c */ /* 0x000fee0000001880 */
[----:B------:R-:W-:Y:S02]  /*13130*/  F2FP.PACK_AB R136, R184, R185 ;  /* 0x000000b9b888723e */ /* 0x000fe400000000ff */
[----:B------:R-:W-:Y:S03]  /*13140*/  F2FP.PACK_AB R138, R182, R183 ;  /* 0x000000b7b68a723e */ /* 0x000fe600000000ff */
[----:B------:R-:W-:Y:S02]  /*13150*/  F2FP.PACK_AB R137, R176, R177 ;  /* 0x000000b1b089723e */ /* 0x000fe400000000ff */
[----:B-----5:R-:W-:Y:S07]  /*13160*/  F2FP.PACK_AB R139, R133, R134 ;  /* 0x00000086858b723e */ /* 0x020fee00000000ff */
[C---:B-1----:R-:W-:Y:S01]  /*13170*/  HMMA.16816.F32 R140, R136.reuse, R148, R4 ;  /* 0x00000094888c723c */ /* 0x042fe20000001804 */
        /* <DEDUP_REMOVED lines=8> */
[----:B------:R-:W2:Y:S07]  /*13200*/  LDSM.16.MT88.4 R20, [R214+0x5900] ;  /* 0x00590000d614783b */ /* 0x000eae0000004200 */
[C---:B------:R-:W-:Y:S01]  /*13210*/  HMMA.16816.F32 R160, R136.reuse, R162, R24 ;  /* 0x000000a288a0723c */ /* 0x040fe20000001818 */
[----:B------:R-:W2:Y:S07]  /*13220*/  LDSM.16.MT88.4 R24, [R216+0x5900] ;  /* 0x00590000d818783b */ /* 0x000eae0000004200 */
[C---:B------:R-:W-:Y:S01]  /*13230*/  HMMA.16816.F32 R164, R136.reuse, R168, R28 ;  /* 0x000000a888a4723c */ /* 0x040fe2000000181c */
[----:B------:R-:W2:Y:S07]  /*13240*/  LDSM.16.MT88.4 R28, [R215+0x5900] ;  /* 0x00590000d71c783b */ /* 0x000eae0000004200 */
        /* <DEDUP_REMOVED lines=8> */
[C---:B----4-:R-:W-:Y:S08]  /*132d0*/  HMMA.16816.F32 R52, R136.reuse, R12, R52 ;  /* 0x0000000c8834723c */ /* 0x050ff00000001834 */
[C---:B------:R-:W-:Y:S01]  /*132e0*/  HMMA.16816.F32 R56, R136.reuse, R14, R56 ;  /* 0x0000000e8838723c */ /* 0x040fe20000001838 */
[----:B------:R-:W4:Y:S07]  /*132f0*/  LDSM.16.MT88.4 R12, [R215+0x7900] ;  /* 0x00790000d70c783b */ /* 0x000f2e0000004200 */
[C---:B-----5:R-:W-:Y:S07]  /*13300*/  HMMA.16816.F32 R60, R136.reuse, R16, R60 ;  /* 0x00000010883c723c */ /* 0x060fee000000183c */
[----:B--2---:R-:W-:Y:S01]  /*13310*/  FFMA.FTZ R16, R2, R198, R211 ;  /* 0x000000c602107223 */ /* 0x004fe200000100d3 */
[C---:B------:R-:W-:Y:S04]  /*13320*/  HMMA.16816.F32 R64, R136.reuse, R18, R64 ;  /* 0x000000128840723c */ /* 0x040fe80000001840 */
[----:B------:R-:W-:Y:S02]  /*13330*/  FFMA.FTZ R2, R0, R197, R204 ;  /* 0x000000c500027223 */ /* 0x000fe400000100cc */
        /* <DEDUP_REMOVED lines=31> */
[C---:B-1----:R-:W-:Y:S07]  /*13530*/  HMMA.16816.F32 R108, R136.reuse, R4, R108 ;  /* 0x00000004886c723c */ /* 0x042fee000000186c */
[----:B------:R-:W-:Y:S01]  /*13540*/  FADD.FTZ R4, R178, R2 ;  /* 0x00000002b2047221 */ /* 0x000fe20000010000 */
        /* <DEDUP_REMOVED lines=8> */
[----:B------:R-:W-:Y:S01]  /*135d0*/  FADD.FTZ R0, R134, R0 ;  /* 0x0000000086007221 */ /* 0x000fe20000010000 */
[----:B------:R-:W-:Y:S01]  /*135e0*/  MOV R134, R3 ;  /* 0x0000000300867202 */ /* 0x000fe20000000f00 */
[C---:B----4-:R-:W-:Y:S04]  /*135f0*/  HMMA.16816.F32 R124, R136.reuse, R12, R124 ;  /* 0x0000000c887c723c */ /* 0x050fe8000000187c */
[----:B------:R-:W-:Y:S02]  /*13600*/  FADD.FTZ R2, R182, R2 ;  /* 0x00000002b6027221 */ /* 0x000fe40000010000 */
[----:B------:R-:W-:Y:S01]  /*13610*/  FADD.FTZ R0, R133, R0 ;  /* 0x0000000085007221 */ /* 0x000fe20000010000 */
[----:B------:R-:W-:Y:S01]  /*13620*/  MOV R133, R132 ;  /* 0x0000008400857202 */ /* 0x000fe20000000f00 */
[----:B------:R-:W-:Y:S01]  /*13630*/  HMMA.16816.F32 R128, R136, R14, R128 ;  /* 0x0000000e8880723c */ /* 0x000fe20000001880 */
[----:B------:R1:W-:Y:S04]  /*13640*/  STL [R1], R2 ;  /* 0x0000000201007387 */ /* 0x0003e80000100800 */
[----:B------:R1:W-:Y:S03]  /*13650*/  STL [R1+0x4], R0 ;  /* 0x0000040001007387 */ /* 0x0003e60000100800 */
[----:B------:R-:W-:-:S05]  /*13660*/  @P0 BRA `(.L_x_1015) ;  /* 0xffffbc1000000947 */ /* 0x000fca000383ffff */
.L_x_1005:
[----:B------:R-:W2:Y:S04]  /*13670*/  LDL.LU R5, [R1] ;  /* 0x0000000001057983 */ /* 0x000ea80000300800 */
[----:B------:R-:W3:Y:S01]  /*13680*/  LDL.LU R4, [R1+0x4] ;  /* 0x0000040001047983 */ /* 0x000ee20000300800 */
[----:B------:R-:W-:-:S03]  /*13690*/  PLOP3.LUT P2, PT, PT, PT, PT, 0x8, 0x0 ;  /* 0x000000000000781c */ /* 0x000fc60003f4e170 */
[----:B-12---:R-:W1:Y:S04]  /*136a0*/  SHFL.BFLY PT, R0, R5, 0x2, 0x1f ;  /* 0x0c401f0005007f89 */ /* 0x006e6800000e0000 */
        /* <DEDUP_REMOVED lines=12> */
[----:B------:R-:W-:-:S05]  /*13770*/  @P1 MOV R4, 0x3f317218 ;  /* 0x3f31721800041802 */ /* 0x000fca0000000f00 */
[----:B------:R-:W-:Y:S02]  /*13780*/  @P1 FMUL.FTZ R5, R4, c[0x0][0x2d0] ;  /* 0x0000b40004051a20 */ /* 0x000fe40000410000 */
[----:B------:R-:W-:Y:S08]  /*13790*/  @P0 MUFU.RCP R2, R7 ;  /* 0x0000000700020308 */ /* 0x000ff00000001000 */
[----:B------:R-:W2:Y:S01]  /*137a0*/  @P1 MUFU.LG2 R6, R6 ;  /* 0x0000000600061308 */ /* 0x000ea20000000c00 */
[----:B-1----:R-:W-:-:S02]  /*137b0*/  FMUL.FTZ R10, R0, R40 ;  /* 0x00000028000a7220 */ /* 0x002fc40000410000 */
[C---:B------:R-:W-:Y:S02]  /*137c0*/  FMUL.FTZ R9, R0.reuse, R41 ;  /* 0x0000002900097220 */ /* 0x040fe40000410000 */
[C---:B------:R-:W-:Y:S02]  /*137d0*/  FMUL.FTZ R140, R0.reuse, R140 ;  /* 0x0000008c008c7220 */ /* 0x040fe40000410000 */
[C---:B------:R-:W-:Y:S01]  /*137e0*/  FMUL.FTZ R141, R0.reuse, R141 ;  /* 0x0000008d008d7220 */ /* 0x040fe20000410000 */
[----:B------:R-:W1:Y:S01]  /*137f0*/  @P0 MUFU.LG2 R7, R7 ;  /* 0x0000000700070308 */ /* 0x000e620000000c00 */
        /* <DEDUP_REMOVED lines=63> */
[----:B--2---:R-:W-:Y:S02]  /*13bf0*/  @P1 FMUL.FTZ R6, R6, 0.69314718246459960938 ;  /* 0x3f31721806061820 */ /* 0x004fe40000410000 */
[----:B-1----:R-:W-:Y:S02]  /*13c00*/  @P0 FMUL.FTZ R4, R7, 0.69314718246459960938 ;  /* 0x3f31721807040820 */ /* 0x002fe40000410000 */
[----:B------:R-:W-:Y:S02]  /*13c10*/  @P0 FMUL.FTZ R0, R0, c[0x0][0x2d0] ;  /* 0x0000b40000000a20 */ /* 0x000fe40000410000 */
        /* <DEDUP_REMOVED lines=63> */
[----:B------:R-:W-:Y:S02]  /*14010*/  FMUL.FTZ R131, R2, R131 ;  /* 0x0000008302837220 */ /* 0x000fe40000410000 */
[----:B------:R-:W-:Y:S02]  /*14020*/  @P1 FFMA.FTZ R36, R5, R132, R6 ;  /* 0x0000008405241223 */ /* 0x000fe40000010006 */
[----:B------:R-:W-:Y:S02]  /*14030*/  @P0 FFMA.FTZ R37, R0, R3, R4 ;  /* 0x0000000300250223 */ /* 0x000fe40000010004 */
.L_x_973:
[----:B------:R-:W-:Y:S01]  /*14040*/  USHF.R.S32.HI UR6, URZ, 0x1f, UR9 ;  /* 0x0000001f3f067899 */ /* 0x000fe20008011409 */
[----:B------:R-:W-:Y:S05]  /*14050*/  @P2 BRA `(.L_x_1016) ;  /* 0x000019a000002947 */ /* 0x000fea0003800000 */
[----:B------:R-:W3:Y:S01]  /*14060*/  S2R R13, SR_TID.X ;  /* 0x00000000000d7919 */ /* 0x000ee20000002100 */
[----:B------:R-:W-:Y:S01]  /*14070*/  ULDC.64 UR4, c[0x0][0x490] ;  /* 0x0001240000047ab9 */ /* 0x000fe20000000a00 */
[----:B------:R-:W-:Y:S01]  /*14080*/  F2FP.PACK_AB R45, R45, R8 ;  /* 0x000000082d2d723e */ /* 0x000fe200000000ff */
[----:B------:R-:W-:Y:S01]  /*14090*/  UIMAD UR7, UR6, UR4, URZ ;  /* 0x00000004060772a4 */ /* 0x000fe2000f8e023f */
[----:B------:R-:W4:Y:S01]  /*140a0*/  S2R R14, SR_CTAID.Z ;  /* 0x00000000000e7919 */ /* 0x000f220000002700 */
[----:B--2---:R-:W-:Y:S01]  /*140b0*/  UIMAD.WIDE.U32 UR10, UR9, UR4, URZ ;  /* 0x00000004090a72a5 */ /* 0x004fe2000f8e003f */
[----:B------:R-:W-:Y:S01]  /*140c0*/  F2FP.PACK_AB R65, R9, R10 ;  /* 0x0000000a0941723e */ /* 0x000fe200000000ff */
[----:B------:R-:W-:Y:S01]  /*140d0*/  UIMAD UR7, UR9, UR5, UR7 ;  /* 0x00000005090772a4 */ /* 0x000fe2000f8e0207 */
[----:B------:R-:W-:Y:S01]  /*140e0*/  F2FP.PACK_AB R82, R83, R82 ;  /* 0x000000525352723e */ /* 0x000fe200000000ff */
[----:B------:R-:W-:Y:S01]  /*140f0*/  BSSY B0, `(.L_x_1017) ;  /* 0x0000133000007945 */ /* 0x000fe20003800000 */
[----:B------:R-:W-:Y:S01]  /*14100*/  ULDC.64 UR4, c[0x0][0x3e8] ;  /* 0x0000fa0000047ab9 */ /* 0x000fe20000000a00 */
[----:B------:R-:W-:Y:S01]  /*14110*/  IMAD.U32 R3, RZ, RZ, UR11 ;  /* 0x0000000bff037e24 */ /* 0x000fe2000f8e00ff */
[----:B------:R-:W-:Y:S01]  /*14120*/  UIMAD.WIDE.U32 UR12, UR9, UR4, URZ ;  /* 0x00000004090c72a5 */ /* 0x000fe2000f8e003f */
[----:B-1----:R-:W-:Y:S01]  /*14130*/  IMAD.U32 R2, RZ, RZ, UR10 ;  /* 0x0000000aff027e24 */ /* 0x002fe2000f8e00ff */
[----:B------:R-:W-:Y:S01]  /*14140*/  UIMAD UR6, UR6, UR4, URZ ;  /* 0x00000004060672a4 */ /* 0x000fe2000f8e023f */
[----:B------:R-:W1:Y:S01]  /*14150*/  S2R R83, SR_CTAID.X ;  /* 0x0000000000537919 */ /* 0x000e620000002500 */
[----:B------:R-:W-:Y:S01]  /*14160*/  F2FP.PACK_AB R81, R11, R12 ;  /* 0x0000000c0b51723e */ /* 0x000fe200000000ff */
[----:B------:R-:W-:Y:S01]  /*14170*/  UIADD3 UR7, UR11, UR7, URZ ;  /* 0x000000070b077290 */ /* 0x000fe2000fffe03f */
[----:B------:R-:W-:Y:S01]  /*14180*/  IMAD.U32 R7, RZ, RZ, UR13 ;  /* 0x0000000dff077e24 */ /* 0x000fe2000f8e00ff */
[----:B------:R-:W-:Y:S01]  /*14190*/  UIMAD UR5, UR9, UR5, UR6 ;  /* 0x00000005090572a4 */ /* 0x000fe2000f8e0206 */
[----:B------:R-:W-:Y:S01]  /*141a0*/  IMAD.U32 R6, RZ, RZ, UR12 ;  /* 0x0000000cff067e24 */ /* 0x000fe2000f8e00ff */
[----:B------:R-:W-:Y:S01]  /*141b0*/  F2FP.PACK_AB R35, R35, R80 ;  /* 0x000000502323723e */ /* 0x000fe200000000ff */
[----:B------:R-:W-:Y:S01]  /*141c0*/  IMAD.MOV.U32 R80, RZ, RZ, c[0x0][0x4e8] ;  /* 0x00013a00ff507624 */ /* 0x000fe200078e00ff */
[----:B------:R-:W-:Y:S01]  /*141d0*/  UIADD3 UR5, UR13, UR5, URZ ;  /* 0x000000050d057290 */ /* 0x000fe2000fffe03f */
[----:B---3--:R-:W-:Y:S01]  /*141e0*/  SHF.R.S32.HI R21, RZ, 0x1f, R13 ;  /* 0x0000001fff157819 */ /* 0x008fe2000001140d */
[----:B------:R-:W-:Y:S01]  /*141f0*/  IMAD.U32 R5, RZ, RZ, UR7 ;  /* 0x00000007ff057e24 */ /* 0x000fe2000f8e00ff */
[----:B------:R-:W-:-:S02]  /*14200*/  F2FP.PACK_AB R44, R141, R140 ;  /* 0x0000008c8d2c723e */ /* 0x000fc400000000ff */
[CC--:B------:R-:W-:Y:S02]  /*14210*/  LEA.HI R0, R21.reuse, R13.reuse, RZ, 0x2 ;  /* 0x0000000d15007211 */ /* 0x0c0fe400078f10ff */
[----:B------:R-:W-:Y:S02]  /*14220*/  LEA.HI R8, R21, R13, RZ, 0x5 ;  /* 0x0000000d15087211 */ /* 0x000fe400078f28ff */
[--C-:B------:R-:W-:Y:S02]  /*14230*/  SHF.R.S32.HI R7, RZ, 0x2, R0.reuse ;  /* 0x00000002ff077819 */ /* 0x100fe40000011400 */
[----:B------:R-:W-:Y:S02]  /*14240*/  SHF.R.S32.HI R3, RZ, 0x1f, R0 ;  /* 0x0000001fff037819 */ /* 0x000fe40000011400 */
[----:B------:R-:W-:Y:S02]  /*14250*/  LOP3.LUT R0, R0, 0xfffffffc, RZ, 0xc0, !PT ;  /* 0xfffffffc00007812 */ /* 0x000fe400078ec0ff */
[----:B------:R-:W-:-:S02]  /*14260*/  LOP3.LUT R4, R8, 0xffffffe0, RZ, 0xc0, !PT ;  /* 0xffffffe008047812 */ /* 0x000fc400078ec0ff */
[----:B------:R-:W-:Y:S01]  /*14270*/  LEA.HI R9, R3, R7, RZ, 0x3 ;  /* 0x0000000703097211 */ /* 0x000fe200078f18ff */
[----:B------:R-:W-:Y:S01]  /*14280*/  IMAD.IADD R10, R13, 0x1, -R0 ;  /* 0x000000010d0a7824 */ /* 0x000fe200078e0a00 */
[----:B------:R-:W-:Y:S01]  /*14290*/  LEA.HI R12, R21, R13, RZ, 0x3 ;  /* 0x0000000d150c7211 */ /* 0x000fe200078f18ff */
[----:B------:R-:W-:Y:S01]  /*142a0*/  IMAD.IADD R0, R13, 0x1, -R4 ;  /* 0x000000010d007824 */ /* 0x000fe200078e0a04 */
[----:B------:R-:W-:Y:S01]  /*142b0*/  LOP3.LUT R9, R9, 0xfffffff8, RZ, 0xc0, !PT ;  /* 0xfffffff809097812 */ /* 0x000fe200078ec0ff */
[----:B------:R-:W-:Y:S01]  /*142c0*/  IMAD.MOV.U32 R4, RZ, RZ, R2 ;  /* 0x000000ffff047224 */ /* 0x000fe200078e0002 */
[----:B------:R-:W-:Y:S01]  /*142d0*/  SHF.R.S32.HI R20, RZ, 0x3, R12 ;  /* 0x00000003ff147819 */ /* 0x000fe2000001140c */
[----:B------:R-:W-:Y:S01]  /*142e0*/  IMAD.MOV.U32 R2, RZ, RZ, R6 ;  /* 0x000000ffff027224 */ /* 0x000fe200078e0006 */
[----:B------:R-:W-:Y:S01]  /*142f0*/  SHF.R.S32.HI R6, RZ, 0x1f, R0 ;  /* 0x0000001fff067819 */ /* 0x000fe20000011400 */
[----:B------:R-:W-:Y:S01]  /*14300*/  IMAD.IADD R9, R7, 0x1, -R9 ;  /* 0x0000000107097824 */ /* 0x000fe200078e0a09 */
[----:B------:R-:W-:Y:S01]  /*14310*/  LOP3.LUT P4, RZ, R0, 0x3, RZ, 0xc0, !PT ;  /* 0x0000000300ff7812 */ /* 0x000fe2000788c0ff */
[----:B------:R-:W-:Y:S01]  /*14320*/  IMAD.U32 R3, RZ, RZ, UR5 ;  /* 0x00000005ff037e24 */ /* 0x000fe2000f8e00ff */
[----:B------:R-:W-:Y:S01]  /*14330*/  LEA.HI R18, R6, R0, RZ, 0x2 ;  /* 0x0000000006127211 */ /* 0x000fe200078f10ff */
[----:B----4-:R-:W-:Y:S01]  /*14340*/  IMAD.WIDE.U32 R16, R14, c[0x0][0x498], R4 ;  /* 0x000126000e107a25 */ /* 0x010fe200078e0004 */
[----:B------:R-:W-:-:S02]  /*14350*/  SHF.R.S32.HI R7, RZ, 0x1f, R14 ;  /* 0x0000001fff077819 */ /* 0x000fc4000001140e */
[--C-:B------:R-:W-:Y:S01]  /*14360*/  SHF.R.S32.HI R6, RZ, 0x5, R8.reuse ;  /* 0x00000005ff067819 */ /* 0x100fe20000011408 */
[----:B------:R-:W-:Y:S01]  /*14370*/  IMAD.SHL.U32 R5, R9, 0x40, RZ ;  /* 0x0000004009057824 */ /* 0x000fe200078e00ff */
[----:B------:R-:W-:Y:S01]  /*14380*/  SHF.R.S32.HI R0, RZ, 0x1f, R8 ;  /* 0x0000001fff007819 */ /* 0x000fe20000011408 */
[C---:B------:R-:W-:Y:S01]  /*14390*/  IMAD R22, R7.reuse, c[0x0][0x498], RZ ;  /* 0x0001260007167a24 */ /* 0x040fe200078e02ff */
[----:B------:R-:W-:Y:S01]  /*143a0*/  LOP3.LUT R11, R12, 0xfffffff8, RZ, 0xc0, !PT ;  /* 0xfffffff80c0b7812 */ /* 0x000fe200078ec0ff */
[----:B------:R-:W-:Y:S01]  /*143b0*/  IMAD R19, R7, c[0x0][0x3f0], RZ ;  /* 0x0000fc0007137a24 */ /* 0x000fe200078e02ff */
[----:B------:R-:W-:Y:S01]  /*143c0*/  LEA.HI R0, R0, R6, RZ, 0x3 ;  /* 0x0000000600007211 */ /* 0x000fe200078f18ff */
[----:B------:R-:W-:Y:S01]  /*143d0*/  IMAD.SHL.U32 R7, R20, 0x40, RZ ;  /* 0x0000004014077824 */ /* 0x000fe200078e00ff */
[----:B------:R-:W-:Y:S01]  /*143e0*/  LEA.HI R21, R21, R13, RZ, 0x6 ;  /* 0x0000000d15157211 */ /* 0x000fe200078f30ff */
[----:B------:R-:W-:Y:S01]  /*143f0*/  IMAD.IADD R11, R13, 0x1, -R11 ;  /* 0x000000010d0b7824 */ /* 0x000fe200078e0a0b */
[----:B------:R-:W-:Y:S01]  /*14400*/  ISETP.NE.AND P0, PT, R80, 0x1, PT ;  /* 0x000000015000780c */ /* 0x000fe20003f05270 */
[----:B------:R-:W-:Y:S01]  /*14410*/  IMAD.WIDE.U32 R12, R14, c[0x0][0x3f0], R2 ;  /* 0x0000fc000e0c7a25 */ /* 0x000fe200078e0002 */
[----:B------:R-:W-:-:S02]  /*14420*/  LOP3.LUT R4, R0, 0xffffff8, RZ, 0xc0, !PT ;  /* 0x0ffffff800047812 */ /* 0x000fc400078ec0ff */
[----:B------:R-:W-:Y:S01]  /*14430*/  LEA.HI R3, R10, R10, RZ, 0x1 ;  /* 0x0000000a0a037211 */ /* 0x000fe200078f08ff */
[----:B------:R-:W-:Y:S01]  /*14440*/  IMAD.SHL.U32 R0, R11, 0x8, RZ ;  /* 0x000000080b007824 */ /* 0x000fe200078e00ff */
[----:B------:R-:W-:Y:S01]  /*14450*/  LOP3.LUT R2, R7, 0x1c0, RZ, 0xc0, !PT ;  /* 0x000001c007027812 */ /* 0x000fe200078ec0ff */
[----:B------:R-:W-:Y:S01]  /*14460*/  IMAD R7, R11, 0x20, R20 ;  /* 0x000000200b077824 */ /* 0x000fe200078e0214 */
[----:B------:R-:W-:Y:S01]  /*14470*/  R2P PR, R9, 0x6 ;  /* 0x0000000609007804 */ /* 0x000fe20000000000 */
[----:B------:R-:W-:Y:S01]  /*14480*/  IMAD.IADD R11, R6, 0x1, -R4 ;  /* 0x00000001060b7824 */ /* 0x000fe200078e0a04 */
[----:B------:R-:W-:Y:S01]  /*14490*/  LOP3.LUT R4, R3, 0x1ffffffe, RZ, 0xc0, !PT ;  /* 0x1ffffffe03047812 */ /* 0x000fe200078ec0ff */
[----:B-1----:R-:W-:Y:S01]  /*144a0*/  IMAD R7, R83, 0x80, R7 ;  /* 0x0000008053077824 */ /* 0x002fe200078e0207 */
[----:B------:R-:W-:Y:S01]  /*144b0*/  SHF.R.U32.HI R3, RZ, 0x3, R2 ;  /* 0x00000003ff037819 */ /* 0x000fe20000011602 */
[----:B------:R-:W-:Y:S01]  /*144c0*/  IMAD R22, R14, c[0x0][0x49c], R22 ;  /* 0x000127000e167a24 */ /* 0x000fe200078e0216 */
[----:B------:R-:W-:Y:S01]  /*144d0*/  LOP3.LUT R2, R2, 0x38, R0, 0xf8, !PT ;  /* 0x0000003802027812 */ /* 0x000fe200078ef800 */
[----:B------:R-:W-:Y:S01]  /*144e0*/  IMAD R19, R14, c[0x0][0x3f4], R19 ;  /* 0x0000fd000e137a24 */ /* 0x000fe200078e0213 */
[----:B------:R-:W-:Y:S01]  /*144f0*/  LOP3.LUT R8, R5, 0x1c0, RZ, 0xc0, !PT ;  /* 0x000001c005087812 */ /* 0x000fe200078ec0ff */
[----:B------:R-:W-:Y:S01]  /*14500*/  IMAD R15, R6, 0x200, R10 ;  /* 0x00000200060f7824 */ /* 0x000fe200078e020a */
[----:B------:R-:W-:Y:S01]  /*14510*/  F2FP.PACK_AB R142, R143, R142 ;  /* 0x0000008e8f8e723e */ /* 0x000fe200000000ff */
[----:B------:R-:W-:Y:S01]  /*14520*/  IMAD.IADD R14, R10, 0x1, -R4 ;  /* 0x000000010a0e7824 */ /* 0x000fe200078e0a04 */
[----:B------:R-:W-:Y:S01]  /*14530*/  LOP3.LUT R10, R2, R3, RZ, 0x3c, !PT ;  /* 0x00000003020a7212 */ /* 0x000fe200078e3cff */
[----:B------:R-:W-:Y:S01]  /*14540*/  @P0 IMAD.HI.U32 R3, R7, c[0x0][0x4ec], RZ ;  /* 0x00013b0007030a27 */ /* 0x000fe200078e00ff */
[----:B------:R-:W-:-:S02]  /*14550*/  LOP3.LUT R4, R9, 0x1, RZ, 0xc0, !PT ;  /* 0x0000000109047812 */ /* 0x000fc400078ec0ff */
[----:B------:R-:W-:Y:S01]  /*14560*/  LEA.HI R9, R8, R8, RZ, 0x1d ;  /* 0x0000000808097211 */ /* 0x000fe200078fe8ff */
[----:B------:R-:W-:Y:S01]  /*14570*/  IMAD.MOV.U32 R2, RZ, RZ, R7 ;  /* 0x000000ffff027224 */ /* 0x000fe200078e0007 */
[----:B------:R-:W-:Y:S01]  /*14580*/  ISETP.NE.U32.AND P3, PT, R4, 0x1, PT ;  /* 0x000000010400780c */ /* 0x000fe20003f65070 */
[----:B------:R-:W-:Y:S01]  /*14590*/  IMAD.SHL.U32 R6, R21, 0x8, RZ ;  /* 0x0000000815067824 */ /* 0x000fe200078e00ff */
[----:B------:R-:W-:Y:S01]  /*145a0*/  @P0 SHF.R.U32.HI R2, RZ, c[0x0][0x4f0], R3 ;  /* 0x00013c00ff020a19 */ /* 0x000fe20000011603 */
[----:B------:R-:W-:Y:S01]  /*145b0*/  IMAD.IADD R5, R13, 0x1, R19 ;  /* 0x000000010d057824 */ /* 0x000fe200078e0213 */
[----:B------:R-:W-:Y:S01]  /*145c0*/  SHF.R.S32.HI R4, RZ, 0x2, R18 ;  /* 0x00000002ff047819 */ /* 0x000fe20000011412 */
[----:B------:R-:W-:Y:S01]  /*145d0*/  IMAD R80, R80, c[0x0][0x388], RZ ;  /* 0x0000e20050507a24 */ /* 0x000fe200078e02ff */
[----:B------:R-:W-:Y:S01]  /*145e0*/  LOP3.LUT R18, R10, 0x7ffffe00, R6, 0xf8, !PT ;  /* 0x7ffffe000a127812 */ /* 0x000fe200078ef806 */
[--C-:B------:R-:W-:Y:S01]  /*145f0*/  IMAD.MOV R8, RZ, RZ, -R2.reuse ;  /* 0x000000ffff087224 */ /* 0x100fe200078e0a02 */
[----:B------:R-:W-:Y:S01]  /*14600*/  SHF.R.S32.HI R6, RZ, 0x1f, R2 ;  /* 0x0000001fff067819 */ /* 0x000fe20000011402 */
[----:B------:R-:W-:Y:S01]  /*14610*/  IMAD R3, R11, 0x10, R4 ;  /* 0x000000100b037824 */ /* 0x000fe200078e0204 */
[----:B------:R-:W-:Y:S01]  /*14620*/  F2FP.PACK_AB R85, R145, R144 ;  /* 0x000000909155723e */ /* 0x000fe200000000ff */
[----:B------:R-:W-:Y:S01]  /*14630*/  IMAD.MOV.U32 R4, RZ, RZ, R12 ;  /* 0x000000ffff047224 */ /* 0x000fe200078e000c */
[----:B------:R-:W-:Y:S01]  /*14640*/  F2FP.PACK_AB R146, R147, R146 ;  /* 0x000000929392723e */ /* 0x000fe200000000ff */
[----:B------:R-:W-:Y:S01]  /*14650*/  IMAD R12, R8, c[0x0][0x4e8], R7 ;  /* 0x00013a00080c7a24 */ /* 0x000fe200078e0207 */
[----:B------:R-:W-:Y:S01]  /*14660*/  F2FP.PACK_AB R148, R149, R148 ;  /* 0x000000949594723e */ /* 0x000fe200000000ff */
[----:B------:R-:W-:Y:S01]  /*14670*/  IMAD.U32 R10, R15, 0x2, R9 ;  /* 0x000000020f0a7824 */ /* 0x000fe200078e0009 */
[----:B------:R-:W-:Y:S01]  /*14680*/  F2FP.PACK_AB R150, R151, R150 ;  /* 0x000000969796723e */ /* 0x000fe200000000ff */
[--C-:B------:R-:W-:Y:S01]  /*14690*/  IMAD R8, R14, 0x8, R3.reuse ;  /* 0x000000080e087824 */ /* 0x100fe200078e0203 */
[----:B------:R-:W-:Y:S01]  /*146a0*/  F2FP.PACK_AB R152, R153, R152 ;  /* 0x000000989998723e */ /* 0x000fe200000000ff */
[----:B------:R-:W-:Y:S01]  /*146b0*/  IMAD R9, R6, c[0x0][0x3e0], RZ ;  /* 0x0000f80006097a24 */ /* 0x000fe200078e02ff */
[----:B------:R-:W-:Y:S01]  /*146c0*/  F2FP.PACK_AB R154, R155, R154 ;  /* 0x0000009a9b9a723e */ /* 0x000fe200000000ff */
[----:B------:R-:W-:Y:S01]  /*146d0*/  IMAD R3, R83, 0x80, R3 ;  /* 0x0000008053037824 */ /* 0x000fe200078e0203 */
[----:B------:R-:W-:Y:S01]  /*146e0*/  F2FP.PACK_AB R156, R157, R156 ;  /* 0x0000009c9d9c723e */ /* 0x000fe200000000ff */
[----:B------:R-:W-:Y:S01]  /*146f0*/  IMAD R8, R83, 0x80, R8 ;  /* 0x0000008053087824 */ /* 0x000fe200078e0208 */
[----:B------:R-:W-:Y:S01]  /*14700*/  F2FP.PACK_AB R158, R159, R158 ;  /* 0x0000009e9f9e723e */ /* 0x000fe200000000ff */
[----:B------:R-:W-:Y:S01]  /*14710*/  IMAD.WIDE.U32 R6, R2, c[0x0][0x3e0], R4 ;  /* 0x0000f80002067a25 */ /* 0x000fe200078e0004 */
[----:B------:R-:W-:-:S02]  /*14720*/  ISETP.GE.OR P5, PT, R3, R80, P4 ;  /* 0x000000500300720c */ /* 0x000fc400027a6670 */
[----:B------:R-:W-:Y:S01]  /*14730*/  IADD3 R3, R3, 0x8, RZ ;  /* 0x0000000803037810 */ /* 0x000fe20007ffe0ff */
[----:B------:R-:W-:Y:S01]  /*14740*/  IMAD R9, R2, c[0x0][0x3e4], R9 ;  /* 0x0000f90002097a24 */ /* 0x000fe200078e0209 */
[----:B------:R-:W-:Y:S01]  /*14750*/  F2FP.PACK_AB R160, R161, R160 ;  /* 0x000000a0a1a0723e */ /* 0x000fe200000000ff */
[----:B------:R-:W-:Y:S01]  /*14760*/  IMAD.SHL.U32 R2, R10, 0x2, RZ ;  /* 0x000000020a027824 */ /* 0x000fe200078e00ff */
[----:B------:R-:W-:Y:S01]  /*14770*/  ISETP.GE.OR P4, PT, R3, R80, P4 ;  /* 0x000000500300720c */ /* 0x000fe20002786670 */
[----:B------:R-:W-:Y:S01]  /*14780*/  @P0 IMAD.HI.U32 R5, R8, c[0x0][0x4ec], RZ ;  /* 0x00013b0008050a27 */ /* 0x000fe200078e00ff */
[----:B------:R-:W-:Y:S01]  /*14790*/  BAR.SYNC.DEFER_BLOCKING 0x1, 0x100 ;  /* 0x0044000000007b1d */ /* 0x000fe20000010000 */
[----:B------:R-:W-:Y:S02]  /*147a0*/  F2FP.PACK_AB R162, R163, R162 ;  /* 0x000000a2a3a2723e */ /* 0x000fe400000000ff */
[----:B------:R-:W-:Y:S01]  /*147b0*/  IMAD.IADD R7, R7, 0x1, R9 ;  /* 0x0000000107077824 */ /* 0x000fe200078e0209 */
[C---:B------:R-:W-:Y:S01]  /*147c0*/  IADD3 R9, R2.reuse, 0x80, RZ ;  /* 0x0000008002097810 */ /* 0x040fe20007ffe0ff */
[----:B------:R-:W-:Y:S01]  /*147d0*/  IMAD.MOV.U32 R4, RZ, RZ, R8 ;  /* 0x000000ffff047224 */ /* 0x000fe200078e0008 */
[----:B------:R-:W-:Y:S01]  /*147e0*/  @P0 SHF.R.U32.HI R4, RZ, c[0x0][0x4f0], R5 ;  /* 0x00013c00ff040a19 */ /* 0x000fe20000011605 */
[----:B------:R-:W-:Y:S01]  /*147f0*/  IMAD.MOV.U32 R14, RZ, RZ, 0x40 ;  /* 0x00000040ff0e7424 */ /* 0x000fe200078e00ff */
[----:B------:R-:W-:-:S02]  /*14800*/  IADD3 R3, R2, 0x70, RZ ;  /* 0x0000007002037810 */ /* 0x000fc40007ffe0ff */
[----:B------:R-:W-:Y:S02]  /*14810*/  @P3 IADD3 R3, R9, 0x10, RZ ;  /* 0x0000001009033810 */ /* 0x000fe40007ffe0ff */
[----:B------:R-:W-:Y:S02]  /*14820*/  SHF.R.S32.HI R9, RZ, 0x1f, R12 ;  /* 0x0000001fff097819 */ /* 0x000fe4000001140c */
[--C-:B------:R-:W-:Y:S02]  /*14830*/  SHF.R.S32.HI R5, RZ, 0x1f, R4.reuse ;  /* 0x0000001fff057819 */ /* 0x100fe40000011404 */
[----:B------:R-:W-:Y:S01]  /*14840*/  IADD3 R10, P0, R4, R16, RZ ;  /* 0x00000010040a7210 */ /* 0x000fe20007f1e0ff */
[----:B------:R-:W-:Y:S01]  /*14850*/  IMAD.MOV R4, RZ, RZ, -R4 ;  /* 0x000000ffff047224 */ /* 0x000fe200078e0a04 */
[----:B------:R-:W-:Y:S01]  /*14860*/  SEL R14, R14, 0xffffffc0, !P2 ;  /* 0xffffffc00e0e7807 */ /* 0x000fe20005000000 */
[----:B------:R-:W-:Y:S01]  /*14870*/  IMAD R9, R9, c[0x0][0x3d8], RZ ;  /* 0x0000f60009097a24 */ /* 0x000fe200078e02ff */
[----:B------:R-:W-:Y:S01]  /*14880*/  IADD3.X R11, R5, R17, R22, P0, !PT ;  /* 0x00000011050b7210 */ /* 0x000fe200007fe416 */
[----:B------:R-:W-:Y:S01]  /*14890*/  IMAD R8, R4, c[0x0][0x4e8], R8 ;  /* 0x00013a0004087a24 */ /* 0x000fe200078e0208 */
[----:B------:R-:W-:Y:S01]  /*148a0*/  F2FP.PACK_AB R164, R165, R164 ;  /* 0x000000a4a5a4723e */ /* 0x000fe200000000ff */
[C---:B------:R-:W-:Y:S01]  /*148b0*/  IMAD R17, R12.reuse, c[0x0][0x3dc], R9 ;  /* 0x0000f7000c117a24 */ /* 0x040fe200078e0209 */
[----:B------:R-:W-:Y:S01]  /*148c0*/  STS [R2+0x80], R44 ;  /* 0x0000802c02007388 */ /* 0x000fe20000000800 */
[----:B------:R-:W-:Y:S01]  /*148d0*/  IMAD.MOV.U32 R5, RZ, RZ, 0x20 ;  /* 0x00000020ff057424 */ /* 0x000fe200078e00ff */
[----:B------:R-:W-:Y:S01]  /*148e0*/  F2FP.PACK_AB R166, R167, R166 ;  /* 0x000000a6a7a6723e */ /* 0x000fe200000000ff */
[----:B------:R-:W-:Y:S01]  /*148f0*/  IMAD.WIDE.U32 R12, R12, c[0x0][0x3d8], R6 ;  /* 0x0000f6000c0c7a25 */ /* 0x000fe200078e0006 */
[----:B------:R-:W-:Y:S01]  /*14900*/  SHF.R.S32.HI R6, RZ, 0x1f, R8 ;  /* 0x0000001fff067819 */ /* 0x000fe20000011408 */
[----:B------:R-:W-:Y:S01]  /*14910*/  STS [R2+0x480], R142 ;  /* 0x0004808e02007388 */ /* 0x000fe20000000800 */
[----:B------:R-:W-:Y:S01]  /*14920*/  SEL R5, R5, 0xffffffe0, !P1 ;  /* 0xffffffe005057807 */ /* 0x000fe20004800000 */
[----:B------:R-:W-:Y:S01]  /*14930*/  IMAD.WIDE.U32 R10, R8, c[0x0][0x488], R10 ;  /* 0x00012200080a7a25 */ /* 0x000fe200078e000a */
[----:B------:R-:W-:Y:S01]  /*14940*/  F2FP.PACK_AB R168, R169, R168 ;  /* 0x000000a8a9a8723e */ /* 0x000fe200000000ff */
[----:B------:R-:W-:Y:S01]  /*14950*/  STS [R3], R85 ;  /* 0x0000005503007388 */ /* 0x000fe20000000800 */
[----:B------:R-:W-:Y:S01]  /*14960*/  F2FP.PACK_AB R170, R171, R170 ;  /* 0x000000aaabaa723e */ /* 0x000fe200000000ff */
[----:B------:R-:W-:Y:S01]  /*14970*/  IMAD R6, R6, c[0x0][0x488], RZ ;  /* 0x0001220006067a24 */ /* 0x000fe200078e02ff */
[----:B------:R-:W-:Y:S01]  /*14980*/  F2FP.PACK_AB R69, R39, R38 ;  /* 0x000000262745723e */ /* 0x000fe200000000ff */
[----:B------:R-:W-:Y:S01]  /*14990*/  IMAD.IADD R4, R2, 0x1, R5 ;  /* 0x0000000102047824 */ /* 0x000fe200078e0205 */
[----:B------:R-:W-:Y:S01]  /*149a0*/  STS [R3+0x400], R146 ;  /* 0x0004009203007388 */ /* 0x000fe20000000800 */
[----:B------:R-:W-:Y:S01]  /*149b0*/  IMAD R8, R8, c[0x0][0x48c], R6 ;  /* 0x0001230008087a24 */ /* 0x000fe200078e0206 */
[----:B------:R-:W-:Y:S01]  /*149c0*/  F2FP.PACK_AB R42, R43, R42 ;  /* 0x0000002a2b2a723e */ /* 0x000fe200000000ff */
[--C-:B------:R-:W-:Y:S01]  /*149d0*/  IMAD.IADD R5, R5, 0x1, R3.reuse ;  /* 0x0000000105057824 */ /* 0x100fe200078e0203 */
[----:B------:R-:W-:Y:S01]  /*149e0*/  STS [R4+0x80], R148 ;  /* 0x0000809404007388 */ /* 0x000fe20000000800 */
[----:B------:R-:W-:Y:S01]  /*149f0*/  IMAD.IADD R7, R2, 0x1, R14 ;  /* 0x0000000102077824 */ /* 0x000fe200078e020e */
[----:B------:R-:W-:Y:S01]  /*14a00*/  F2FP.PACK_AB R46, R47, R46 ;  /* 0x0000002e2f2e723e */ /* 0x000fe200000000ff */
[C---:B------:R-:W-:Y:S01]  /*14a10*/  IMAD.IADD R9, R14.reuse, 0x1, R3 ;  /* 0x000000010e097824 */ /* 0x040fe200078e0203 */
[----:B------:R-:W-:Y:S01]  /*14a20*/  STS [R4+0x480], R150 ;  /* 0x0004809604007388 */ /* 0x000fe20000000800 */
[----:B------:R-:W-:Y:S01]  /*14a30*/  IMAD.IADD R6, R14, 0x1, R4 ;  /* 0x000000010e067824 */ /* 0x000fe200078e0204 */
[----:B------:R-:W-:Y:S01]  /*14a40*/  F2FP.PACK_AB R48, R49, R48 ;  /* 0x000000303130723e */ /* 0x000fe200000000ff */
[----:B------:R-:W-:Y:S01]  /*14a50*/  IMAD.IADD R11, R11, 0x1, R8 ;  /* 0x000000010b0b7824 */ /* 0x000fe200078e0208 */
[----:B------:R-:W-:Y:S01]  /*14a60*/  STS [R5], R152 ;  /* 0x0000009805007388 */ /* 0x000fe20000000800 */
[----:B------:R-:W-:Y:S01]  /*14a70*/  IMAD.IADD R8, R5, 0x1, R14 ;  /* 0x0000000105087824 */ /* 0x000fe200078e020e */
        /* <DEDUP_REMOVED lines=50> */
[----:B------:R-:W-:Y:S02]  /*14da0*/  LEA R16, P0, R10, c[0x0][0x450], 0x2 ;  /* 0x000114000a107a11 */ /* 0x000fe400078010ff */
        /* <DEDUP_REMOVED lines=9> */
[----:B------:R-:W-:Y:S01]  /*14e40*/  LEA.HI.X R11, R10, c[0x0][0x454], R11, 0x2, P0 ;  /* 0x000115000a0b7a11 */ /* 0x000fe200000f140b */
        /* <DEDUP_REMOVED lines=23> */
[----:B------:R2:W-:Y:S04]  /*14fc0*/  STS [R3+0xc000], R29 ;  /* 0x00c0001d03007388 */ /* 0x0005e80000000800 */
[----:B------:R-:W-:Y:S04]  /*14fd0*/  STS [R3+0xc400], R106 ;  /* 0x00c4006a03007388 */ /* 0x000fe80000000800 */
[----:B------:R3:W-:Y:S04]  /*14fe0*/  STS [R4+0xc080], R28 ;  /* 0x00c0801c04007388 */ /* 0x0007e80000000800 */
[----:B------:R4:W-:Y:S04]  /*14ff0*/  STS [R4+0xc480], R110 ;  /* 0x00c4806e04007388 */ /* 0x0009e80000000800 */
[----:B------:R-:W-:Y:S04]  /*15000*/  STS [R5+0xc000], R27 ;  /* 0x00c0001b05007388 */ /* 0x000fe80000000800 */
[----:B------:R-:W-:Y:S01]  /*15010*/  STS [R5+0xc400], R114 ;  /* 0x00c4007205007388 */ /* 0x000fe20000000800 */
[----:B-1----:R-:W-:-:S03]  /*15020*/  IMAD.IADD R2, R13, 0x1, R17 ;  /* 0x000000010d027824 */ /* 0x002fc600078e0211 */
[----:B------:R-:W-:Y:S01]  /*15030*/  STS [R7+0xc080], R26 ;  /* 0x00c0801a07007388 */ /* 0x000fe20000000800 */
[----:B--2---:R-:W-:-:S03]  /*15040*/  LEA R29, P0, R12, c[0x0][0x380], 0x1 ;  /* 0x0000e0000c1d7a11 */ /* 0x004fc600078008ff */
[----:B------:R-:W-:Y:S04]  /*15050*/  STS [R7+0xc480], R118 ;  /* 0x00c4807607007388 */ /* 0x000fe80000000800 */
[----:B------:R-:W-:Y:S01]  /*15060*/  STS [R9+0xc000], R25 ;  /* 0x00c0001909007388 */ /* 0x000fe20000000800 */
[----:B---3--:R-:W-:-:S03]  /*15070*/  LEA.HI.X R28, R12, c[0x0][0x384], R2, 0x1, P0 ;  /* 0x0000e1000c1c7a11 */ /* 0x008fc600000f0c02 */
[----:B------:R-:W-:Y:S01]  /*15080*/  STS [R9+0xc400], R122 ;  /* 0x00c4007a09007388 */ /* 0x000fe20000000800 */
[----:B----4-:R-:W-:-:S03]  /*15090*/  IMAD.SHL.U32 R4, R18, 0x2, RZ ;  /* 0x0000000212047824 */ /* 0x010fc600078e00ff */
        /* <DEDUP_REMOVED lines=8> */
[----:B------:R-:W2:Y:S04]  /*15120*/  SHFL.IDX PT, R11, R11, 0x1, 0x1c1f ;  /* 0x003c1f000b0b7f89 */ /* 0x000ea800000e0000 */
[----:B------:R-:W3:Y:S04]  /*15130*/  SHFL.IDX PT, R2, R29, RZ, 0x181f ;  /* 0x00181fff1d027589 */ /* 0x000ee800000e0000 */
[----:B------:R-:W4:Y:S04]  /*15140*/  SHFL.IDX PT, R3, R28, RZ, 0x181f ;  /* 0x00181fff1c037589 */ /* 0x000f2800000e0000 */
[----:B-1----:R-:W-:Y:S04]  /*15150*/  @!P5 ST.E [R14.64], R36 ;  /* 0x000000240e00d985 */ /* 0x002fe8000c101910 */
[----:B--2---:R1:W-:Y:S04]  /*15160*/  @!P4 ST.E [R10.64], R37 ;  /* 0x000000250a00c985 */ /* 0x0043e8000c101910 */
[----:B------:R2:W2:Y:S04]  /*15170*/  LDS.128 R44, [R4+0x1080] ;  /* 0x00108000042c7984 */ /* 0x0004a80000000c00 */
[----:B------:R2:W2:Y:S04]  /*15180*/  LDS.128 R60, [R4+0x2080] ;  /* 0x00208000043c7984 */ /* 0x0004a80000000c00 */
[----:B------:R2:W2:Y:S04]  /*15190*/  LDS.128 R72, [R4+0x3080] ;  /* 0x0030800004487984 */ /* 0x0004a80000000c00 */
[----:B------:R2:W2:Y:S04]  /*151a0*/  LDS.128 R40, [R4+0x5080] ;  /* 0x0050800004287984 */ /* 0x0004a80000000c00 */
[----:B------:R2:W2:Y:S04]  /*151b0*/  LDS.128 R56, [R4+0x6080] ;  /* 0x0060800004387984 */ /* 0x0004a80000000c00 */
[----:B------:R2:W2:Y:S01]  /*151c0*/  LDS.128 R68, [R4+0x7080] ;  /* 0x0070800004447984 */ /* 0x0004a20000000c00 */
[----:B-1----:R-:W-:-:S03]  /*151d0*/  IMAD R11, R83, 0x80, R20 ;  /* 0x00000080530b7824 */ /* 0x002fc600078e0214 */
[----:B------:R1:W1:Y:S04]  /*151e0*/  LDS.128 R36, [R4+0x9080] ;  /* 0x0090800004247984 */ /* 0x0002680000000c00 */
[----:B------:R1:W1:Y:S01]  /*151f0*/  LDS.128 R52, [R4+0xa080] ;  /* 0x00a0800004347984 */ /* 0x0002620000000c00 */
[----:B------:R-:W-:-:S03]  /*15200*/  ISETP.GE.AND P0, PT, R11, R80, PT ;  /* 0x000000500b00720c */ /* 0x000fc60003f06270 */
[----:B------:R1:W1:Y:S04]  /*15210*/  LDS.128 R64, [R4+0xb080] ;  /* 0x00b0800004407984 */ /* 0x0002680000000c00 */
[----:B------:R1:W1:Y:S04]  /*15220*/  LDS.128 R32, [R4+0xd080] ;  /* 0x00d0800004207984 */ /* 0x0002680000000c00 */
[----:B------:R1:W1:Y:S04]  /*15230*/  LDS.128 R48, [R4+0xe080] ;  /* 0x00e0800004307984 */ /* 0x0002680000000c00 */
[----:B------:R1:W1:Y:S01]  /*15240*/  LDS.128 R76, [R4+0xf080] ;  /* 0x00f08000044c7984 */ /* 0x0002620000000c00 */
[----:B------:R-:W-:Y:S05]  /*15250*/  @P0 BRA `(.L_x_1018) ;  /* 0x000001c000000947 */ /* 0x000fea0003800000 */
[----:B---34-:R-:W3:Y:S01]  /*15260*/  LDS.128 R24, [R4+0x80] ;  /* 0x0000800004187984 */ /* 0x018ee20000000c00 */
[----:B------:R-:W-:-:S02]  /*15270*/  IADD3 R7, R0, 0x40, RZ ;  /* 0x0000004000077810 */ /* 0x000fc40007ffe0ff */
[C---:B------:R-:W-:Y:S01]  /*15280*/  IADD3 R8, R0.reuse, 0x80, RZ ;  /* 0x0000008000087810 */ /* 0x040fe20007ffe0ff */
[----:B------:R-:W4:Y:S01]  /*15290*/  LDS.128 R20, [R4+0x4080] ;  /* 0x0040800004147984 */ /* 0x000f220000000c00 */
        /* <DEDUP_REMOVED lines=9> */
[----:B------:R-:W-:Y:S02]  /*15330*/  @!P2 LEA.HI R7, R5, R7, RZ, 0x3 ;  /* 0x000000070507a211 */ /* 0x000fe400078f18ff */
[----:B-12---:R-:W-:-:S04]  /*15340*/  @!P1 SHF.R.S32.HI R4, RZ, 0x1f, R8 ;  /* 0x0000001fff049819 */ /* 0x006fc80000011408 */
[----:B------:R-:W-:Y:S02]  /*15350*/  @!P1 LEA.HI R5, R4, R8, RZ, 0x3 ;  /* 0x0000000804059211 */ /* 0x000fe400078f18ff */
[----:B------:R-:W-:Y:S01]  /*15360*/  @!P0 LEA.HI R4, R6, R9, RZ, 0x3 ;  /* 0x0000000906048211 */ /* 0x000fe200078f18ff */
[--C-:B------:R-:W-:Y:S01]  /*15370*/  @!P3 IMAD.WIDE R8, R0, 0x2, R2.reuse ;  /* 0x000000020008b825 */ /* 0x100fe200078e0202 */
        /* <DEDUP_REMOVED lines=8> */
[----:B------:R1:W-:Y:S04]  /*15400*/  @!P1 ST.E.128 [R4.64], R16 ;  /* 0x0000001004009985 */ /* 0x0003e8000c101d10 */
[----:B------:R1:W-:Y:S02]  /*15410*/  @!P0 ST.E.128 [R2.64], R12 ;  /* 0x0000000c02008985 */ /* 0x0003e4000c101d10 */
.L_x_1018:
[----:B---34-:R-:W-:Y:S05]  /*15420*/  BSYNC B0 ;  /* 0x0000000000007941 */ /* 0x018fea0003800000 */
.L_x_1017:
[----:B-12---:R-:W-:Y:S01]  /*15430*/  IADD3 R4, R11, 0x20, RZ ;  /* 0x000000200b047810 */ /* 0x006fe20007ffe0ff */
        /* <DEDUP_REMOVED lines=29> */
.L_x_1020:
[----:B------:R-:W-:Y:S05]  /*15610*/  BSYNC B0 ;  /* 0x0000000000007941 */ /* 0x000fea0003800000 */
.L_x_1019:
        /* <DEDUP_REMOVED lines=30> */
.L_x_1022:
[----:B------:R-:W-:Y:S05]  /*15800*/  BSYNC B0 ;  /* 0x0000000000007941 */ /* 0x000fea0003800000 */
.L_x_1021:
        /* <DEDUP_REMOVED lines=31> */
.L_x_1016:
[----:B------:R-:W3:Y:S01]  /*15a00*/  S2R R9, SR_TID.X ;  /* 0x0000000000097919 */ /* 0x000ee20000002100 */
[----:B------:R-:W-:Y:S03]  /*15a10*/  BSSY B0, `(.L_x_1023) ;  /* 0x0000028000007945 */ /* 0x000fe60003800000 */
[----:B------:R-:W4:Y:S01]  /*15a20*/  S2R R10, SR_CTAID.Z ;  /* 0x00000000000a7919 */ /* 0x000f220000002700 */
[----:B---3--:R-:W-:Y:S02]  /*15a30*/  ISETP.GT.AND P0, PT, R9, 0x7f, PT ;  /* 0x0000007f0900780c */ /* 0x008fe40003f04270 */
[----:B----4-:R-:W-:-:S11]  /*15a40*/  SHF.R.S32.HI R11, RZ, 0x1f, R10 ;  /* 0x0000001fff0b7819 */ /* 0x010fd6000001140a */
[----:B------:R-:W-:Y:S05]  /*15a50*/  @P0 BRA `(.L_x_1024) ;  /* 0x0000023000000947 */ /* 0x000fea0003800000 */
[----:B------:R-:W3:Y:S01]  /*15a60*/  S2R R5, SR_CTAID.X ;  /* 0x0000000000057919 */ /* 0x000ee20000002500 */
[----:B-1----:R-:W-:-:S05]  /*15a70*/  MOV R2, c[0x0][0x4e8] ;  /* 0x00013a0000027a02 */ /* 0x002fca0000000f00 */
[----:B------:R-:W-:Y:S01]  /*15a80*/  IMAD R0, R2, c[0x0][0x388], RZ ;  /* 0x0000e20002007a24 */ /* 0x000fe200078e02ff */
[----:B---3--:R-:W-:-:S04]  /*15a90*/  LEA R5, R5, R9, 0x7 ;  /* 0x0000000905057211 */ /* 0x008fc800078e38ff */
[----:B------:R-:W-:-:S13]  /*15aa0*/  ISETP.GE.AND P0, PT, R5, R0, PT ;  /* 0x000000000500720c */ /* 0x000fda0003f06270 */
[----:B------:R-:W-:Y:S05]  /*15ab0*/  @P0 BRA `(.L_x_1024) ;  /* 0x000001d000000947 */ /* 0x000fea0003800000 */
[----:B------:R-:W-:Y:S01]  /*15ac0*/  ISETP.NE.AND P0, PT, R2, 0x1, PT ;  /* 0x000000010200780c */ /* 0x000fe20003f05270 */
[----:B------:R-:W-:Y:S01]  /*15ad0*/  ULDC.64 UR4, c[0x0][0x490] ;  /* 0x0001240000047ab9 */ /* 0x000fe20000000a00 */
[----:B------:R-:W-:Y:S01]  /*15ae0*/  MOV R0, R5 ;  /* 0x0000000500007202 */ /* 0x000fe20000000f00 */
[----:B------:R-:W-:Y:S01]  /*15af0*/  UIMAD UR7, UR6, UR4, URZ ;  /* 0x00000004060772a4 */ /* 0x000fe2000f8e023f */
[----:B------:R-:W-:Y:S01]  /*15b00*/  IMAD R6, R11, c[0x0][0x498], RZ ;  /* 0x000126000b067a24 */ /* 0x000fe200078e02ff */
[----:B--2---:R-:W-:Y:S02]  /*15b10*/  UIMAD.WIDE.U32 UR10, UR9, UR4, URZ ;  /* 0x00000004090a72a5 */ /* 0x004fe4000f8e003f */
[----:B------:R-:W-:Y:S01]  /*15b20*/  UIMAD UR4, UR9, UR5, UR7 ;  /* 0x00000005090472a4 */ /* 0x000fe2000f8e0207 */
[----:B------:R-:W-:-:S03]  /*15b30*/  IMAD R6, R10, c[0x0][0x49c], R6 ;  /* 0x000127000a067a24 */ /* 0x000fc600078e0206 */
[----:B------:R-:W-:Y:S01]  /*15b40*/  UIADD3 UR4, UR11, UR4, URZ ;  /* 0x000000040b047290 */ /* 0x000fe2000fffe03f */
[----:B------:R-:W-:Y:S01]  /*15b50*/  MOV R3, UR11 ;  /* 0x0000000b00037c02 */ /* 0x000fe20008000f00 */
[----:B------:R-:W-:-:S04]  /*15b60*/  @P0 IMAD.HI.U32 R2, R5, c[0x0][0x4ec], RZ ;  /* 0x00013b0005020a27 */ /* 0x000fc800078e00ff */
[----:B------:R-:W-:Y:S01]  /*15b70*/  IMAD.U32 R3, RZ, RZ, UR4 ;  /* 0x00000004ff037e24 */ /* 0x000fe2000f8e00ff */
[----:B------:R-:W-:Y:S01]  /*15b80*/  @P0 SHF.R.U32.HI R0, RZ, c[0x0][0x4f0], R2 ;  /* 0x00013c00ff000a19 */ /* 0x000fe20000011602 */
[----:B------:R-:W-:-:S03]  /*15b90*/  IMAD.U32 R2, RZ, RZ, UR10 ;  /* 0x0000000aff027e24 */ /* 0x000fc6000f8e00ff */
[----:B------:R-:W-:Y:S01]  /*15ba0*/  IADD3 R4, -R0, RZ, RZ ;  /* 0x000000ff00047210 */ /* 0x000fe20007ffe1ff */
[----:B------:R-:W-:Y:S01]  /*15bb0*/  IMAD.WIDE.U32 R2, R10, c[0x0][0x498], R2 ;  /* 0x000126000a027a25 */ /* 0x000fe200078e0002 */
[----:B------:R-:W-:-:S03]  /*15bc0*/  SHF.R.S32.HI R7, RZ, 0x1f, R0 ;  /* 0x0000001fff077819 */ /* 0x000fc60000011400 */
[----:B------:R-:W-:Y:S01]  /*15bd0*/  IMAD R4, R4, c[0x0][0x4e8], R5 ;  /* 0x00013a0004047a24 */ /* 0x000fe200078e0205 */
[----:B------:R-:W-:-:S04]  /*15be0*/  IADD3 R2, P0, R0, R2, RZ ;  /* 0x0000000200027210 */ /* 0x000fc80007f1e0ff */
[----:B------:R-:W-:Y:S02]  /*15bf0*/  SHF.R.S32.HI R5, RZ, 0x1f, R4 ;  /* 0x0000001fff057819 */ /* 0x000fe40000011404 */
[----:B------:R-:W-:-:S03]  /*15c00*/  IADD3.X R3, R7, R3, R6, P0, !PT ;  /* 0x0000000307037210 */ /* 0x000fc600007fe406 */
        /* <DEDUP_REMOVED lines=8> */
.L_x_1024:
[----:B------:R-:W-:Y:S05]  /*15c90*/  BSYNC B0 ;  /* 0x0000000000007941 */ /* 0x000fea0003800000 */
.L_x_1023:
[----:B------:R-:W3:Y:S01]  /*15ca0*/  S2R R14, SR_CTAID.X ;  /* 0x00000000000e7919 */ /* 0x000ee20000002500 */
[----:B-1----:R-:W-:Y:S01]  /*15cb0*/  SHF.R.S32.HI R0, RZ, 0x1f, R9 ;  /* 0x0000001fff007819 */ /* 0x002fe20000011409 */
[----:B------:R-:W-:Y:S01]  /*15cc0*/  IMAD.MOV.U32 R17, RZ, RZ, c[0x0][0x4e8] ;  /* 0x00013a00ff117624 */ /* 0x000fe200078e00ff */
[----:B------:R-:W-:Y:S01]  /*15cd0*/  ULDC.64 UR4, c[0x0][0x3e8] ;  /* 0x0000fa0000047ab9 */ /* 0x000fe20000000a00 */
[----:B------:R-:W-:Y:S01]  /*15ce0*/  IMAD R7, R11, c[0x0][0x3f0], RZ ;  /* 0x0000fc000b077a24 */ /* 0x000fe200078e02ff */
[----:B------:R-:W-:Y:S01]  /*15cf0*/  LEA.HI R0, R0, R9, RZ, 0x3 ;  /* 0x0000000900007211 */ /* 0x000fe200078f18ff */
[----:B------:R-:W-:Y:S01]  /*15d00*/  UIMAD UR6, UR6, UR4, URZ ;  /* 0x00000004060672a4 */ /* 0x000fe2000f8e023f */
[----:B------:R-:W-:Y:S01]  /*15d10*/  ISETP.NE.AND P0, PT, R17, 0x1, PT ;  /* 0x000000011100780c */ /* 0x000fe20003f05270 */
[----:B--2---:R-:W-:Y:S01]  /*15d20*/  UIMAD.WIDE.U32 UR10, UR9, UR4, URZ ;  /* 0x00000004090a72a5 */ /* 0x004fe2000f8e003f */
        /* <DEDUP_REMOVED lines=10> */
[----:B------:R-:W-:-:S02]  /*15dd0*/  LEA R0, R9, R8, 0x5 ;  /* 0x0000000809007211 */ /* 0x000fc400078e28ff */
[----:B------:R-:W-:-:S03]  /*15de0*/  MOV R3, UR4 ;  /* 0x0000000400037c02 */ /* 0x000fc60008000f00 */
[C---:B---3--:R-:W-:Y:S01]  /*15df0*/  IMAD R4, R14.reuse, 0x80, R0 ;  /* 0x000000800e047824 */ /* 0x048fe200078e0200 */
        /* <DEDUP_REMOVED lines=10> */
[----:B------:R-:W-:Y:S02]  /*15ea0*/  IMAD R5, R5, c[0x0][0x4e8], R4 ;  /* 0x00013a0005057a24 */ /* 0x000fe400078e0204 */
[----:B------:R-:W-:-:S03]  /*15eb0*/  IMAD R0, R0, c[0x0][0x3e4], R6 ;  /* 0x0000f90000007a24 */ /* 0x000fc600078e0206 */
[----:B------:R-:W-:Y:S02]  /*15ec0*/  SHF.R.S32.HI R4, RZ, 0x1f, R5 ;  /* 0x0000001fff047819 */ /* 0x000fe40000011405 */
[----:B------:R-:W-:-:S03]  /*15ed0*/  IADD3 R3, R3, R0, RZ ;  /* 0x0000000003037210 */ /* 0x000fc60007ffe0ff */
[----:B------:R-:W-:Y:S02]  /*15ee0*/  IMAD R0, R4, c[0x0][0x3d8], RZ ;  /* 0x0000f60004007a24 */ /* 0x000fe400078e02ff */
[----:B------:R-:W-:-:S04]  /*15ef0*/  IMAD.WIDE.U32 R2, R5, c[0x0][0x3d8], R2 ;  /* 0x0000f60005027a25 */ /* 0x000fc800078e0002 */
[----:B------:R-:W-:Y:S01]  /*15f00*/  IMAD R0, R5, c[0x0][0x3dc], R0 ;  /* 0x0000f70005007a24 */ /* 0x000fe200078e0200 */
[----:B------:R-:W-:-:S03]  /*15f10*/  LEA R16, P0, R2, c[0x0][0x380], 0x1 ;  /* 0x0000e00002107a11 */ /* 0x000fc600078008ff */
[----:B------:R-:W-:-:S05]  /*15f20*/  IMAD.IADD R0, R3, 0x1, R0 ;  /* 0x0000000103007824 */ /* 0x000fca00078e0200 */
[----:B------:R-:W-:Y:S01]  /*15f30*/  LEA.HI.X R15, R2, c[0x0][0x384], R0, 0x1, P0 ;  /* 0x0000e100020f7a11 */ /* 0x000fe200000f0c00 */
[----:B------:R-:W-:Y:S01]  /*15f40*/  IMAD.SHL.U32 R0, R9, 0x8, RZ ;  /* 0x0000000809007824 */ /* 0x000fe200078e00ff */
[----:B------:R-:W-:Y:S01]  /*15f50*/  ISETP.GE.AND P0, PT, R14, R17, PT ;  /* 0x000000110e00720c */ /* 0x000fe20003f06270 */
[----:B------:R1:W2:Y:S03]  /*15f60*/  SHFL.IDX PT, R2, R16, RZ, 0x181f ;  /* 0x00181fff10027589 */ /* 0x0002a600000e0000 */
[C---:B------:R-:W-:Y:S01]  /*15f70*/  IADD3 R11, R0.reuse, 0x40, RZ ;  /* 0x00000040000b7810 */ /* 0x040fe20007ffe0ff */
[----:B------:R1:W3:Y:S01]  /*15f80*/  SHFL.IDX PT, R3, R15, RZ, 0x181f ;  /* 0x00181fff0f037589 */ /* 0x0002e200000e0000 */
[C---:B------:R-:W-:Y:S02]  /*15f90*/  IADD3 R12, R0.reuse, 0x80, RZ ;  /* 0x00000080000c7810 */ /* 0x040fe40007ffe0ff */
[----:B------:R-:W-:-:S05]  /*15fa0*/  IADD3 R13, R0, 0xc0, RZ ;  /* 0x000000c0000d7810 */ /* 0x000fca0007ffe0ff */
        /* <DEDUP_REMOVED lines=22> */
.L_x_1026:
[----:B------:R-:W-:Y:S05]  /*16110*/  BSYNC B0 ;  /* 0x0000000000007941 */ /* 0x000fea0003800000 */
.L_x_1025:
        /* <DEDUP_REMOVED lines=27> */
.L_x_1028:
[----:B------:R-:W-:Y:S05]  /*162d0*/  BSYNC B0 ;  /* 0x0000000000007941 */ /* 0x000fea0003800000 */
.L_x_1027:
        /* <DEDUP_REMOVED lines=27> */
.L_x_1030:
[----:B------:R-:W-:Y:S05]  /*16490*/  BSYNC B0 ;  /* 0x0000000000007941 */ /* 0x000fea0003800000 */
.L_x_1029:
        /* <DEDUP_REMOVED lines=28> */
.L_x_1031:
        /* <DEDUP_REMOVED lines=10> */
.L_x_1783:


//--------------------- .text._ZN7cutlass13device_kernelIN5flash19enable_sm80_to_sm89INS1_16FlashAttnFwdSm80INS1_25CollectiveMainloopFwdSm80ILi8ELi1ELb0EN4cute5tupleIJNS5_1CILi128EEENS7_ILi64EEENS7_ILi256EEEEEELi256ENS_6half_tEfNS_4arch4Sm80ELb0ELb1ELb1ELb1ELb1ELb0ELb1ELb0EEENS1_21CollectiveEpilogueFwdINS6_IJS8_SA_S9_EEENS6_IJNS7_ILi1EEESI_SI_EEESC_SE_Li256ELb1ELb1ELb0ELb0EEENS1_19SingleTileSchedulerILb1ELb0ELb1ELi128EEEEEEEEEvNT_6ParamsE --------------------------
	.section	.text._ZN7cutlass13device_kernelIN5flash19enable_sm80_to_sm89INS1_16FlashAttnFwdSm80INS1_25CollectiveMainloopFwdSm80ILi8ELi1ELb0EN4cute5tupleIJNS5_1CILi128EEENS7_ILi64EEENS7_ILi256EEEEEELi256ENS_6half_tEfNS_4arch4Sm80ELb0ELb1ELb1ELb1ELb1ELb0ELb1ELb0EEENS1_21CollectiveEpilogueFwdINS6_IJS8_SA_S9_EEENS6_IJNS7_ILi1EEESI_SI_EEESC_SE_Li256ELb1ELb1ELb0ELb0EEENS1_19SingleTileSchedulerILb1ELb0ELb1ELi128EEEEEEEEEvNT_6ParamsE,"ax",@progbits
	.sectioninfo	@"SHI_REGISTERS=255"
	.align	128
.text._ZN7cutlass13device_kernelIN5flash19enable_sm80_to_sm89INS1_16FlashAttnFwdSm80INS1_25CollectiveMainloopFwdSm80ILi8ELi1ELb0EN4cute5tupleIJNS5_1CILi128EEENS7_ILi64EEENS7_ILi256EEEEEELi256ENS_6half_tEfNS_4arch4Sm80ELb0ELb1ELb1ELb1ELb1ELb0ELb1ELb0EEENS1_21CollectiveEpilogueFwdINS6_IJS8_SA_S9_EEENS6_IJNS7_ILi1EEESI_SI_EEESC_SE_Li256ELb1ELb1ELb0ELb0EEENS1_19SingleTileSchedulerILb1ELb0ELb1ELi128EEEEEEEEEvNT_6ParamsE:
        .type           _ZN7cutlass13device_kernelIN5flash19enable_sm80_to_sm89INS1_16FlashAttnFwdSm80INS1_25CollectiveMainloopFwdSm80ILi8ELi1ELb0EN4cute5tupleIJNS5_1CILi128EEENS7_ILi64EEENS7_ILi256EEEEEELi256ENS_6half_tEfNS_4arch4Sm80ELb0ELb1ELb1ELb1ELb1ELb0ELb1ELb0EEENS1_21CollectiveEpilogueFwdINS6_IJS8_SA_S9_EEENS6_IJNS7_ILi1EEESI_SI_EEESC_SE_Li256ELb1ELb1ELb0ELb0EEENS1_19SingleTileSchedulerILb1ELb0ELb1ELi128EEEEEEEEEvNT_6ParamsE,@function
        .size           _ZN7cutlass13device_kernelIN5flash19enable_sm80_to_sm89INS1_16FlashAttnFwdSm80INS1_25CollectiveMainloopFwdSm80ILi8ELi1ELb0EN4cute5tupleIJNS5_1CILi128EEENS7_ILi64EEENS7_ILi256EEEEEELi256ENS_6half_tEfNS_4arch4Sm80ELb0ELb1ELb1ELb1ELb1ELb0ELb1ELb0EEENS1_21CollectiveEpilogueFwdINS6_IJS8_SA_S9_EEENS6_IJNS7_ILi1EEESI_SI_EEESC_SE_Li256ELb1ELb1ELb0ELb0EEENS1_19SingleTileSchedulerILb1ELb0ELb1ELi128EEEEEEEEEvNT_6ParamsE,(.L_x_1784 - _ZN7cutlass13device_kernelIN5flash19enable_sm80_to_sm89INS1_16FlashAttnFwdSm80INS1_25CollectiveMainloopFwdSm80ILi8ELi1ELb0EN4cute5tupleIJNS5_1CILi128EEENS7_ILi64EEENS7_ILi256EEEEEELi256ENS_6half_tEfNS_4arch4Sm80ELb0ELb1ELb1ELb1ELb1ELb0ELb1ELb0EEENS1_21CollectiveEpilogueFwdINS6_IJS8_SA_S9_EEENS6_IJNS7_ILi1EEESI_SI_EEESC_SE_Li256ELb1ELb1ELb0ELb0EEENS1_19SingleTileSchedulerILb1ELb0ELb1ELi128EEEEEEEEEvNT_6ParamsE)
        .other          _ZN7cutlass13device_kernelIN5flash19enable_sm80_to_sm89INS1_16FlashAttnFwdSm80INS1_25CollectiveMainloopFwdSm80ILi8ELi1ELb0EN4cute5tupleIJNS5_1CILi128EEENS7_ILi64EEENS7_ILi256EEEEEELi256ENS_6half_tEfNS_4arch4Sm80ELb0ELb1ELb1ELb1ELb1ELb0ELb1ELb0EEENS1_21CollectiveEpilogueFwdINS6_IJS8_SA_S9_EEENS6_IJNS7_ILi1EEESI_SI_EEESC_SE_Li256ELb1ELb1ELb0ELb0EEENS1_19SingleTileSchedulerILb1ELb0ELb1ELi128EEEEEEEEEvNT_6ParamsE,@"STO_CUDA_ENTRY STV_DEFAULT"
_ZN7cutlass13device_kernelIN5flash19enable_sm80_to_sm89INS1_16FlashAttnFwdSm80INS1_25CollectiveMainloopFwdSm80ILi8ELi1ELb0EN4cute5tupleIJNS5_1CILi128EEENS7_ILi64EEENS7_ILi256EEEEEELi256ENS_6half_tEfNS_4arch4Sm80ELb0ELb1ELb1ELb1ELb1ELb0ELb1ELb0EEENS1_21CollectiveEpilogueFwdINS6_IJS8_SA_S9_EEENS6_IJNS7_ILi1EEESI_SI_EEESC_SE_Li256ELb1ELb1ELb0ELb0EEENS1_19SingleTileSchedulerILb1ELb0ELb1ELi128EEEEEEEEEvNT_6ParamsE:
        /* <DEDUP_REMOVED lines=21> */
.L_x_1033:
        /* <DEDUP_REMOVED lines=13> */
.L_x_1035:
[----:B------:R-:W-:Y:S02]  /*0220*/  ULDC UR5, c[0x0][0x54c] ;  /* 0x0001530000057ab9 */ /* 0x000fe40000000800 */
.L_x_1034:
[----:B------:R-:W-:Y:S02]  /*0230*/  ULDC UR4, c[0x0][0x548] ;  /* 0x0001520000047ab9 */ /* 0x000fe40000000800 */
[----:B------:R-:W-:-:S02]  /*0240*/  USHF.L.U32 UR26, UR27, 0x7, URZ ;  /* 0x000000071b1a7899 */ /* 0x000fc4000800063f */
[----:B------:R-:W-:-:S04]  /*0250*/  UIMAD UR4, UR5, UR4, URZ ;  /* 0x00000004050472a4 */ /* 0x000fc8000f8e023f */
[----:B------:R-:W-:-:S04]  /*0260*/  UISETP.GE.AND UP0, UPT, UR26, UR4, UPT ;  /* 0x000000041a00728c */ /* 0x000fc8000bf06270 */
[----:B------:R-:W-:Y:S01]  /*0270*/  USEL UR13, UR13, 0xffffffff, !UP0 ;  /* 0xffffffff0d0d7887 */ /* 0x000fe2000c000000 */
[----:B------:R-:W-:Y:S05]  /*0280*/  BRA `(.L_x_1036) ;  /* 0x000001b000007947 */ /* 0x000fea0003800000 */
.L_x_1032:
        /* <DEDUP_REMOVED lines=8> */
.L_x_1037:
        /* <DEDUP_REMOVED lines=13> */
.L_x_1039:
[----:B------:R-:W-:Y:S02]  /*03e0*/  ULDC UR5, c[0x0][0x54c] ;  /* 0x0001530000057ab9 */ /* 0x000fe40000000800 */
.L_x_1038:
[----:B------:R-:W-:Y:S02]  /*03f0*/  ULDC UR4, c[0x0][0x548] ;  /* 0x0001520000047ab9 */ /* 0x000fe40000000800 */
[----:B------:R-:W-:-:S02]  /*0400*/  USHF.L.U32 UR26, UR27, 0x7, URZ ;  /* 0x000000071b1a7899 */ /* 0x000fc4000800063f */
[----:B------:R-:W-:-:S04]  /*0410*/  UIMAD UR4, UR5, UR4, URZ ;  /* 0x00000004050472a4 */ /* 0x000fc8000f8e023f */
[----:B------:R-:W-:-:S04]  /*0420*/  UISETP.GE.AND UP0, UPT, UR26, UR4, UPT ;  /* 0x000000041a00728c */ /* 0x000fc8000bf06270 */
[----:B------:R-:W-:-:S06]  /*0430*/  USEL UR13, UR13, 0xffffffff, !UP0 ;  /* 0xffffffff0d0d7887 */ /* 0x000fcc000c000000 */
.L_x_1036:
        /* <DEDUP_REMOVED lines=42> */
[----:B------:R-:W2:Y:S04]  /*06e0*/  LDG.E R2, [R6.64] ;  /* 0x0000001206027981 */ /* 0x000ea8000c1e1900 */
[----:B------:R-:W4:Y:S01]  /*06f0*/  LDG.E R0, [R6.64+0x4] ;  /* 0x0000041206007981 */ /* 0x000f22000c1e1900 */
[----:B--23--:R-:W1:Y:S08]  /*0700*/  R2UR UR12, R2 ;  /* 0x00000000020c73c2 */ /* 0x00ce7000000e0000 */
[----:B----4-:R-:W1:Y:S02]  /*0710*/  R2UR UR4, R0 ;  /* 0x00000000000473c2 */ /* 0x010e6400000e0000 */
[----:B-1----:R-:W-:-:S06]  /*0720*/  UIADD3 UR12, -UR12, UR4, URZ ;  /* 0x000000040c0c7290 */ /* 0x002fcc000fffe13f */
.L_x_1040:
        /* <DEDUP_REMOVED lines=10> */
.L_x_1041:
        /* <DEDUP_REMOVED lines=12> */
.L_x_1042:
[----:B------:R-:W-:Y:S02]  /*0890*/  ULDC UR4, c[0x0][0x2c4] ;  /* 0x0000b10000047ab9 */ /* 0x000fe40000000800 */
[----:B------:R-:W-:-:S02]  /*08a0*/  UISETP.NE.AND UP2, UPT, UR4, 0x1, UPT ;  /* 0x000000010400788c */ /* 0x000fc4000bf45270 */
[----:B------:R-:W-:Y:S02]  /*08b0*/  ULDC.64 UR6, c[0x0][0x2c8] ;  /* 0x0000b20000067ab9 */ /* 0x000fe40000000a00 */
[----:B------:R-:W-:Y:S02]  /*08c0*/  ULDC.64 UR4, c[0x0][0x328] ;  /* 0x0000ca0000047ab9 */ /* 0x000fe40000000a00 */
[----:B------:R-:W-:Y:S02]  /*08d0*/  UISETP.GE.AND UP1, UPT, UR5, 0x1, UPT ;  /* 0x000000010500788c */ /* 0x000fe4000bf26270 */
[----:B------:R-:W-:Y:S02]  /*08e0*/  UIADD3 UR8, -UR11, UR8, URZ ;  /* 0x000000080b087290 */ /* 0x000fe4000fffe13f */
[----:B------:R-:W-:Y:S02]  /*08f0*/  UIADD3 UR15, UR26, 0x7f, URZ ;  /* 0x0000007f1a0f7890 */ /* 0x000fe4000fffe03f */
[----:B------:R-:W-:Y:S01]  /*0900*/  @UP2 UIADD3 UR16, UR26, 0x7f, URZ ;  /* 0x0000007f1a102890 */ /* 0x000fe2000fffe03f */
[----:B------:R-:W-:-:S03]  /*0910*/  PLOP3.LUT P0, PT, PT, PT, UP1, 0x40, 0x0 ;  /* 0x000000000000781c */ /* 0x000fc60003f0e818 */
[----:B------:R-:W-:Y:S02]  /*0920*/  UIMAD.WIDE.U32 UR16, UR16, UR6, URZ ;  /* 0x00000006101072a5 */ /* 0x000fe4000f8e003f */
[----:B---3--:R-:W-:Y:S02]  /*0930*/  UIADD3 UR6, UR8, 0x1, -UR12 ;  /* 0x0000000108067890 */ /* 0x008fe4000fffe80c */
[----:B------:R-:W-:-:S04]  /*0940*/  @UP2 USHF.R.U32.HI UR15, URZ, UR7, UR17 ;  /* 0x000000073f0f2299 */ /* 0x000fc80008011611 */
[----:B------:R-:W-:-:S04]  /*0950*/  UIADD3 UR6, UR6, UR15, URZ ;  /* 0x0000000f06067290 */ /* 0x000fc8000fffe03f */
[----:B------:R-:W-:Y:S01]  /*0960*/  UIADD3 UR4, UR6, UR4, URZ ;  /* 0x0000000406047290 */ /* 0x000fe2000fffe03f */
        /* <DEDUP_REMOVED lines=11> */
.L_x_1044:
[----:B------:R-:W-:Y:S02]  /*0a20*/  UISETP.NE.AND UP0, UPT, UR5, 0x1, UPT ;  /* 0x000000010500788c */ /* 0x000fe4000bf05270 */
[----:B------:R-:W-:Y:S02]  /*0a30*/  ULDC.64 UR6, c[0x0][0x330] ;  /* 0x0000cc0000067ab9 */ /* 0x000fe40000000a00 */
[----:B------:R-:W-:-:S07]  /*0a40*/  UIMAD.WIDE.U32 UR16, UR15, UR6, URZ ;  /* 0x000000060f1072a5 */ /* 0x000fce000f8e003f */
[----:B------:R-:W-:Y:S02]  /*0a50*/  @UP0 USHF.R.U32.HI UR15, URZ, UR7, UR17 ;  /* 0x000000073f0f0299 */ /* 0x000fe40008011611 */
.L_x_1045:
[----:B------:R-:W-:Y:S02]  /*0a60*/  ULDC UR6, c[0x0][0x32c] ;  /* 0x0000cb0000067ab9 */ /* 0x000fe40000000800 */
[----:B------:R-:W-:-:S04]  /*0a70*/  UIMAD UR6, UR15, UR5, UR6 ;  /* 0x000000050f0672a4 */ /* 0x000fc8000f8e0206 */
[----:B------:R-:W-:-:S04]  /*0a80*/  UISETP.LT.AND UP0, UPT, UR4, UR6, UPT ;  /* 0x000000060400728c */ /* 0x000fc8000bf01270 */
[----:B------:R-:W-:Y:S02]  /*0a90*/  USEL UR4, UR4, UR6, UP0 ;  /* 0x0000000604047287 */ /* 0x000fe40008000000 */
.L_x_1043:
[----:B------:R-:W-:Y:S01]  /*0aa0*/  UIADD3 UR17, UR8, 0x3f, URZ ;  /* 0x0000003f08117890 */ /* 0x000fe2000fffe03f */
[----:B------:R-:W-:Y:S01]  /*0ab0*/  PLOP3.LUT P0, PT, PT, PT, UP1, 0x40, 0x0 ;  /* 0x000000000000781c */ /* 0x000fe20003f0e818 */
[----:B------:R-:W-:Y:S02]  /*0ac0*/  UIADD3 UR15, UR4, 0x3f, URZ ;  /* 0x0000003f040f7890 */ /* 0x000fe4000fffe03f */
[----:B------:R-:W-:Y:S02]  /*0ad0*/  ULDC.64 UR6, c[0x0][0x2c8] ;  /* 0x0000b20000067ab9 */ /* 0x000fe40000000a00 */
[----:B------:R-:W-:Y:S02]  /*0ae0*/  UIMAD.WIDE.U32 UR22, UR26, UR6, URZ ;  /* 0x000000061a1672a5 */ /* 0x000fe4000f8e003f */
[----:B------:R-:W-:Y:S02]  /*0af0*/  USHF.R.S32.HI UR16, URZ, 0x1f, UR17 ;  /* 0x0000001f3f107899 */ /* 0x000fe40008011411 */
[----:B------:R-:W-:-:S02]  /*0b00*/  USHF.R.S32.HI UR6, URZ, 0x1f, UR15 ;  /* 0x0000001f3f067899 */ /* 0x000fc4000801140f */
[----:B------:R-:W-:Y:S02]  /*0b10*/  ULEA.HI UR16, UR16, UR17, URZ, 0x6 ;  /* 0x0000001110107291 */ /* 0x000fe4000f8f303f */
[----:B------:R-:W-:Y:S02]  /*0b20*/  ULEA.HI UR6, UR6, UR15, URZ, 0x6 ;  /* 0x0000000f06067291 */ /* 0x000fe4000f8f303f */
[----:B------:R-:W-:Y:S02]  /*0b30*/  UMOV UR4, UR26 ;  /* 0x0000001a00047c82 */ /* 0x000fe40008000000 */
[----:B------:R-:W-:Y:S02]  /*0b40*/  @UP2 USHF.R.U32.HI UR4, URZ, UR7, UR23 ;  /* 0x000000073f042299 */ /* 0x000fe40008011617 */
[----:B------:R-:W-:Y:S02]  /*0b50*/  USHF.R.S32.HI UR16, URZ, 0x6, UR16 ;  /* 0x000000063f107899 */ /* 0x000fe40008011410 */
[----:B------:R-:W-:-:S02]  /*0b60*/  USHF.R.S32.HI UR22, URZ, 0x6, UR6 ;  /* 0x000000063f167899 */ /* 0x000fc40008011406 */
[----:B------:R-:W-:Y:S02]  /*0b70*/  UIADD3 UR23, UR8, -UR12, URZ ;  /* 0x8000000c08177290 */ /* 0x000fe4000fffe03f */
[----:B------:R-:W-:Y:S02]  /*0b80*/  UISETP.LT.AND UP0, UPT, UR16, UR22, UPT ;  /* 0x000000161000728c */ /* 0x000fe4000bf01270 */
[----:B------:R-:W-:Y:S02]  /*0b90*/  UIADD3 UR7, UR23, UR4, URZ ;  /* 0x0000000417077290 */ /* 0x000fe4000fffe03f */
[----:B------:R-:W-:Y:S02]  /*0ba0*/  ULDC UR6, c[0x0][0x324] ;  /* 0x0000c90000067ab9 */ /* 0x000fe40000000800 */
[----:B------:R-:W-:Y:S02]  /*0bb0*/  USEL UR22, UR16, UR22, UP0 ;  /* 0x0000001610167287 */ /* 0x000fe40008000000 */
[----:B------:R-:W-:Y:S01]  /*0bc0*/  UIADD3 UR6, UR7, -UR6, URZ ;  /* 0x8000000607067290 */ /* 0x000fe2000fffe03f */
        /* <DEDUP_REMOVED lines=12> */
.L_x_1047:
[----:B------:R-:W-:-:S03]  /*0c90*/  UISETP.NE.AND UP0, UPT, UR5, 0x1, UPT ;  /* 0x000000010500788c */ /* 0x000fc6000bf05270 */
[----:B------:R-:W-:Y:S02]  /*0ca0*/  ULDC.64 UR4, c[0x0][0x330] ;  /* 0x0000cc0000047ab9 */ /* 0x000fe40000000a00 */
[----:B------:R-:W-:-:S07]  /*0cb0*/  UIMAD.WIDE.U32 UR16, UR7, UR4, URZ ;  /* 0x00000004071072a5 */ /* 0x000fce000f8e003f */
[----:B------:R-:W-:Y:S02]  /*0cc0*/  @UP0 UMOV UR15, UR17 ;  /* 0x00000011000f0c82 */ /* 0x000fe40008000000 */
[----:B------:R-:W-:Y:S02]  /*0cd0*/  @UP0 USHF.R.U32.HI UR7, URZ, UR5, UR15 ;  /* 0x000000053f070299 */ /* 0x000fe4000801160f */
.L_x_1048:
[----:B------:R-:W-:Y:S02]  /*0ce0*/  ULDC UR4, c[0x0][0x32c] ;  /* 0x0000cb0000047ab9 */ /* 0x000fe40000000800 */
[----:B------:R-:W-:-:S04]  /*0cf0*/  UIMAD UR4, UR7, UR4, URZ ;  /* 0x00000004070472a4 */ /* 0x000fc8000f8e023f */
[----:B------:R-:W-:-:S04]  /*0d00*/  UISETP.LT.AND UP0, UPT, UR6, UR4, UPT ;  /* 0x000000040600728c */ /* 0x000fc8000bf01270 */
[----:B------:R-:W-:-:S04]  /*0d10*/  USEL UR6, UR6, UR4, !UP0 ;  /* 0x0000000406067287 */ /* 0x000fc8000c000000 */
.L_x_1046:
[----:B------:R-:W-:Y:S01]  /*0d20*/  USHF.R.S32.HI UR4, URZ, 0x1f, UR6 ;  /* 0x0000001f3f047899 */ /* 0x000fe20008011406 */
[----:B------:R-:W-:Y:S01]  /*0d30*/  PLOP3.LUT P2, PT, PT, PT, PT, 0x80, 0x0 ;  /* 0x000000000000781c */ /* 0x000fe20003f4f070 */
[----:B------:R-:W-:Y:S01]  /*0d40*/  CS2R R10, SRZ ;  /* 0x00000000000a7805 */ /* 0x000fe2000001ff00 */
[----:B------:R-:W-:Y:S01]  /*0d50*/  IMAD.MOV.U32 R130, RZ, RZ, RZ ;  /* 0x000000ffff827224 */ /* 0x000fe200078e00ff */
[----:B------:R-:W-:Y:S01]  /*0d60*/  ULEA.HI UR4, UR4, UR6, URZ, 0x6 ;  /* 0x0000000604047291 */ /* 0x000fe2000f8f303f */
[----:B------:R-:W-:Y:S01]  /*0d70*/  CS2R R128, SRZ ;  /* 0x0000000000807805 */ /* 0x000fe2000001ff00 */
[----:B------:R-:W-:Y:S01]  /*0d80*/  CS2R R14, SRZ ;  /* 0x00000000000e7805 */ /* 0x000fe2000001ff00 */
[----:B------:R-:W-:Y:S01]  /*0d90*/  IMAD.MOV.U32 R126, RZ, RZ, RZ ;  /* 0x000000ffff7e7224 */ /* 0x000fe200078e00ff */
[----:B------:R-:W-:Y:S01]  /*0da0*/  USHF.R.S32.HI UR7, URZ, 0x6, UR4 ;  /* 0x000000063f077899 */ /* 0x000fe20008011404 */
[----:B------:R-:W-:Y:S01]  /*0db0*/  CS2R R124, SRZ ;  /* 0x00000000007c7805 */ /* 0x000fe2000001ff00 */
[----:B------:R-:W-:Y:S01]  /*0dc0*/  MOV R122, RZ ;  /* 0x000000ff007a7202 */ /* 0x000fe20000000f00 */
[----:B------:R-:W-:Y:S01]  /*0dd0*/  CS2R R120, SRZ ;  /* 0x0000000000787805 */ /* 0x000fe2000001ff00 */
[----:B------:R-:W-:Y:S01]  /*0de0*/  UISETP.LT.AND UP0, UPT, URZ, UR7, UPT ;  /* 0x000000073f00728c */ /* 0x000fe2000bf01270 */
[----:B------:R-:W-:Y:S01]  /*0df0*/  CS2R R12, SRZ ;  /* 0x00000000000c7805 */ /* 0x000fe2000001ff00 */
[----:B------:R-:W-:Y:S01]  /*0e00*/  IMAD.MOV.U32 R118, RZ, RZ, RZ ;  /* 0x000000ffff767224 */ /* 0x000fe200078e00ff */
[----:B------:R-:W-:Y:S01]  /*0e10*/  CS2R R116, SRZ ;  /* 0x0000000000747805 */ /* 0x000fe2000001ff00 */
[----:B------:R-:W-:Y:S01]  /*0e20*/  USEL UR7, URZ, UR7, !UP0 ;  /* 0x000000073f077287 */ /* 0x000fe2000c000000 */
[----:B------:R-:W-:Y:S01]  /*0e30*/  CS2R R16, SRZ ;  /* 0x0000000000107805 */ /* 0x000fe2000001ff00 */
[----:B------:R-:W-:Y:S01]  /*0e40*/  MOV R114, RZ ;  /* 0x000000ff00727202 */ /* 0x000fe20000000f00 */
[----:B------:R-:W-:Y:S01]  /*0e50*/  CS2R R112, SRZ ;  /* 0x0000000000707805 */ /* 0x000fe2000001ff00 */
[----:B------:R-:W-:Y:S01]  /*0e60*/  UISETP.GT.AND UP0, UPT, UR22, UR7, UPT ;  /* 0x000000071600728c */ /* 0x000fe2000bf04270 */
[----:B------:R-:W-:Y:S01]  /*0e70*/  CS2R R18, SRZ ;  /* 0x0000000000127805 */ /* 0x000fe2000001ff00 */
[----:B------:R-:W-:Y:S01]  /*0e80*/  IMAD.MOV.U32 R110, RZ, RZ, RZ ;  /* 0x000000ffff6e7224 */ /* 0x000fe200078e00ff */
[----:B------:R-:W-:Y:S01]  /*0e90*/  CS2R R108, SRZ ;  /* 0x00000000006c7805 */ /* 0x000fe2000001ff00 */
[----:B------:R-:W-:Y:S01]  /*0ea0*/  CS2R R106, SRZ ;  /* 0x00000000006a7805 */ /* 0x000fe2000001ff00 */
[----:B------:R-:W-:Y:S01]  /*0eb0*/  CS2R R20, SRZ ;  /* 0x0000000000147805 */ /* 0x000fe2000001ff00 */
[----:B------:R-:W-:Y:S01]  /*0ec0*/  PLOP3.LUT P0, PT, PT, PT, UP0, 0x80, 0x0 ;  /* 0x000000000000781c */ /* 0x000fe20003f0f008 */
[----:B------:R-:W-:Y:S01]  /*0ed0*/  CS2R R102, SRZ ;  /* 0x0000000000667805 */ /* 0x000fe2000001ff00 */
[----:B------:R-:W-:Y:S01]  /*0ee0*/  MOV R104, RZ ;  /* 0x000000ff00687202 */ /* 0x000fe20000000f00 */
[----:B------:R-:W-:Y:S01]  /*0ef0*/  IMAD.MOV.U32 R23, RZ, RZ, RZ ;  /* 0x000000ffff177224 */ /* 0x000fe200078e00ff */
        /* <DEDUP_REMOVED lines=67> */
[----:B------:R-:W-:Y:S01]  /*1330*/  UIMAD UR6, UR6, UR4, URZ ;  /* 0x00000004060672a4 */ /* 0x000fe2000f8e023f */
[----:B------:R-:W-:Y:S01]  /*1340*/  PLOP3.LUT P1, PT, PT, PT, UP2, 0x80, 0x0 ;  /* 0x000000000000781c */ /* 0x000fe20003f2f028 */
[----:B------:R-:W-:Y:S01]  /*1350*/  UIMAD.WIDE.U32 UR14, UR9, UR4, URZ ;  /* 0x00000004090e72a5 */ /* 0x000fe2000f8e003f */
[----:B------:R-:W-:Y:S01]  /*1360*/  PLOP3.LUT P0, PT, PT, PT, UP2, 0x80, 0x0 ;  /* 0x000000000000781c */ /* 0x000fe20003f0f028 */
[----:B------:R-:W-:Y:S01]  /*1370*/  UIMAD UR6, UR9, UR5, UR6 ;  /* 0x00000005090672a4 */ /* 0x000fe2000f8e0206 */
[----:B------:R-:W-:Y:S01]  /*1380*/  LEA.HI R19, R117, R119, RZ, 0x4 ;  /* 0x0000007775137211 */ /* 0x000fe200078f20ff */
[----:B------:R-:W-:Y:S01]  /*1390*/  USHF.R.S32.HI UR9, URZ, 0x1f, UR13 ;  /* 0x0000001f3f097899 */ /* 0x000fe2000801140d */
[----:B------:R-:W-:Y:S01]  /*13a0*/  BSSY B0, `(.L_x_1050) ;  /* 0x000005f000007945 */ /* 0x000fe20003800000 */
[----:B------:R-:W-:-:S02]  /*13b0*/  ULDC.64 UR4, c[0x0][0x1b8] ;  /* 0x00006e0000047ab9 */ /* 0x000fc40000000a00 */
[----:B------:R-:W-:Y:S02]  /*13c0*/  UIADD3 UR15, UR15, UR6, URZ ;  /* 0x000000060f0f7290 */ /* 0x000fe4000fffe03f */
[----:B------:R-:W-:Y:S02]  /*13d0*/  UIMAD UR6, UR20, UR4, URZ ;  /* 0x00000004140672a4 */ /* 0x000fe4000f8e023f */
[----:B------:R-:W-:Y:S02]  /*13e0*/  USEL UR9, UR9, URZ, !UP3 ;  /* 0x0000003f09097287 */ /* 0x000fe4000d800000 */
[----:B------:R-:W-:Y:S02]  /*13f0*/  UIMAD UR6, UR10, UR5, UR6 ;  /* 0x000000050a0672a4 */ /* 0x000fe4000f8e0206 */
[----:B------:R-:W-:Y:S02]  /*1400*/  UIMAD.WIDE.U32 UR16, UR10, UR4, UR14 ;  /* 0x000000040a1072a5 */ /* 0x000fe4000f8e000e */
[----:B------:R-:W-:-:S02]  /*1410*/  USEL UR14, UR13, URZ, !UP3 ;  /* 0x0000003f0d0e7287 */ /* 0x000fc4000d800000 */
[----:B------:R-:W-:Y:S01]  /*1420*/  ULDC.64 UR4, c[0x0][0x1c0] ;  /* 0x0000700000047ab9 */ /* 0x000fe20000000a00 */
[----:B-1----:R-:W-:Y:S01]  /*1430*/  LEA.HI R2, R117, R119, RZ, 0x3 ;  /* 0x0000007775027211 */ /* 0x002fe200078f18ff */
[----:B------:R-:W-:Y:S02]  /*1440*/  UIMAD UR9, UR9, UR4, URZ ;  /* 0x00000004090972a4 */ /* 0x000fe4000f8e023f */
[----:B------:R-:W-:Y:S01]  /*1450*/  UIADD3 UR17, UR17, UR6, URZ ;  /* 0x0000000611117290 */ /* 0x000fe2000fffe03f */
[----:B------:R-:W-:Y:S01]  /*1460*/  LOP3.LUT R0, R2, 0xfffffff8, RZ, 0xc0, !PT ;  /* 0xfffffff802007812 */ /* 0x000fe200078ec0ff */
[----:B------:R-:W-:Y:S01]  /*1470*/  UIMAD UR5, UR14, UR5, UR9 ;  /* 0x000000050e0572a4 */ /* 0x000fe2000f8e0209 */
[----:B------:R-:W-:Y:S01]  /*1480*/  SHF.R.S32.HI R26, RZ, 0x3, R2 ;  /* 0x00000003ff1a7819 */ /* 0x000fe20000011402 */
[----:B------:R-:W-:Y:S02]  /*1490*/  UIMAD.WIDE.U32 UR14, UR14, UR4, UR16 ;  /* 0x000000040e0e72a5 */ /* 0x000fe4000f8e0010 */
[----:B------:R-:W-:Y:S01]  /*14a0*/  IMAD.IADD R27, R119, 0x1, -R0 ;  /* 0x00000001771b7824 */ /* 0x000fe200078e0a00 */
[----:B------:R-:W-:Y:S01]  /*14b0*/  ULDC UR4, c[0x0][0x2c4] ;  /* 0x0000b10000047ab9 */ /* 0x000fe20000000800 */
[----:B------:R-:W-:Y:S01]  /*14c0*/  IADD3 R15, R26, UR26, RZ ;  /* 0x0000001a1a0f7c10 */ /* 0x000fe2000fffe0ff */
[----:B------:R-:W-:Y:S01]  /*14d0*/  UIADD3 UR5, UR15, UR5, URZ ;  /* 0x000000050f057290 */ /* 0x000fe2000fffe03f */
[----:B------:R-:W-:Y:S01]  /*14e0*/  IMAD R252, R27, 0x20, R26 ;  /* 0x000000201bfc7824 */ /* 0x000fe200078e021a */
[----:B------:R-:W-:Y:S01]  /*14f0*/  UIMAD UR4, UR12, UR4, URZ ;  /* 0x000000040c0472a4 */ /* 0x000fe2000f8e023f */
[----:B------:R-:W-:-:S02]  /*1500*/  IMAD.U32 R3, RZ, RZ, UR15 ;  /* 0x0000000fff037e24 */ /* 0x000fc4000f8e00ff */
[----:B------:R-:W-:Y:S01]  /*1510*/  IMAD.SHL.U32 R249, R27, 0x8, RZ ;  /* 0x000000081bf97824 */ /* 0x000fe200078e00ff */
[----:B------:R-:W-:Y:S01]  /*1520*/  IADD3 R4, R252, UR26, RZ ;  /* 0x0000001afc047c10 */ /* 0x000fe2000fffe0ff */
[----:B------:R-:W-:-:S03]  /*1530*/  IMAD.U32 R3, RZ, RZ, UR5 ;  /* 0x00000005ff037e24 */ /* 0x000fc6000f8e00ff */
[C---:B------:R-:W-:Y:S01]  /*1540*/  IADD3 R49, R249.reuse, 0x40, RZ ;  /* 0x00000040f9317810 */ /* 0x040fe20007ffe0ff */
[----:B------:R-:W-:Y:S01]  /*1550*/  @P1 IMAD.HI.U32 R2, R4, c[0x0][0x2c8], RZ ;  /* 0x0000b20004021a27 */ /* 0x000fe200078e00ff */
[C---:B------:R-:W-:Y:S02]  /*1560*/  IADD3 R52, R249.reuse, 0x80, RZ ;  /* 0x00000080f9347810 */ /* 0x040fe40007ffe0ff */
[C---:B------:R-:W-:Y:S01]  /*1570*/  IADD3 R48, R249.reuse, 0xc0, RZ ;  /* 0x000000c0f9307810 */ /* 0x040fe20007ffe0ff */
[----:B------:R-:W-:Y:S01]  /*1580*/  IMAD.MOV.U32 R0, RZ, RZ, R4 ;  /* 0x000000ffff007224 */ /* 0x000fe200078e0004 */
[----:B------:R-:W-:Y:S01]  /*1590*/  @P0 SHF.R.U32.HI R0, RZ, c[0x0][0x2cc], R2 ;  /* 0x0000b300ff000a19 */ /* 0x000fe20000011602 */
[----:B------:R-:W-:Y:S01]  /*15a0*/  IMAD.U32 R2, RZ, RZ, UR14 ;  /* 0x0000000eff027e24 */ /* 0x000fe2000f8e00ff */
[----:B------:R-:W-:Y:S02]  /*15b0*/  ISETP.GE.AND P4, PT, R249, c[0x0][0x198], PT ;  /* 0x00006600f9007a0c */ /* 0x000fe40003f86270 */
[--C-:B------:R-:W-:Y:S01]  /*15c0*/  SHF.R.S32.HI R6, RZ, 0x1f, R0.reuse ;  /* 0x0000001fff067819 */ /* 0x100fe20000011400 */
[----:B------:R-:W-:Y:S01]  /*15d0*/  IMAD.MOV R5, RZ, RZ, -R0 ;  /* 0x000000ffff057224 */ /* 0x000fe200078e0a00 */
[----:B------:R-:W-:Y:S01]  /*15e0*/  ISETP.GE.AND P3, PT, R49, c[0x0][0x198], PT ;  /* 0x0000660031007a0c */ /* 0x000fe20003f66270 */
[----:B------:R-:W-:Y:S01]  /*15f0*/  IMAD.WIDE.U32 R2, R0, c[0x0][0x1b0], R2 ;  /* 0x00006c0000027a25 */ /* 0x000fe200078e0002 */
[----:B------:R-:W-:-:S02]  /*1600*/  ISETP.GE.AND P6, PT, R52, c[0x0][0x198], PT ;  /* 0x0000660034007a0c */ /* 0x000fc40003fc6270 */
[----:B------:R-:W-:Y:S01]  /*1610*/  ISETP.GE.AND P5, PT, R48, c[0x0][0x198], PT ;  /* 0x0000660030007a0c */ /* 0x000fe20003fa6270 */
[----:B------:R-:W-:Y:S02]  /*1620*/  IMAD R4, R5, c[0x0][0x2c4], R4 ;  /* 0x0000b10005047a24 */ /* 0x000fe400078e0204 */
[----:B------:R-:W-:-:S04]  /*1630*/  IMAD R5, R6, c[0x0][0x1b0], RZ ;  /* 0x00006c0006057a24 */ /* 0x000fc800078e02ff */
[----:B------:R-:W-:Y:S01]  /*1640*/  IMAD R6, R0, c[0x0][0x1b4], R5 ;  /* 0x00006d0000067a24 */ /* 0x000fe200078e0205 */
[----:B------:R-:W-:-:S03]  /*1650*/  SHF.R.S32.HI R5, RZ, 0x1f, R4 ;  /* 0x0000001fff057819 */ /* 0x000fc60000011404 */
[----:B------:R-:W-:Y:S02]  /*1660*/  IMAD.IADD R3, R3, 0x1, R6 ;  /* 0x0000000103037824 */ /* 0x000fe400078e0206 */
[----:B------:R-:W-:Y:S02]  /*1670*/  IMAD R0, R5, c[0x0][0x1a8], RZ ;  /* 0x00006a0005007a24 */ /* 0x000fe400078e02ff */
[----:B------:R-:W-:-:S04]  /*1680*/  IMAD.WIDE.U32 R2, R4, c[0x0][0x1a8], R2 ;  /* 0x00006a0004027a25 */ /* 0x000fc800078e0002 */
[----:B------:R-:W-:Y:S01]  /*1690*/  IMAD R5, R4, c[0x0][0x1ac], R0 ;  /* 0x00006b0004057a24 */ /* 0x000fe200078e0200 */
[----:B------:R-:W-:Y:S02]  /*16a0*/  LOP3.LUT R0, R19, 0xfffffff0, RZ, 0xc0, !PT ;  /* 0xfffffff013007812 */ /* 0x000fe400078ec0ff */
[----:B------:R-:W-:Y:S01]  /*16b0*/  LEA R17, P0, R2, c[0x0][0x160], 0x1 ;  /* 0x0000580002117a11 */ /* 0x000fe200078008ff */
[----:B------:R-:W-:Y:S01]  /*16c0*/  IMAD.IADD R4, R3, 0x1, R5 ;  /* 0x0000000103047824 */ /* 0x000fe200078e0205 */
[----:B------:R-:W-:Y:S01]  /*16d0*/  LEA.HI R5, R117, R119, RZ, 0x6 ;  /* 0x0000007775057211 */ /* 0x000fe200078f30ff */
[----:B------:R-:W-:Y:S02]  /*16e0*/  IMAD.IADD R3, R119, 0x1, -R0 ;  /* 0x0000000177037824 */ /* 0x000fe400078e0a00 */
[----:B------:R-:W-:Y:S01]  /*16f0*/  IMAD.SHL.U32 R0, R26, 0x40, RZ ;  /* 0x000000401a007824 */ /* 0x000fe200078e00ff */
[----:B------:R-:W-:Y:S01]  /*1700*/  LEA.HI.X R16, R2, c[0x0][0x164], R4, 0x1, P0 ;  /* 0x0000590002107a11 */ /* 0x000fe200000f0c04 */
[----:B------:R1:W3:Y:S01]  /*1710*/  SHFL.IDX PT, R6, R17, RZ, 0x181f ;  /* 0x00181fff11067589 */ /* 0x0002e200000e0000 */
[----:B------:R-:W-:-:S02]  /*1720*/  SHF.R.S32.HI R2, RZ, 0x1f, R3 ;  /* 0x0000001fff027819 */ /* 0x000fc40000011403 */
[----:B------:R-:W-:Y:S02]  /*1730*/  LOP3.LUT R0, R0, 0x1c0, RZ, 0xc0, !PT ;  /* 0x000001c000007812 */ /* 0x000fe400078ec0ff */
[----:B------:R-:W-:Y:S02]  /*1740*/  LEA.HI R20, R2, R3, RZ, 0x3 ;  /* 0x0000000302147211 */ /* 0x000fe400078f18ff */
[----:B------:R-:W-:Y:S02]  /*1750*/  ISETP.GE.AND P0, PT, R15, UR4, PT ;  /* 0x000000040f007c0c */ /* 0x000fe4000bf06270 */
[----:B------:R-:W-:Y:S02]  /*1760*/  LOP3.LUT R4, R20, 0xfffffff8, RZ, 0xc0, !PT ;  /* 0xfffffff814047812 */ /* 0x000fe400078ec0ff */
[----:B------:R-:W-:Y:S02]  /*1770*/  SHF.R.U32.HI R2, RZ, 0x3, R0 ;  /* 0x00000003ff027819 */ /* 0x000fe40000011600 */
[----:B------:R-:W-:Y:S01]  /*1780*/  LOP3.LUT R0, R0, 0x38, R249, 0xf8, !PT ;  /* 0x0000003800007812 */ /* 0x000fe200078ef8f9 */
[----:B------:R-:W-:-:S02]  /*1790*/  IMAD.IADD R18, R3, 0x1, -R4 ;  /* 0x0000000103127824 */ /* 0x000fc400078e0a04 */
[----:B------:R-:W-:Y:S01]  /*17a0*/  IMAD.MOV.U32 R4, RZ, RZ, 0x10 ;  /* 0x00000010ff047424 */ /* 0x000fe200078e00ff */
[----:B------:R-:W-:Y:S01]  /*17b0*/  LOP3.LUT R2, R0, R2, RZ, 0x3c, !PT ;  /* 0x0000000200027212 */ /* 0x000fe200078e3cff */
[----:B------:R-:W-:Y:S02]  /*17c0*/  IMAD.SHL.U32 R0, R5, 0x8, RZ ;  /* 0x0000000805007824 */ /* 0x000fe400078e00ff */
[----:B------:R-:W-:-:S03]  /*17d0*/  IMAD.MOV.U32 R3, RZ, RZ, 0x20 ;  /* 0x00000020ff037424 */ /* 0x000fc600078e00ff */
[----:B------:R-:W-:Y:S01]  /*17e0*/  LOP3.LUT R239, R2, 0xfffffe00, R0, 0xf8, !PT ;  /* 0xfffffe0002ef7812 */ /* 0x000fe200078ef800 */
[----:B--2---:R2:W4:Y:S01]  /*17f0*/  @P2 R2UR UR9, R7 ;  /* 0x00000000070923c2 */ /* 0x00452200000e0000 */
[----:B------:R-:W-:Y:S01]  /*1800*/  R2P PR, R18, 0x6 ;  /* 0x0000000612007804 */ /* 0x000fe20000000000 */
[----:B----4-:R-:W-:-:S04]  /*1810*/  @!UP0 UMOV UR9, UR13 ;  /* 0x0000000d00098c82 */ /* 0x010fc80008000000 */
[----:B------:R-:W-:Y:S02]  /*1820*/  SEL R4, R4, 0xfffffff0, !P1 ;  /* 0xfffffff004047807 */ /* 0x000fe40004800000 */
[----:B------:R-:W-:Y:S01]  /*1830*/  SEL R2, R3, 0xffffffe0, !P2 ;  /* 0xffffffe003027807 */ /* 0x000fe20005000000 */
[----:B--2---:R1:W2:Y:S01]  /*1840*/  SHFL.IDX PT, R7, R16, RZ, 0x181f ;  /* 0x00181fff10077589 */ /* 0x0042a200000e0000 */
[----:B------:R-:W-:Y:S05]  /*1850*/  @P0 BRA `(.L_x_1051) ;  /* 0x0000013000000947 */ /* 0x000fea0003800000 */
[----:B---3--:R-:W-:Y:S01]  /*1860*/  SHF.R.S32.HI R5, RZ, 0x1f, R49 ;  /* 0x0000001fff057819 */ /* 0x008fe20000011431 */
[----:B--2---:R-:W-:Y:S01]  /*1870*/  IMAD.WIDE R12, R249, 0x2, R6 ;  /* 0x00000002f90c7825 */ /* 0x004fe200078e0206 */
[----:B------:R-:W-:Y:S02]  /*1880*/  SHF.R.S32.HI R3, RZ, 0x1f, R52 ;  /* 0x0000001fff037819 */ /* 0x000fe40000011434 */
[----:B------:R-:W-:Y:S02]  /*1890*/  SHF.R.S32.HI R0, RZ, 0x1f, R48 ;  /* 0x0000001fff007819 */ /* 0x000fe40000011430 */
[----:B------:R-:W-:-:S02]  /*18a0*/  LEA.HI R5, R5, R49, RZ, 0x3 ;  /* 0x0000003105057211 */ /* 0x000fc400078f18ff */
[----:B------:R-:W-:Y:S02]  /*18b0*/  LEA.HI R3, R3, R52, RZ, 0x3 ;  /* 0x0000003403037211 */ /* 0x000fe400078f18ff */
[----:B------:R-:W-:Y:S02]  /*18c0*/  LEA.HI R0, R0, R48, RZ, 0x3 ;  /* 0x0000003000007211 */ /* 0x000fe400078f18ff */
[----:B------:R-:W-:Y:S02]  /*18d0*/  LOP3.LUT R5, R5, 0xfffffff8, RZ, 0xc0, !PT ;  /* 0xfffffff805057812 */ /* 0x000fe400078ec0ff */
[----:B------:R-:W-:Y:S02]  /*18e0*/  LOP3.LUT R3, R3, 0xfffffff8, RZ, 0xc0, !PT ;  /* 0xfffffff803037812 */ /* 0x000fe400078ec0ff */
[----:B------:R-:W-:Y:S01]  /*18f0*/  LOP3.LUT R14, R0, 0xfffffff8, RZ, 0xc0, !PT ;  /* 0xfffffff8000e7812 */ /* 0x000fe200078ec0ff */
[----:B------:R-:W-:Y:S02]  /*1900*/  IMAD.SHL.U32 R0, R239, 0x2, RZ ;  /* 0x00000002ef007824 */ /* 0x000fe400078e00ff */
[----:B------:R-:W-:-:S03]  /*1910*/  IMAD.WIDE R10, R5, 0x2, R6 ;  /* 0x00000002050a7825 */ /* 0x000fc600078e0206 */
[----:B------:R-:W-:Y:S01]  /*1920*/  @!PT LDS RZ, [RZ] ;  /* 0x00000000fffff984 */ /* 0x000fe20000000800 */
[----:B------:R2:W-:Y:S01]  /*1930*/  LDGSTS.E.BYPASS.LTC128B.128 [R0+0x10100], [R12.64], !P4 ;  /* 0x101000000c007fae */ /* 0x0005e2000e101d52 */
[----:B------:R-:W-:-:S03]  /*1940*/  IMAD.WIDE R8, R3, 0x2, R6 ;  /* 0x0000000203087825 */ /* 0x000fc600078e0206 */
[----:B------:R2:W-:Y:S01]  /*1950*/  LDGSTS.E.BYPASS.LTC128B.128 [R0+0x14100], [R10.64], !P3 ;  /* 0x141000000a007fae */ /* 0x0005e2000d901d52 */
[----:B------:R-:W-:-:S03]  /*1960*/  IMAD.WIDE R6, R14, 0x2, R6 ;  /* 0x000000020e067825 */ /* 0x000fc600078e0206 */
[----:B------:R2:W-:Y:S04]  /*1970*/  LDGSTS.E.BYPASS.LTC128B.128 [R0+0x18100], [R8.64], !P6 ;  /* 0x1810000008007fae */ /* 0x0005e8000f101d52 */
[----:B------:R2:W-:Y:S02]  /*1980*/  LDGSTS.E.BYPASS.LTC128B.128 [R0+0x1c100], [R6.64], !P5 ;  /* 0x1c10000006007fae */ /* 0x0005e4000e901d52 */
.L_x_1051:
[----:B---3--:R-:W-:Y:S05]  /*1990*/  BSYNC B0 ;  /* 0x0000000000007941 */ /* 0x008fea0003800000 */
.L_x_1050:
[----:B--2---:R-:W-:Y:S01]  /*19a0*/  IADD3 R0, R15, 0x20, RZ ;  /* 0x000000200f007810 */ /* 0x004fe20007ffe0ff */
[----:B------:R2:W3:Y:S01]  /*19b0*/  SHFL.IDX PT, R7, R16, 0x1, 0x181f ;  /* 0x00381f0010077f89 */ /* 0x0004e200000e0000 */
[----:B------:R-:W-:Y:S02]  /*19c0*/  BSSY B0, `(.L_x_1052) ;  /* 0x0000017000007945 */ /* 0x000fe40003800000 */
[----:B------:R-:W-:Y:S01]  /*19d0*/  ISETP.GE.AND P0, PT, R0, UR4, PT ;  /* 0x0000000400007c0c */ /* 0x000fe2000bf06270 */
[----:B------:R2:W4:-:S12]  /*19e0*/  SHFL.IDX PT, R6, R17, 0x1, 0x181f ;  /* 0x00381f0011067f89 */ /* 0x00051800000e0000 */
[----:B------:R-:W-:Y:S05]  /*19f0*/  @P0 BRA `(.L_x_1053) ;  /* 0x0000013000000947 */ /* 0x000fea0003800000 */
[----:B------:R-:W-:Y:S01]  /*1a00*/  SHF.R.S32.HI R5, RZ, 0x1f, R49 ;  /* 0x0000001fff057819 */ /* 0x000fe20000011431 */
[----:B---34-:R-:W-:Y:S01]  /*1a10*/  IMAD.WIDE R12, R249, 0x2, R6 ;  /* 0x00000002f90c7825 */ /* 0x018fe200078e0206 */
[----:B------:R-:W-:Y:S02]  /*1a20*/  SHF.R.S32.HI R3, RZ, 0x1f, R52 ;  /* 0x0000001fff037819 */ /* 0x000fe40000011434 */
[----:B------:R-:W-:Y:S02]  /*1a30*/  SHF.R.S32.HI R0, RZ, 0x1f, R48 ;  /* 0x0000001fff007819 */ /* 0x000fe40000011430 */
[----:B------:R-:W-:Y:S02]  /*1a40*/  LEA.HI R5, R5, R49, RZ, 0x3 ;  /* 0x0000003105057211 */ /* 0x000fe400078f18ff */
[----:B------:R-:W-:Y:S02]  /*1a50*/  LEA.HI R3, R3, R52, RZ, 0x3 ;  /* 0x0000003403037211 */ /* 0x000fe400078f18ff */
[----:B------:R-:W-:-:S02]  /*1a60*/  LEA.HI R0, R0, R48, RZ, 0x3 ;  /* 0x0000003000007211 */ /* 0x000fc400078f18ff */
        /* <DEDUP_REMOVED lines=12> */
.L_x_1053:
[----:B------:R-:W-:Y:S05]  /*1b30*/  BSYNC B0 ;  /* 0x0000000000007941 */ /* 0x000fea0003800000 */
.L_x_1052:
[----:B---3--:R-:W-:Y:S01]  /*1b40*/  IADD3 R0, R15, 0x40, RZ ;  /* 0x000000400f007810 */ /* 0x008fe20007ffe0ff */
[----:B------:R3:W1:Y:S01]  /*1b50*/  SHFL.IDX PT, R7, R16, 0x2, 0x181f ;  /* 0x00581f0010077f89 */ /* 0x00066200000e0000 */
[----:B------:R-:W-:Y:S02]  /*1b60*/  BSSY B0, `(.L_x_1054) ;  /* 0x0000017000007945 */ /* 0x000fe40003800000 */
[----:B------:R-:W-:Y:S01]  /*1b70*/  ISETP.GE.AND P0, PT, R0, UR4, PT ;  /* 0x0000000400007c0c */ /* 0x000fe2000bf06270 */
[----:B----4-:R3:W4:-:S12]  /*1b80*/  SHFL.IDX PT, R6, R17, 0x2, 0x181f ;  /* 0x00581f0011067f89 */ /* 0x01071800000e0000 */
[----:B------:R-:W-:Y:S05]  /*1b90*/  @P0 BRA `(.L_x_1055) ;  /* 0x0000013000000947 */ /* 0x000fea0003800000 */
[----:B------:R-:W-:Y:S01]  /*1ba0*/  SHF.R.S32.HI R5, RZ, 0x1f, R49 ;  /* 0x0000001fff057819 */ /* 0x000fe20000011431 */
[----:B-1--4-:R-:W-:Y:S01]  /*1bb0*/  IMAD.WIDE R12, R249, 0x2, R6 ;  /* 0x00000002f90c7825 */ /* 0x012fe200078e0206 */
        /* <DEDUP_REMOVED lines=17> */
.L_x_1055:
[----:B------:R-:W-:Y:S05]  /*1cd0*/  BSYNC B0 ;  /* 0x0000000000007941 */ /* 0x000fea0003800000 */
.L_x_1054:
[----:B------:R-:W-:Y:S01]  /*1ce0*/  UIADD3 UR28, UR22, -0x1, URZ ;  /* 0xffffffff161c7890 */ /* 0x000fe2000fffe03f */
[----:B------:R-:W-:Y:S01]  /*1cf0*/  IMAD.MOV.U32 R126, RZ, RZ, c[0x0][0x2b8] ;  /* 0x0000ae00ff7e7624 */ /* 0x000fe200078e00ff */
[----:B-1--4-:R-:W-:Y:S01]  /*1d00*/  SHFL.IDX PT, R6, R17, 0x3, 0x181f ;  /* 0x00781f0011067f89 */ /* 0x012fe200000e0000 */
[----:B------:R-:W-:Y:S01]  /*1d10*/  IADD3 R3, R15, 0x60, RZ ;  /* 0x000000600f037810 */ /* 0x000fe20007ffe0ff */
[----:B------:R-:W-:Y:S01]  /*1d20*/  USHF.L.U32 UR21, UR28, 0x6, URZ ;  /* 0x000000061c157899 */ /* 0x000fe2000800063f */
[----:B------:R-:W-:Y:S01]  /*1d30*/  SHF.R.S32.HI R13, RZ, 0x1f, R48 ;  /* 0x0000001fff0d7819 */ /* 0x000fe20000011430 */
[----:B------:R-:W1:Y:S01]  /*1d40*/  SHFL.IDX PT, R7, R16, 0x3, 0x181f ;  /* 0x00781f0010077f89 */ /* 0x000e6200000e0000 */
[----:B------:R-:W-:Y:S01]  /*1d50*/  ISETP.NE.AND P2, PT, R126, 0x1, PT ;  /* 0x000000017e00780c */ /* 0x000fe20003f45270 */
[----:B------:R-:W-:Y:S01]  /*1d60*/  IMAD.SHL.U32 R239, R239, 0x2, RZ ;  /* 0x00000002efef7824 */ /* 0x000fe200078e00ff */
[----:B------:R-:W-:Y:S01]  /*1d70*/  ISETP.GE.AND P0, PT, R3, UR4, PT ;  /* 0x0000000403007c0c */ /* 0x000fe2000bf06270 */
[----:B------:R-:W-:Y:S01]  /*1d80*/  USHF.R.S32.HI UR6, URZ, 0x1f, UR9 ;  /* 0x0000001f3f067899 */ /* 0x000fe20008011409 */
[----:B------:R-:W-:Y:S01]  /*1d90*/  IADD3 R0, R252, UR21, RZ ;  /* 0x00000015fc007c10 */ /* 0x000fe2000fffe0ff */
[----:B------:R-:W-:Y:S01]  /*1da0*/  ULDC.64 UR4, c[0x0][0x2b0] ;  /* 0x0000ac0000047ab9 */ /* 0x000fe20000000a00 */
[----:B------:R-:W-:Y:S01]  /*1db0*/  LEA.HI R13, R13, R48, RZ, 0x3 ;  /* 0x000000300d0d7211 */ /* 0x000fe200078f18ff */
[----:B------:R-:W-:Y:S01]  /*1dc0*/  UIMAD UR6, UR6, UR4, URZ ;  /* 0x00000004060672a4 */ /* 0x000fe2000f8e023f */
[C---:B------:R-:W-:Y:S01]  /*1dd0*/  IADD3 R12, R0.reuse, UR11, RZ ;  /* 0x0000000b000c7c10 */ /* 0x040fe2000fffe0ff */
[----:B------:R-:W-:Y:S01]  /*1de0*/  UIMAD.WIDE.U32 UR14, UR9, UR4, URZ ;  /* 0x00000004090e72a5 */ /* 0x000fe2000f8e003f */
[----:B------:R-:W-:Y:S01]  /*1df0*/  ISETP.GE.AND P1, PT, R0, UR8, PT ;  /* 0x0000000800007c0c */ /* 0x000fe2000bf26270 */
[----:B------:R-:W-:Y:S01]  /*1e00*/  UIMAD UR6, UR9, UR5, UR6 ;  /* 0x00000005090672a4 */ /* 0x000fe2000f8e0206 */
[----:B------:R-:W-:Y:S01]  /*1e10*/  SHF.R.S32.HI R0, RZ, 0x1f, R49 ;  /* 0x0000001fff007819 */ /* 0x000fe20000011431 */
[----:B------:R-:W-:Y:S01]  /*1e20*/  @P2 IMAD.HI.U32 R3, R12, c[0x0][0x2bc], RZ ;  /* 0x0000af000c032a27 */ /* 0x000fe200078e00ff */
[----:B------:R-:W-:Y:S01]  /*1e30*/  LOP3.LUT R251, R13, 0xfffffff8, RZ, 0xc0, !PT ;  /* 0xfffffff80dfb7812 */ /* 0x000fe200078ec0ff */
[----:B------:R-:W-:Y:S01]  /*1e40*/  UIADD3 UR6, UR15, UR6, URZ ;  /* 0x000000060f067290 */ /* 0x000fe2000fffe03f */
[----:B------:R-:W-:Y:S01]  /*1e50*/  LEA.HI R0, R0, R49, RZ, 0x3 ;  /* 0x0000003100007211 */ /* 0x000fe200078f18ff */
[----:B------:R-:W-:Y:S01]  /*1e60*/  IMAD.MOV.U32 R5, RZ, RZ, R12 ;  /* 0x000000ffff057224 */ /* 0x000fe200078e000c */
[----:B------:R-:W-:Y:S01]  /*1e70*/  @P2 SHF.R.U32.HI R5, RZ, c[0x0][0x2c0], R3 ;  /* 0x0000b000ff052a19 */ /* 0x000fe20000011603 */
[----:B------:R-:W-:Y:S01]  /*1e80*/  IMAD.MOV.U32 R240, RZ, RZ, RZ ;  /* 0x000000fffff07224 */ /* 0x000fe200078e00ff */
[----:B------:R-:W-:Y:S01]  /*1e90*/  SHF.R.S32.HI R3, RZ, 0x1f, R52 ;  /* 0x0000001fff037819 */ /* 0x000fe20000011434 */
[----:B------:R-:W-:Y:S01]  /*1ea0*/  ULDC.64 UR4, c[0x0][0x1e8] ;  /* 0x00007a0000047ab9 */ /* 0x000fe20000000a00 */
[----:B------:R-:W-:Y:S01]  /*1eb0*/  LOP3.LUT R123, R0, 0xfffffff8, RZ, 0xc0, !PT ;  /* 0xfffffff8007b7812 */ /* 0x000fe200078ec0ff */
[----:B-1----:R-:W-:Y:S01]  /*1ec0*/  @!P0 IMAD.WIDE R10, R249, 0x2, R6 ;  /* 0x00000002f90a8825 */ /* 0x002fe200078e0206 */
[----:B------:R-:W-:-:S02]  /*1ed0*/  LEA.HI R3, R3, R52, RZ, 0x3 ;  /* 0x0000003403037211 */ /* 0x000fc400078f18ff */
[----:B------:R-:W-:Y:S01]  /*1ee0*/  ISETP.GT.OR P1, PT, R252, 0x3f, P1 ;  /* 0x0000003ffc00780c */ /* 0x000fe20000f24670 */
[--C-:B------:R-:W-:Y:S01]  /*1ef0*/  @!P0 IMAD.WIDE R8, R123, 0x2, R6.reuse ;  /* 0x000000027b088825 */ /* 0x100fe200078e0206 */
[----:B------:R-:W-:Y:S01]  /*1f00*/  LOP3.LUT R121, R3, 0xfffffff8, RZ, 0xc0, !PT ;  /* 0xfffffff803797812 */ /* 0x000fe200078ec0ff */
[----:B------:R-:W-:Y:S01]  /*1f10*/  @!PT LDS RZ, [RZ] ;  /* 0x00000000fffff984 */ /* 0x000fe20000000800 */
[----:B------:R1:W-:Y:S04]  /*1f20*/  @!P0 LDGSTS.E.BYPASS.LTC128B.128 [R239+0x13100], [R10.64], !P4 ;  /* 0x131000000aef8fae */ /* 0x0003e8000e101d52 */
[----:B------:R4:W-:Y:S01]  /*1f30*/  @!P0 LDGSTS.E.BYPASS.LTC128B.128 [R239+0x17100], [R8.64], !P3 ;  /* 0x1710000008ef8fae */ /* 0x0009e2000d901d52 */
[----:B------:R-:W-:Y:S01]  /*1f40*/  UIMAD.WIDE.U32 UR16, UR10, UR4, URZ ;  /* 0x000000040a1072a5 */ /* 0x000fe2000f8e003f */
[----:B------:R-:W-:Y:S01]  /*1f50*/  IMAD.U32 R112, RZ, RZ, UR21 ;  /* 0x00000015ff707e24 */ /* 0x000fe2000f8e00ff */
[----:B------:R-:W-:Y:S01]  /*1f60*/  LEA.HI R116, R117, R119, RZ, 0x5 ;  /* 0x0000007775747211 */ /* 0x000fe200078f28ff */
[----:B------:R-:W-:Y:S02]  /*1f70*/  STL [R1+0x18], R123 ;  /* 0x0000187b01007387 */ /* 0x000fe40000100800 */
[----:B------:R-:W-:Y:S01]  /*1f80*/  @!P1 IADD3 R0, P2, R5, UR14, RZ ;  /* 0x0000000e05009c10 */ /* 0x000fe2000ff5e0ff */
[----:B-1----:R-:W-:-:S03]  /*1f90*/  @!P0 IMAD.WIDE R10, R121, 0x2, R6 ;  /* 0x00000002790a8825 */ /* 0x002fc600078e0206 */
[----:B------:R-:W-:Y:S01]  /*1fa0*/  @!P1 LEA.HI.X.SX32 R3, R5, UR6, 0x1, P2 ;  /* 0x0000000605039c11 */ /* 0x000fe200090f0eff */
[----:B------:R-:W-:Y:S01]  /*1fb0*/  UIMAD UR4, UR20, UR4, URZ ;  /* 0x00000004140472a4 */ /* 0x000fe2000f8e023f */
[----:B------:R-:W-:Y:S01]  /*1fc0*/  ISETP.GE.AND P3, PT, R249, c[0x0][0x1d4], PT ;  /* 0x00007500f9007a0c */ /* 0x000fe20003f66270 */
[----:B------:R-:W-:Y:S01]  /*1fd0*/  @!P0 IMAD.WIDE R6, R251, 0x2, R6 ;  /* 0x00000002fb068825 */ /* 0x000fe200078e0206 */
[----:B------:R1:W-:Y:S01]  /*1fe0*/  @!P0 LDGSTS.E.BYPASS.LTC128B.128 [R239+0x1b100], [R10.64], !P6 ;  /* 0x1b1000000aef8fae */ /* 0x0003e2000f101d52 */
[----:B----4-:R-:W-:-:S03]  /*1ff0*/  @!P1 LEA R8, P2, R0, c[0x0][0x2a0], 0x2 ;  /* 0x0000a80000089a11 */ /* 0x010fc600078410ff */
[----:B------:R4:W-:Y:S01]  /*2000*/  @!P0 LDGSTS.E.BYPASS.LTC128B.128 [R239+0x1f100], [R6.64], !P5 ;  /* 0x1f10000006ef8fae */ /* 0x0009e2000e901d52 */
[----:B------:R-:W-:-:S03]  /*2010*/  @!P1 LEA.HI.X R9, R0, c[0x0][0x2a4], R3, 0x2, P2 ;  /* 0x0000a90000099a11 */ /* 0x000fc600010f1403 */
[----:B------:R-:W0:Y:S04]  /*2020*/  LDGDEPBAR ;  /* 0x00000000000079af */ /* 0x000e280000000000 */
[----:B------:R-:W-:Y:S01]  /*2030*/  BAR.SYNC.DEFER_BLOCKING 0x0 ;  /* 0x0000000000007b1d */ /* 0x000fe20000010000 */
[----:B------:R-:W-:Y:S02]  /*2040*/  ISETP.GE.AND P4, PT, R52, c[0x0][0x1d4], PT ;  /* 0x0000750034007a0c */ /* 0x000fe40003f86270 */
[----:B------:R-:W-:Y:S02]  /*2050*/  SHF.R.S32.HI R115, RZ, 0x5, R116 ;  /* 0x00000005ff737819 */ /* 0x000fe40000011474 */
[----:B------:R-:W-:Y:S01]  /*2060*/  SHF.R.S32.HI R124, RZ, 0x1f, R123 ;  /* 0x0000001fff7c7819 */ /* 0x000fe2000001147b */
[----:B------:R-:W-:Y:S04]  /*2070*/  STL [R1+0x14], R121 ;  /* 0x0000147901007387 */ /* 0x000fe80000100800 */
[----:B------:R-:W-:Y:S04]  /*2080*/  STL [R1+0x1c], R124 ;  /* 0x00001c7c01007387 */ /* 0x000fe80000100800 */
[----:B------:R-:W5:Y:S01]  /*2090*/  @!P1 LDG.E R240, [R8.64] ;  /* 0x0000001208f09981 */ /* 0x000f62000c1e1900 */
[----:B------:R-:W-:Y:S01]  /*20a0*/  IMAD.MOV R0, RZ, RZ, -R5 ;  /* 0x000000ffff007224 */ /* 0x000fe200078e0a05 */
[----:B------:R-:W-:Y:S01]  /*20b0*/  UIMAD UR4, UR10, UR5, UR4 ;  /* 0x000000050a0472a4 */ /* 0x000fe2000f8e0204 */
[----:B------:R-:W-:Y:S01]  /*20c0*/  ISETP.GE.AND P5, PT, R49, c[0x0][0x1d4], PT ;  /* 0x0000750031007a0c */ /* 0x000fe20003fa6270 */
[----:B------:R-:W-:Y:S01]  /*20d0*/  UISETP.GT.AND UP0, UPT, UR28, UR7, UPT ;  /* 0x000000071c00728c */ /* 0x000fe2000bf04270 */
[----:B------:R-:W-:Y:S01]  /*20e0*/  IMAD R242, R0, c[0x0][0x2b8], R12 ;  /* 0x0000ae0000f27a24 */ /* 0x000fe200078e020c */
[----:B------:R-:W-:Y:S01]  /*20f0*/  SHF.R.S32.HI R12, RZ, 0x4, R19 ;  /* 0x00000004ff0c7819 */ /* 0x000fe20000011413 */
[----:B------:R-:W-:Y:S01]  /*2100*/  UIADD3 UR9, UR17, UR4, URZ ;  /* 0x0000000411097290 */ /* 0x000fe2000fffe03f */
[----:B------:R-:W-:Y:S01]  /*2110*/  ISETP.GE.AND P6, PT, R48, c[0x0][0x1d4], PT ;  /* 0x0000750030007a0c */ /* 0x000fe20003fc6270 */
[----:B----4-:R-:W-:Y:S01]  /*2120*/  IMAD.WIDE.U32 R6, R242, c[0x0][0x1e0], RZ ;  /* 0x00007800f2067a25 */ /* 0x010fe200078e00ff */
[----:B------:R-:W-:Y:S01]  /*2130*/  SHF.R.S32.HI R0, RZ, 0x1f, R242 ;  /* 0x0000001fff007819 */ /* 0x000fe200000114f2 */
[----:B------:R-:W-:Y:S01]  /*2140*/  ULDC.64 UR4, c[0x0][0x210] ;  /* 0x0000840000047ab9 */ /* 0x000fe20000000a00 */
[----:B-1----:R-:W-:Y:S01]  /*2150*/  LEA.HI R11, R19, R12, RZ, 0x1 ;  /* 0x0000000c130b7211 */ /* 0x002fe200078f08ff */
[----:B------:R-:W-:Y:S01]  /*2160*/  UIMAD UR20, UR20, UR4, URZ ;  /* 0x00000004141472a4 */ /* 0x000fe2000f8e023f */
[----:B------:R-:W-:Y:S01]  /*2170*/  ISETP.GE.AND P2, PT, R249, c[0x0][0x1d4], PT ;  /* 0x00007500f9007a0c */ /* 0x000fe20003f46270 */
[----:B------:R-:W-:Y:S01]  /*2180*/  IMAD R3, R0, c[0x0][0x1e0], RZ ;  /* 0x0000780000037a24 */ /* 0x000fe200078e02ff */
[----:B------:R-:W-:Y:S01]  /*2190*/  LOP3.LUT R11, R11, 0xfffffffe, RZ, 0xc0, !PT ;  /* 0xfffffffe0b0b7812 */ /* 0x000fe200078ec0ff */
[----:B------:R-:W-:Y:S01]  /*21a0*/  UIMAD.WIDE.U32 UR24, UR10, UR4, URZ ;  /* 0x000000040a1872a5 */ /* 0x000fe2000f8e003f */
[----:B------:R-:W-:Y:S01]  /*21b0*/  SHF.R.S32.HI R122, RZ, 0x1f, R121 ;  /* 0x0000001fff7a7819 */ /* 0x000fe20000011479 */
[----:B------:R-:W-:Y:S01]  /*21c0*/  IMAD R3, R242, c[0x0][0x1e4], R3 ;  /* 0x00007900f2037a24 */ /* 0x000fe200078e0203 */
[----:B------:R-:W-:Y:S01]  /*21d0*/  UIMAD UR20, UR10, UR5, UR20 ;  /* 0x000000050a1472a4 */ /* 0x000fe2000f8e0214 */
[----:B--23--:R-:W-:Y:S01]  /*21e0*/  IMAD.IADD R16, R12, 0x1, -R11 ;  /* 0x000000010c107824 */ /* 0x00cfe200078e0a0b */
[----:B------:R-:W-:Y:S01]  /*21f0*/  SHF.R.S32.HI R125, RZ, 0x1f, R249 ;  /* 0x0000001fff7d7819 */ /* 0x000fe200000114f9 */
[----:B------:R-:W-:Y:S01]  /*2200*/  IMAD.IADD R7, R7, 0x1, R3 ;  /* 0x0000000107077824 */ /* 0x000fe200078e0203 */
[----:B------:R-:W-:Y:S01]  /*2210*/  UIADD3 UR20, UR25, UR20, URZ ;  /* 0x0000001419147290 */ /* 0x000fe2000fffe03f */
[----:B------:R-:W-:Y:S01]  /*2220*/  IMAD R3, R0, c[0x0][0x208], RZ ;  /* 0x0000820000037a24 */ /* 0x000fe200078e02ff */
[----:B------:R-:W-:Y:S01]  /*2230*/  STL [R1+0x20], R122 ;  /* 0x0000207a01007387 */ /* 0x000fe20000100800 */
[----:B------:R-:W-:-:S02]  /*2240*/  SEL R118, RZ, 0x10, P6 ;  /* 0x00000010ff767807 */ /* 0x000fc40003000000 */
[----:B------:R-:W-:Y:S01]  /*2250*/  IMAD R3, R242, c[0x0][0x20c], R3 ;  /* 0x00008300f2037a24 */ /* 0x000fe200078e0203 */
[----:B------:R-:W-:Y:S02]  /*2260*/  IADD3 R241, R239, 0x100, RZ ;  /* 0x00000100eff17810 */ /* 0x000fe40007ffe0ff */
[----:B------:R-:W-:Y:S02]  /*2270*/  SHF.R.S32.HI R120, RZ, 0x1f, R251 ;  /* 0x0000001fff787819 */ /* 0x000fe400000114fb */
[----:B-----5:R-:W-:Y:S01]  /*2280*/  SHF.R.S32.HI R10, RZ, 0x1f, R240 ;  /* 0x0000001fff0a7819 */ /* 0x020fe200000114f0 */
[----:B------:R-:W-:-:S04]  /*2290*/  IMAD.WIDE.U32 R8, R240, c[0x0][0x1f0], R6 ;  /* 0x00007c00f0087a25 */ /* 0x000fc800078e0006 */
[----:B------:R-:W-:Y:S01]  /*22a0*/  IMAD R5, R10, c[0x0][0x1f0], RZ ;  /* 0x00007c000a057a24 */ /* 0x000fe200078e02ff */
[----:B------:R-:W-:Y:S01]  /*22b0*/  IADD3 R0, P0, R8, UR16, RZ ;  /* 0x0000001008007c10 */ /* 0x000fe2000ff1e0ff */
[----:B------:R-:W-:-:S04]  /*22c0*/  IMAD.WIDE.U32 R6, R242, c[0x0][0x208], RZ ;  /* 0x00008200f2067a25 */ /* 0x000fc800078e00ff */
[----:B------:R-:W-:Y:S02]  /*22d0*/  IMAD R5, R240, c[0x0][0x1f4], R5 ;  /* 0x00007d00f0057a24 */ /* 0x000fe400078e0205 */
[----:B------:R-:W-:Y:S02]  /*22e0*/  IMAD.IADD R7, R7, 0x1, R3 ;  /* 0x0000000107077824 */ /* 0x000fe400078e0203 */
[----:B------:R-:W-:Y:S01]  /*22f0*/  IMAD R3, R10, c[0x0][0x218], RZ ;  /* 0x000086000a037a24 */ /* 0x000fe200078e02ff */
[----:B------:R-:W-:Y:S01]  /*2300*/  IADD3.X R8, R9, UR9, R5, P0, !PT ;  /* 0x0000000909087c10 */ /* 0x000fe200087fe405 */
[----:B------:R-:W-:Y:S01]  /*2310*/  IMAD.WIDE.U32 R6, R240, c[0x0][0x218], R6 ;  /* 0x00008600f0067a25 */ /* 0x000fe200078e0006 */
[----:B------:R-:W-:-:S03]  /*2320*/  LEA R12, P0, R0, c[0x0][0x1c8], 0x1 ;  /* 0x00007200000c7a11 */ /* 0x000fc600078008ff */
[----:B------:R-:W-:Y:S01]  /*2330*/  IMAD.SHL.U32 R10, R26, 0x8, RZ ;  /* 0x000000081a0a7824 */ /* 0x000fe200078e00ff */
[----:B------:R-:W-:Y:S01]  /*2340*/  LEA.HI.X R11, R0, c[0x0][0x1cc], R8, 0x1, P0 ;  /* 0x00007300000b7a11 */ /* 0x000fe200000f0c08 */
[----:B------:R-:W-:Y:S01]  /*2350*/  IMAD.SHL.U32 R0, R27, 0x40, RZ ;  /* 0x000000401b007824 */ /* 0x000fe200078e00ff */
[----:B------:R-:W-:Y:S01]  /*2360*/  SHFL.IDX PT, R8, R12, RZ, 0x181f ;  /* 0x00181fff0c087589 */ /* 0x000fe200000e0000 */
[----:B------:R-:W-:Y:S01]  /*2370*/  IMAD R5, R240, c[0x0][0x21c], R3 ;  /* 0x00008700f0057a24 */ /* 0x000fe200078e0203 */
[----:B------:R-:W-:Y:S02]  /*2380*/  IADD3 R3, P0, R6, UR24, RZ ;  /* 0x0000001806037c10 */ /* 0x000fe4000ff1e0ff */
[----:B------:R-:W-:Y:S01]  /*2390*/  LOP3.LUT R0, R0, 0x1c0, RZ, 0xc0, !PT ;  /* 0x000001c000007812 */ /* 0x000fe200078ec0ff */
[----:B------:R-:W1:Y:S01]  /*23a0*/  SHFL.IDX PT, R9, R11, RZ, 0x181f ;  /* 0x00181fff0b097589 */ /* 0x000e6200000e0000 */
[----:B------:R-:W-:Y:S02]  /*23b0*/  IADD3.X R6, R7, UR20, R5, P0, !PT ;  /* 0x0000001407067c10 */ /* 0x000fe400087fe405 */
[----:B------:R-:W-:Y:S01]  /*23c0*/  LOP3.LUT R10, R0, 0x8, R10, 0xf8, !PT ;  /* 0x00000008000a7812 */ /* 0x000fe200078ef80a */
[----:B------:R1:W-:Y:S01]  /*23d0*/  SHFL.IDX PT, R7, R11, 0x1, 0x181f ;  /* 0x00381f000b077f89 */ /* 0x0003e200000e0000 */
[----:B------:R-:W-:-:S02]  /*23e0*/  SHF.R.U32.HI R0, RZ, 0x3, R0 ;  /* 0x00000003ff007819 */ /* 0x000fc40000011600 */
[C---:B------:R-:W-:Y:S02]  /*23f0*/  LEA R5, P0, R3.reuse, c[0x0][0x1f8], 0x1 ;  /* 0x00007e0003057a11 */ /* 0x040fe400078008ff */
[----:B------:R-:W-:Y:S02]  /*2400*/  LOP3.LUT R0, R10, R0, RZ, 0x3c, !PT ;  /* 0x000000000a007212 */ /* 0x000fe400078e3cff */
[----:B------:R-:W-:Y:S01]  /*2410*/  IADD3 R26, -R26, UR8, -R112 ;  /* 0x000000081a1a7c10 */ /* 0x000fe2000fffe970 */
[----:B------:R-:W-:Y:S01]  /*2420*/  SHFL.IDX PT, R14, R5, RZ, 0x181f ;  /* 0x00181fff050e7589 */ /* 0x000fe200000e0000 */
[----:B------:R-:W-:Y:S01]  /*2430*/  LEA.HI.X R3, R3, c[0x0][0x1fc], R6, 0x1, P0 ;  /* 0x00007f0003037a11 */ /* 0x000fe200000f0c06 */
[----:B------:R-:W-:Y:S01]  /*2440*/  IMAD R0, R16, 0x200, R0 ;  /* 0x0000020010007824 */ /* 0x000fe200078e0200 */
[----:B------:R-:W-:Y:S01]  /*2450*/  LOP3.LUT P0, RZ, R27, 0x2, RZ, 0xc0, !PT ;  /* 0x000000021bff7812 */ /* 0x000fe2000780c0ff */
[----:B------:R2:W3:Y:S01]  /*2460*/  SHFL.IDX PT, R6, R12, 0x1, 0x181f ;  /* 0x00381f000c067f89 */ /* 0x0004e200000e0000 */
[----:B------:R-:W-:Y:S01]  /*2470*/  ISETP.GE.AND P1, PT, R26, 0x1, PT ;  /* 0x000000011a00780c */ /* 0x000fe20003f26270 */
[----:B------:R-:W-:-:S02]  /*2480*/  IMAD.SHL.U32 R212, R0, 0x2, RZ ;  /* 0x0000000200d47824 */ /* 0x000fc400078e00ff */
[----:B------:R-:W4:Y:S03]  /*2490*/  SHFL.IDX PT, R21, R3, RZ, 0x181f ;  /* 0x00181fff03157589 */ /* 0x000f2600000e0000 */
[C---:B------:R-:W-:Y:S01]  /*24a0*/  IADD3 R0, R212.reuse, 0x8100, RZ ;  /* 0x00008100d4007810 */ /* 0x040fe20007ffe0ff */
[----:B------:R-:W5:Y:S01]  /*24b0*/  SHFL.IDX PT, R5, R5, 0x1, 0x181f ;  /* 0x00381f0005057f89 */ /* 0x000f6200000e0000 */
[----:B------:R-:W-:-:S03]  /*24c0*/  IADD3 R223, R212, 0x8120, RZ ;  /* 0x00008120d4df7810 */ /* 0x000fc60007ffe0ff */
[----:B------:R-:W-:Y:S01]  /*24d0*/  @P0 IADD3 R223, R0, -0x20, RZ ;  /* 0xffffffe000df0810 */ /* 0x000fe20007ffe0ff */
[----:B------:R3:W4:Y:S01]  /*24e0*/  SHFL.IDX PT, R15, R3, 0x1, 0x181f ;  /* 0x00381f00030f7f89 */ /* 0x00072200000e0000 */
[----:B------:R-:W-:Y:S01]  /*24f0*/  ISETP.GT.AND P0, PT, R26, 0x20, PT ;  /* 0x000000201a00780c */ /* 0x000fe20003f04270 */
[----:B-1----:R-:W-:Y:S01]  /*2500*/  @P1 IMAD.WIDE R10, R123, 0x2, R8 ;  /* 0x000000027b0a1825 */ /* 0x002fe200078e0208 */
[C---:B------:R-:W-:Y:S02]  /*2510*/  IADD3 R238, R223.reuse, 0x800, RZ ;  /* 0x00000800dfee7810 */ /* 0x040fe40007ffe0ff */
[C---:B------:R-:W-:Y:S01]  /*2520*/  IADD3 R237, R223.reuse, 0x1000, RZ ;  /* 0x00001000dfed7810 */ /* 0x040fe20007ffe0ff */
[----:B------:R-:W-:Y:S01]  /*2530*/  IMAD.SHL.U32 R0, R18, 0x40, RZ ;  /* 0x0000004012007824 */ /* 0x000fe200078e00ff */
[----:B------:R-:W-:Y:S01]  /*2540*/  IADD3 R236, R223, 0x1800, RZ ;  /* 0x00001800dfec7810 */ /* 0x000fe20007ffe0ff */
[----:B------:R-:W-:Y:S01]  /*2550*/  IMAD.WIDE R18, R249, 0x2, RZ ;  /* 0x00000002f9127825 */ /* 0x000fe200078e02ff */
[----:B------:R-:W-:-:S02]  /*2560*/  IADD3 R235, R223, 0x2000, RZ ;  /* 0x00002000dfeb7810 */ /* 0x000fc40007ffe0ff */
[----:B------:R-:W-:Y:S01]  /*2570*/  LOP3.LUT R0, R0, 0x1c0, RZ, 0xc0, !PT ;  /* 0x000001c000007812 */ /* 0x000fe200078ec0ff */
[----:B--2---:R-:W-:Y:S01]  /*2580*/  @P1 IMAD.WIDE R12, R249, 0x2, R8 ;  /* 0x00000002f90c1825 */ /* 0x004fe200078e0208 */
[C---:B------:R-:W-:Y:S02]  /*2590*/  IADD3 R234, R223.reuse, 0x2800, RZ ;  /* 0x00002800dfea7810 */ /* 0x040fe40007ffe0ff */
[C---:B------:R-:W-:Y:S02]  /*25a0*/  IADD3 R233, R223.reuse, 0x3000, RZ ;  /* 0x00003000dfe97810 */ /* 0x040fe40007ffe0ff */
[----:B------:R1:W-:Y:S01]  /*25b0*/  @P1 LDGSTS.E.BYPASS.LTC128B.128 [R239+0x8100], [R12.64], !P3 ;  /* 0x081000000cef1fae */ /* 0x0003e2000d901d52 */
[C---:B------:R-:W-:Y:S02]  /*25c0*/  IADD3 R232, R223.reuse, 0x3800, RZ ;  /* 0x00003800dfe87810 */ /* 0x040fe40007ffe0ff */
[C---:B------:R-:W-:Y:S01]  /*25d0*/  IADD3 R231, R223.reuse, 0x4000, RZ ;  /* 0x00004000dfe77810 */ /* 0x040fe20007ffe0ff */
[----:B------:R2:W-:Y:S01]  /*25e0*/  @P1 LDGSTS.E.BYPASS.LTC128B.128 [R239+0xa100], [R10.64], !P5 ;  /* 0x0a1000000aef1fae */ /* 0x0005e2000e901d52 */
[C---:B------:R-:W-:Y:S01]  /*25f0*/  IADD3 R230, R223.reuse, 0x4800, RZ ;  /* 0x00004800dfe67810 */ /* 0x040fe20007ffe0ff */
[----:B---3--:R-:W-:Y:S01]  /*2600*/  IMAD.SHL.U32 R3, R16, 0x8, RZ ;  /* 0x0000000810037824 */ /* 0x008fe200078e00ff */
[----:B------:R-:W-:-:S02]  /*2610*/  IADD3 R229, R223, 0x5000, RZ ;  /* 0x00005000dfe57810 */ /* 0x000fc40007ffe0ff */
[C---:B------:R-:W-:Y:S02]  /*2620*/  IADD3 R228, R223.reuse, 0x5800, RZ ;  /* 0x00005800dfe47810 */ /* 0x040fe40007ffe0ff */
[----:B------:R-:W-:Y:S02]  /*2630*/  LOP3.LUT R3, R0, 0x8, R3, 0xf8, !PT ;  /* 0x0000000800037812 */ /* 0x000fe400078ef803 */
[----:B------:R-:W-:Y:S02]  /*2640*/  SHF.R.U32.HI R0, RZ, 0x3, R0 ;  /* 0x00000003ff007819 */ /* 0x000fe40000011600 */
[----:B------:R-:W-:Y:S02]  /*2650*/  IADD3 R227, R223, 0x6000, RZ ;  /* 0x00006000dfe37810 */ /* 0x000fe40007ffe0ff */
[----:B------:R-:W-:Y:S01]  /*2660*/  LOP3.LUT R114, R3, R0, RZ, 0x3c, !PT ;  /* 0x0000000003727212 */ /* 0x000fe200078e3cff */
[----:B------:R-:W-:Y:S01]  /*2670*/  IMAD.SHL.U32 R0, R20, 0x40, RZ ;  /* 0x0000004014007824 */ /* 0x000fe200078e00ff */
[----:B------:R-:W-:-:S02]  /*2680*/  IADD3 R226, R223, 0x6800, RZ ;  /* 0x00006800dfe27810 */ /* 0x000fc40007ffe0ff */
[C---:B------:R-:W-:Y:S02]  /*2690*/  IADD3 R225, R223.reuse, 0x7000, RZ ;  /* 0x00007000dfe17810 */ /* 0x040fe40007ffe0ff */
[----:B------:R-:W-:Y:S02]  /*26a0*/  LOP3.LUT R113, R0, 0xfffffe00, RZ, 0xc0, !PT ;  /* 0xfffffe0000717812 */ /* 0x000fe400078ec0ff */
[----:B------:R-:W-:Y:S01]  /*26b0*/  IADD3 R224, R223, 0x7800, RZ ;  /* 0x00007800dfe07810 */ /* 0x000fe20007ffe0ff */
[----:B-1----:R-:W-:-:S04]  /*26c0*/  @P0 IMAD.WIDE R12, R121, 0x2, R6 ;  /* 0x00000002790c0825 */ /* 0x002fc800078e0206 */
[----:B--2---:R-:W-:-:S04]  /*26d0*/  @P1 IMAD.WIDE R10, R121, 0x2, R8 ;  /* 0x00000002790a1825 */ /* 0x004fc800078e0208 */
[----:B------:R-:W-:Y:S01]  /*26e0*/  @P1 IMAD.WIDE R8, R251, 0x2, R8 ;  /* 0x00000002fb081825 */ /* 0x000fe200078e0208 */
[----:B------:R1:W-:Y:S03]  /*26f0*/  @P1 LDGSTS.E.BYPASS.LTC128B.128 [R239+0xc100], [R10.64], !P4 ;  /* 0x0c1000000aef1fae */ /* 0x0003e6000e101d52 */
[----:B------:R-:W-:Y:S01]  /*2700*/  IMAD R0, R115, 0x400, R113 ;  /* 0x0000040073007824 */ /* 0x000fe200078e0271 */
[----:B------:R2:W-:Y:S01]  /*2710*/  @P1 LDGSTS.E.BYPASS.LTC128B.128 [R239+0xe100], [R8.64], !P6 ;  /* 0x0e10000008ef1fae */ /* 0x0005e2000f101d52 */
[----:B------:R-:W-:Y:S02]  /*2720*/  IADD3 R30, P1, R14, R18, RZ ;  /* 0x000000120e1e7210 */ /* 0x000fe40007f3e0ff */
[----:B------:R-:W-:-:S03]  /*2730*/  IMAD.IADD R0, R114, 0x1, R0 ;  /* 0x0000000172007824 */ /* 0x000fc600078e0200 */
[----:B----4-:R-:W-:Y:S01]  /*2740*/  IMAD.X R31, R21, 0x1, R19, P1 ;  /* 0x00000001151f7824 */ /* 0x010fe200008e0613 */
[----:B-----5:R-:W-:Y:S01]  /*2750*/  IADD3 R28, P1, R18, R5, RZ ;  /* 0x00000005121c7210 */ /* 0x020fe20007f3e0ff */
[----:B------:R-:W-:Y:S02]  /*2760*/  IMAD.SHL.U32 R219, R0, 0x2, RZ ;  /* 0x0000000200db7824 */ /* 0x000fe400078e00ff */
[----:B------:R-:W-:Y:S02]  /*2770*/  IMAD.MOV.U32 R0, RZ, RZ, 0x40 ;  /* 0x00000040ff007424 */ /* 0x000fe400078e00ff */
[----:B------:R-:W-:Y:S02]  /*2780*/  IMAD.X R29, R19, 0x1, R15, P1 ;  /* 0x00000001131d7824 */ /* 0x000fe400008e060f */
[--C-:B------:R-:W-:Y:S02]  /*2790*/  IMAD R220, R4, 0x2, R219.reuse ;  /* 0x0000000204dc7824 */ /* 0x100fe400078e02db */
[----:B------:R-:W-:-:S02]  /*27a0*/  IMAD R222, R2, 0x2, R219 ;  /* 0x0000000202de7824 */ /* 0x000fc400078e02db */
[----:B------:R-:W-:Y:S02]  /*27b0*/  IMAD R221, R2, 0x2, R220 ;  /* 0x0000000202dd7824 */ /* 0x000fe400078e02dc */
[----:B-1----:R-:W-:-:S04]  /*27c0*/  @P0 IMAD.WIDE R10, R249, 0x2, R6 ;  /* 0x00000002f90a0825 */ /* 0x002fc800078e0206 */
[--C-:B--2---:R-:W-:Y:S01]  /*27d0*/  @P0 IMAD.WIDE R8, R123, 0x2, R6.reuse ;  /* 0x000000027b080825 */ /* 0x104fe200078e0206 */
[----:B------:R1:W-:Y:S03]  /*27e0*/  @P0 LDGSTS.E.BYPASS.LTC128B.128 [R239+0x9100], [R10.64], !P3 ;  /* 0x091000000aef0fae */ /* 0x0003e6000d901d52 */
[C---:B------:R-:W-:Y:S01]  /*27f0*/  @P0 IMAD.WIDE R6, R251.reuse, 0x2, R6 ;  /* 0x00000002fb060825 */ /* 0x040fe200078e0206 */
[----:B------:R2:W-:Y:S04]  /*2800*/  @P0 LDGSTS.E.BYPASS.LTC128B.128 [R239+0xb100], [R8.64], !P5 ;  /* 0x0b10000008ef0fae */ /* 0x0005e8000e901d52 */
[----:B------:R3:W-:Y:S04]  /*2810*/  @P0 LDGSTS.E.BYPASS.LTC128B.128 [R239+0xd100], [R12.64], !P4 ;  /* 0x0d1000000cef0fae */ /* 0x0007e8000e101d52 */
[----:B------:R4:W-:Y:S04]  /*2820*/  @P0 LDGSTS.E.BYPASS.LTC128B.128 [R239+0xf100], [R6.64], !P6 ;  /* 0x0f10000006ef0fae */ /* 0x0009e8000f101d52 */
[----:B------:R-:W0:Y:S01]  /*2830*/  LDGDEPBAR ;  /* 0x00000000000079af */ /* 0x000e220000000000 */
[----:B-1----:R-:W-:-:S04]  /*2840*/  IMAD.WIDE R10, R251, 0x2, RZ ;  /* 0x00000002fb0a7825 */ /* 0x002fc800078e02ff */
[----:B--2---:R-:W-:-:S05]  /*2850*/  IMAD.WIDE R8, R123, 0x2, RZ ;  /* 0x000000027b087825 */ /* 0x004fca00078e02ff */
[----:B------:R-:W-:Y:S02]  /*2860*/  IADD3 R22, P1, R14, R8, RZ ;  /* 0x000000080e167210 */ /* 0x000fe40007f3e0ff */
[----:B------:R-:W-:Y:S01]  /*2870*/  IADD3 R16, P0, R8, R5, RZ ;  /* 0x0000000508107210 */ /* 0x000fe20007f1e0ff */
[----:B----4-:R-:W-:Y:S01]  /*2880*/  IMAD.WIDE R6, R121, 0x2, RZ ;  /* 0x0000000279067825 */ /* 0x010fe200078e02ff */
[----:B------:R-:W-:-:S04]  /*2890*/  DEPBAR.LE SB0, 0x1 ;  /* 0x000080400000791a */ /* 0x000fc80000000000 */
[----:B------:R-:W-:Y:S01]  /*28a0*/  IMAD.X R23, R21, 0x1, R9, P1 ;  /* 0x0000000115177824 */ /* 0x000fe200008e0609 */
[----:B------:R-:W-:Y:S01]  /*28b0*/  IADD3 R18, P1, R14, R6, RZ ;  /* 0x000000060e127210 */ /* 0x000fe20007f3e0ff */
[----:B------:R-:W-:Y:S01]  /*28c0*/  IMAD.X R17, R9, 0x1, R15, P0 ;  /* 0x0000000109117824 */ /* 0x000fe200000e060f */
[----:B------:R-:W-:-:S04]  /*28d0*/  DEPBAR.LE SB0, 0x0 ;  /* 0x000080000000791a */ /* 0x000fc80000000000 */
[----:B------:R-:W-:Y:S01]  /*28e0*/  BAR.SYNC.DEFER_BLOCKING 0x0 ;  /* 0x0000000000007b1d */ /* 0x000fe20000010000 */
[----:B------:R-:W-:Y:S01]  /*28f0*/  IADD3 R24, P0, R6, R5, RZ ;  /* 0x0000000506187210 */ /* 0x000fe20007f1e0ff */
[----:B------:R-:W-:Y:S01]  /*2900*/  IMAD.X R19, R21, 0x1, R7, P1 ;  /* 0x0000000115137824 */ /* 0x000fe200008e0607 */
[----:B------:R-:W-:-:S03]  /*2910*/  IADD3 R6, P1, R14, R10, RZ ;  /* 0x0000000a0e067210 */ /* 0x000fc60007f3e0ff */
[----:B------:R-:W-:Y:S01]  /*2920*/  IMAD.X R25, R7, 0x1, R15, P0 ;  /* 0x0000000107197824 */ /* 0x000fe200000e060f */
[----:B------:R-:W-:Y:S01]  /*2930*/  IADD3 R20, P0, R10, R5, RZ ;  /* 0x000000050a147210 */ /* 0x000fe20007f1e0ff */
[----:B------:R-:W-:Y:S01]  /*2940*/  IMAD.X R7, R21, 0x1, R11, P1 ;  /* 0x0000000115077824 */ /* 0x000fe200008e060b */
[----:B------:R-:W-:-:S03]  /*2950*/  ISETP.GE.AND P1, PT, R49, c[0x0][0x1d4], PT ;  /* 0x0000750031007a0c */ /* 0x000fc60003f26270 */
[----:B------:R-:W-:Y:S01]  /*2960*/  IMAD.X R21, R11, 0x1, R15, P0 ;  /* 0x000000010b157824 */ /* 0x000fe200000e060f */
[----:B------:R-:W-:Y:S02]  /*2970*/  ISETP.LT.OR P0, PT, R26, 0x1, P2 ;  /* 0x000000011a00780c */ /* 0x000fe40001701670 */
[----:B------:R-:W-:Y:S01]  /*2980*/  ISETP.GE.AND P2, PT, R52, c[0x0][0x1d4], PT ;  /* 0x0000750034007a0c */ /* 0x000fe20003f46270 */
[----:B------:R-:W-:Y:S04]  /*2990*/  LDSM.16.M88.4 R8, [R219+0x10100] ;  /* 0x01010000db08783b */ /* 0x000fe80000000200 */
[----:B---3--:R-:W-:Y:S04]  /*29a0*/  LDSM.16.M88.4 R12, [R220+0x10100] ;  /* 0x01010000dc0c783b */ /* 0x008fe80000000200 */
[----:B------:R-:W-:Y:S04]  /*29b0*/  LDSM.16.M88.4 R40, [R212+0x8100] ;  /* 0x00810000d428783b */ /* 0x000fe80000000200 */
[----:B------:R-:W1:Y:S04]  /*29c0*/  LDSM.16.M88.4 R36, [R212+0x8900] ;  /* 0x00890000d424783b */ /* 0x000e680000000200 */
[----:B------:R-:W2:Y:S04]  /*29d0*/  LDSM.16.M88.4 R32, [R212+0x9100] ;  /* 0x00910000d420783b */ /* 0x000ea80000000200 */
[----:B------:R-:W-:Y:S04]  /*29e0*/  LDSM.16.M88.4 R44, [R212+0x9900] ;  /* 0x00990000d42c783b */ /* 0x000fe80000000200 */
[----:B------:R-:W-:Y:S04]  /*29f0*/  LDSM.16.M88.4 R64, [R223] ;  /* 0x00000000df40783b */ /* 0x000fe80000000200 */
[----:B------:R-:W3:Y:S04]  /*2a00*/  LDSM.16.M88.4 R72, [R223+0x800] ;  /* 0x00080000df48783b */ /* 0x000ee80000000200 */
[----:B------:R-:W-:Y:S04]  /*2a10*/  LDSM.16.M88.4 R76, [R223+0x1000] ;  /* 0x00100000df4c783b */ /* 0x000fe80000000200 */
[----:B------:R-:W4:Y:S04]  /*2a20*/  LDSM.16.M88.4 R80, [R223+0x1800] ;  /* 0x00180000df50783b */ /* 0x000f280000000200 */
[----:B------:R-:W-:Y:S01]  /*2a30*/  @!PT LDS RZ, [RZ] ;  /* 0x00000000fffff984 */ /* 0x000fe20000000800 */
[----:B------:R-:W-:Y:S01]  /*2a40*/  @!PT LDS RZ, [RZ] ;  /* 0x00000000fffff984 */ /* 0x000fe20000000800 */
[----:B------:R-:W-:Y:S01]  /*2a50*/  @!PT LDS RZ, [RZ] ;  /* 0x00000000fffff984 */ /* 0x000fe20000000800 */
[----:B------:R5:W-:Y:S01]  /*2a60*/  LDGSTS.E.BYPASS.LTC128B.128 [R239+0x100], [R30.64], !P0 ;  /* 0x001000001eef7fae */ /* 0x000be2000c101d52 */
[C---:B------:R-:W-:Y:S01]  /*2a70*/  ISETP.LT.OR P0, PT, R26.reuse, 0x1, P1 ;  /* 0x000000011a00780c */ /* 0x040fe20000f01670 */
[C---:B-1----:R-:W-:Y:S11]  /*2a80*/  HMMA.16816.F32 R56, R8.reuse, R36, RZ ;  /* 0x000000240838723c */ /* 0x042ff600000018ff */
[----:B------:R-:W-:Y:S01]  /*2a90*/  @!UPT UIADD3 URZ, URZ, URZ, URZ ;  /* 0x0000003f3f3ff290 */ /* 0x000fe2000fffe03f */
[----:B------:R1:W-:Y:S01]  /*2aa0*/  LDGSTS.E.BYPASS.LTC128B.128 [R239+0x2100], [R22.64], !P0 ;  /* 0x0210000016ef7fae */ /* 0x0003e2000c101d52 */
[----:B------:R-:W-:Y:S02]  /*2ab0*/  ISETP.LT.OR P0, PT, R26, 0x1, P2 ;  /* 0x000000011a00780c */ /* 0x000fe40001701670 */
[----:B------:R-:W-:Y:S02]  /*2ac0*/  ISETP.GE.AND P2, PT, R48, c[0x0][0x1d4], PT ;  /* 0x0000750030007a0c */ /* 0x000fe40003f46270 */
[C---:B------:R-:W-:Y:S09]  /*2ad0*/  HMMA.16816.F32 R48, R8.reuse, R40, RZ ;  /* 0x000000280830723c */ /* 0x040ff200000018ff */
[----:B------:R1:W-:Y:S01]  /*2ae0*/  LDGSTS.E.BYPASS.LTC128B.128 [R239+0x4100], [R18.64], !P0 ;  /* 0x0410000012ef7fae */ /* 0x0003e2000c101d52 */
[----:B------:R-:W-:Y:S01]  /*2af0*/  ISETP.LT.OR P0, PT, R26, 0x1, P2 ;  /* 0x000000011a00780c */ /* 0x000fe20001701670 */
[C---:B------:R-:W-:Y:S08]  /*2b00*/  HMMA.16816.F32 R40, R8.reuse, R42, RZ ;  /* 0x0000002a0828723c */ /* 0x040ff000000018ff */
[----:B------:R-:W-:Y:S04]  /*2b10*/  HMMA.16816.F32 R60, R8, R38, RZ ;  /* 0x00000026083c723c */ /* 0x000fe800000018ff */
[----:B------:R1:W-:Y:S01]  /*2b20*/  LDGSTS.E.BYPASS.LTC128B.128 [R239+0x6100], [R6.64], !P0 ;  /* 0x0610000006ef7fae */ /* 0x0003e2000c101d52 */
[----:B------:R-:W-:-:S03]  /*2b30*/  ISETP.GE.AND P0, PT, R249, c[0x0][0x1d4], PT ;  /* 0x00007500f9007a0c */ /* 0x000fc60003f06270 */
[----:B--2---:R-:W-:Y:S01]  /*2b40*/  HMMA.16816.F32 R36, R8, R34, RZ ;  /* 0x000000220824723c */ /* 0x004fe200000018ff */
[C---:B------:R-:W-:Y:S11]  /*2b50*/  ISETP.LT.OR P0, PT, R26.reuse, 0x21, P0 ;  /* 0x000000211a00780c */ /* 0x040ff60000701670 */
[----:B------:R-:W-:Y:S02]  /*2b60*/  @!UPT UIADD3 URZ, URZ, URZ, URZ ;  /* 0x0000003f3f3ff290 */ /* 0x000fe4000fffe03f */
[----:B------:R5:W-:Y:S01]  /*2b70*/  LDGSTS.E.BYPASS.LTC128B.128 [R239+0x1100], [R28.64], !P0 ;  /* 0x011000001cef7fae */ /* 0x000be2000c101d52 */
[----:B------:R-:W-:Y:S01]  /*2b80*/  ISETP.LT.OR P0, PT, R26, 0x21, P1 ;  /* 0x000000211a00780c */ /* 0x000fe20000f01670 */
[----:B---3--:R-:W-:Y:S01]  /*2b90*/  HMMA.16816.F32 R60, R12, R74, R60 ;  /* 0x0000004a0c3c723c */ /* 0x008fe2000000183c */
[----:B------:R-:W-:-:S04]  /*2ba0*/  ISETP.GE.AND P1, PT, R52, c[0x0][0x1d4], PT ;  /* 0x0000750034007a0c */ /* 0x000fc80003f26270 */
[----:B------:R-:W-:-:S03]  /*2bb0*/  ISETP.LT.OR P1, PT, R26, 0x21, P1 ;  /* 0x000000211a00780c */ /* 0x000fc60000f21670 */
[----:B------:R-:W-:Y:S04]  /*2bc0*/  HMMA.16816.F32 R52, R8, R32, RZ ;  /* 0x000000200834723c */ /* 0x000fe800000018ff */
[----:B------:R1:W-:Y:S01]  /*2bd0*/  LDGSTS.E.BYPASS.LTC128B.128 [R239+0x3100], [R16.64], !P0 ;  /* 0x0310000010ef7fae */ /* 0x0003e2000c101d52 */
[----:B------:R-:W-:-:S03]  /*2be0*/  LOP3.LUT P0, RZ, R27, 0x4, RZ, 0xc0, !PT ;  /* 0x000000041bff7812 */ /* 0x000fc6000780c0ff */
[C---:B------:R-:W-:Y:S01]  /*2bf0*/  HMMA.16816.F32 R32, R8.reuse, R44, RZ ;  /* 0x0000002c0820723c */ /* 0x040fe200000018ff */
[----:B------:R-:W-:Y:S01]  /*2c00*/  SEL R0, R0, 0xffffffc0, !P0 ;  /* 0xffffffc000007807 */ /* 0x000fe20004000000 */
[----:B------:R2:W-:Y:S01]  /*2c10*/  LDGSTS.E.BYPASS.LTC128B.128 [R239+0x5100], [R24.64], !P1 ;  /* 0x0510000018ef7fae */ /* 0x0005e2000c901d52 */
[----:B------:R-:W-:Y:S02]  /*2c20*/  ISETP.LT.OR P0, PT, R26, 0x21, P2 ;  /* 0x000000211a00780c */ /* 0x000fe40001701670 */
[----:B------:R-:W-:Y:S01]  /*2c30*/  ISETP.GT.AND P2, PT, R252, 0x3f, PT ;  /* 0x0000003ffc00780c */ /* 0x000fe20003f44270 */
[----:B------:R-:W-:Y:S02]  /*2c40*/  IMAD.IADD R218, R212, 0x1, R0 ;  /* 0x00000001d4da7824 */ /* 0x000fe400078e0200 */
[----:B------:R-:W-:Y:S01]  /*2c50*/  IMAD.IADD R217, R0, 0x1, R223 ;  /* 0x0000000100d97824 */ /* 0x000fe200078e02df */
[----:B-----5:R-:W-:Y:S07]  /*2c60*/  HMMA.16816.F32 R28, R8, R46, RZ ;  /* 0x0000002e081c723c */ /* 0x020fee00000018ff */
[----:B------:R3:W-:Y:S01]  /*2c70*/  LDGSTS.E.BYPASS.LTC128B.128 [R239+0x7100], [R20.64], !P0 ;  /* 0x0710000014ef7fae */ /* 0x0007e2000c101d52 */
[----:B------:R-:W-:Y:S01]  /*2c80*/  HMMA.16816.F32 R8, R12, R66, R40 ;  /* 0x000000420c08723c */ /* 0x000fe20000001828 */
[----:B------:R-:W-:-:S02]  /*2c90*/  PLOP3.LUT P0, PT, PT, PT, UP0, 0x40, 0x0 ;  /* 0x000000000000781c */ /* 0x000fc40003f0e808 */
[----:B------:R-:W-:Y:S04]  /*2ca0*/  LDSM.16.M88.4 R68, [R218+0x8900] ;  /* 0x00890000da44783b */ /* 0x000fe80000000200 */
[----:B-1----:R-:W-:Y:S01]  /*2cb0*/  LDSM.16.M88.4 R16, [R222+0x10100] ;  /* 0x01010000de10783b */ /* 0x002fe20000000200 */
[C---:B------:R-:W-:Y:S03]  /*2cc0*/  HMMA.16816.F32 R40, R12.reuse, R72, R56 ;  /* 0x000000480c28723c */ /* 0x040fe60000001838 */
[----:B------:R-:W-:Y:S04]  /*2cd0*/  LDSM.16.M88.4 R56, [R218+0x9900] ;  /* 0x00990000da38783b */ /* 0x000fe80000000200 */
[----:B--2---:R-:W1:Y:S01]  /*2ce0*/  LDSM.16.M88.4 R24, [R218+0x8100] ;  /* 0x00810000da18783b */ /* 0x004e620000000200 */
[C---:B----4-:R-:W-:Y:S03]  /*2cf0*/  HMMA.16816.F32 R44, R12.reuse, R80, R32 ;  /* 0x000000500c2c723c */ /* 0x050fe60000001820 */
[----:B------:R-:W-:Y:S04]  /*2d00*/  LDSM.16.M88.4 R72, [R217+0x1800] ;  /* 0x00180000d948783b */ /* 0x000fe80000000200 */
[----:B------:R-:W-:Y:S01]  /*2d10*/  LDSM.16.M88.4 R88, [R212+0xd100] ;  /* 0x00d10000d458783b */ /* 0x000fe20000000200 */
[C---:B---3--:R-:W-:Y:S03]  /*2d20*/  HMMA.16816.F32 R20, R12.reuse, R64, R48 ;  /* 0x000000400c14723c */ /* 0x048fe60000001830 */
[----:B------:R-:W2:Y:S04]  /*2d30*/  LDSM.16.M88.4 R64, [R218+0x9100] ;  /* 0x00910000da40783b */ /* 0x000ea80000000200 */
[----:B------:R-:W-:Y:S01]  /*2d40*/  LDSM.16.M88.4 R92, [R223+0x4000] ;  /* 0x00400000df5c783b */ /* 0x000fe20000000200 */
[C---:B------:R-:W-:Y:S03]  /*2d50*/  HMMA.16816.F32 R48, R12.reuse, R76, R52 ;  /* 0x0000004c0c30723c */ /* 0x040fe60000001834 */
[----:B------:R-:W-:Y:S04]  /*2d60*/  LDSM.16.M88.4 R100, [R223+0x4800] ;  /* 0x00480000df64783b */ /* 0x000fe80000000200 */
[----:B------:R-:W-:Y:S01]  /*2d70*/  LDSM.16.M88.4 R96, [R218+0xc900] ;  /* 0x00c90000da60783b */ /* 0x000fe20000000200 */
[C---:B------:R-:W-:Y:S03]  /*2d80*/  HMMA.16816.F32 R52, R12.reuse, R78, R36 ;  /* 0x0000004e0c34723c */ /* 0x040fe60000001824 */
[----:B------:R-:W-:Y:S04]  /*2d90*/  LDSM.16.M88.4 R76, [R223+0x2000] ;  /* 0x00200000df4c783b */ /* 0x000fe80000000200 */
[----:B------:R-:W-:Y:S01]  /*2da0*/  LDSM.16.M88.4 R108, [R223+0x7800] ;  /* 0x00780000df6c783b */ /* 0x000fe20000000200 */
[----:B------:R-:W-:Y:S03]  /*2db0*/  HMMA.16816.F32 R12, R12, R82, R28 ;  /* 0x000000520c0c723c */ /* 0x000fe6000000181c */
[----:B------:R-:W-:Y:S04]  /*2dc0*/  LDSM.16.M88.4 R28, [R217] ;  /* 0x00000000d91c783b */ /* 0x000fe80000000200 */
[----:B------:R-:W-:Y:S01]  /*2dd0*/  LDSM.16.M88.4 R80, [R212+0xa100] ;  /* 0x00a10000d450783b */ /* 0x000fe20000000200 */
[C---:B-1----:R-:W-:Y:S03]  /*2de0*/  HMMA.16816.F32 R32, R16.reuse, R26, R8 ;  /* 0x0000001a1020723c */ /* 0x042fe60000001808 */
[----:B------:R-:W1:Y:S04]  /*2df0*/  LDSM.16.M88.4 R8, [R221+0x10100] ;  /* 0x01010000dd08783b */ /* 0x000e680000000200 */
[----:B------:R-:W-:Y:S01]  /*2e00*/  LDSM.16.M88.4 R104, [R218+0xf900] ;  /* 0x00f90000da68783b */ /* 0x000fe20000000200 */
[C---:B------:R-:W-:Y:S03]  /*2e10*/  HMMA.16816.F32 R36, R16.reuse, R24, R20 ;  /* 0x000000181024723c */ /* 0x040fe60000001814 */
[----:B------:R-:W3:Y:S04]  /*2e20*/  LDSM.16.M88.4 R24, [R217+0x800] ;  /* 0x00080000d918783b */ /* 0x000ee80000000200 */
[----:B------:R-:W0:Y:S01]  /*2e30*/  LDGDEPBAR ;  /* 0x00000000000079af */ /* 0x000e220000000000 */
[C---:B------:R-:W-:Y:S08]  /*2e40*/  HMMA.16816.F32 R20, R16.reuse, R68, R40 ;  /* 0x000000441014723c */ /* 0x040ff00000001828 */
[C---:B------:R-:W-:Y:S01]  /*2e50*/  HMMA.16816.F32 R40, R16.reuse, R70, R60 ;  /* 0x000000461028723c */ /* 0x040fe2000000183c */
[----:B------:R-:W4:Y:S07]  /*2e60*/  LDSM.16.M88.4 R68, [R217+0x1000] ;  /* 0x00100000d944783b */ /* 0x000f2e0000000200 */
[C---:B--2---:R-:W-:Y:S08]  /*2e70*/  HMMA.16816.F32 R48, R16.reuse, R64, R48 ;  /* 0x000000401030723c */ /* 0x044ff00000001830 */
[C---:B------:R-:W-:Y:S08]  /*2e80*/  HMMA.16816.F32 R64, R16.reuse, R66, R52 ;  /* 0x000000421040723c */ /* 0x040ff00000001834 */
[C---:B------:R-:W-:Y:S08]  /*2e90*/  HMMA.16816.F32 R52, R16.reuse, R56, R44 ;  /* 0x000000381034723c */ /* 0x040ff0000000182c */
[----:B------:R-:W-:Y:S01]  /*2ea0*/  HMMA.16816.F32 R60, R16, R58, R12 ;  /* 0x0000003a103c723c */ /* 0x000fe2000000180c */
[----:B------:R-:W2:Y:S07]  /*2eb0*/  LDSM.16.M88.4 R12, [R219+0x14100] ;  /* 0x01410000db0c783b */ /* 0x000eae0000000200 */
[C---:B-1----:R-:W-:Y:S01]  /*2ec0*/  HMMA.16816.F32 R56, R8.reuse, R28, R36 ;  /* 0x0000001c0838723c */ /* 0x042fe20000001824 */
[----:B------:R-:W1:Y:S07]  /*2ed0*/  LDSM.16.M88.4 R36, [R212+0xa900] ;  /* 0x00a90000d424783b */ /* 0x000e6e0000000200 */
[C---:B------:R-:W-:Y:S01]  /*2ee0*/  HMMA.16816.F32 R44, R8.reuse, R30, R32 ;  /* 0x0000001e082c723c */ /* 0x040fe20000001820 */
[----:B------:R-:W5:Y:S07]  /*2ef0*/  LDSM.16.M88.4 R28, [R212+0xb100] ;  /* 0x00b10000d41c783b */ /* 0x000f6e0000000200 */
[C---:B---3--:R-:W-:Y:S08]  /*2f00*/  HMMA.16816.F32 R32, R8.reuse, R24, R20 ;  /* 0x000000180820723c */ /* 0x048ff00000001814 */
[C---:B----4-:R-:W-:Y:S08]  /*2f10*/  HMMA.16816.F32 R20, R8.reuse, R68, R48 ;  /* 0x000000440814723c */ /* 0x050ff00000001830 */
[C---:B------:R-:W-:Y:S01]  /*2f20*/  HMMA.16816.F32 R16, R8.reuse, R70, R64 ;  /* 0x000000460810723c */ /* 0x040fe20000001840 */
[----:B------:R-:W3:Y:S04]  /*2f30*/  LDSM.16.M88.4 R68, [R212+0xb900] ;  /* 0x00b90000d444783b */ /* 0x000ee80000000200 */
[----:B------:R-:W-:Y:S03]  /*2f40*/  LDSM.16.M88.4 R64, [R223+0x2800] ;  /* 0x00280000df40783b */ /* 0x000fe60000000200 */
[C---:B------:R-:W-:Y:S08]  /*2f50*/  HMMA.16816.F32 R24, R8.reuse, R26, R40 ;  /* 0x0000001a0818723c */ /* 0x040ff00000001828 */
[C---:B------:R-:W-:Y:S08]  /*2f60*/  HMMA.16816.F32 R52, R8.reuse, R72, R52 ;  /* 0x000000480834723c */ /* 0x040ff00000001834 */
[----:B------:R-:W-:Y:S01]  /*2f70*/  HMMA.16816.F32 R48, R8, R74, R60 ;  /* 0x0000004a0830723c */ /* 0x000fe2000000183c */
[----:B------:R-:W4:Y:S07]  /*2f80*/  LDSM.16.M88.4 R8, [R220+0x14100] ;  /* 0x01410000dc08783b */ /* 0x000f2e0000000200 */
[C---:B--2---:R-:W-:Y:S08]  /*2f90*/  HMMA.16816.F32 R84, R12.reuse, R80, R56 ;  /* 0x000000500c54723c */ /* 0x044ff00000001838 */
[C---:B------:R-:W-:Y:S01]  /*2fa0*/  HMMA.16816.F32 R80, R12.reuse, R82, R44 ;  /* 0x000000520c50723c */ /* 0x040fe2000000182c */
[----:B------:R-:W2:Y:S07]  /*2fb0*/  LDSM.16.M88.4 R44, [R223+0x3000] ;  /* 0x00300000df2c783b */ /* 0x000eae0000000200 */
[C---:B-1----:R-:W-:Y:S01]  /*2fc0*/  HMMA.16816.F32 R72, R12.reuse, R36, R32 ;  /* 0x000000240c48723c */ /* 0x042fe20000001820 */
[----:B------:R-:W1:Y:S07]  /*2fd0*/  LDSM.16.M88.4 R32, [R223+0x3800] ;  /* 0x00380000df20783b */ /* 0x000e6e0000000200 */
[C---:B------:R-:W-:Y:S01]  /*2fe0*/  HMMA.16816.F32 R60, R12.reuse, R38, R24 ;  /* 0x000000260c3c723c */ /* 0x040fe20000001818 */
[----:B------:R-:W-:Y:S07]  /*2ff0*/  LDSM.16.M88.4 R24, [R218+0xa100] ;  /* 0x00a10000da18783b */ /* 0x000fee0000000200 */
[C---:B-----5:R-:W-:Y:S08]  /*3000*/  HMMA.16816.F32 R56, R12.reuse, R28, R20 ;  /* 0x0000001c0c38723c */ /* 0x060ff00000001814 */
[C---:B------:R-:W-:Y:S08]  /*3010*/  HMMA.16816.F32 R40, R12.reuse, R30, R16 ;  /* 0x0000001e0c28723c */ /* 0x040ff00000001810 */
[C---:B---3--:R-:W-:Y:S08]  /*3020*/  HMMA.16816.F32 R36, R12.reuse, R68, R52 ;  /* 0x000000440c24723c */ /* 0x048ff00000001834 */
[----:B------:R-:W-:Y:S01]  /*3030*/  HMMA.16816.F32 R28, R12, R70, R48 ;  /* 0x000000460c1c723c */ /* 0x000fe20000001830 */
[----:B------:R-:W3:Y:S07]  /*3040*/  LDSM.16.M88.4 R12, [R222+0x14100] ;  /* 0x01410000de0c783b */ /* 0x000eee0000000200 */
[C---:B----4-:R-:W-:Y:S01]  /*3050*/  HMMA.16816.F32 R20, R8.reuse, R76, R84 ;  /* 0x0000004c0814723c */ /* 0x050fe20000001854 */
[----:B------:R-:W-:Y:S07]  /*3060*/  LDSM.16.M88.4 R84, [R218+0xc100] ;  /* 0x00c10000da54783b */ /* 0x000fee0000000200 */
[C---:B------:R-:W-:Y:S01]  /*3070*/  HMMA.16816.F32 R16, R8.reuse, R78, R80 ;  /* 0x0000004e0810723c */ /* 0x040fe20000001850 */
[----:B------:R-:W4:Y:S04]  /*3080*/  LDSM.16.M88.4 R76, [R218+0xa900] ;  /* 0x00a90000da4c783b */ /* 0x000f280000000200 */
[----:B------:R-:W-:Y:S03]  /*3090*/  LDSM.16.M88.4 R80, [R218+0xb900] ;  /* 0x00b90000da50783b */ /* 0x000fe60000000200 */
[C---:B------:R-:W-:Y:S01]  /*30a0*/  HMMA.16816.F32 R68, R8.reuse, R64, R72 ;  /* 0x000000400844723c */ /* 0x040fe20000001848 */
[----:B------:R-:W-:Y:S07]  /*30b0*/  LDSM.16.M88.4 R72, [R212+0xc100] ;  /* 0x00c10000d448783b */ /* 0x000fee0000000200 */
[C---:B------:R-:W-:Y:S01]  /*30c0*/  HMMA.16816.F32 R60, R8.reuse, R66, R60 ;  /* 0x00000042083c723c */ /* 0x040fe2000000183c */
[----:B------:R-:W5:Y:S07]  /*30d0*/  LDSM.16.M88.4 R64, [R218+0xb100] ;  /* 0x00b10000da40783b */ /* 0x000f6e0000000200 */
[C---:B--2---:R-:W-:Y:S08]  /*30e0*/  HMMA.16816.F32 R56, R8.reuse, R44, R56 ;  /* 0x0000002c0838723c */ /* 0x044ff00000001838 */
[C---:B------:R-:W-:Y:S08]  /*30f0*/  HMMA.16816.F32 R52, R8.reuse, R46, R40 ;  /* 0x0000002e0834723c */ /* 0x040ff00000001828 */
[C---:B-1----:R-:W-:Y:S01]  /*3100*/  HMMA.16816.F32 R48, R8.reuse, R32, R36 ;  /* 0x000000200830723c */ /* 0x042fe20000001824 */
[----:B------:R-:W-:Y:S07]  /*3110*/  LDSM.16.M88.4 R36, [R217+0x2800] ;  /* 0x00280000d924783b */ /* 0x000fee0000000200 */
[----:B------:R-:W-:Y:S01]  /*3120*/  HMMA.16816.F32 R44, R8, R34, R28 ;  /* 0x00000022082c723c */ /* 0x000fe2000000181c */
[----:B------:R-:W-:Y:S07]  /*3130*/  LDSM.16.M88.4 R8, [R221+0x14100] ;  /* 0x01410000dd08783b */ /* 0x000fee0000000200 */
[C---:B---3--:R-:W-:Y:S08]  /*3140*/  HMMA.16816.F32 R32, R12.reuse, R24, R20 ;  /* 0x000000180c20723c */ /* 0x048ff00000001814 */
[C---:B------:R-:W-:Y:S01]  /*3150*/  HMMA.16816.F32 R20, R12.reuse, R26, R16 ;  /* 0x0000001a0c14723c */ /* 0x040fe20000001810 */
[----:B------:R-:W1:Y:S04]  /*3160*/  LDSM.16.M88.4 R24, [R217+0x2000] ;  /* 0x00200000d918783b */ /* 0x000e680000000200 */
[----:B------:R-:W-:Y:S03]  /*3170*/  LDSM.16.M88.4 R16, [R219+0x18100] ;  /* 0x01810000db10783b */ /* 0x000fe60000000200 */
[C---:B----4-:R-:W-:Y:S01]  /*3180*/  HMMA.16816.F32 R28, R12.reuse, R76, R68 ;  /* 0x0000004c0c1c723c */ /* 0x050fe20000001844 */
[----:B------:R-:W2:Y:S07]  /*3190*/  LDSM.16.M88.4 R68, [R217+0x3000] ;  /* 0x00300000d944783b */ /* 0x000eae0000000200 */
[C---:B------:R-:W-:Y:S01]  /*31a0*/  HMMA.16816.F32 R40, R12.reuse, R78, R60 ;  /* 0x0000004e0c28723c */ /* 0x040fe2000000183c */
[----:B------:R-:W-:Y:S07]  /*31b0*/  LDSM.16.M88.4 R76, [R212+0xc900] ;  /* 0x00c90000d44c783b */ /* 0x000fee0000000200 */
[C---:B-----5:R-:W-:Y:S08]  /*31c0*/  HMMA.16816.F32 R56, R12.reuse, R64, R56 ;  /* 0x000000400c38723c */ /* 0x060ff00000001838 */
[C---:B------:R-:W-:Y:S01]  /*31d0*/  HMMA.16816.F32 R52, R12.reuse, R66, R52 ;  /* 0x000000420c34723c */ /* 0x040fe20000001834 */
[----:B------:R-:W3:Y:S07]  /*31e0*/  LDSM.16.M88.4 R64, [R217+0x3800] ;  /* 0x00380000d940783b */ /* 0x000eee0000000200 */
[C---:B------:R-:W-:Y:S08]  /*31f0*/  HMMA.16816.F32 R60, R12.reuse, R80, R48 ;  /* 0x000000500c3c723c */ /* 0x040ff00000001830 */
[----:B------:R-:W-:Y:S01]  /*3200*/  HMMA.16816.F32 R48, R12, R82, R44 ;  /* 0x000000520c30723c */ /* 0x000fe2000000182c */
[----:B------:R-:W4:Y:S04]  /*3210*/  LDSM.16.M88.4 R80, [R212+0xd900] ;  /* 0x00d90000d450783b */ /* 0x000f280000000200 */
[----:B------:R-:W5:Y:S03]  /*3220*/  LDSM.16.M88.4 R12, [R220+0x18100] ;  /* 0x01810000dc0c783b */ /* 0x000f660000000200 */
[C---:B-1----:R-:W-:Y:S08]  /*3230*/  HMMA.16816.F32 R32, R8.reuse, R24, R32 ;  /* 0x000000180820723c */ /* 0x042ff00000001820 */
[C---:B------:R-:W-:Y:S08]  /*3240*/  HMMA.16816.F32 R24, R8.reuse, R26, R20 ;  /* 0x0000001a0818723c */ /* 0x040ff00000001814 */
[C---:B------:R-:W-:Y:S08]  /*3250*/  HMMA.16816.F32 R20, R8.reuse, R36, R28 ;  /* 0x000000240814723c */ /* 0x040ff0000000181c */
[C---:B------:R-:W-:Y:S08]  /*3260*/  HMMA.16816.F32 R28, R8.reuse, R38, R40 ;  /* 0x00000026081c723c */ /* 0x040ff00000001828 */
[C---:B--2---:R-:W-:Y:S08]  /*3270*/  HMMA.16816.F32 R44, R8.reuse, R68, R56 ;  /* 0x00000044082c723c */ /* 0x044ff00000001838 */
[C---:B------:R-:W-:Y:S01]  /*3280*/  HMMA.16816.F32 R56, R8.reuse, R70, R52 ;  /* 0x000000460838723c */ /* 0x040fe20000001834 */
[----:B------:R-:W-:Y:S07]  /*3290*/  LDSM.16.M88.4 R68, [R218+0xd100] ;  /* 0x00d10000da44783b */ /* 0x000fee0000000200 */
[C---:B---3--:R-:W-:Y:S08]  /*32a0*/  HMMA.16816.F32 R60, R8.reuse, R64, R60 ;  /* 0x00000040083c723c */ /* 0x048ff0000000183c */
[----:B------:R-:W-:Y:S01]  /*32b0*/  HMMA.16816.F32 R40, R8, R66, R48 ;  /* 0x000000420828723c */ /* 0x000fe20000001830 */
[----:B------:R-:W1:Y:S04]  /*32c0*/  LDSM.16.M88.4 R64, [R223+0x5000] ;  /* 0x00500000df40783b */ /* 0x000e680000000200 */
[----:B------:R-:W-:Y:S03]  /*32d0*/  LDSM.16.M88.4 R8, [R222+0x18100] ;  /* 0x01810000de08783b */ /* 0x000fe60000000200 */
[C---:B------:R-:W-:Y:S08]  /*32e0*/  HMMA.16816.F32 R36, R16.reuse, R72, R32 ;  /* 0x000000481024723c */ /* 0x040ff00000001820 */
[C---:B------:R-:W-:Y:S01]  /*32f0*/  HMMA.16816.F32 R32, R16.reuse, R74, R24 ;  /* 0x0000004a1020723c */ /* 0x040fe20000001818 */
[----:B------:R-:W-:Y:S07]  /*3300*/  LDSM.16.M88.4 R72, [R218+0xd900] ;  /* 0x00d90000da48783b */ /* 0x000fee0000000200 */
[C---:B------:R-:W-:Y:S08]  /*3310*/  HMMA.16816.F32 R24, R16.reuse, R76, R20 ;  /* 0x0000004c1018723c */ /* 0x040ff00000001814 */
[C---:B------:R-:W-:Y:S01]  /*3320*/  HMMA.16816.F32 R20, R16.reuse, R78, R28 ;  /* 0x0000004e1014723c */ /* 0x040fe2000000181c */
[----:B------:R-:W2:Y:S07]  /*3330*/  LDSM.16.M88.4 R76, [R223+0x5800] ;  /* 0x00580000df4c783b */ /* 0x000eae0000000200 */
[C---:B------:R-:W-:Y:S08]  /*3340*/  HMMA.16816.F32 R28, R16.reuse, R88, R44 ;  /* 0x00000058101c723c */ /* 0x040ff0000000182c */
[C---:B------:R-:W-:Y:S01]  /*3350*/  HMMA.16816.F32 R56, R16.reuse, R90, R56 ;  /* 0x0000005a1038723c */ /* 0x040fe20000001838 */
[----:B------:R-:W-:Y:S07]  /*3360*/  LDSM.16.M88.4 R88, [R217+0x4800] ;  /* 0x00480000d958783b */ /* 0x000fee0000000200 */
[C---:B----4-:R-:W-:Y:S08]  /*3370*/  HMMA.16816.F32 R60, R16.reuse, R80, R60 ;  /* 0x00000050103c723c */ /* 0x050ff0000000183c */
[----:B------:R-:W-:Y:S01]  /*3380*/  HMMA.16816.F32 R52, R16, R82, R40 ;  /* 0x000000521034723c */ /* 0x000fe20000001828 */
[----:B------:R-:W-:Y:S07]  /*3390*/  LDSM.16.M88.4 R80, [R217+0x4000] ;  /* 0x00400000d950783b */ /* 0x000fee0000000200 */
[C---:B-----5:R-:W-:Y:S08]  /*33a0*/  HMMA.16816.F32 R16, R12.reuse, R92, R36 ;  /* 0x0000005c0c10723c */ /* 0x060ff00000001824 */
[C---:B------:R-:W-:Y:S01]  /*33b0*/  HMMA.16816.F32 R44, R12.reuse, R94, R32 ;  /* 0x0000005e0c2c723c */ /* 0x040fe20000001820 */
[----:B------:R-:W-:Y:S07]  /*33c0*/  LDSM.16.M88.4 R92, [R217+0x6800] ;  /* 0x00680000d95c783b */ /* 0x000fee0000000200 */
[C---:B------:R-:W-:Y:S08]  /*33d0*/  HMMA.16816.F32 R48, R12.reuse, R100, R24 ;  /* 0x000000640c30723c */ /* 0x040ff00000001818 */
[C---:B-1----:R-:W-:Y:S08]  /*33e0*/  HMMA.16816.F32 R36, R12.reuse, R64, R28 ;  /* 0x000000400c24723c */ /* 0x042ff0000000181c */
[C---:B------:R-:W-:Y:S01]  /*33f0*/  HMMA.16816.F32 R40, R12.reuse, R102, R20 ;  /* 0x000000660c28723c */ /* 0x040fe20000001814 */
[----:B------:R-:W1:Y:S04]  /*3400*/  LDSM.16.M88.4 R20, [R221+0x18100] ;  /* 0x01810000dd14783b */ /* 0x000e680000000200 */
[----:B------:R-:W-:Y:S03]  /*3410*/  LDSM.16.M88.4 R100, [R218+0xf100] ;  /* 0x00f10000da64783b */ /* 0x000fe60000000200 */
[C---:B------:R-:W-:Y:S08]  /*3420*/  HMMA.16816.F32 R32, R12.reuse, R66, R56 ;  /* 0x000000420c20723c */ /* 0x040ff00000001838 */
[C---:B--2---:R-:W-:Y:S08]  /*3430*/  HMMA.16816.F32 R28, R12.reuse, R76, R60 ;  /* 0x0000004c0c1c723c */ /* 0x044ff0000000183c */
[----:B------:R-:W-:Y:S01]  /*3440*/  HMMA.16816.F32 R24, R12, R78, R52 ;  /* 0x0000004e0c18723c */ /* 0x000fe20000001834 */
[----:B------:R-:W2:Y:S07]  /*3450*/  LDSM.16.M88.4 R76, [R217+0x5000] ;  /* 0x00500000d94c783b */ /* 0x000eae0000000200 */
[C---:B------:R-:W-:Y:S08]  /*3460*/  HMMA.16816.F32 R16, R8.reuse, R84, R16 ;  /* 0x000000540810723c */ /* 0x040ff00000001810 */
[C---:B------:R-:W-:Y:S01]  /*3470*/  HMMA.16816.F32 R12, R8.reuse, R86, R44 ;  /* 0x00000056080c723c */ /* 0x040fe2000000182c */
[----:B------:R-:W3:Y:S07]  /*3480*/  LDSM.16.M88.4 R84, [R217+0x5800] ;  /* 0x00580000d954783b */ /* 0x000eee0000000200 */
[C---:B------:R-:W-:Y:S08]  /*3490*/  HMMA.16816.F32 R48, R8.reuse, R96, R48 ;  /* 0x000000600830723c */ /* 0x040ff00000001830 */
[C---:B------:R-:W-:Y:S01]  /*34a0*/  HMMA.16816.F32 R60, R8.reuse, R98, R40 ;  /* 0x00000062083c723c */ /* 0x040fe20000001828 */
[----:B------:R-:W-:Y:S07]  /*34b0*/  LDSM.16.M88.4 R96, [R218+0xe900] ;  /* 0x00e90000da60783b */ /* 0x000fee0000000200 */
[C---:B------:R-:W-:Y:S01]  /*34c0*/  HMMA.16816.F32 R64, R8.reuse, R68, R36 ;  /* 0x000000440840723c */ /* 0x040fe20000001824 */
[----:B------:R-:W-:Y:S07]  /*34d0*/  LDSM.16.M88.4 R36, [R212+0xe100] ;  /* 0x00e10000d424783b */ /* 0x000fee0000000200 */
[C---:B------:R-:W-:Y:S01]  /*34e0*/  HMMA.16816.F32 R56, R8.reuse, R70, R32 ;  /* 0x000000460838723c */ /* 0x040fe20000001820 */
[----:B------:R-:W-:Y:S04]  /*34f0*/  LDSM.16.M88.4 R32, [R212+0xe900] ;  /* 0x00e90000d420783b */ /* 0x000fe80000000200 */
[----:B------:R-:W-:Y:S03]  /*3500*/  LDSM.16.M88.4 R68, [R212+0xf100] ;  /* 0x00f10000d444783b */ /* 0x000fe60000000200 */
[C---:B------:R-:W-:Y:S08]  /*3510*/  HMMA.16816.F32 R52, R8.reuse, R72, R28 ;  /* 0x000000480834723c */ /* 0x040ff0000000181c */
[----:B------:R-:W-:Y:S01]  /*3520*/  HMMA.16816.F32 R44, R8, R74, R24 ;  /* 0x0000004a082c723c */ /* 0x000fe20000001818 */
[----:B------:R-:W4:Y:S04]  /*3530*/  LDSM.16.M88.4 R8, [R219+0x1c100] ;  /* 0x01c10000db08783b */ /* 0x000f280000000200 */
[----:B------:R-:W-:Y:S03]  /*3540*/  LDSM.16.M88.4 R72, [R223+0x6000] ;  /* 0x00600000df48783b */ /* 0x000fe60000000200 */
[C---:B-1----:R-:W-:Y:S01]  /*3550*/  HMMA.16816.F32 R40, R20.reuse, R80, R16 ;  /* 0x000000501428723c */ /* 0x042fe20000001810 */
[----:B------:R-:W1:Y:S07]  /*3560*/  LDSM.16.M88.4 R16, [R220+0x1c100] ;  /* 0x01c10000dc10783b */ /* 0x000e6e0000000200 */
[C---:B------:R-:W-:Y:S01]  /*3570*/  HMMA.16816.F32 R28, R20.reuse, R82, R12 ;  /* 0x00000052141c723c */ /* 0x040fe2000000180c */
[----:B------:R-:W-:Y:S07]  /*3580*/  LDSM.16.M88.4 R80, [R218+0xe100] ;  /* 0x00e10000da50783b */ /* 0x000fee0000000200 */
[C---:B------:R-:W-:Y:S08]  /*3590*/  HMMA.16816.F32 R24, R20.reuse, R88, R48 ;  /* 0x000000581418723c */ /* 0x040ff00000001830 */
[C---:B------:R-:W-:Y:S01]  /*35a0*/  HMMA.16816.F32 R12, R20.reuse, R90, R60 ;  /* 0x0000005a140c723c */ /* 0x040fe2000000183c */
[----:B------:R-:W-:Y:S07]  /*35b0*/  LDSM.16.M88.4 R88, [R223+0x7000] ;  /* 0x00700000df58783b */ /* 0x000fee0000000200 */
[C---:B--2---:R-:W-:Y:S01]  /*35c0*/  HMMA.16816.F32 R60, R20.reuse, R76, R64 ;  /* 0x0000004c143c723c */ /* 0x044fe20000001840 */
[----:B------:R-:W2:Y:S07]  /*35d0*/  LDSM.16.M88.4 R64, [R212+0xf900] ;  /* 0x00f90000d440783b */ /* 0x000eae0000000200 */
[C---:B------:R-:W-:Y:S08]  /*35e0*/  HMMA.16816.F32 R56, R20.reuse, R78, R56 ;  /* 0x0000004e1438723c */ /* 0x040ff00000001838 */
[C---:B---3--:R-:W-:Y:S08]  /*35f0*/  HMMA.16816.F32 R52, R20.reuse, R84, R52 ;  /* 0x000000541434723c */ /* 0x048ff00000001834 */
[----:B------:R-:W-:Y:S01]  /*3600*/  HMMA.16816.F32 R20, R20, R86, R44 ;  /* 0x000000561414723c */ /* 0x000fe2000000182c */
[----:B------:R-:W3:Y:S07]  /*3610*/  LDSM.16.M88.4 R84, [R223+0x6800] ;  /* 0x00680000df54783b */ /* 0x000eee0000000200 */
[C---:B----4-:R-:W-:Y:S08]  /*3620*/  HMMA.16816.F32 R48, R8.reuse, R36, R40 ;  /* 0x000000240830723c */ /* 0x050ff00000001828 */
[C---:B------:R-:W-:Y:S08]  /*3630*/  HMMA.16816.F32 R44, R8.reuse, R38, R28 ;  /* 0x00000026082c723c */ /* 0x040ff0000000181c */
[C---:B------:R-:W-:Y:S08]  /*3640*/  HMMA.16816.F32 R40, R8.reuse, R32, R24 ;  /* 0x000000200828723c */ /* 0x040ff00000001818 */
[----:B------:R-:W-:Y:S01]  /*3650*/  HMMA.16816.F32 R36, R8, R34, R12 ;  /* 0x000000220824723c */ /* 0x000fe2000000180c */
[----:B------:R-:W4:Y:S07]  /*3660*/  LDSM.16.M88.4 R12, [R222+0x1c100] ;  /* 0x01c10000de0c783b */ /* 0x000f2e0000000200 */
[----:B-1----:R-:W-:Y:S01]  /*3670*/  HMMA.16816.F32 R76, R16, R72, R48 ;  /* 0x00000048104c723c */ /* 0x002fe20000001830 */
[----:B------:R-:W-:Y:S07]  /*3680*/  LDSM.16.M88.4 R48, [R217+0x7800] ;  /* 0x00780000d930783b */ /* 0x000fee0000000200 */
[C---:B------:R-:W-:Y:S08]  /*3690*/  HMMA.16816.F32 R32, R8.reuse, R68, R60 ;  /* 0x000000440820723c */ /* 0x040ff0000000183c */
[C---:B------:R-:W-:Y:S08]  /*36a0*/  HMMA.16816.F32 R28, R8.reuse, R70, R56 ;  /* 0x00000046081c723c */ /* 0x040ff00000001838 */
[C---:B--2---:R-:W-:Y:S08]  /*36b0*/  HMMA.16816.F32 R24, R8.reuse, R64, R52 ;  /* 0x000000400818723c */ /* 0x044ff00000001834 */
[----:B------:R-:W-:Y:S01]  /*36c0*/  HMMA.16816.F32 R20, R8, R66, R20 ;  /* 0x000000420814723c */ /* 0x000fe20000001814 */
[----:B------:R-:W-:Y:S07]  /*36d0*/  LDSM.16.M88.4 R8, [R221+0x1c100] ;  /* 0x01c10000dd08783b */ /* 0x000fee0000000200 */
[C---:B---3--:R-:W-:Y:S08]  /*36e0*/  HMMA.16816.F32 R68, R16.reuse, R84, R40 ;  /* 0x000000541044723c */ /* 0x048ff00000001828 */
[C---:B------:R-:W-:Y:S01]  /*36f0*/  HMMA.16816.F32 R64, R16.reuse, R86, R36 ;  /* 0x000000561040723c */ /* 0x040fe20000001824 */
[----:B------:R-:W1:Y:S07]  /*3700*/  LDSM.16.M88.4 R84, [R217+0x6000] ;  /* 0x00600000d954783b */ /* 0x000e6e0000000200 */
[----:B------:R-:W-:Y:S08]  /*3710*/  HMMA.16816.F32 R72, R16, R74, R44 ;  /* 0x0000004a1048723c */ /* 0x000ff0000000182c */
[----:B----4-:R-:W-:Y:S08]  /*3720*/  HMMA.16816.F32 R44, R12, R80, R76 ;  /* 0x000000500c2c723c */ /* 0x010ff0000000184c */
[C---:B------:R-:W-:Y:S08]  /*3730*/  HMMA.16816.F32 R60, R16.reuse, R88, R32 ;  /* 0x00000058103c723c */ /* 0x040ff00000001820 */
[----:B------:R-:W-:Y:S01]  /*3740*/  HMMA.16816.F32 R56, R16, R90, R28 ;  /* 0x0000005a1038723c */ /* 0x000fe2000000181c */
[----:B------:R-:W2:Y:S01]  /*3750*/  LDSM.16.M88.4 R88, [R217+0x7000] ;  /* 0x00700000d958783b */ /* 0x000ea20000000200 */
[----:B------:R-:W-:-:S06]  /*3760*/  DEPBAR.LE SB0, 0x0 ;  /* 0x000080000000791a */ /* 0x000fcc0000000000 */
[C---:B------:R-:W-:Y:S08]  /*3770*/  HMMA.16816.F32 R52, R16.reuse, R108, R24 ;  /* 0x0000006c1034723c */ /* 0x040ff00000001818 */
[----:B------:R-:W-:Y:S08]  /*3780*/  HMMA.16816.F32 R16, R16, R110, R20 ;  /* 0x0000006e1010723c */ /* 0x000ff00000001814 */
[----:B-1----:R-:W-:Y:S08]  /*3790*/  HMMA.16816.F32 R44, R8, R84, R44 ;  /* 0x00000054082c723c */ /* 0x002ff0000000182c */
[C---:B------:R-:W-:Y:S08]  /*37a0*/  HMMA.16816.F32 R40, R12.reuse, R82, R72 ;  /* 0x000000520c28723c */ /* 0x040ff00000001848 */
[C---:B------:R-:W-:Y:S08]  /*37b0*/  HMMA.16816.F32 R28, R12.reuse, R100, R60 ;  /* 0x000000640c1c723c */ /* 0x040ff0000000183c */
[----:B------:R-:W-:Y:S01]  /*37c0*/  HMMA.16816.F32 R36, R12, R96, R68 ;  /* 0x000000600c24723c */ /* 0x000fe20000001844 */
[----:B------:R-:W-:-:S07]  /*37d0*/  FMUL.FTZ R0, R44, c[0x0][0x320] ;  /* 0x0000c8002c007a20 */ /* 0x000fce0000410000 */
[C---:B------:R-:W-:Y:S08]  /*37e0*/  HMMA.16816.F32 R32, R12.reuse, R98, R64 ;  /* 0x000000620c20723c */ /* 0x040ff00000001840 */
[C---:B------:R-:W-:Y:S08]  /*37f0*/  HMMA.16816.F32 R24, R12.reuse, R102, R56 ;  /* 0x000000660c18723c */ /* 0x040ff00000001838 */
[C---:B------:R-:W-:Y:S08]  /*3800*/  HMMA.16816.F32 R20, R12.reuse, R104, R52 ;  /* 0x000000680c14723c */ /* 0x040ff00000001834 */
[----:B------:R-:W-:Y:S08]  /*3810*/  HMMA.16816.F32 R12, R12, R106, R16 ;  /* 0x0000006a0c0c723c */ /* 0x000ff00000001810 */
[C---:B------:R-:W-:Y:S08]  /*3820*/  HMMA.16816.F32 R84, R8.reuse, R86, R40 ;  /* 0x000000560854723c */ /* 0x040ff00000001828 */
[C---:B--2---:R-:W-:Y:S01]  /*3830*/  HMMA.16816.F32 R40, R8.reuse, R88, R28 ;  /* 0x000000580828723c */ /* 0x044fe2000000181c */
[----:B------:R1:W2:Y:S07]  /*3840*/  MUFU.TANH R29, R0 ;  /* 0x00000000001d7308 */ /* 0x0002ae0000002400 */
[C---:B------:R-:W-:Y:S08]  /*3850*/  HMMA.16816.F32 R36, R8.reuse, R92, R36 ;  /* 0x0000005c0824723c */ /* 0x040ff00000001824 */
[----:B------:R-:W-:Y:S01]  /*3860*/  HMMA.16816.F32 R92, R8, R94, R32 ;  /* 0x0000005e085c723c */ /* 0x000fe20000001820 */
[----:B-1----:R-:W-:-:S04]  /*3870*/  FMUL.FTZ R0, R45, c[0x0][0x320] ;  /* 0x0000c8002d007a20 */ /* 0x002fc80000410000 */
[----:B------:R1:W3:Y:S03]  /*3880*/  MUFU.TANH R28, R0 ;  /* 0x00000000001c7308 */ /* 0x0002e60000002400 */
[C---:B------:R-:W-:Y:S08]  /*3890*/  HMMA.16816.F32 R32, R8.reuse, R48, R20 ;  /* 0x000000300820723c */ /* 0x040ff00000001814 */
[----:B------:R-:W-:Y:S01]  /*38a0*/  HMMA.16816.F32 R88, R8, R90, R24 ;  /* 0x0000005a0858723c */ /* 0x000fe20000001818 */
[----:B-1----:R-:W-:-:S07]  /*38b0*/  FMUL.FTZ R0, R46, c[0x0][0x320] ;  /* 0x0000c8002e007a20 */ /* 0x002fce0000410000 */
[----:B------:R-:W-:Y:S01]  /*38c0*/  HMMA.16816.F32 R48, R8, R50, R12 ;  /* 0x000000320830723c */ /* 0x000fe2000000180c */
[----:B------:R1:W4:Y:S01]  /*38d0*/  MUFU.TANH R31, R0 ;  /* 0x00000000001f7308 */ /* 0x0003220000002400 */
[----:B------:R-:W-:Y:S06]  /*38e0*/  BAR.SYNC.DEFER_BLOCKING 0x0 ;  /* 0x0000000000007b1d */ /* 0x000fec0000010000 */
[----:B------:R-:W-:Y:S05]  /*38f0*/  @P0 BRA `(.L_x_1056) ;  /* 0x000004e000000947 */ /* 0x000fea0003800000 */
[----:B--23--:R-:W-:Y:S01]  /*3900*/  ISETP.NE.AND P1, PT, R126, 0x1, PT ;  /* 0x000000017e00780c */ /* 0x00cfe20003f25270 */
[----:B------:R-:W-:Y:S01]  /*3910*/  IMAD.MOV.U32 R240, RZ, RZ, RZ ;  /* 0x000000fffff07224 */ /* 0x000fe200078e00ff */
[----:B------:R-:W-:-:S04]  /*3920*/  IADD3 R3, R252, UR11, R112 ;  /* 0x0000000bfc037c10 */ /* 0x000fc8000fffe070 */
[----:B------:R-:W-:-:S05]  /*3930*/  IADD3 R3, R3, -0x40, RZ ;  /* 0xffffffc003037810 */ /* 0x000fca0007ffe0ff */
[----:B-1----:R-:W-:Y:S02]  /*3940*/  IMAD.MOV.U32 R0, RZ, RZ, R3 ;  /* 0x000000ffff007224 */ /* 0x002fe400078e0003 */
[----:B------:R-:W-:-:S05]  /*3950*/  @P1 IMAD.HI.U32 R5, R3, c[0x0][0x2bc], RZ ;  /* 0x0000af0003051a27 */ /* 0x000fca00078e00ff */
        /* <DEDUP_REMOVED lines=11> */
[----:B------:R-:W-:Y:S01]  /*3a10*/  SEL R25, RZ, 0x10, P4 ;  /* 0x00000010ff197807 */ /* 0x000fe20002000000 */
[----:B------:R-:W-:Y:S01]  /*3a20*/  IMAD.SHL.U32 R22, R251, 0x2, RZ ;  /* 0x00000002fb167824 */ /* 0x000fe200078e00ff */
[----:B------:R-:W-:Y:S02]  /*3a30*/  IADD3 R9, -R26, 0x10, RZ ;  /* 0x000000101a097810 */ /* 0x000fe40007ffe1ff */
[----:B------:R-:W-:-:S02]  /*3a40*/  SHF.R.S32.HI R0, RZ, 0x1f, R242 ;  /* 0x0000001fff007819 */ /* 0x000fc400000114f2 */
[----:B------:R-:W-:Y:S02]  /*3a50*/  SHF.L.U64.HI R8, R249, 0x1, R125 ;  /* 0x00000001f9087819 */ /* 0x000fe4000001027d */
[----:B------:R-:W-:Y:S01]  /*3a60*/  LOP3.LUT R9, R9, 0xf, RZ, 0xc0, !PT ;  /* 0x0000000f09097812 */ /* 0x000fe200078ec0ff */
[----:B------:R-:W-:Y:S01]  /*3a70*/  IMAD R0, R0, c[0x0][0x1e0], RZ ;  /* 0x0000780000007a24 */ /* 0x000fe200078e02ff */
[----:B------:R-:W-:Y:S02]  /*3a80*/  IADD3 R10, -R25, 0x10, RZ ;  /* 0x00000010190a7810 */ /* 0x000fe40007ffe1ff */
[----:B------:R-:W-:Y:S01]  /*3a90*/  SHF.L.U64.HI R11, R123, 0x1, R124 ;  /* 0x000000017b0b7819 */ /* 0x000fe2000001027c */
[----:B------:R-:W-:Y:S01]  /*3aa0*/  IMAD R0, R242, c[0x0][0x1e4], R0 ;  /* 0x00007900f2007a24 */ /* 0x000fe200078e0200 */
[----:B------:R-:W-:Y:S02]  /*3ab0*/  LOP3.LUT R10, R10, 0xf, RZ, 0xc0, !PT ;  /* 0x0000000f0a0a7812 */ /* 0x000fe400078ec0ff */
[----:B------:R-:W-:-:S02]  /*3ac0*/  SHF.L.U64.HI R23, R121, 0x1, R122 ;  /* 0x0000000179177819 */ /* 0x000fc4000001027a */
[----:B------:R-:W-:Y:S01]  /*3ad0*/  SHF.L.U64.HI R24, R251, 0x1, R120 ;  /* 0x00000001fb187819 */ /* 0x000fe20000010278 */
[----:B-1----:R-:W-:-:S04]  /*3ae0*/  IMAD.WIDE.U32 R6, R242, c[0x0][0x1e0], RZ ;  /* 0x00007800f2067a25 */ /* 0x002fc800078e00ff */
[----:B------:R-:W-:Y:S01]  /*3af0*/  IMAD.IADD R7, R7, 0x1, R0 ;  /* 0x0000000107077824 */ /* 0x000fe200078e0200 */
[----:B--2---:R-:W-:-:S03]  /*3b00*/  SHF.R.S32.HI R0, RZ, 0x1f, R240 ;  /* 0x0000001fff007819 */ /* 0x004fc600000114f0 */
[----:B------:R-:W-:-:S04]  /*3b10*/  IMAD.WIDE.U32 R6, R240, c[0x0][0x1f0], R6 ;  /* 0x00007c00f0067a25 */ /* 0x000fc800078e0006 */
[----:B------:R-:W-:-:S04]  /*3b20*/  IMAD R0, R0, c[0x0][0x1f0], RZ ;  /* 0x00007c0000007a24 */ /* 0x000fc800078e02ff */
[----:B------:R-:W-:Y:S01]  /*3b30*/  IMAD R3, R240, c[0x0][0x1f4], R0 ;  /* 0x00007d00f0037a24 */ /* 0x000fe200078e0200 */
[----:B------:R-:W-:-:S04]  /*3b40*/  IADD3 R0, P0, R6, UR16, RZ ;  /* 0x0000001006007c10 */ /* 0x000fc8000ff1e0ff */
[----:B------:R-:W-:Y:S02]  /*3b50*/  IADD3.X R3, R7, UR9, R3, P0, !PT ;  /* 0x0000000907037c10 */ /* 0x000fe400087fe403 */
[C---:B------:R-:W-:Y:S02]  /*3b60*/  LEA R6, P0, R0.reuse, c[0x0][0x1c8], 0x1 ;  /* 0x0000720000067a11 */ /* 0x040fe400078008ff */
[----:B------:R-:W-:Y:S02]  /*3b70*/  IADD3 R7, -R27, 0x10, RZ ;  /* 0x000000101b077810 */ /* 0x000fe40007ffe1ff */
[----:B------:R-:W-:Y:S02]  /*3b80*/  LEA.HI.X R5, R0, c[0x0][0x1cc], R3, 0x1, P0 ;  /* 0x0000730000057a11 */ /* 0x000fe400000f0c03 */
[----:B------:R-:W1:Y:S01]  /*3b90*/  SHFL.IDX PT, R0, R6, 0x1, 0x181f ;  /* 0x00381f0006007f89 */ /* 0x000e6200000e0000 */
[----:B------:R-:W-:-:S03]  /*3ba0*/  LOP3.LUT R7, R7, 0xf, RZ, 0xc0, !PT ;  /* 0x0000000f07077812 */ /* 0x000fc600078ec0ff */
[----:B------:R-:W2:Y:S01]  /*3bb0*/  SHFL.IDX PT, R3, R5, 0x1, 0x181f ;  /* 0x00381f0005037f89 */ /* 0x000ea200000e0000 */
[----:B-1----:R-:W-:Y:S01]  /*3bc0*/  IADD3 R20, P1, P0, R7, R0, R12 ;  /* 0x0000000007147210 */ /* 0x002fe2000783e00c */
[----:B------:R-:W-:-:S03]  /*3bd0*/  IMAD.SHL.U32 R7, R123, 0x2, RZ ;  /* 0x000000027b077824 */ /* 0x000fc600078e00ff */
[----:B--2---:R-:W-:Y:S02]  /*3be0*/  IADD3.X R21, RZ, R3, R8, P1, P0 ;  /* 0x00000003ff157210 */ /* 0x004fe40000fe0408 */
[----:B------:R-:W-:Y:S01]  /*3bf0*/  IADD3 R18, P1, P0, R9, R0, R7 ;  /* 0x0000000009127210 */ /* 0x000fe2000783e007 */
[----:B------:R-:W-:-:S03]  /*3c00*/  IMAD.SHL.U32 R9, R121, 0x2, RZ ;  /* 0x0000000279097824 */ /* 0x000fc600078e00ff */
[-C--:B------:R-:W-:Y:S02]  /*3c10*/  IADD3.X R19, RZ, R3.reuse, R11, P1, P0 ;  /* 0x00000003ff137210 */ /* 0x080fe40000fe040b */
        /* <DEDUP_REMOVED lines=28> */
.L_x_1056:
[----:B-123--:R-:W-:Y:S01]  /*3de0*/  FMUL.FTZ R0, R84, c[0x0][0x320] ;  /* 0x0000c80054007a20 */ /* 0x00efe20000410000 */
[----:B------:R-:W-:Y:S01]  /*3df0*/  LEA.HI R7, R117, R119, RZ, 0x2 ;  /* 0x0000007775077211 */ /* 0x000fe200078f10ff */
[----:B------:R-:W-:Y:S01]  /*3e00*/  FMUL.FTZ R3, R92, c[0x0][0x320] ;  /* 0x0000c8005c037a20 */ /* 0x000fe20000410000 */
[----:B------:R-:W-:Y:S01]  /*3e10*/  LOP3.LUT R6, R116, 0xffffffe0, RZ, 0xc0, !PT ;  /* 0xffffffe074067812 */ /* 0x000fe200078ec0ff */
[----:B------:R1:W2:Y:S01]  /*3e20*/  MUFU.TANH R25, R0 ;  /* 0x0000000000197308 */ /* 0x0002a20000002400 */
[----:B------:R-:W-:Y:S01]  /*3e30*/  PLOP3.LUT P0, PT, PT, PT, UP2, 0x80, 0x0 ;  /* 0x000000000000781c */ /* 0x000fe20003f0f028 */
[----:B------:R-:W-:Y:S01]  /*3e40*/  UIADD3 UR21, UR8, 0x1, -UR21 ;  /* 0x0000000108157890 */ /* 0x000fe2000fffe815 */
[----:B------:R-:W0:Y:S05]  /*3e50*/  LDGDEPBAR ;  /* 0x00000000000079af */ /* 0x000e2a0000000000 */
[----:B------:R3:W4:Y:S01]  /*3e60*/  MUFU.TANH R21, R3 ;  /* 0x0000000300157308 */ /* 0x0007220000002400 */
[----:B-1----:R-:W-:-:S07]  /*3e70*/  FMUL.FTZ R0, R85, c[0x0][0x320] ;  /* 0x0000c80055007a20 */ /* 0x002fce0000410000 */
[----:B------:R1:W1:Y:S01]  /*3e80*/  MUFU.TANH R24, R0 ;  /* 0x0000000000187308 */ /* 0x0002620000002400 */
[----:B---3--:R-:W-:-:S05]  /*3e90*/  LOP3.LUT R3, R7, 0xfffffffc, RZ, 0xc0, !PT ;  /* 0xfffffffc07037812 */ /* 0x008fca00078ec0ff */
[----:B------:R-:W-:Y:S02]  /*3ea0*/  IMAD.IADD R3, R119, 0x1, -R3 ;  /* 0x0000000177037824 */ /* 0x000fe400078e0a03 */
[----:B-1----:R-:W-:-:S04]  /*3eb0*/  FMUL.FTZ R0, R36, c[0x0][0x320] ;  /* 0x0000c80024007a20 */ /* 0x002fc80000410000 */
[----:B------:R1:W3:Y:S02]  /*3ec0*/  MUFU.TANH R23, R0 ;  /* 0x0000000000177308 */ /* 0x0002e40000002400 */
[----:B-1----:R-:W-:-:S06]  /*3ed0*/  FMUL.FTZ R0, R37, c[0x0][0x320] ;  /* 0x0000c80025007a20 */ /* 0x002fcc0000410000 */
[----:B------:R1:W1:Y:S02]  /*3ee0*/  MUFU.TANH R22, R0 ;  /* 0x0000000000167308 */ /* 0x0002640000002400 */
[----:B-1----:R-:W-:-:S04]  /*3ef0*/  SHF.R.S32.HI R0, RZ, 0x1f, R115 ;  /* 0x0000001fff007819 */ /* 0x002fc80000011473 */
[-C--:B------:R-:W-:Y:S01]  /*3f00*/  LEA.HI R5, R0, R115.reuse, RZ, 0x3 ;  /* 0x0000007300057211 */ /* 0x080fe200078f18ff */
[----:B------:R-:W-:Y:S02]  /*3f10*/  IMAD.IADD R0, R119, 0x1, -R6 ;  /* 0x0000000177007824 */ /* 0x000fe400078e0a06 */
[----:B------:R-:W-:Y:S01]  /*3f20*/  FMUL.FTZ R6, R93, c[0x0][0x320] ;  /* 0x0000c8005d067a20 */ /* 0x000fe20000410000 */
[----:B------:R-:W-:Y:S02]  /*3f30*/  LOP3.LUT R5, R5, 0xffffff8, RZ, 0xc0, !PT ;  /* 0x0ffffff805057812 */ /* 0x000fe400078ec0ff */
[----:B------:R-:W-:Y:S01]  /*3f40*/  SHF.R.S32.HI R7, RZ, 0x1f, R0 ;  /* 0x0000001fff077819 */ /* 0x000fe20000011400 */
[----:B------:R1:W1:Y:S01]  /*3f50*/  MUFU.TANH R20, R6 ;  /* 0x0000000600147308 */ /* 0x0002620000002400 */
[----:B------:R-:W-:Y:S02]  /*3f60*/  IADD3 R9, -R5, R115, RZ ;  /* 0x0000007305097210 */ /* 0x000fe40007ffe1ff */
[----:B------:R-:W-:Y:S01]  /*3f70*/  LEA.HI R5, R7, R0, RZ, 0x2 ;  /* 0x0000000007057211 */ /* 0x000fe200078f10ff */
[----:B------:R-:W-:-:S03]  /*3f80*/  FMUL.FTZ R7, R88, c[0x0][0x320] ;  /* 0x0000c80058077a20 */ /* 0x000fc60000410000 */
[----:B------:R-:W-:Y:S01]  /*3f90*/  LEA.HI.SX32 R8, R5, UR26, 0x1e ;  /* 0x0000001a05087c11 */ /* 0x000fe2000f8ff2ff */
[----:B------:R5:W2:Y:S04]  /*3fa0*/  MUFU.TANH R19, R7 ;  /* 0x0000000700137308 */ /* 0x000aa80000002400 */
[----:B------:R-:W-:Y:S01]  /*3fb0*/  IMAD R8, R9, 0x10, R8 ;  /* 0x0000001009087824 */ /* 0x000fe200078e0208 */
[----:B-1----:R-:W-:-:S04]  /*3fc0*/  LEA.HI R6, R3, R3, RZ, 0x1 ;  /* 0x0000000303067211 */ /* 0x002fc800078f08ff */
[----:B------:R-:W-:-:S05]  /*3fd0*/  LOP3.LUT R6, R6, 0x1ffffffe, RZ, 0xc0, !PT ;  /* 0x1ffffffe06067812 */ /* 0x000fca00078ec0ff */
[----:B------:R-:W-:Y:S02]  /*3fe0*/  IMAD.IADD R6, R3, 0x1, -R6 ;  /* 0x0000000103067824 */ /* 0x000fe400078e0a06 */
[----:B------:R-:W-:-:S03]  /*3ff0*/  FMUL.FTZ R3, R89, c[0x0][0x320] ;  /* 0x0000c80059037a20 */ /* 0x000fc60000410000 */
[----:B------:R-:W-:Y:S01]  /*4000*/  LEA R10, R6, R8, 0x3 ;  /* 0x00000008060a7211 */ /* 0x000fe200078e18ff */
[----:B------:R1:W1:Y:S04]  /*4010*/  MUFU.TANH R18, R3 ;  /* 0x0000000300127308 */ /* 0x0002680000002400 */
[----:B------:R-:W-:Y:S01]  /*4020*/  @P0 IMAD.HI.U32 R6, R10, c[0x0][0x2c8], RZ ;  /* 0x0000b2000a060a27 */ /* 0x000fe200078e00ff */
[----:B------:R-:W-:Y:S01]  /*4030*/  PLOP3.LUT P0, PT, PT, PT, UP2, 0x80, 0x0 ;  /* 0x000000000000781c */ /* 0x000fe20003f0f028 */
[----:B------:R2:W-:Y:S02]  /*4040*/  STL [R1+0xc], R10 ;  /* 0x00000c0a01007387 */ /* 0x0005e40000100800 */
[----:B-----5:R-:W-:Y:S02]  /*4050*/  IMAD.MOV.U32 R7, RZ, RZ, R10 ;  /* 0x000000ffff077224 */ /* 0x020fe400078e000a */
[----:B-1----:R-:W-:-:S08]  /*4060*/  FMUL.FTZ R3, R32, c[0x0][0x320] ;  /* 0x0000c80020037a20 */ /* 0x002fd00000410000 */
[----:B------:R-:W-:Y:S01]  /*4070*/  @P0 SHF.R.U32.HI R7, RZ, c[0x0][0x2cc], R6 ;  /* 0x0000b300ff070a19 */ /* 0x000fe20000011606 */
[----:B------:R1:W1:Y:S01]  /*4080*/  MUFU.TANH R17, R3 ;  /* 0x0000000300117308 */ /* 0x0002620000002400 */
[----:B------:R-:W-:-:S03]  /*4090*/  PLOP3.LUT P0, PT, PT, PT, UP1, 0x40, 0x0 ;  /* 0x000000000000781c */ /* 0x000fc60003f0e818 */
[----:B------:R-:W5:Y:S01]  /*40a0*/  SHFL.IDX PT, R6, R7, RZ, 0x1c1f ;  /* 0x001c1fff07067589 */ /* 0x000f6200000e0000 */
[----:B-1----:R-:W-:-:S04]  /*40b0*/  FMUL.FTZ R3, R33, c[0x0][0x320] ;  /* 0x0000c80021037a20 */ /* 0x002fc80000410000 */
[----:B------:R1:W1:Y:S02]  /*40c0*/  MUFU.TANH R16, R3 ;  /* 0x0000000300107308 */ /* 0x0002640000002400 */
[----:B-1----:R-:W-:-:S06]  /*40d0*/  FMUL.FTZ R3, R48, c[0x0][0x320] ;  /* 0x0000c80030037a20 */ /* 0x002fcc0000410000 */
[----:B------:R1:W1:Y:S02]  /*40e0*/  MUFU.TANH R15, R3 ;  /* 0x00000003000f7308 */ /* 0x0002640000002400 */
[----:B-1----:R-:W-:-:S06]  /*40f0*/  FMUL.FTZ R3, R49, c[0x0][0x320] ;  /* 0x0000c80031037a20 */ /* 0x002fcc0000410000 */
[----:B------:R1:W1:Y:S02]  /*4100*/  MUFU.TANH R14, R3 ;  /* 0x00000003000e7308 */ /* 0x0002640000002400 */
[----:B-1----:R-:W-:Y:S01]  /*4110*/  LOP3.LUT R3, R5, 0x7ffffffc, RZ, 0xc0, !PT ;  /* 0x7ffffffc05037812 */ /* 0x002fe200078ec0ff */
[----:B------:R-:W-:-:S04]  /*4120*/  FMUL.FTZ R5, R41, c[0x0][0x320] ;  /* 0x0000c80029057a20 */ /* 0x000fc80000410000 */
[----:B------:R-:W-:Y:S01]  /*4130*/  IMAD.IADD R0, R0, 0x1, -R3 ;  /* 0x0000000100007824 */ /* 0x000fe200078e0a03 */
[----:B------:R1:W1:Y:S01]  /*4140*/  MUFU.TANH R13, R5 ;  /* 0x00000005000d7308 */ /* 0x0002620000002400 */
[----:B------:R-:W-:Y:S02]  /*4150*/  FMUL.FTZ R3, R40, c[0x0][0x320] ;  /* 0x0000c80028037a20 */ /* 0x000fe40000410000 */
[----:B------:R-:W-:-:S05]  /*4160*/  IMAD.SHL.U32 R32, R0, 0x2, RZ ;  /* 0x0000000200207824 */ /* 0x000fca00078e00ff */
[----:B------:R3:W-:Y:S01]  /*4170*/  STL [R1+0x8], R32 ;  /* 0x0000082001007387 */ /* 0x0007e20000100800 */
[----:B--2---:R-:W-:Y:S01]  /*4180*/  IADD3 R10, -R32, UR8, -R112 ;  /* 0x00000008200a7c10 */ /* 0x004fe2000fffe970 */
[----:B------:R2:W2:Y:S01]  /*4190*/  MUFU.TANH R12, R3 ;  /* 0x00000003000c7308 */ /* 0x0004a20000002400 */
[----:B-1----:R-:W-:Y:S01]  /*41a0*/  MOV R5, UR21 ;  /* 0x0000001500057c02 */ /* 0x002fe20008000f00 */
[----:B------:R-:W-:Y:S02]  /*41b0*/  ULDC UR21, c[0x0][0x324] ;  /* 0x0000c90000157ab9 */ /* 0x000fe40000000800 */
[----:B------:R-:W-:Y:S01]  /*41c0*/  ULOP3.LUT UR21, URZ, UR21, URZ, 0x33, !UPT ;  /* 0x000000153f157292 */ /* 0x000fe2000f8e333f */
[----:B------:R-:W-:-:S04]  /*41d0*/  IADD3 R0, R5, -UR12, -R32 ;  /* 0x8000000c05007c10 */ /* 0x000fc8000fffe820 */
[C---:B------:R-:W-:Y:S02]  /*41e0*/  IADD3 R9, R0.reuse, c[0x0][0x328], RZ ;  /* 0x0000ca0000097a10 */ /* 0x040fe40007ffe0ff */
[----:B------:R-:W-:Y:S01]  /*41f0*/  IADD3 R11, R0, UR21, RZ ;  /* 0x00000015000b7c10 */ /* 0x000fe2000fffe0ff */
[----:B------:R-:W-:Y:S01]  /*4200*/  IMAD.IADD R0, R113, 0x1, R114 ;  /* 0x0000000171007824 */ /* 0x000fe200078e0272 */
[-C--:B-----5:R-:W-:Y:S02]  /*4210*/  IADD3 R5, R9, R6.reuse, RZ ;  /* 0x0000000609057210 */ /* 0x0a0fe40007ffe0ff */
[----:B--2---:R-:W-:Y:S02]  /*4220*/  IADD3 R3, R11, R6, RZ ;  /* 0x000000060b037210 */ /* 0x004fe40007ffe0ff */
[----:B------:R-:W-:Y:S01]  /*4230*/  IMNMX R5, R5, R10, PT ;  /* 0x0000000a05057217 */ /* 0x000fe20003800200 */
        /* <DEDUP_REMOVED lines=13> */
.L_x_1059:
[----:B------:R-:W-:-:S04]  /*4310*/  MOV R8, 0x1 ;  /* 0x0000000100087802 */ /* 0x000fc80000000f00 */
[----:B------:R-:W-:-:S13]  /*4320*/  ISETP.NE.AND P0, PT, R8, c[0x0][0x32c], PT ;  /* 0x0000cb0008007a0c */ /* 0x000fda0003f05270 */
[----:B------:R-:W-:-:S05]  /*4330*/  @P0 IMAD.HI.U32 R8, R6, c[0x0][0x330], RZ ;  /* 0x0000cc0006080a27 */ /* 0x000fca00078e00ff */
[----:B------:R-:W-:Y:S02]  /*4340*/  @P0 SHF.R.U32.HI R6, RZ, c[0x0][0x334], R8 ;  /* 0x0000cd00ff060a19 */ /* 0x000fe40000011608 */
.L_x_1060:
[----:B------:R-:W-:Y:S05]  /*4350*/  BSYNC B0 ;  /* 0x0000000000007941 */ /* 0x000fea0003800000 */
.L_x_1058:
[----:B------:R-:W-:-:S04]  /*4360*/  IMAD R6, R6, c[0x0][0x32c], -R112 ;  /* 0x0000cb0006067a24 */ /* 0x000fc800078e0a70 */
[----:B------:R-:W-:-:S05]  /*4370*/  IMAD.IADD R6, R6, 0x1, -R32 ;  /* 0x0000000106067824 */ /* 0x000fca00078e0a20 */
[----:B------:R-:W-:Y:S02]  /*4380*/  IADD3 R8, R6, c[0x0][0x32c], RZ ;  /* 0x0000cb0006087a10 */ /* 0x000fe40007ffe0ff */
[----:B------:R-:W-:Y:S02]  /*4390*/  IMNMX R3, R3, R6, !PT ;  /* 0x0000000603037217 */ /* 0x000fe40007800200 */
[----:B------:R-:W-:Y:S02]  /*43a0*/  IMNMX R5, R5, R8, PT ;  /* 0x0000000805057217 */ /* 0x000fe40003800200 */
.L_x_1057:
[----:B---34-:R-:W-:Y:S01]  /*43b0*/  ISETP.LT.AND P1, PT, RZ, UR22, PT ;  /* 0x00000016ff007c0c */ /* 0x018fe2000bf21270 */
[----:B------:R-:W1:Y:S03]  /*43c0*/  SHFL.IDX PT, R6, R7, 0x1, 0x1c1f ;  /* 0x003c1f0007067f89 */ /* 0x000e6600000e0000 */
        /* <DEDUP_REMOVED lines=46> */
[----:B------:R-:W-:-:S03]  /*46b0*/  FMUL.FTZ R3, R95, c[0x0][0x320] ;  /* 0x0000c8005f037a20 */ /* 0x000fc60000410000 */
[----:B------:R-:W-:Y:S01]  /*46c0*/  ISETP.LT.OR P0, PT, R5, 0x3a, P0 ;  /* 0x0000003a0500780c */ /* 0x000fe20000701670 */
[----:B------:R2:W3:Y:S03]  /*46d0*/  MUFU.TANH R25, R3 ;  /* 0x0000000300197308 */ /* 0x0004e60000002400 */
[----:B------:R-:W-:Y:S02]  /*46e0*/  FSEL R5, R14, -INF , !P0 ;  /* 0xff8000000e057808 */ /* 0x000fe40004000000 */
[----:B------:R-:W-:-:S03]  /*46f0*/  PLOP3.LUT P0, PT, PT, PT, UP1, 0x40, 0x0 ;  /* 0x000000000000781c */ /* 0x000fc60003f0e818 */
[----:B------:R1:W-:Y:S01]  /*4700*/  STL [R1+0x10], R5 ;  /* 0x0000100501007387 */ /* 0x0003e20000100800 */
[----:B--2---:R-:W-:-:S04]  /*4710*/  FMUL.FTZ R3, R42, c[0x0][0x320] ;  /* 0x0000c8002a037a20 */ /* 0x004fc80000410000 */
[----:B------:R2:W4:Y:S01]  /*4720*/  MUFU.TANH R23, R3 ;  /* 0x0000000300177308 */ /* 0x0005220000002400 */
[----:B-1----:R-:W-:Y:S02]  /*4730*/  IMAD.IADD R5, R9, 0x1, R6 ;  /* 0x0000000109057824 */ /* 0x002fe400078e0206 */
[----:B--2---:R-:W-:-:S03]  /*4740*/  FMUL.FTZ R3, R43, c[0x0][0x320] ;  /* 0x0000c8002b037a20 */ /* 0x004fc60000410000 */
        /* <DEDUP_REMOVED lines=40> */
.L_x_1063:
[----:B------:R-:W-:-:S04]  /*49d0*/  MOV R7, 0x1 ;  /* 0x0000000100077802 */ /* 0x000fc80000000f00 */
[----:B------:R-:W-:-:S13]  /*49e0*/  ISETP.NE.AND P0, PT, R7, c[0x0][0x32c], PT ;  /* 0x0000cb0007007a0c */ /* 0x000fda0003f05270 */
[----:B------:R-:W-:-:S05]  /*49f0*/  @P0 IMAD.HI.U32 R7, R6, c[0x0][0x330], RZ ;  /* 0x0000cc0006070a27 */ /* 0x000fca00078e00ff */
[----:B------:R-:W-:Y:S02]  /*4a00*/  @P0 SHF.R.U32.HI R6, RZ, c[0x0][0x334], R7 ;  /* 0x0000cd00ff060a19 */ /* 0x000fe40000011607 */
.L_x_1064:
[----:B------:R-:W-:Y:S05]  /*4a10*/  BSYNC B0 ;  /* 0x0000000000007941 */ /* 0x000fea0003800000 */
.L_x_1062:
[----:B------:R-:W-:-:S04]  /*4a20*/  IMAD R6, R6, c[0x0][0x32c], -R112 ;  /* 0x0000cb0006067a24 */ /* 0x000fc800078e0a70 */
[----:B------:R-:W-:-:S05]  /*4a30*/  IMAD.IADD R6, R6, 0x1, -R32 ;  /* 0x0000000106067824 */ /* 0x000fca00078e0a20 */
[----:B------:R-:W-:Y:S02]  /*4a40*/  IADD3 R7, R6, c[0x0][0x32c], RZ ;  /* 0x0000cb0006077a10 */ /* 0x000fe40007ffe0ff */
[----:B------:R-:W-:Y:S02]  /*4a50*/  IMNMX R3, R3, R6, !PT ;  /* 0x0000000603037217 */ /* 0x000fe40007800200 */
[----:B------:R-:W-:Y:S02]  /*4a60*/  IMNMX R5, R5, R7, PT ;  /* 0x0000000705057217 */ /* 0x000fe40003800200 */
.L_x_1061:
[----:B--234-:R-:W-:Y:S01]  /*4a70*/  STL [R1+0x30], R219 ;  /* 0x000030db01007387 */ /* 0x01cfe20000100800 */
[----:B------:R-:W-:Y:S02]  /*4a80*/  ISETP.GT.AND P0, PT, R3, 0x1, P1 ;  /* 0x000000010300780c */ /* 0x000fe40000f04270 */
[----:B------:R-:W-:Y:S01]  /*4a90*/  FMNMX.FTZ R132, R26, R27, !PT ;  /* 0x0000001b1a847209 */ /* 0x000fe20007810000 */
[----:B------:R1:W-:Y:S01]  /*4aa0*/  STL [R1+0x2c], R218 ;  /* 0x00002cda01007387 */ /* 0x0003e20000100800 */
[----:B------:R-:W-:Y:S01]  /*4ab0*/  IMAD.SHL.U32 R213, R0, 0x2, RZ ;  /* 0x0000000200d57824 */ /* 0x000fe200078e00ff */
[----:B------:R-:W-:-:S02]  /*4ac0*/  @UP2 USHF.L.U32 UR27, UR27, 0x7, URZ ;  /* 0x000000071b1b2899 */ /* 0x000fc4000800063f */
[----:B------:R-:W-:Y:S01]  /*4ad0*/  ULDC.64 UR4, c[0x0][0x2c8] ;  /* 0x0000b20000047ab9 */ /* 0x000fe20000000a00 */
        /* <DEDUP_REMOVED lines=9> */
[----:B------:R-:W-:-:S02]  /*4b70*/  FMNMX.FTZ R132, R29, R132, !PT ;  /* 0x000000841d847209 */ /* 0x000fc40007810000 */
[----:B------:R-:W-:Y:S01]  /*4b80*/  ISETP.LT.OR P0, PT, R5, 0x9, P0 ;  /* 0x000000090500780c */ /* 0x000fe20000701670 */
[----:B------:R-:W-:Y:S01]  /*4b90*/  LDSM.16.MT88.4 R40, [R213+0x100] ;  /* 0x00010000d528783b */ /* 0x000fe20000004200 */
[----:B------:R-:W-:Y:S02]  /*4ba0*/  FMNMX.FTZ R132, R72, R132, !PT ;  /* 0x0000008448847209 */ /* 0x000fe40007810000 */
[----:B------:R-:W-:Y:S01]  /*4bb0*/  FSEL R15, R15, -INF , !P0 ;  /* 0xff8000000f0f7808 */ /* 0x000fe20004000000 */
[----:B------:R-:W-:Y:S01]  /*4bc0*/  LDSM.16.MT88.4 R36, [R215+0x2100] ;  /* 0x00210000d724783b */ /* 0x000fe20000004200 */
[----:B------:R-:W-:Y:S02]  /*4bd0*/  ISETP.GT.AND P0, PT, R3, 0x9, P1 ;  /* 0x000000090300780c */ /* 0x000fe40000f04270 */
[----:B------:R-:W-:Y:S01]  /*4be0*/  FMNMX.FTZ R132, R74, R132, !PT ;  /* 0x000000844a847209 */ /* 0x000fe20007810000 */
[----:B------:R-:W-:Y:S01]  /*4bf0*/  LDSM.16.MT88.4 R52, [R213+0x4100] ;  /* 0x00410000d534783b */ /* 0x000fe20000004200 */
[----:B------:R-:W-:-:S02]  /*4c00*/  ISETP.LT.OR P0, PT, R5, 0xa, P0 ;  /* 0x0000000a0500780c */ /* 0x000fc40000701670 */
[----:B------:R-:W-:Y:S01]  /*4c10*/  FMNMX.FTZ R132, R73, R132, !PT ;  /* 0x0000008449847209 */ /* 0x000fe20007810000 */
[----:B------:R-:W-:Y:S01]  /*4c20*/  LDSM.16.MT88.4 R48, [R214+0x4100] ;  /* 0x00410000d630783b */ /* 0x000fe20000004200 */
[----:B------:R-:W-:Y:S02]  /*4c30*/  FSEL R24, R14, -INF , !P0 ;  /* 0xff8000000e187808 */ /* 0x000fe40004000000 */
[----:B------:R-:W-:Y:S02]  /*4c40*/  ISETP.GT.AND P0, PT, R3, 0x10, P1 ;  /* 0x000000100300780c */ /* 0x000fe40000f04270 */
[----:B------:R-:W-:Y:S02]  /*4c50*/  FMNMX.FTZ R132, R75, R132, !PT ;  /* 0x000000844b847209 */ /* 0x000fe40007810000 */
[----:B------:R-:W-:Y:S02]  /*4c60*/  ISETP.LT.OR P0, PT, R5, 0x11, P0 ;  /* 0x000000110500780c */ /* 0x000fe40000701670 */
[----:B------:R-:W-:-:S02]  /*4c70*/  FMNMX.FTZ R132, R165, R132, !PT ;  /* 0x00000084a5847209 */ /* 0x000fc40007810000 */
[----:B------:R-:W-:Y:S02]  /*4c80*/  FSEL R57, R18, -INF , !P0 ;  /* 0xff80000012397808 */ /* 0x000fe40004000000 */
[----:B------:R-:W-:Y:S02]  /*4c90*/  ISETP.GT.AND P0, PT, R3, 0x11, P1 ;  /* 0x000000110300780c */ /* 0x000fe40000f04270 */
[----:B------:R-:W-:Y:S02]  /*4ca0*/  FMNMX.FTZ R132, R166, R132, !PT ;  /* 0x00000084a6847209 */ /* 0x000fe40007810000 */
[----:B------:R-:W-:Y:S02]  /*4cb0*/  ISETP.LT.OR P0, PT, R5, 0x12, P0 ;  /* 0x000000120500780c */ /* 0x000fe40000701670 */
[----:B------:R-:W-:Y:S02]  /*4cc0*/  FMNMX.FTZ R132, R167, R132, !PT ;  /* 0x00000084a7847209 */ /* 0x000fe40007810000 */
        /* <DEDUP_REMOVED lines=12> */
[----:B------:R-:W-:-:S02]  /*4d90*/  LEA R216, R2, R213, 0x1 ;  /* 0x000000d502d87211 */ /* 0x000fc400078e08ff */
        /* <DEDUP_REMOVED lines=56> */
[----:B------:R2:W3:Y:S01]  /*5120*/  MUFU.EX2 R32, R5 ;  /* 0x0000000500207308 */ /* 0x0004e20000000800 */
[----:B-1----:R-:W-:-:S04]  /*5130*/  FMNMX.FTZ R3, R6, R3, !PT ;  /* 0x0000000306037209 */ /* 0x002fc80007810000 */
[C---:B------:R-:W-:Y:S01]  /*5140*/  FSETP.NEU.FTZ.AND P0, PT, R3.reuse, -INF , PT ;  /* 0xff8000000300780b */ /* 0x040fe20003f1d000 */
[----:B------:R-:W-:Y:S02]  /*5150*/  FMUL.FTZ R8, R3, c[0x0][0x2d0] ;  /* 0x0000b40003087a20 */ /* 0x000fe40000410000 */
[----:B--2---:R-:W-:-:S03]  /*5160*/  FFMA.FTZ R5, R27, c[0x0][0x2d0], -R9 ;  /* 0x0000b4001b057a23 */ /* 0x004fc60000010809 */
[----:B------:R-:W-:Y:S01]  /*5170*/  FSEL R8, R8, RZ, P0 ;  /* 0x000000ff08087208 */ /* 0x000fe20000000000 */
[----:B---3--:R-:W-:Y:S01]  /*5180*/  IMAD.MOV.U32 R2, RZ, RZ, R32 ;  /* 0x000000ffff027224 */ /* 0x008fe200078e0020 */
[----:B------:R1:W2:Y:S01]  /*5190*/  MUFU.EX2 R171, R5 ;  /* 0x0000000500ab7308 */ /* 0x0002a20000000800 */
[----:B------:R-:W-:Y:S02]  /*51a0*/  LDSM.16.MT88.4 R32, [R213+0x2100] ;  /* 0x00210000d520783b */ /* 0x000fe40000004200 */
[----:B------:R-:W-:Y:S02]  /*51b0*/  FFMA.FTZ R0, R11, c[0x0][0x2d0], -R8 ;  /* 0x0000b4000b007a23 */ /* 0x000fe40000010808 */
[----:B-1----:R-:W-:Y:S01]  /*51c0*/  FFMA.FTZ R5, R28, c[0x0][0x2d0], -R9 ;  /* 0x0000b4001c057a23 */ /* 0x002fe20000010809 */
[----:B--2---:R-:W-:-:S03]  /*51d0*/  F2FP.PACK_AB R4, R171, R2 ;  /* 0x00000002ab04723e */ /* 0x004fc600000000ff */
[----:B------:R1:W-:Y:S02]  /*51e0*/  MUFU.EX2 R212, R5 ;  /* 0x0000000500d47308 */ /* 0x0003e40000000800 */
[----:B-1----:R-:W-:Y:S02]  /*51f0*/  FFMA.FTZ R5, R29, c[0x0][0x2d0], -R9 ;  /* 0x0000b4001d057a23 */ /* 0x002fe40000010809 */
[----:B------:R-:W-:Y:S04]  /*5200*/  LDSM.16.MT88.4 R28, [R214+0x2100] ;  /* 0x00210000d61c783b */ /* 0x000fe80000004200 */
[----:B------:R1:W2:Y:S02]  /*5210*/  MUFU.EX2 R219, R5 ;  /* 0x0000000500db7308 */ /* 0x0002a40000000800 */
[----:B-1----:R-:W-:Y:S01]  /*5220*/  FFMA.FTZ R5, R10, c[0x0][0x2d0], -R8 ;  /* 0x0000b4000a057a23 */ /* 0x002fe20000010808 */
[----:B--2---:R-:W-:-:S05]  /*5230*/  F2FP.PACK_AB R6, R219, R212 ;  /* 0x000000d4db06723e */ /* 0x004fca00000000ff */
[----:B------:R1:W-:Y:S08]  /*5240*/  MUFU.EX2 R10, R0 ;  /* 0x00000000000a7308 */ /* 0x0003f00000000800 */
[----:B------:R-:W2:Y:S01]  /*5250*/  MUFU.EX2 R191, R5 ;  /* 0x0000000500bf7308 */ /* 0x000ea20000000800 */
[--C-:B-1----:R-:W-:Y:S02]  /*5260*/  FFMA.FTZ R0, R15, c[0x0][0x2d0], -R8.reuse ;  /* 0x0000b4000f007a23 */ /* 0x102fe40000010808 */
[----:B------:R-:W1:Y:S05]  /*5270*/  LDSM.16.MT88.4 R12, [R215+0x100] ;  /* 0x00010000d70c783b */ /* 0x000e6a0000004200 */
[----:B------:R3:W-:Y:S01]  /*5280*/  MUFU.EX2 R183, R0 ;  /* 0x0000000000b77308 */ /* 0x0007e20000000800 */
[----:B--2---:R-:W-:Y:S01]  /*5290*/  F2FP.PACK_AB R5, R10, R191 ;  /* 0x000000bf0a05723e */ /* 0x004fe200000000ff */
[----:B---3--:R-:W-:-:S02]  /*52a0*/  FFMA.FTZ R0, R24, c[0x0][0x2d0], -R8 ;  /* 0x0000b40018007a23 */ /* 0x008fc40000010808 */
[----:B------:R-:W2:Y:S04]  /*52b0*/  LDSM.16.MT88.4 R24, [R216+0x2100] ;  /* 0x00210000d818783b */ /* 0x000ea80000004200 */
[----:B------:R-:W3:Y:S02]  /*52c0*/  MUFU.EX2 R179, R0 ;  /* 0x0000000000b37308 */ /* 0x000ee40000000800 */
[----:B---3--:R-:W-:Y:S01]  /*52d0*/  F2FP.PACK_AB R7, R179, R183 ;  /* 0x000000b7b307723e */ /* 0x008fe200000000ff */
[----:B------:R-:W-:-:S05]  /*52e0*/  FFMA.FTZ R0, R72, c[0x0][0x2d0], -R9 ;  /* 0x0000b40048007a23 */ /* 0x000fca0000010809 */
[----:B------:R3:W-:Y:S01]  /*52f0*/  MUFU.EX2 R217, R0 ;  /* 0x0000000000d97308 */ /* 0x0007e20000000800 */
[C---:B-1----:R-:W-:Y:S08]  /*5300*/  HMMA.16816.F32 R100, R4.reuse, R12, RZ ;  /* 0x0000000c0464723c */ /* 0x042ff000000018ff */
[----:B------:R-:W-:Y:S01]  /*5310*/  HMMA.16816.F32 R80, R4, R14, RZ ;  /* 0x0000000e0450723c */ /* 0x000fe200000018ff */
[----:B------:R-:W1:Y:S01]  /*5320*/  LDSM.16.MT88.4 R12, [R215+0x4100] ;  /* 0x00410000d70c783b */ /* 0x000e620000004200 */
[----:B---3--:R-:W-:-:S06]  /*5330*/  FFMA.FTZ R0, R74, c[0x0][0x2d0], -R9 ;  /* 0x0000b4004a007a23 */ /* 0x008fcc0000010809 */
[C---:B------:R-:W-:Y:S01]  /*5340*/  HMMA.16816.F32 R108, R4.reuse, R20, RZ ;  /* 0x00000014046c723c */ /* 0x040fe200000018ff */
[----:B------:R3:W4:Y:S07]  /*5350*/  MUFU.EX2 R168, R0 ;  /* 0x0000000000a87308 */ /* 0x00072e0000000800 */
[C---:B------:R-:W-:Y:S01]  /*5360*/  HMMA.16816.F32 R84, R4.reuse, R22, RZ ;  /* 0x000000160454723c */ /* 0x040fe200000018ff */
[----:B------:R-:W-:Y:S07]  /*5370*/  LDSM.16.MT88.4 R20, [R216+0x6100] ;  /* 0x00610000d814783b */ /* 0x000fee0000004200 */
[----:B------:R-:W-:Y:S01]  /*5380*/  HMMA.16816.F32 R104, R4, R16, RZ ;  /* 0x000000100468723c */ /* 0x000fe200000018ff */
[----:B---3--:R-:W-:-:S04]  /*5390*/  FFMA.FTZ R0, R73, c[0x0][0x2d0], -R9 ;  /* 0x0000b40049007a23 */ /* 0x008fc80000010809 */
[----:B------:R3:W-:Y:S03]  /*53a0*/  MUFU.EX2 R170, R0 ;  /* 0x0000000000aa7308 */ /* 0x0007e60000000800 */
[C---:B------:R-:W-:Y:S01]  /*53b0*/  HMMA.16816.F32 R120, R4.reuse, R18, RZ ;  /* 0x000000120478723c */ /* 0x040fe200000018ff */
[----:B------:R-:W4:Y:S07]  /*53c0*/  LDSM.16.MT88.4 R16, [R213+0x6100] ;  /* 0x00610000d510783b */ /* 0x000f2e0000004200 */
[----:B--2---:R-:W-:Y:S01]  /*53d0*/  HMMA.16816.F32 R96, R4, R24, RZ ;  /* 0x000000180460723c */ /* 0x004fe200000018ff */
[----:B---3--:R-:W-:-:S07]  /*53e0*/  FFMA.FTZ R0, R75, c[0x0][0x2d0], -R9 ;  /* 0x0000b4004b007a23 */ /* 0x008fce0000010809 */
[C---:B------:R-:W-:Y:S01]  /*53f0*/  HMMA.16816.F32 R64, R4.reuse, R26, RZ ;  /* 0x0000001a0440723c */ /* 0x040fe200000018ff */
[----:B------:R-:W2:Y:S01]  /*5400*/  LDSM.16.MT88.4 R24, [R214+0x6100] ;  /* 0x00610000d618783b */ /* 0x000ea20000004200 */
[----:B------:R3:W2:Y:S06]  /*5410*/  MUFU.EX2 R181, R0 ;  /* 0x0000000000b57308 */ /* 0x0006ac0000000800 */
[C---:B-1----:R-:W-:Y:S08]  /*5420*/  HMMA.16816.F32 R140, R4.reuse, R12, RZ ;  /* 0x0000000c048c723c */ /* 0x042ff000000018ff */
[----:B------:R-:W-:Y:S01]  /*5430*/  HMMA.16816.F32 R136, R4, R14, RZ ;  /* 0x0000000e0488723c */ /* 0x000fe200000018ff */
[----:B------:R-:W1:Y:S01]  /*5440*/  LDSM.16.MT88.4 R12, [R215+0x6100] ;  /* 0x00610000d70c783b */ /* 0x000e620000004200 */
[----:B---3--:R-:W-:-:S04]  /*5450*/  FFMA.FTZ R0, R57, c[0x0][0x2d0], -R8 ;  /* 0x0000b40039007a23 */ /* 0x008fc80000010808 */
[----:B------:R3:W-:Y:S02]  /*5460*/  MUFU.EX2 R11, R0 ;  /* 0x00000000000b7308 */ /* 0x0007e40000000800 */
[C---:B------:R-:W-:Y:S08]  /*5470*/  HMMA.16816.F32 R60, R4.reuse, R32, RZ ;  /* 0x00000020043c723c */ /* 0x040ff000000018ff */
[----:B------:R-:W-:Y:S01]  /*5480*/  HMMA.16816.F32 R76, R4, R34, RZ ;  /* 0x00000022044c723c */ /* 0x000fe200000018ff */
[----:B------:R-:W1:Y:S01]  /*5490*/  LDSM.16.MT88.4 R32, [R213+0x900] ;  /* 0x00090000d520783b */ /* 0x000e620000004200 */
[----:B---3--:R-:W-:-:S06]  /*54a0*/  FFMA.FTZ R0, R56, c[0x0][0x2d0], -R8 ;  /* 0x0000b40038007a23 */ /* 0x008fcc0000010808 */
[C---:B------:R-:W-:Y:S01]  /*54b0*/  HMMA.16816.F32 R112, R4.reuse, R40, RZ ;  /* 0x000000280470723c */ /* 0x040fe200000018ff */
[----:B------:R3:W1:Y:S07]  /*54c0*/  MUFU.EX2 R180, R0 ;  /* 0x0000000000b47308 */ /* 0x00066e0000000800 */
[C---:B------:R-:W-:Y:S08]  /*54d0*/  HMMA.16816.F32 R92, R4.reuse, R36, RZ ;  /* 0x00000024045c723c */ /* 0x040ff000000018ff */
[----:B------:R-:W-:Y:S01]  /*54e0*/  HMMA.16816.F32 R116, R4, R38, RZ ;  /* 0x000000260474723c */ /* 0x000fe200000018ff */
[----:B---3--:R-:W-:-:S04]  /*54f0*/  FFMA.FTZ R0, R58, c[0x0][0x2d0], -R8 ;  /* 0x0000b4003a007a23 */ /* 0x008fc80000010808 */
[----:B------:R3:W-:Y:S03]  /*5500*/  MUFU.EX2 R182, R0 ;  /* 0x0000000000b67308 */ /* 0x0007e60000000800 */
[C---:B------:R-:W-:Y:S08]  /*5510*/  HMMA.16816.F32 R124, R4.reuse, R42, RZ ;  /* 0x0000002a047c723c */ /* 0x040ff000000018ff */
[----:B------:R-:W-:Y:S01]  /*5520*/  HMMA.16816.F32 R88, R4, R52, RZ ;  /* 0x000000340458723c */ /* 0x000fe200000018ff */
[----:B---3--:R-:W-:-:S07]  /*5530*/  FFMA.FTZ R0, R59, c[0x0][0x2d0], -R8 ;  /* 0x0000b4003b007a23 */ /* 0x008fce0000010808 */
[C---:B------:R-:W-:Y:S01]  /*5540*/  HMMA.16816.F32 R36, R4.reuse, R48, RZ ;  /* 0x000000300424723c */ /* 0x040fe200000018ff */
[----:B------:R-:W3:Y:S07]  /*5550*/  MUFU.EX2 R176, R0 ;  /* 0x0000000000b07308 */ /* 0x000eee0000000800 */
        /* <DEDUP_REMOVED lines=10> */
[C---:B--2---:R-:W-:Y:S08]  /*5600*/  HMMA.16816.F32 R152, R4.reuse, R24, RZ ;  /* 0x000000180498723c */ /* 0x044ff000000018ff */
[C---:B------:R-:W-:Y:S08]  /*5610*/  HMMA.16816.F32 R156, R4.reuse, R26, RZ ;  /* 0x0000001a049c723c */ /* 0x040ff000000018ff */
[C---:B------:R-:W-:Y:S08]  /*5620*/  HMMA.16816.F32 R160, R4.reuse, R20, RZ ;  /* 0x0000001404a0723c */ /* 0x040ff000000018ff */
[C---:B------:R-:W-:Y:S01]  /*5630*/  HMMA.16816.F32 R56, R4.reuse, R22, RZ ;  /* 0x000000160438723c */ /* 0x040fe200000018ff */
[----:B------:R-:W2:Y:S07]  /*5640*/  LDSM.16.MT88.4 R20, [R216+0x900] ;  /* 0x00090000d814783b */ /* 0x000eae0000004200 */
[C---:B-1----:R-:W-:Y:S08]  /*5650*/  HMMA.16816.F32 R184, R4.reuse, R12, RZ ;  /* 0x0000000c04b8723c */ /* 0x042ff000000018ff */
[----:B------:R-:W-:Y:S01]  /*5660*/  HMMA.16816.F32 R192, R4, R14, RZ ;  /* 0x0000000e04c0723c */ /* 0x000fe200000018ff */
[----:B------:R-:W1:Y:S06]  /*5670*/  LDSM.16.MT88.4 R12, [R213+0x2900] ;  /* 0x00290000d50c783b */ /* 0x000e6c0000004200 */
[----:B------:R-:W-:-:S02]  /*5680*/  F2FP.PACK_AB R4, R168, R217 ;  /* 0x000000d9a804723e */ /* 0x000fc400000000ff */
[----:B------:R-:W-:Y:S02]  /*5690*/  F2FP.PACK_AB R6, R181, R170 ;  /* 0x000000aab506723e */ /* 0x000fe400000000ff */
[----:B------:R-:W-:Y:S02]  /*56a0*/  F2FP.PACK_AB R5, R180, R11 ;  /* 0x0000000bb405723e */ /* 0x000fe400000000ff */
[----:B---3--:R-:W-:-:S07]  /*56b0*/  F2FP.PACK_AB R7, R176, R182 ;  /* 0x000000b6b007723e */ /* 0x008fce00000000ff */
        /* <DEDUP_REMOVED lines=14> */
[----:B------:R-:W3:Y:S01]  /*57a0*/  LDSM.16.MT88.4 R24, [R214+0x2900] ;  /* 0x00290000d618783b */ /* 0x000ee20000004200 */
        /* <DEDUP_REMOVED lines=9> */
[----:B--2---:R-:W-:Y:S01]  /*5840*/  HMMA.16816.F32 R104, R4, R20, R104 ;  /* 0x000000140468723c */ /* 0x004fe20000001868 */
[----:B------:R-:W-:-:S02]  /*5850*/  IMAD.MOV.U32 R83, RZ, RZ, R113 ;  /* 0x000000ffff537224 */ /* 0x000fc400078e0071 */
[----:B------:R-:W-:Y:S02]  /*5860*/  IMAD.MOV.U32 R82, RZ, RZ, R112 ;  /* 0x000000ffff527224 */ /* 0x000fe400078e0070 */
[----:B------:R-:W-:Y:S02]  /*5870*/  IMAD.MOV.U32 R85, RZ, RZ, R181 ;  /* 0x000000ffff557224 */ /* 0x000fe400078e00b5 */
[----:B------:R-:W-:Y:S01]  /*5880*/  IMAD.MOV.U32 R80, RZ, RZ, R177 ;  /* 0x000000ffff507224 */ /* 0x000fe200078e00b1 */
[C---:B------:R-:W-:Y:S01]  /*5890*/  HMMA.16816.F32 R244, R4.reuse, R22, R120 ;  /* 0x0000001604f4723c */ /* 0x040fe20000001878 */
[----:B------:R-:W2:Y:S07]  /*58a0*/  LDSM.16.MT88.4 R20, [R213+0x4900] ;  /* 0x00490000d514783b */ /* 0x000eae0000004200 */
[C---:B------:R-:W-:Y:S01]  /*58b0*/  HMMA.16816.F32 R196, R4.reuse, R16, R100 ;  /* 0x0000001004c4723c */ /* 0x040fe20000001864 */
[----:B------:R-:W2:Y:S06]  /*58c0*/  LDSM.16.MT88.4 R16, [R214+0x4900] ;  /* 0x00490000d610783b */ /* 0x000eac0000004200 */
[----:B------:R-:W-:Y:S01]  /*58d0*/  IMAD.MOV.U32 R100, RZ, RZ, R175 ;  /* 0x000000ffff647224 */ /* 0x000fe200078e00af */
[----:B-1----:R-:W-:Y:S01]  /*58e0*/  HMMA.16816.F32 R112, R4, R12, R60 ;  /* 0x0000000c0470723c */ /* 0x002fe2000000183c */
[----:B------:R-:W-:Y:S01]  /*58f0*/  MOV R102, R179 ;  /* 0x000000b300667202 */ /* 0x000fe20000000f00 */
[----:B------:R-:W-:Y:S01]  /*5900*/  IMAD.MOV.U32 R101, RZ, RZ, R178 ;  /* 0x000000ffff657224 */ /* 0x000fe200078e00b2 */
[----:B------:R-:W-:-:S04]  /*5910*/  MOV R103, R168 ;  /* 0x000000a800677202 */ /* 0x000fc80000000f00 */
[----:B------:R-:W-:Y:S01]  /*5920*/  IMAD.MOV.U32 R61, RZ, RZ, R174 ;  /* 0x000000ffff3d7224 */ /* 0x000fe200078e00ae */
[----:B------:R-:W-:Y:S01]  /*5930*/  HMMA.16816.F32 R124, R4, R14, R76 ;  /* 0x0000000e047c723c */ /* 0x000fe2000000184c */
[----:B------:R-:W1:Y:S01]  /*5940*/  LDSM.16.MT88.4 R12, [R216+0x4900] ;  /* 0x00490000d80c783b */ /* 0x000e620000004200 */
[----:B------:R-:W-:Y:S01]  /*5950*/  MOV R62, R173 ;  /* 0x000000ad003e7202 */ /* 0x000fe20000000f00 */
[----:B------:R-:W-:-:S05]  /*5960*/  IMAD.MOV.U32 R63, RZ, RZ, R172 ;  /* 0x000000ffff3f7224 */ /* 0x000fca00078e00ac */
[C---:B---3--:R-:W-:Y:S08]  /*5970*/  HMMA.16816.F32 R120, R4.reuse, R24, R40 ;  /* 0x000000180478723c */ /* 0x048ff00000001828 */
[C---:B------:R-:W-:Y:S01]  /*5980*/  HMMA.16816.F32 R208, R4.reuse, R26, R68 ;  /* 0x0000001a04d0723c */ /* 0x040fe20000001844 */
[----:B------:R-:W3:Y:S07]  /*5990*/  LDSM.16.MT88.4 R24, [R215+0x4900] ;  /* 0x00490000d718783b */ /* 0x000eee0000004200 */
[C---:B------:R-:W-:Y:S08]  /*59a0*/  HMMA.16816.F32 R96, R4.reuse, R28, R96 ;  /* 0x0000001c0460723c */ /* 0x040ff00000001860 */
[C---:B----4-:R-:W-:Y:S08]  /*59b0*/  HMMA.16816.F32 R180, R4.reuse, R32, R92 ;  /* 0x0000002004b4723c */ /* 0x050ff0000000185c */
[C---:B--2---:R-:W-:Y:S08]  /*59c0*/  HMMA.16816.F32 R172, R4.reuse, R20, R88 ;  /* 0x0000001404ac723c */ /* 0x044ff00000001858 */
[----:B------:R-:W-:Y:S01]  /*59d0*/  HMMA.16816.F32 R92, R4, R18, R48 ;  /* 0x00000012045c723c */ /* 0x000fe20000001830 */
[----:B------:R-:W-:Y:S01]  /*59e0*/  IMAD.MOV.U32 R43, RZ, RZ, R96 ;  /* 0x000000ffff2b7224 */ /* 0x000fe200078e0060 */
[----:B------:R-:W-:Y:S01]  /*59f0*/  MOV R42, R97 ;  /* 0x00000061002a7202 */ /* 0x000fe20000000f00 */
[----:B------:R-:W-:-:S02]  /*5a00*/  IMAD.MOV.U32 R41, RZ, RZ, R98 ;  /* 0x000000ffff297224 */ /* 0x000fc400078e0062 */
[----:B------:R-:W-:Y:S02]  /*5a10*/  IMAD.MOV.U32 R40, RZ, RZ, R99 ;  /* 0x000000ffff287224 */ /* 0x000fe400078e0063 */
[----:B------:R-:W-:Y:S01]  /*5a20*/  MOV R19, R75 ;  /* 0x0000004b00137202 */ /* 0x000fe20000000f00 */
[----:B-1----:R-:W-:Y:S01]  /*5a30*/  HMMA.16816.F32 R88, R4, R12, R128 ;  /* 0x0000000c0458723c */ /* 0x002fe20000001880 */
[----:B------:R-:W-:-:S06]  /*5a40*/  IMAD.MOV.U32 R18, RZ, RZ, R248 ;  /* 0x000000ffff127224 */ /* 0x000fcc00078e00f8 */
[----:B------:R-:W-:Y:S01]  /*5a50*/  IMAD.MOV.U32 R128, RZ, RZ, R74 ;  /* 0x000000ffff807224 */ /* 0x000fe200078e004a */
[----:B------:R-:W-:Y:S01]  /*5a60*/  MOV R130, R72 ;  /* 0x0000004800827202 */ /* 0x000fe20000000f00 */
[----:B------:R-:W-:Y:S01]  /*5a70*/  IMAD.MOV.U32 R129, RZ, RZ, R73 ;  /* 0x000000ffff817224 */ /* 0x000fe200078e0049 */
[C---:B------:R-:W-:Y:S01]  /*5a80*/  HMMA.16816.F32 R204, R4.reuse, R30, R64 ;  /* 0x0000001e04cc723c */ /* 0x040fe20000001840 */
[----:B------:R-:W1:Y:S07]  /*5a90*/  LDSM.16.MT88.4 R28, [R213+0x6900] ;  /* 0x00690000d51c783b */ /* 0x000e6e0000004200 */
[C---:B------:R-:W-:Y:S01]  /*5aa0*/  HMMA.16816.F32 R72, R4.reuse, R14, R44 ;  /* 0x0000000e0448723c */ /* 0x040fe2000000182c */
[----:B------:R-:W2:Y:S06]  /*5ab0*/  LDSM.16.MT88.4 R12, [R216+0x6900] ;  /* 0x00690000d80c783b */ /* 0x000eac0000004200 */
        /* <DEDUP_REMOVED lines=13> */
[----:B------:R-:W2:Y:S01]  /*5b90*/  LDSM.16.MT88.4 R20, [R214+0x6900] ;  /* 0x00690000d614783b */ /* 0x000ea20000004200 */
[----:B------:R-:W-:Y:S01]  /*5ba0*/  MOV R16, R82 ;  /* 0x0000005200107202 */ /* 0x000fe20000000f00 */
[----:B------:R-:W-:Y:S01]  /*5bb0*/  IMAD.MOV.U32 R17, RZ, RZ, R83 ;  /* 0x000000ffff117224 */ /* 0x000fe200078e0053 */
[----:B------:R-:W-:Y:S01]  /*5bc0*/  MOV R39, R63 ;  /* 0x0000003f00277202 */ /* 0x000fe20000000f00 */
[----:B----4-:R-:W-:Y:S02]  /*5bd0*/  FFMA.FTZ R0, R166, c[0x0][0x2d0], -R9 ;  /* 0x0000b400a6007a23 */ /* 0x010fe40000010809 */
[----:B------:R-:W-:Y:S01]  /*5be0*/  IMAD.MOV.U32 R38, RZ, RZ, R62 ;  /* 0x000000ffff267224 */ /* 0x000fe200078e003e */
[----:B---3--:R-:W-:Y:S01]  /*5bf0*/  HMMA.16816.F32 R52, R4, R24, R140 ;  /* 0x000000180434723c */ /* 0x008fe2000000188c */
[----:B------:R3:W4:Y:S01]  /*5c00*/  MUFU.EX2 R46, R0 ;  /* 0x00000000002e7308 */ /* 0x0007220000000800 */
[----:B------:R-:W-:-:S05]  /*5c10*/  IMAD.MOV.U32 R37, RZ, RZ, R61 ;  /* 0x000000ffff257224 */ /* 0x000fca00078e003d */
[----:B------:R-:W-:Y:S01]  /*5c20*/  MOV R140, R18 ;  /* 0x00000012008c7202 */ /* 0x000fe20000000f00 */
[C---:B------:R-:W-:Y:S01]  /*5c30*/  HMMA.16816.F32 R80, R4.reuse, R26, R136 ;  /* 0x0000001a0450723c */ /* 0x040fe20000001888 */
[----:B------:R-:W2:Y:S01]  /*5c40*/  LDSM.16.MT88.4 R24, [R213+0x1100] ;  /* 0x00110000d518783b */ /* 0x000ea20000004200 */
[----:B------:R-:W-:Y:S01]  /*5c50*/  IMAD.MOV.U32 R141, RZ, RZ, R19 ;  /* 0x000000ffff8d7224 */ /* 0x000fe200078e0013 */
[----:B------:R-:W-:Y:S01]  /*5c60*/  MOV R143, R17 ;  /* 0x00000011008f7202 */ /* 0x000fe20000000f00 */
[----:B------:R-:W-:Y:S02]  /*5c70*/  IMAD.MOV.U32 R142, RZ, RZ, R16 ;  /* 0x000000ffff8e7224 */ /* 0x000fe400078e0010 */
[----:B------:R-:W-:Y:S01]  /*5c80*/  LDSM.16.MT88.4 R16, [R215+0x1100] ;  /* 0x00110000d710783b */ /* 0x000fe20000004200 */
[----:B------:R-:W-:Y:S01]  /*5c90*/  IMAD.MOV.U32 R136, RZ, RZ, R118 ;  /* 0x000000ffff887224 */ /* 0x000fe200078e0076 */
[----:B-1----:R-:W-:Y:S01]  /*5ca0*/  HMMA.16816.F32 R76, R4, R30, R148 ;  /* 0x0000001e044c723c */ /* 0x002fe20000001894 */
[----:B---3--:R-:W-:Y:S01]  /*5cb0*/  FFMA.FTZ R0, R167, c[0x0][0x2d0], -R9 ;  /* 0x0000b400a7007a23 */ /* 0x008fe20000010809 */
[----:B------:R-:W-:Y:S01]  /*5cc0*/  MOV R138, R42 ;  /* 0x0000002a008a7202 */ /* 0x000fe20000000f00 */
[----:B------:R-:W-:-:S02]  /*5cd0*/  IMAD.MOV.U32 R137, RZ, RZ, R43 ;  /* 0x000000ffff897224 */ /* 0x000fc400078e002b */
[----:B------:R1:W3:Y:S01]  /*5ce0*/  MUFU.EX2 R44, R0 ;  /* 0x00000000002c7308 */ /* 0x0002e20000000800 */
[----:B------:R-:W-:Y:S01]  /*5cf0*/  IMAD.MOV.U32 R118, RZ, RZ, R243 ;  /* 0x000000ffff767224 */ /* 0x000fe200078e00f3 */
[----:B------:R-:W-:Y:S01]  /*5d00*/  MOV R149, R128 ;  /* 0x0000008000957202 */ /* 0x000fe20000000f00 */
[C---:B--2---:R-:W-:Y:S01]  /*5d10*/  HMMA.16816.F32 R60, R4.reuse, R12, R160 ;  /* 0x0000000c043c723c */ /* 0x044fe200000018a0 */
        /* <DEDUP_REMOVED lines=12> */
[----:B---3--:R-:W-:Y:S01]  /*5de0*/  IMAD.MOV.U32 R161, RZ, RZ, R44 ;  /* 0x000000ffffa17224 */ /* 0x008fe200078e002c */
        /* <DEDUP_REMOVED lines=56> */
[----:B------:R-:W-:-:S05]  /*6170*/  UIADD3 UR22, UR22, -0x2, URZ ;  /* 0xfffffffe16167890 */ /* 0x000fca000fffe03f */
[----:B------:R-:W-:Y:S02]  /*6180*/  @UP2 UMOV UR27, UR29 ;  /* 0x0000001d001b2c82 */ /* 0x000fe40008000000 */
[----:B------:R-:W-:Y:S01]  /*6190*/  @UP2 USHF.R.U32.HI UR26, URZ, UR5, UR27 ;  /* 0x000000053f1a2299 */ /* 0x000fe2000801161b */
[----:B--2---:R-:W-:Y:S01]  /*61a0*/  F2FP.PACK_AB R7, R133, R134 ;  /* 0x000000868507723e */ /* 0x004fe200000000ff */
[----:B------:R-:W-:Y:S02]  /*61b0*/  IMAD.MOV.U32 R0, RZ, RZ, R118 ;  /* 0x000000ffff007224 */ /* 0x000fe400078e0076 */
[----:B------:R-:W-:Y:S02]  /*61c0*/  UIADD3 UR4, UR23, UR26, URZ ;  /* 0x0000001a17047290 */ /* 0x000fe4000fffe03f */
[----:B------:R-:W-:Y:S01]  /*61d0*/  FFMA.FTZ R0, R0, c[0x0][0x2d0], -R9 ;  /* 0x0000b40000007a23 */ /* 0x000fe20000010809 */
[----:B------:R-:W-:Y:S01]  /*61e0*/  ULDC UR23, c[0x0][0x328] ;  /* 0x0000ca0000177ab9 */ /* 0x000fe20000000800 */
[----:B------:R-:W-:Y:S01]  /*61f0*/  HMMA.16816.F32 R28, R4, R26, R148 ;  /* 0x0000001a041c723c */ /* 0x000fe20000001894 */
[----:B------:R-:W-:-:S07]  /*6200*/  UIADD3 UR23, UR4, UR23, URZ ;  /* 0x0000001704177290 */ /* 0x000fce000fffe03f */
        /* <DEDUP_REMOVED lines=282> */
[----:B------:R-:W-:-:S12]  /*73b0*/  UIADD3 UR26, UR4, -0x1, URZ ;  /* 0xffffffff041a7890 */ /* 0x000fd8000fffe03f */
[----:B------:R-:W-:Y:S05]  /*73c0*/  @P0 BRA `(.L_x_1066) ;  /* 0x000000a000000947 */ /* 0x000fea0003800000 */
[----:B------:R-:W-:Y:S02]  /*73d0*/  UMOV UR26, 0x1 ;  /* 0x00000001001a7882 */ /* 0x000fe40000000000 */
        /* <DEDUP_REMOVED lines=9> */
.L_x_1066:
[----:B------:R-:W-:Y:S02]  /*7470*/  UMOV UR5, 0x1 ;  /* 0x0000000100057882 */ /* 0x000fe40000000000 */
[----:B------:R-:W-:Y:S02]  /*7480*/  ULDC UR4, c[0x0][0x32c] ;  /* 0x0000cb0000047ab9 */ /* 0x000fe40000000800 */
[----:B------:R-:W-:-:S03]  /*7490*/  UISETP.NE.AND UP0, UPT, UR5, UR4, UPT ;  /* 0x000000040500728c */ /* 0x000fc6000bf05270 */
[----:B------:R-:W-:Y:S02]  /*74a0*/  ULDC.64 UR4, c[0x0][0x330] ;  /* 0x0000cc0000047ab9 */ /* 0x000fe40000000a00 */
[----:B------:R-:W-:-:S07]  /*74b0*/  UIMAD.WIDE.U32 UR28, UR26, UR4, URZ ;  /* 0x000000041a1c72a5 */ /* 0x000fce000f8e003f */
[----:B------:R-:W-:Y:S02]  /*74c0*/  @UP0 UMOV UR27, UR29 ;  /* 0x0000001d001b0c82 */ /* 0x000fe40008000000 */
[----:B------:R-:W-:Y:S02]  /*74d0*/  @UP0 USHF.R.U32.HI UR26, URZ, UR5, UR27 ;  /* 0x000000053f1a0299 */ /* 0x000fe4000801161b */
.L_x_1067:
[----:B------:R-:W-:Y:S02]  /*74e0*/  ULDC UR4, c[0x0][0x32c] ;  /* 0x0000cb0000047ab9 */ /* 0x000fe40000000800 */
[----:B------:R-:W-:-:S04]  /*74f0*/  UIMAD UR4, UR26, UR4, UR4 ;  /* 0x000000041a0472a4 */ /* 0x000fc8000f8e0204 */
[----:B------:R-:W-:-:S04]  /*7500*/  UISETP.LT.AND UP0, UPT, UR23, UR4, UPT ;  /* 0x000000041700728c */ /* 0x000fc8000bf01270 */
[----:B------:R-:W-:-:S04]  /*7510*/  USEL UR23, UR23, UR4, UP0 ;  /* 0x0000000417177287 */ /* 0x000fc80008000000 */
.L_x_1065:
        /* <DEDUP_REMOVED lines=22> */
[----:B------:R-:W-:Y:S02]  /*7680*/  IMAD.SHL.U32 R208, R5, 0x2, RZ ;  /* 0x0000000205d07824 */ /* 0x000fe400078e00ff */
        /* <DEDUP_REMOVED lines=10> */
.L_x_1079:
        /* <DEDUP_REMOVED lines=51> */
[C---:B---3--:R-:W-:Y:S05]  /*7a60*/  IADD3 R20, P0, R3.reuse, R5, RZ ;  /* 0x0000000503147210 */ /* 0x048fea0007f1e0ff */
        /* <DEDUP_REMOVED lines=22> */
.L_x_1069:
        /* <DEDUP_REMOVED lines=270> */
[----:B------:R-:W-:Y:S01]  /*8cb0*/  IMAD.MOV.U32 R0, RZ, RZ, c[0x0][0x2b8] ;  /* 0x0000ae00ff007624 */ /* 0x000fe200078e00ff */
[----:B------:R-:W-:Y:S01]  /*8cc0*/  IADD3 R16, -R205, 0x10, RZ ;  /* 0x00000010cd107810 */ /* 0x000fe20007ffe1ff */
[----:B------:R-:W-:Y:S01]  /*8cd0*/  ULEA UR5, UR22, UR11, 0x6 ;  /* 0x0000000b16057291 */ /* 0x000fe2000f8e303f */
[----:B------:R-:W-:Y:S01]  /*8ce0*/  LOP3.LUT R18, R18, 0xf, RZ, 0xc0, !PT ;  /* 0x0000000f12127812 */ /* 0x000fe200078ec0ff */
[----:B------:R-:W-:Y:S01]  /*8cf0*/  IMAD.MOV.U32 R240, RZ, RZ, RZ ;  /* 0x000000fffff07224 */ /* 0x000fe200078e00ff */
[----:B------:R-:W-:Y:S02]  /*8d00*/  ISETP.NE.AND P1, PT, R0, 0x1, PT ;  /* 0x000000010000780c */ /* 0x000fe40003f25270 */
        /* <DEDUP_REMOVED lines=40> */
[C---:B----4-:R-:W-:Y:S05]  /*8f90*/  IADD3 R12, P0, R3.reuse, R5, RZ ;  /* 0x00000005030c7210 */ /* 0x050fea0007f1e0ff */
        /* <DEDUP_REMOVED lines=22> */
.L_x_1070:
[----:B--234-:R-:W-:Y:S01]  /*9100*/  PLOP3.LUT P0, PT, PT, PT, UP2, 0x80, 0x0 ;  /* 0x000000000000781c */ /* 0x01cfe20003f0f028 */
[----:B------:R-:W2:Y:S01]  /*9110*/  LDL R2, [R1+0xc] ;  /* 0x00000c0001027983 */ /* 0x000ea20000100800 */
[----:B------:R-:W-:Y:S03]  /*9120*/  USHF.L.U32 UR5, UR22, 0x6, URZ ;  /* 0x0000000616057899 */ /* 0x000fe6000800063f */
[----:B-1----:R-:W3:Y:S03]  /*9130*/  LDL R12, [R1+0x8] ;  /* 0x00000800010c7983 */ /* 0x002ee60000100800 */
[----:B------:R-:W-:Y:S01]  /*9140*/  IMAD.U32 R5, RZ, RZ, UR5 ;  /* 0x00000005ff057e24 */ /* 0x000fe2000f8e00ff */
[----:B------:R-:W0:Y:S04]  /*9150*/  LDGDEPBAR ;  /* 0x00000000000079af */ /* 0x000e280000000000 */
[----:B--2---:R-:W-:Y:S01]  /*9160*/  @P0 IMAD.HI.U32 R0, R2, c[0x0][0x2c8], RZ ;  /* 0x0000b20002000a27 */ /* 0x004fe200078e00ff */
[----:B------:R-:W-:Y:S03]  /*9170*/  PLOP3.LUT P0, PT, PT, PT, UP2, 0x80, 0x0 ;  /* 0x000000000000781c */ /* 0x000fe60003f0f028 */
[----:B------:R-:W-:Y:S01]  /*9180*/  IMAD.MOV.U32 R4, RZ, RZ, R2 ;  /* 0x000000ffff047224 */ /* 0x000fe200078e0002 */
[----:B---3--:R-:W-:Y:S09]  /*9190*/  IADD3 R2, -R12, 0x1, -R5 ;  /* 0x000000010c027810 */ /* 0x008ff20007ffe905 */
[----:B------:R-:W-:Y:S01]  /*91a0*/  @P0 SHF.R.U32.HI R4, RZ, c[0x0][0x2cc], R0 ;  /* 0x0000b300ff040a19 */ /* 0x000fe20000011600 */
[----:B------:R-:W-:Y:S01]  /*91b0*/  IMAD.U32 R0, RZ, RZ, UR12 ;  /* 0x0000000cff007e24 */ /* 0x000fe2000f8e00ff */
[----:B------:R-:W-:Y:S03]  /*91c0*/  PLOP3.LUT P0, PT, PT, PT, UP1, 0x40, 0x0 ;  /* 0x000000000000781c */ /* 0x000fe60003f0e818 */
[----:B------:R-:W1:Y:S01]  /*91d0*/  SHFL.IDX PT, R3, R4, RZ, 0x1c1f ;  /* 0x001c1fff04037589 */ /* 0x000e6200000e0000 */
[----:B------:R-:W-:Y:S04]  /*91e0*/  IADD3 R0, -R0, UR8, R2 ;  /* 0x0000000800007c10 */ /* 0x000fe8000fffe102 */
        /* <DEDUP_REMOVED lines=19> */
.L_x_1073:
[----:B------:R-:W-:Y:S04]  /*9320*/  MOV R8, 0x1 ;  /* 0x0000000100087802 */ /* 0x000fe80000000f00 */
[----:B------:R-:W-:Y:S11]  /*9330*/  ISETP.NE.AND P0, PT, R8, c[0x0][0x32c], PT ;  /* 0x0000cb0008007a0c */ /* 0x000ff60003f05270 */
[----:B------:R-:W-:Y:S02]  /*9340*/  @!UPT UIADD3 URZ, URZ, URZ, URZ ;  /* 0x0000003f3f3ff290 */ /* 0x000fe4000fffe03f */
[----:B------:R-:W-:Y:S05]  /*9350*/  @P0 IMAD.HI.U32 R8, R3, c[0x0][0x330], RZ ;  /* 0x0000cc0003080a27 */ /* 0x000fea00078e00ff */
[----:B------:R-:W-:Y:S02]  /*9360*/  @P0 SHF.R.U32.HI R3, RZ, c[0x0][0x334], R8 ;  /* 0x0000cd00ff030a19 */ /* 0x000fe40000011608 */
.L_x_1074:
[----:B------:R-:W-:Y:S05]  /*9370*/  BSYNC B0 ;  /* 0x0000000000007941 */ /* 0x000fea0003800000 */
.L_x_1072:
[----:B------:R-:W-:Y:S04]  /*9380*/  IMAD R3, R3, c[0x0][0x32c], -R5 ;  /* 0x0000cb0003037a24 */ /* 0x000fe800078e0a05 */
[----:B------:R-:W-:Y:S05]  /*9390*/  IMAD.IADD R3, R3, 0x1, -R12 ;  /* 0x0000000103037824 */ /* 0x000fea00078e0a0c */
[----:B------:R-:W-:Y:S02]  /*93a0*/  IADD3 R8, R3, c[0x0][0x32c], RZ ;  /* 0x0000cb0003087a10 */ /* 0x000fe40007ffe0ff */
[----:B------:R-:W-:Y:S02]  /*93b0*/  IMNMX R0, R0, R3, !PT ;  /* 0x0000000300007217 */ /* 0x000fe40007800200 */
[----:B------:R-:W-:Y:S02]  /*93c0*/  IMNMX R2, R2, R8, PT ;  /* 0x0000000802027217 */ /* 0x000fe40003800200 */
.L_x_1071:
        /* <DEDUP_REMOVED lines=85> */
.L_x_1077:
[----:B------:R-:W-:Y:S04]  /*9920*/  MOV R4, 0x1 ;  /* 0x0000000100047802 */ /* 0x000fe80000000f00 */
[----:B------:R-:W-:Y:S11]  /*9930*/  ISETP.NE.AND P0, PT, R4, c[0x0][0x32c], PT ;  /* 0x0000cb0004007a0c */ /* 0x000ff60003f05270 */
[----:B------:R-:W-:Y:S02]  /*9940*/  @!UPT UIADD3 URZ, URZ, URZ, URZ ;  /* 0x0000003f3f3ff290 */ /* 0x000fe4000fffe03f */
[----:B------:R-:W-:Y:S05]  /*9950*/  @P0 IMAD.HI.U32 R4, R3, c[0x0][0x330], RZ ;  /* 0x0000cc0003040a27 */ /* 0x000fea00078e00ff */
[----:B------:R-:W-:Y:S02]  /*9960*/  @P0 SHF.R.U32.HI R3, RZ, c[0x0][0x334], R4 ;  /* 0x0000cd00ff030a19 */ /* 0x000fe40000011604 */
.L_x_1078:
[----:B------:R-:W-:Y:S05]  /*9970*/  BSYNC B0 ;  /* 0x0000000000007941 */ /* 0x000fea0003800000 */
.L_x_1076:
[----:B------:R-:W-:Y:S04]  /*9980*/  IMAD R5, R3, c[0x0][0x32c], -R5 ;  /* 0x0000cb0003057a24 */ /* 0x000fe800078e0a05 */
[----:B------:R-:W-:Y:S05]  /*9990*/  IMAD.IADD R5, R5, 0x1, -R12 ;  /* 0x0000000105057824 */ /* 0x000fea00078e0a0c */
[----:B------:R-:W-:Y:S02]  /*99a0*/  IADD3 R3, R5, c[0x0][0x32c], RZ ;  /* 0x0000cb0005037a10 */ /* 0x000fe40007ffe0ff */
[----:B------:R-:W-:Y:S02]  /*99b0*/  IMNMX R0, R0, R5, !PT ;  /* 0x0000000500007217 */ /* 0x000fe40007800200 */
[----:B------:R-:W-:Y:S02]  /*99c0*/  IMNMX R2, R2, R3, PT ;  /* 0x0000000302027217 */ /* 0x000fe40003800200 */
.L_x_1075:
        /* <DEDUP_REMOVED lines=566> */
.L_x_1068:
[----:B------:R-:W2:Y:S01]  /*bd30*/  S2UR UR23, SR_CTAID.X ;  /* 0x00000000001779c3 */ /* 0x000ea20000002500 */
[----:B------:R-:W-:Y:S01]  /*bd40*/  ULDC.64 UR4, c[0x0][0x2c8] ;  /* 0x0000b20000047ab9 */ /* 0x000fe20000000a00 */
[----:B------:R-:W-:Y:S01]  /*bd50*/  PLOP3.LUT P0, PT, PT, PT, UP1, 0x40, 0x0 ;  /* 0x000000000000781c */ /* 0x000fe20003f0e818 */
[----:B--2---:R-:W-:-:S04]  /*bd60*/  ULEA UR23, UR23, 0x7f, 0x7 ;  /* 0x0000007f17177891 */ /* 0x004fc8000f8e383f */
        /* <DEDUP_REMOVED lines=22> */
.L_x_1081:
[----:B------:R-:W-:Y:S02]  /*bed0*/  UMOV UR5, 0x1 ;  /* 0x0000000100057882 */ /* 0x000fe40000000000 */
[----:B------:R-:W-:Y:S02]  /*bee0*/  ULDC UR4, c[0x0][0x32c] ;  /* 0x0000cb0000047ab9 */ /* 0x000fe40000000800 */
[----:B------:R-:W-:-:S03]  /*bef0*/  UISETP.NE.AND UP0, UPT, UR5, UR4, UPT ;  /* 0x000000040500728c */ /* 0x000fc6000bf05270 */
[----:B------:R-:W-:Y:S02]  /*bf00*/  ULDC.64 UR4, c[0x0][0x330] ;  /* 0x0000cc0000047ab9 */ /* 0x000fe40000000a00 */
[----:B------:R-:W-:-:S07]  /*bf10*/  UIMAD.WIDE.U32 UR28, UR26, UR4, URZ ;  /* 0x000000041a1c72a5 */ /* 0x000fce000f8e003f */
[----:B------:R-:W-:Y:S02]  /*bf20*/  @UP0 UMOV UR27, UR29 ;  /* 0x0000001d001b0c82 */ /* 0x000fe40008000000 */
[----:B------:R-:W-:Y:S02]  /*bf30*/  @UP0 USHF.R.U32.HI UR26, URZ, UR5, UR27 ;  /* 0x000000053f1a0299 */ /* 0x000fe4000801161b */
.L_x_1082:
[----:B------:R-:W-:Y:S02]  /*bf40*/  ULDC UR4, c[0x0][0x32c] ;  /* 0x0000cb0000047ab9 */ /* 0x000fe40000000800 */
[----:B------:R-:W-:-:S04]  /*bf50*/  UIMAD UR4, UR26, UR4, URZ ;  /* 0x000000041a0472a4 */ /* 0x000fc8000f8e023f */
[----:B------:R-:W-:-:S04]  /*bf60*/  UISETP.LT.AND UP0, UPT, UR23, UR4, UPT ;  /* 0x000000041700728c */ /* 0x000fc8000bf01270 */
[----:B------:R-:W-:-:S04]  /*bf70*/  USEL UR23, UR23, UR4, !UP0 ;  /* 0x0000000417177287 */ /* 0x000fc8000c000000 */
.L_x_1080:
        /* <DEDUP_REMOVED lines=24> */
[C---:B------:R-:W-:Y:S01]  /*c100*/  IMAD.SHL.U32 R204, R0.reuse, 0x2, RZ ;  /* 0x0000000200cc7824 */ /* 0x040fe200078e00ff */
[C---:B------:R-:W-:Y:S01]  /*c110*/  SHF.L.U64.HI R208, R249.reuse, 0x1, R208 ;  /* 0x00000001f9d07819 */ /* 0x040fe200000102d0 */
[----:B------:R-:W-:Y:S02]  /*c120*/  IMAD.MOV.U32 R133, RZ, RZ, R132 ;  /* 0x000000ffff857224 */ /* 0x000fe400078e0084 */
[----:B------:R-:W-:Y:S02]  /*c130*/  IMAD.SHL.U32 R3, R249, 0x2, RZ ;  /* 0x00000002f9037824 */ /* 0x000fe400078e00ff */
[----:B------:R-:W-:Y:S01]  /*c140*/  IMAD.SHL.U32 R206, R5, 0x2, RZ ;  /* 0x0000000205ce7824 */ /* 0x000fe200078e00ff */
[----:B--2---:R-:W-:-:S02]  /*c150*/  SHF.L.U64.HI R205, R0, 0x1, R4 ;  /* 0x0000000100cd7819 */ /* 0x004fc40000010204 */
[----:B------:R-:W-:Y:S02]  /*c160*/  SEL R0, RZ, 0x10, P4 ;  /* 0x00000010ff007807 */ /* 0x000fe40002000000 */
[----:B---3--:R-:W-:Y:S02]  /*c170*/  SHF.L.U64.HI R207, R5, 0x1, R7 ;  /* 0x0000000105cf7819 */ /* 0x008fe40000010207 */
.L_x_1086:
        /* <DEDUP_REMOVED lines=74> */
.L_x_1084:
        /* <DEDUP_REMOVED lines=316> */
[C---:B-1--4-:R-:W-:Y:S05]  /*d9e0*/  IADD3 R12, P0, R3.reuse, R5, RZ ;  /* 0x00000005030c7210 */ /* 0x052fea0007f1e0ff */
        /* <DEDUP_REMOVED lines=22> */
.L_x_1085:
        /* <DEDUP_REMOVED lines=500> */
.L_x_1083:
[----:B------:R-:W-:-:S06]  /*fa90*/  UISETP.GE.AND UP0, UPT, UR22, UR7, UPT ;  /* 0x000000071600728c */ /* 0x000fcc000bf06270 */
[----:B------:R-:W-:-:S13]  /*faa0*/  PLOP3.LUT P0, PT, PT, PT, UP0, 0x40, 0x0 ;  /* 0x000000000000781c */ /* 0x000fda0003f0e808 */
[----:B------:R-:W-:Y:S05]  /*fab0*/  @P0 BRA `(.L_x_1087) ;  /* 0x000044d000000947 */ /* 0x000fea0003800000 */
[----:B-1----:R-:W2:Y:S01]  /*fac0*/  LDL.LU R0, [R1+0x1c] ;  /* 0x00001c0001007983 */ /* 0x002ea20000300800 */
[----:B------:R-:W-:Y:S01]  /*fad0*/  SHF.R.S32.HI R250, RZ, 0x1f, R249 ;  /* 0x0000001ffffa7819 */ /* 0x000fe200000114f9 */
[----:B------:R-:W-:Y:S02]  /*fae0*/  IMAD.MOV.U32 R134, RZ, RZ, R3 ;  /* 0x000000ffff867224 */ /* 0x000fe400078e0003 */
[----:B------:R-:W2:Y:S01]  /*faf0*/  LDL.LU R5, [R1+0x18] ;  /* 0x0000180001057983 */ /* 0x000ea20000300800 */
[C---:B------:R-:W-:Y:S01]  /*fb00*/  SHF.L.U64.HI R250, R249.reuse, 0x1, R250 ;  /* 0x00000001f9fa7819 */ /* 0x040fe200000102fa */
[----:B------:R-:W-:Y:S02]  /*fb10*/  IMAD.MOV.U32 R133, RZ, RZ, R132 ;  /* 0x000000ffff857224 */ /* 0x000fe400078e0084 */
[----:B------:R-:W3:Y:S01]  /*fb20*/  LDL.LU R4, [R1+0x20] ;  /* 0x0000200001047983 */ /* 0x000ee20000300800 */
[----:B------:R-:W-:-:S03]  /*fb30*/  IMAD.SHL.U32 R249, R249, 0x2, RZ ;  /* 0x00000002f9f97824 */ /* 0x000fc600078e00ff */
[----:B------:R-:W3:Y:S01]  /*fb40*/  LDL.LU R2, [R1+0x14] ;  /* 0x0000140001027983 */ /* 0x000ee20000300800 */
[----:B------:R-:W-:Y:S01]  /*fb50*/  IMAD.SHL.U32 R243, R251, 0x2, RZ ;  /* 0x00000002fbf37824 */ /* 0x000fe200078e00ff */
[C---:B--2---:R-:W-:Y:S02]  /*fb60*/  SHF.L.U64.HI R248, R5.reuse, 0x1, R0 ;  /* 0x0000000105f87819 */ /* 0x044fe40000010200 */
[----:B------:R-:W-:Y:S01]  /*fb70*/  SHF.R.S32.HI R0, RZ, 0x1f, R251 ;  /* 0x0000001fff007819 */ /* 0x000fe200000114fb */
[----:B------:R-:W-:-:S03]  /*fb80*/  IMAD.SHL.U32 R247, R5, 0x2, RZ ;  /* 0x0000000205f77824 */ /* 0x000fc600078e00ff */
[----:B------:R-:W-:Y:S02]  /*fb90*/  SHF.L.U64.HI R244, R251, 0x1, R0 ;  /* 0x00000001fbf47819 */ /* 0x000fe40000010200 */
[C---:B---3--:R-:W-:Y:S01]  /*fba0*/  SHF.L.U64.HI R246, R2.reuse, 0x1, R4 ;  /* 0x0000000102f67819 */ /* 0x048fe20000010204 */
[----:B------:R-:W-:Y:S02]  /*fbb0*/  IMAD.SHL.U32 R245, R2, 0x2, RZ ;  /* 0x0000000202f57824 */ /* 0x000fe400078e00ff */
.L_x_1097:
[----:B-1----:R-:W-:Y:S01]  /*fbc0*/  SHF.R.S32.HI R0, RZ, 0x1f, R242 ;  /* 0x0000001fff007819 */ /* 0x002fe200000114f2 */
[----:B------:R-:W-:Y:S01]  /*fbd0*/  IMAD.WIDE.U32 R2, R242, c[0x0][0x208], RZ ;  /* 0x00008200f2027a25 */ /* 0x000fe200078e00ff */
[----:B------:R-:W-:Y:S01]  /*fbe0*/  SHF.R.S32.HI R4, RZ, 0x1f, R240 ;  /* 0x0000001fff047819 */ /* 0x000fe200000114f0 */
[----:B------:R-:W-:Y:S04]  /*fbf0*/  DEPBAR.LE SB0, 0x0 ;  /* 0x000080000000791a */ /* 0x000fe80000000000 */
[----:B------:R-:W-:Y:S01]  /*fc00*/  IMAD R0, R0, c[0x0][0x208], RZ ;  /* 0x0000820000007a24 */ /* 0x000fe200078e02ff */
[----:B------:R-:W-:Y:S01]  /*fc10*/  BAR.SYNC.DEFER_BLOCKING 0x0 ;  /* 0x0000000000007b1d */ /* 0x000fe20000010000 */
[----:B------:R-:W-:Y:S01]  /*fc20*/  IMAD R4, R4, c[0x0][0x218], RZ ;  /* 0x0000860004047a24 */ /* 0x000fe200078e02ff */
[----:B------:R-:W-:Y:S01]  /*fc30*/  UISETP.GT.AND UP0, UPT, UR22, UR7, UPT ;  /* 0x000000071600728c */ /* 0x000fe2000bf04270 */
[----:B------:R-:W-:Y:S02]  /*fc40*/  IMAD R0, R242, c[0x0][0x20c], R0 ;  /* 0x00008300f2007a24 */ /* 0x000fe400078e0200 */
[C---:B------:R-:W-:Y:S03]  /*fc50*/  IMAD R4, R240.reuse, c[0x0][0x21c], R4 ;  /* 0x00008700f0047a24 */ /* 0x040fe600078e0204 */
        /* <DEDUP_REMOVED lines=313> */
[----:B--234-:R-:W-:Y:S01]  /*10ff0*/  IMAD.MOV.U32 R251, RZ, RZ, c[0x0][0x2b8] ;  /* 0x0000ae00fffb7624 */ /* 0x01cfe200078e00ff */
[----:B------:R-:W-:Y:S01]  /*11000*/  ULEA UR4, UR22, UR11, 0x6 ;  /* 0x0000000b16047291 */ /* 0x000fe2000f8e303f */
[----:B------:R-:W-:Y:S03]  /*11010*/  IMAD.MOV.U32 R240, RZ, RZ, RZ ;  /* 0x000000fffff07224 */ /* 0x000fe600078e00ff */
[----:B------:R-:W-:Y:S02]  /*11020*/  ISETP.NE.AND P1, PT, R251, 0x1, PT ;  /* 0x00000001fb00780c */ /* 0x000fe40003f25270 */
[----:B------:R-:W-:Y:S05]  /*11030*/  IMAD.U32 R2, RZ, RZ, UR4 ;  /* 0x00000004ff027e24 */ /* 0x000fea000f8e00ff */
[----:B------:R-:W-:Y:S05]  /*11040*/  IADD3 R2, R2, -0x40, R252 ;  /* 0xffffffc002027810 */ /* 0x000fea0007ffe0fc */
[----:B------:R-:W-:Y:S02]  /*11050*/  IMAD.MOV.U32 R0, RZ, RZ, R2 ;  /* 0x000000ffff007224 */ /* 0x000fe400078e0002 */
[----:B------:R-:W-:Y:S05]  /*11060*/  @P1 IMAD.HI.U32 R3, R2, c[0x0][0x2bc], RZ ;  /* 0x0000af0002031a27 */ /* 0x000fea00078e00ff */
        /* <DEDUP_REMOVED lines=26> */
[C---:B---3--:R-:W-:Y:S01]  /*11210*/  IMAD.X R17, R4.reuse, 0x1, R250, P0 ;  /* 0x0000000104117824 */ /* 0x048fe200000e06fa */
[C---:B------:R-:W-:Y:S04]  /*11220*/  IADD3 R14, P0, R3.reuse, R247, RZ ;  /* 0x000000f7030e7210 */ /* 0x040fe80007f1e0ff */
[----:B------:R2:W-:Y:S01]  /*11230*/  LDGSTS.E.BYPASS.LTC128B.128 [R239+0x8100], [R16.64], !P3 ;  /* 0x0810000010ef7fae */ /* 0x0005e2000d901d52 */
[CC--:B------:R-:W-:Y:S02]  /*11240*/  IADD3.X R15, R4.reuse, R248.reuse, RZ, P0, !PT ;  /* 0x000000f8040f7210 */ /* 0x0c0fe400007fe4ff */
        /* <DEDUP_REMOVED lines=19> */
.L_x_1088:
        /* <DEDUP_REMOVED lines=34> */
.L_x_1091:
[----:B------:R-:W-:Y:S04]  /*115a0*/  MOV R8, 0x1 ;  /* 0x0000000100087802 */ /* 0x000fe80000000f00 */
[----:B------:R-:W-:Y:S11]  /*115b0*/  ISETP.NE.AND P0, PT, R8, c[0x0][0x32c], PT ;  /* 0x0000cb0008007a0c */ /* 0x000ff60003f05270 */
[----:B------:R-:W-:Y:S02]  /*115c0*/  @!UPT UIADD3 URZ, URZ, URZ, URZ ;  /* 0x0000003f3f3ff290 */ /* 0x000fe4000fffe03f */
[----:B------:R-:W-:Y:S05]  /*115d0*/  @P0 IMAD.HI.U32 R8, R3, c[0x0][0x330], RZ ;  /* 0x0000cc0003080a27 */ /* 0x000fea00078e00ff */
[----:B------:R-:W-:Y:S02]  /*115e0*/  @P0 SHF.R.U32.HI R3, RZ, c[0x0][0x334], R8 ;  /* 0x0000cd00ff030a19 */ /* 0x000fe40000011608 */
.L_x_1092:
[----:B------:R-:W-:Y:S05]  /*115f0*/  BSYNC B0 ;  /* 0x0000000000007941 */ /* 0x000fea0003800000 */
.L_x_1090:
[----:B------:R-:W-:Y:S04]  /*11600*/  IMAD R3, R3, c[0x0][0x32c], -R5 ;  /* 0x0000cb0003037a24 */ /* 0x000fe800078e0a05 */
[----:B------:R-:W-:Y:S05]  /*11610*/  IMAD.IADD R3, R3, 0x1, -R12 ;  /* 0x0000000103037824 */ /* 0x000fea00078e0a0c */
[----:B------:R-:W-:Y:S02]  /*11620*/  IADD3 R8, R3, c[0x0][0x32c], RZ ;  /* 0x0000cb0003087a10 */ /* 0x000fe40007ffe0ff */
[----:B------:R-:W-:Y:S02]  /*11630*/  IMNMX R0, R0, R3, !PT ;  /* 0x0000000300007217 */ /* 0x000fe40007800200 */
[----:B------:R-:W-:Y:S02]  /*11640*/  IMNMX R2, R2, R8, PT ;  /* 0x0000000802027217 */ /* 0x000fe40003800200 */
.L_x_1089:
        /* <DEDUP_REMOVED lines=85> */
.L_x_1095:
[----:B------:R-:W-:Y:S04]  /*11ba0*/  MOV R4, 0x1 ;  /* 0x0000000100047802 */ /* 0x000fe80000000f00 */
[----:B------:R-:W-:Y:S11]  /*11bb0*/  ISETP.NE.AND P0, PT, R4, c[0x0][0x32c], PT ;  /* 0x0000cb0004007a0c */ /* 0x000ff60003f05270 */
[----:B------:R-:W-:Y:S02]  /*11bc0*/  @!UPT UIADD3 URZ, URZ, URZ, URZ ;  /* 0x0000003f3f3ff290 */ /* 0x000fe4000fffe03f */
[----:B------:R-:W-:Y:S05]  /*11bd0*/  @P0 IMAD.HI.U32 R4, R3, c[0x0][0x330], RZ ;  /* 0x0000cc0003040a27 */ /* 0x000fea00078e00ff */
[----:B------:R-:W-:Y:S02]  /*11be0*/  @P0 SHF.R.U32.HI R3, RZ, c[0x0][0x334], R4 ;  /* 0x0000cd00ff030a19 */ /* 0x000fe40000011604 */
.L_x_1096:
[----:B------:R-:W-:Y:S05]  /*11bf0*/  BSYNC B0 ;  /* 0x0000000000007941 */ /* 0x000fea0003800000 */
.L_x_1094:
[----:B------:R-:W-:Y:S04]  /*11c00*/  IMAD R5, R3, c[0x0][0x32c], -R5 ;  /* 0x0000cb0003057a24 */ /* 0x000fe800078e0a05 */
[----:B------:R-:W-:Y:S05]  /*11c10*/  IMAD.IADD R5, R5, 0x1, -R12 ;  /* 0x0000000105057824 */ /* 0x000fea00078e0a0c */
[----:B------:R-:W-:Y:S02]  /*11c20*/  IADD3 R3, R5, c[0x0][0x32c], RZ ;  /* 0x0000cb0005037a10 */ /* 0x000fe40007ffe0ff */
[----:B------:R-:W-:Y:S02]  /*11c30*/  IMNMX R0, R0, R5, !PT ;  /* 0x0000000500007217 */ /* 0x000fe40007800200 */
[----:B------:R-:W-:Y:S02]  /*11c40*/  IMNMX R2, R2, R3, PT ;  /* 0x0000000302027217 */ /* 0x000fe40003800200 */
.L_x_1093:
        /* <DEDUP_REMOVED lines=564> */
.L_x_1087:
[----:B------:R-:W2:Y:S04]  /*13f90*/  LDL.LU R5, [R1] ;  /* 0x0000000001057983 */ /* 0x000ea80000300800 */
[----:B-1----:R-:W3:Y:S01]  /*13fa0*/  LDL.LU R2, [R1+0x4] ;  /* 0x0000040001027983 */ /* 0x002ee20000300800 */
        /* <DEDUP_REMOVED lines=155> */
.L_x_1049:
        /* <DEDUP_REMOVED lines=59> */
[----:B------:R-:W-:Y:S01]  /*14d10*/  F2FP.PACK_AB R50, R51, R50 ;  /* 0x000000323332723e */ /* 0x000fe200000000ff */
[----:B------:R-:W-:Y:S01]  /*14d20*/  IMAD.IADD R4, R4, 0x1, R2 ;  /* 0x0000000104047824 */ /* 0x000fe200078e0202 */
[----:B------:R-:W-:-:S02]  /*14d30*/  F2FP.PACK_AB R35, R35, R20 ;  /* 0x000000142323723e */ /* 0x000fc400000000ff */
[----:B------:R-:W-:Y:S02]  /*14d40*/  F2FP.PACK_AB R54, R55, R54 ;  /* 0x000000363736723e */ /* 0x000fe400000000ff */
[----:B------:R-:W-:Y:S02]  /*14d50*/  F2FP.PACK_AB R34, R34, R56 ;  /* 0x000000382222723e */ /* 0x000fe400000000ff */
[----:B------:R-:W-:Y:S02]  /*14d60*/  F2FP.PACK_AB R58, R59, R58 ;  /* 0x0000003a3b3a723e */ /* 0x000fe400000000ff */
[----:B------:R-:W-:Y:S01]  /*14d70*/  F2FP.PACK_AB R33, R33, R60 ;  /* 0x0000003c2121723e */ /* 0x000fe200000000ff */
[----:B------:R1:W-:Y:S01]  /*14d80*/  STS [R0+0x80], R49 ;  /* 0x0000803100007388 */ /* 0x0003e20000000800 */
[----:B------:R-:W-:Y:S02]  /*14d90*/  F2FP.PACK_AB R62, R63, R62 ;  /* 0x0000003e3f3e723e */ /* 0x000fe400000000ff */
[----:B------:R-:W-:Y:S01]  /*14da0*/  F2FP.PACK_AB R32, R32, R64 ;  /* 0x000000402020723e */ /* 0x000fe200000000ff */
[----:B------:R-:W-:Y:S01]  /*14db0*/  STS [R0+0x480], R142 ;  /* 0x0004808e00007388 */ /* 0x000fe20000000800 */
[----:B------:R-:W-:-:S02]  /*14dc0*/  F2FP.PACK_AB R66, R67, R66 ;  /* 0x000000424342723e */ /* 0x000fc400000000ff */
[----:B------:R-:W-:Y:S01]  /*14dd0*/  F2FP.PACK_AB R31, R31, R68 ;  /* 0x000000441f1f723e */ /* 0x000fe200000000ff */
[----:B------:R2:W-:Y:S01]  /*14de0*/  STS [R2], R7 ;  /* 0x0000000702007388 */ /* 0x0005e20000000800 */
[----:B------:R-:W-:Y:S02]  /*14df0*/  F2FP.PACK_AB R70, R71, R70 ;  /* 0x000000464746723e */ /* 0x000fe400000000ff */
[----:B------:R-:W-:Y:S01]  /*14e00*/  F2FP.PACK_AB R30, R30, R72 ;  /* 0x000000481e1e723e */ /* 0x000fe200000000ff */
[----:B------:R-:W-:Y:S01]  /*14e10*/  STS [R2+0x400], R146 ;  /* 0x0004009202007388 */ /* 0x000fe20000000800 */
        /* <DEDUP_REMOVED lines=9> */
[----:B-1----:R-:W-:Y:S01]  /*14eb0*/  IMAD.MOV.U32 R49, RZ, RZ, 0x40 ;  /* 0x00000040ff317424 */ /* 0x002fe200078e00ff */
[----:B------:R-:W-:Y:S02]  /*14ec0*/  F2FP.PACK_AB R86, R87, R86 ;  /* 0x000000565756723e */ /* 0x000fe400000000ff */
[----:B------:R-:W-:Y:S01]  /*14ed0*/  STS [R4+0x400], R154 ;  /* 0x0004009a04007388 */ /* 0x000fe20000000800 */
[----:B------:R-:W-:-:S02]  /*14ee0*/  F2FP.PACK_AB R26, R26, R88 ;  /* 0x000000581a1a723e */ /* 0x000fc400000000ff */
[----:B------:R-:W-:Y:S02]  /*14ef0*/  F2FP.PACK_AB R90, R91, R90 ;  /* 0x0000005a5b5a723e */ /* 0x000fe400000000ff */
[----:B--2---:R-:W-:Y:S02]  /*14f00*/  SEL R7, R49, 0xffffffc0, !P2 ;  /* 0xffffffc031077807 */ /* 0x004fe40005000000 */
[----:B------:R-:W-:Y:S02]  /*14f10*/  F2FP.PACK_AB R25, R25, R92 ;  /* 0x0000005c1919723e */ /* 0x000fe400000000ff */
[----:B------:R-:W-:Y:S02]  /*14f20*/  F2FP.PACK_AB R94, R95, R94 ;  /* 0x0000005e5f5e723e */ /* 0x000fe400000000ff */
[----:B------:R-:W-:Y:S01]  /*14f30*/  F2FP.PACK_AB R24, R24, R96 ;  /* 0x000000601818723e */ /* 0x000fe200000000ff */
[----:B---3--:R-:W-:Y:S01]  /*14f40*/  IMAD.IADD R6, R0, 0x1, R7 ;  /* 0x0000000100067824 */ /* 0x008fe200078e0207 */
[----:B------:R-:W-:-:S02]  /*14f50*/  F2FP.PACK_AB R98, R99, R98 ;  /* 0x000000626362723e */ /* 0x000fc400000000ff */
[----:B------:R-:W-:Y:S02]  /*14f60*/  F2FP.PACK_AB R23, R23, R100 ;  /* 0x000000641717723e */ /* 0x000fe400000000ff */
[----:B------:R1:W-:Y:S01]  /*14f70*/  STS [R6+0x80], R5 ;  /* 0x0000800506007388 */ /* 0x0003e20000000800 */
[----:B------:R-:W-:Y:S01]  /*14f80*/  F2FP.PACK_AB R102, R103, R102 ;  /* 0x000000666766723e */ /* 0x000fe200000000ff */
[----:B----4-:R-:W-:Y:S02]  /*14f90*/  IMAD.IADD R8, R7, 0x1, R2 ;  /* 0x0000000107087824 */ /* 0x010fe400078e0202 */
        /* <DEDUP_REMOVED lines=8> */
[----:B------:R-:W-:Y:S02]  /*15020*/  F2FP.PACK_AB R17, R17, R114 ;  /* 0x000000721111723e */ /* 0x000fe400000000ff */
[----:B------:R-:W-:Y:S02]  /*15030*/  F2FP.PACK_AB R16, R117, R116 ;  /* 0x000000747510723e */ /* 0x000fe400000000ff */
[----:B------:R-:W-:Y:S02]  /*15040*/  F2FP.PACK_AB R13, R13, R118 ;  /* 0x000000760d0d723e */ /* 0x000fe400000000ff */
[----:B------:R-:W-:-:S02]  /*15050*/  F2FP.PACK_AB R12, R121, R120 ;  /* 0x00000078790c723e */ /* 0x000fc400000000ff */
[----:B------:R-:W-:Y:S01]  /*15060*/  F2FP.PACK_AB R11, R11, R122 ;  /* 0x0000007a0b0b723e */ /* 0x000fe200000000ff */
[----:B-1----:R-:W-:Y:S01]  /*15070*/  IMAD.IADD R5, R7, 0x1, R3 ;  /* 0x0000000107057824 */ /* 0x002fe200078e0203 */
[----:B------:R-:W-:Y:S01]  /*15080*/  F2FP.PACK_AB R9, R125, R124 ;  /* 0x0000007c7d09723e */ /* 0x000fe200000000ff */
[----:B------:R-:W-:Y:S01]  /*15090*/  IMAD.IADD R7, R4, 0x1, R7 ;  /* 0x0000000104077824 */ /* 0x000fe200078e0207 */
[----:B------:R-:W-:Y:S02]  /*150a0*/  F2FP.PACK_AB R15, R15, R126 ;  /* 0x0000007e0f0f723e */ /* 0x000fe400000000ff */
[----:B------:R-:W-:Y:S01]  /*150b0*/  STS [R5+0x80], R45 ;  /* 0x0000802d05007388 */ /* 0x000fe20000000800 */
[----:B------:R-:W-:Y:S02]  /*150c0*/  F2FP.PACK_AB R14, R129, R128 ;  /* 0x00000080810e723e */ /* 0x000fe400000000ff */
[----:B------:R-:W-:Y:S01]  /*150d0*/  F2FP.PACK_AB R10, R10, R130 ;  /* 0x000000820a0a723e */ /* 0x000fe200000000ff */
[----:B------:R-:W-:Y:S01]  /*150e0*/  STS [R5+0x480], R166 ;  /* 0x000480a605007388 */ /* 0x000fe20000000800 */
[----:B------:R-:W-:-:S03]  /*150f0*/  PLOP3.LUT P0, PT, PT, PT, UP1, 0x80, 0x0 ;  /* 0x000000000000781c */ /* 0x000fc60003f0f018 */
        /* <DEDUP_REMOVED lines=47> */
[----:B------:R3:W-:Y:S04]  /*153f0*/  STS [R5+0xc480], R15 ;  /* 0x00c4800f05007388 */ /* 0x0007e80000000800 */
[----:B------:R3:W-:Y:S04]  /*15400*/  STS [R7+0xc000], R14 ;  /* 0x00c0000e07007388 */ /* 0x0007e80000000800 */
        /* <DEDUP_REMOVED lines=26> */
.L_x_1099:
        /* <DEDUP_REMOVED lines=9> */
[----:B------:R-:W-:Y:S01]  /*15640*/  UIMAD UR9, UR8, UR6, URZ ;  /* 0x00000006080972a4 */ /* 0x000fe2000f8e023f */
[----:B------:R-:W-:Y:S01]  /*15650*/  LEA.HI R6, R47, R57, RZ, 0x3 ;  /* 0x000000392f067211 */ /* 0x000fe200078f18ff */
[----:B------:R-:W-:Y:S01]  /*15660*/  USHF.R.S32.HI UR11, URZ, 0x1f, UR13 ;  /* 0x0000001f3f0b7899 */ /* 0x000fe2000801140d */
[----:B------:R-:W-:Y:S01]  /*15670*/  SHF.R.S32.HI R2, RZ, 0x1f, R3 ;  /* 0x0000001fff027819 */ /* 0x000fe20000011403 */
[----:B------:R-:W-:Y:S01]  /*15680*/  IMAD.IADD R4, R40, 0x1, -R0 ;  /* 0x0000000128047824 */ /* 0x000fe200078e0a00 */
[----:B------:R-:W-:Y:S01]  /*15690*/  LEA.HI R0, R22, R22, RZ, 0x1 ;  /* 0x0000001616007211 */ /* 0x000fe200078f08ff */
[----:B------:R-:W-:Y:S01]  /*156a0*/  ULDC.64 UR4, c[0x0][0x3a0] ;  /* 0x0000e80000047ab9 */ /* 0x000fe20000000a00 */
        /* <DEDUP_REMOVED lines=8> */
[----:B------:R-:W-:Y:S01]  /*15730*/  UIMAD.WIDE.U32 UR14, UR10, UR6, UR14 ;  /* 0x000000060a0e72a5 */ /* 0x000fe2000f8e000e */
[----:B------:R-:W-:Y:S01]  /*15740*/  IMAD R15, R4, 0x10, R2 ;  /* 0x00000010040f7824 */ /* 0x000fe200078e0202 */
[----:B------:R-:W-:Y:S01]  /*15750*/  UIMAD UR9, UR10, UR7, UR9 ;  /* 0x000000070a0972a4 */ /* 0x000fe2000f8e0209 */
[----:B------:R-:W-:Y:S01]  /*15760*/  LOP3.LUT R4, R6, 0xfffffff8, RZ, 0xc0, !PT ;  /* 0xfffffff806047812 */ /* 0x000fe200078ec0ff */
[----:B------:R-:W-:Y:S01]  /*15770*/  USEL UR11, UR11, URZ, !UP1 ;  /* 0x0000003f0b0b7287 */ /* 0x000fe2000c800000 */
[----:B------:R-:W-:Y:S01]  /*15780*/  IMAD R0, R0, 0x8, R15 ;  /* 0x0000000800007824 */ /* 0x000fe200078e020f */
[----:B------:R-:W-:Y:S01]  /*15790*/  ULDC.64 UR6, c[0x0][0x498] ;  /* 0x0001260000067ab9 */ /* 0x000fe20000000a00 */
[----:B------:R-:W-:Y:S01]  /*157a0*/  SHF.R.S32.HI R14, RZ, 0x3, R6 ;  /* 0x00000003ff0e7819 */ /* 0x000fe20000011406 */
[----:B------:R-:W-:Y:S01]  /*157b0*/  UIMAD.WIDE.U32 UR16, UR20, UR4, URZ ;  /* 0x00000004141072a5 */ /* 0x000fe2000f8e003f */
        /* <DEDUP_REMOVED lines=20> */
[----:B------:R-:W-:Y:S01]  /*15900*/  BSSY B0, `(.L_x_1100) ;  /* 0x0000068000007945 */ /* 0x000fe20003800000 */
[----:B------:R-:W-:Y:S01]  /*15910*/  UIADD3 UR17, UR17, UR12, URZ ;  /* 0x0000000c11117290 */ /* 0x000fe2000fffe03f */
[----:B------:R-:W-:Y:S01]  /*15920*/  IMAD R4, R3, c[0x0][0x4e8], R2 ;  /* 0x00013a0003047a24 */ /* 0x000fe200078e0202 */
[----:B------:R-:W-:Y:S01]  /*15930*/  IADD3 R2, P0, R0, UR14, RZ ;  /* 0x0000000e00027c10 */ /* 0x000fe2000ff1e0ff */
[----:B------:R-:W-:Y:S01]  /*15940*/  IMAD.U32 R3, RZ, RZ, UR7 ;  /* 0x00000007ff037e24 */ /* 0x000fe2000f8e00ff */
[----:B------:R-:W-:-:S02]  /*15950*/  UIMAD UR5, UR10, UR5, UR8 ;  /* 0x000000050a0572a4 */ /* 0x000fc4000f8e0208 */
[----:B------:R-:W-:Y:S01]  /*15960*/  SHF.R.S32.HI R0, RZ, 0x1f, R4 ;  /* 0x0000001fff007819 */ /* 0x000fe20000011404 */
[----:B------:R-:W-:Y:S01]  /*15970*/  UIMAD.WIDE.U32 UR16, UR10, UR4, UR16 ;  /* 0x000000040a1072a5 */ /* 0x000fe2000f8e0010 */
[----:B------:R-:W-:Y:S01]  /*15980*/  IADD3.X R3, R5, UR15, R3, P0, !PT ;  /* 0x0000000f05037c10 */ /* 0x000fe200087fe403 */
[----:B------:R-:W-:Y:S01]  /*15990*/  IMAD.SHL.U32 R5, R14, 0x40, RZ ;  /* 0x000000400e057824 */ /* 0x000fe200078e00ff */
[----:B------:R-:W-:Y:S01]  /*159a0*/  ULDC.64 UR6, c[0x0][0x3f0] ;  /* 0x0000fc0000067ab9 */ /* 0x000fe20000000a00 */
[----:B------:R-:W-:Y:S01]  /*159b0*/  IMAD R0, R0, c[0x0][0x488], RZ ;  /* 0x0001220000007a24 */ /* 0x000fe200078e02ff */
[----:B------:R-:W-:Y:S01]  /*159c0*/  UIMAD UR11, UR11, UR6, URZ ;  /* 0x000000060b0b72a4 */ /* 0x000fe2000f8e023f */
[C---:B------:R-:W-:Y:S01]  /*159d0*/  IMAD.WIDE.U32 R2, R4.reuse, c[0x0][0x488], R2 ;  /* 0x0001220004027a25 */ /* 0x040fe200078e0002 */
[----:B------:R-:W-:Y:S01]  /*159e0*/  LOP3.LUT R5, R5, 0x1c0, RZ, 0xc0, !PT ;  /* 0x000001c005057812 */ /* 0x000fe200078ec0ff */
[----:B------:R-:W-:Y:S02]  /*159f0*/  UIADD3 UR17, UR17, UR5, URZ ;  /* 0x0000000511117290 */ /* 0x000fe4000fffe03f */
[----:B------:R-:W-:Y:S01]  /*15a00*/  IMAD R9, R4, c[0x0][0x48c], R0 ;  /* 0x0001230004097a24 */ /* 0x000fe200078e0200 */
[----:B------:R-:W-:Y:S01]  /*15a10*/  SHF.R.U32.HI R8, RZ, 0x3, R5 ;  /* 0x00000003ff087819 */ /* 0x000fe20000011605 */
[----:B------:R-:W-:Y:S01]  /*15a20*/  IMAD.SHL.U32 R0, R7, 0x8, RZ ;  /* 0x0000000807007824 */ /* 0x000fe200078e00ff */
[C---:B------:R-:W-:Y:S01]  /*15a30*/  LEA R7, P0, R2.reuse, c[0x0][0x450], 0x2 ;  /* 0x0001140002077a11 */ /* 0x040fe200078010ff */
[----:B------:R-:W-:Y:S01]  /*15a40*/  IMAD.IADD R3, R3, 0x1, R9 ;  /* 0x0000000103037824 */ /* 0x000fe200078e0209 */
[----:B------:R-:W-:Y:S01]  /*15a50*/  UIMAD UR7, UR13, UR7, UR11 ;  /* 0x000000070d0772a4 */ /* 0x000fe2000f8e020b */
[----:B------:R-:W-:Y:S01]  /*15a60*/  IMAD.MOV.U32 R4, RZ, RZ, R6 ;  /* 0x000000ffff047224 */ /* 0x000fe200078e0006 */
[----:B------:R-:W-:Y:S01]  /*15a70*/  LOP3.LUT R5, R5, 0x38, R0, 0xf8, !PT ;  /* 0x0000003805057812 */ /* 0x000fe200078ef800 */
[----:B------:R-:W-:Y:S01]  /*15a80*/  UIMAD.WIDE.U32 UR16, UR13, UR6, UR16 ;  /* 0x000000060d1072a5 */ /* 0x000fe2000f8e0010 */
[----:B------:R-:W-:Y:S01]  /*15a90*/  @P1 SHF.R.U32.HI R4, RZ, c[0x0][0x4f0], R10 ;  /* 0x00013c00ff041a19 */ /* 0x000fe2000001160a */
[----:B------:R-:W-:Y:S01]  /*15aa0*/  SHFL.IDX PT, R12, R7, RZ, 0x1c1f ;  /* 0x001c1fff070c7589 */ /* 0x000fe200000e0000 */
[----:B------:R-:W-:Y:S01]  /*15ab0*/  LOP3.LUT R17, R5, R8, RZ, 0x3c, !PT ;  /* 0x0000000805117212 */ /* 0x000fe200078e3cff */
[----:B------:R-:W-:Y:S01]  /*15ac0*/  UIADD3 UR7, UR17, UR7, URZ ;  /* 0x0000000711077290 */ /* 0x000fe2000fffe03f */
[----:B------:R-:W-:Y:S01]  /*15ad0*/  LEA.HI.X R5, R2, c[0x0][0x454], R3, 0x2, P0 ;  /* 0x0001150002057a11 */ /* 0x000fe200000f1403 */
[----:B------:R1:W-:Y:S01]  /*15ae0*/  SHFL.IDX PT, R10, R7, 0x1, 0x1c1f ;  /* 0x003c1f00070a7f89 */ /* 0x0003e200000e0000 */
[--C-:B------:R-:W-:Y:S01]  /*15af0*/  SHF.R.S32.HI R9, RZ, 0x1f, R4.reuse ;  /* 0x0000001fff097819 */ /* 0x100fe20000011404 */
[----:B------:R-:W-:Y:S01]  /*15b00*/  IMAD.MOV R8, RZ, RZ, -R4 ;  /* 0x000000ffff087224 */ /* 0x000fe200078e0a04 */
[----:B------:R-:W-:Y:S01]  /*15b10*/  MOV R2, UR16 ;  /* 0x0000001000027c02 */ /* 0x000fe20008000f00 */
[----:B------:R-:W2:Y:S01]  /*15b20*/  SHFL.IDX PT, R13, R5, RZ, 0x1c1f ;  /* 0x001c1fff050d7589 */ /* 0x000ea200000e0000 */
[----:B------:R-:W-:-:S02]  /*15b30*/  IMAD.U32 R3, RZ, RZ, UR17 ;  /* 0x00000011ff037e24 */ /* 0x000fc4000f8e00ff */
[----:B------:R-:W-:Y:S01]  /*15b40*/  IMAD.U32 R3, RZ, RZ, UR7 ;  /* 0x00000007ff037e24 */ /* 0x000fe2000f8e00ff */
[----:B------:R3:W4:Y:S01]  /*15b50*/  SHFL.IDX PT, R11, R5, 0x1, 0x1c1f ;  /* 0x003c1f00050b7f89 */ /* 0x00072200000e0000 */
[----:B------:R-:W-:Y:S02]  /*15b60*/  IMAD R6, R8, c[0x0][0x4e8], R6 ;  /* 0x00013a0008067a24 */ /* 0x000fe400078e0206 */
[----:B------:R-:W-:-:S04]  /*15b70*/  IMAD.WIDE.U32 R2, R4, c[0x0][0x3e0], R2 ;  /* 0x0000f80004027a25 */ /* 0x000fc800078e0002 */
[----:B-1----:R-:W-:-:S04]  /*15b80*/  IMAD R7, R9, c[0x0][0x3e0], RZ ;  /* 0x0000f80009077a24 */ /* 0x002fc800078e02ff */
[----:B------:R-:W-:Y:S01]  /*15b90*/  IMAD R7, R4, c[0x0][0x3e4], R7 ;  /* 0x0000f90004077a24 */ /* 0x000fe200078e0207 */
[----:B------:R-:W-:Y:S01]  /*15ba0*/  SHF.R.S32.HI R4, RZ, 0x1f, R6 ;  /* 0x0000001fff047819 */ /* 0x000fe20000011406 */
[----:B---3--:R-:W-:-:S03]  /*15bb0*/  IMAD R5, R19, 0x80, R15 ;  /* 0x0000008013057824 */ /* 0x008fc600078e020f */
[----:B------:R-:W-:Y:S01]  /*15bc0*/  IADD3 R3, R3, R7, RZ ;  /* 0x0000000703037210 */ /* 0x000fe20007ffe0ff */
[----:B------:R-:W-:Y:S01]  /*15bd0*/  IMAD R4, R4, c[0x0][0x3d8], RZ ;  /* 0x0000f60004047a24 */ /* 0x000fe200078e02ff */
[----:B------:R-:W-:-:S03]  /*15be0*/  IADD3 R8, R5, 0x8, RZ ;  /* 0x0000000805087810 */ /* 0x000fc60007ffe0ff */
[----:B------:R-:W-:Y:S01]  /*15bf0*/  IMAD.WIDE.U32 R2, R6, c[0x0][0x3d8], R2 ;  /* 0x0000f60006027a25 */ /* 0x000fe200078e0002 */
[-C--:B------:R-:W-:Y:S02]  /*15c00*/  ISETP.GE.OR P1, PT, R5, R28.reuse, P2 ;  /* 0x0000001c0500720c */ /* 0x080fe40001726670 */
[----:B------:R-:W-:Y:S01]  /*15c10*/  ISETP.GE.OR P0, PT, R8, R28, P2 ;  /* 0x0000001c0800720c */ /* 0x000fe20001706670 */
[----:B------:R-:W-:-:S05]  /*15c20*/  IMAD.SHL.U32 R5, R18, 0x8, RZ ;  /* 0x0000000812057824 */ /* 0x000fca00078e00ff */
[----:B------:R-:W-:Y:S01]  /*15c30*/  LOP3.LUT R7, R17, 0x7ffffe00, R5, 0xf8, !PT ;  /* 0x7ffffe0011077812 */ /* 0x000fe200078ef805 */
[----:B------:R-:W-:-:S04]  /*15c40*/  IMAD R5, R6, c[0x0][0x3dc], R4 ;  /* 0x0000f70006057a24 */ /* 0x000fc800078e0204 */
[----:B------:R-:W-:Y:S01]  /*15c50*/  IMAD.SHL.U32 R4, R7, 0x2, RZ ;  /* 0x0000000207047824 */ /* 0x000fe200078e00ff */
[----:B--2---:R-:W-:Y:S01]  /*15c60*/  @!P1 ST.E [R12.64], R52 ;  /* 0x000000340c009985 */ /* 0x004fe2000c101912 */
[----:B------:R-:W-:-:S03]  /*15c70*/  IMAD.IADD R3, R3, 0x1, R5 ;  /* 0x0000000103037824 */ /* 0x000fc600078e0205 */
[----:B----4-:R1:W-:Y:S01]  /*15c80*/  @!P0 ST.E [R10.64], R53 ;  /* 0x000000350a008985 */ /* 0x0103e2000c101912 */
[----:B------:R-:W-:-:S03]  /*15c90*/  LEA R30, P0, R2, c[0x0][0x380], 0x1 ;  /* 0x0000e000021e7a11 */ /* 0x000fc600078008ff */
[----:B------:R2:W3:Y:S01]  /*15ca0*/  LDS.128 R44, [R4+0x1080] ;  /* 0x00108000042c7984 */ /* 0x0004e20000000c00 */
[----:B------:R-:W-:-:S03]  /*15cb0*/  LEA.HI.X R29, R2, c[0x0][0x384], R3, 0x1, P0 ;  /* 0x0000e100021d7a11 */ /* 0x000fc600000f0c03 */
[----:B------:R2:W4:Y:S04]  /*15cc0*/  LDS.128 R60, [R4+0x2080] ;  /* 0x00208000043c7984 */ /* 0x0005280000000c00 */
        /* <DEDUP_REMOVED lines=11> */
[----:B------:R1:W1:Y:S04]  /*15d80*/  LDS.128 R76, [R4+0xf080] ;  /* 0x00f08000044c7984 */ /* 0x0002680000000c00 */
[----:B------:R1:W1:Y:S04]  /*15d90*/  SHFL.IDX PT, R2, R30, RZ, 0x181f ;  /* 0x00181fff1e027589 */ /* 0x00026800000e0000 */
[----:B------:R1:W1:Y:S01]  /*15da0*/  SHFL.IDX PT, R3, R29, RZ, 0x181f ;  /* 0x00181fff1d037589 */ /* 0x00026200000e0000 */
[----:B------:R-:W-:Y:S05]  /*15db0*/  @P0 BRA `(.L_x_1101) ;  /* 0x000001c000000947 */ /* 0x000fea0003800000 */
[----:B---34-:R-:W3:Y:S01]  /*15dc0*/  LDS.128 R24, [R4+0x80] ;  /* 0x0000800004187984 */ /* 0x018ee20000000c00 */
[----:B------:R-:W-:-:S02]  /*15dd0*/  IADD3 R7, R0, 0x40, RZ ;  /* 0x0000004000077810 */ /* 0x000fc40007ffe0ff */
[C---:B------:R-:W-:Y:S01]  /*15de0*/  IADD3 R8, R0.reuse, 0x80, RZ ;  /* 0x0000008000087810 */ /* 0x040fe20007ffe0ff */
[----:B------:R-:W4:Y:S01]  /*15df0*/  LDS.128 R20, [R4+0x4080] ;  /* 0x0040800004147984 */ /* 0x000f220000000c00 */
[----:B------:R-:W-:Y:S02]  /*15e00*/  IADD3 R9, R0, 0xc0, RZ ;  /* 0x000000c000097810 */ /* 0x000fe40007ffe0ff */
[----:B------:R-:W-:Y:S01]  /*15e10*/  ISETP.GE.AND P2, PT, R7, c[0x0][0x3c8], PT ;  /* 0x0000f20007007a0c */ /* 0x000fe20003f46270 */
[----:B------:R-:W5:Y:S01]  /*15e20*/  LDS.128 R16, [R4+0x8080] ;  /* 0x0080800004107984 */ /* 0x000f620000000c00 */
[----:B------:R-:W-:Y:S02]  /*15e30*/  ISETP.GE.AND P1, PT, R8, c[0x0][0x3c8], PT ;  /* 0x0000f20008007a0c */ /* 0x000fe40003f26270 */
[----:B------:R-:W-:Y:S01]  /*15e40*/  ISETP.GE.AND P0, PT, R9, c[0x0][0x3c8], PT ;  /* 0x0000f20009007a0c */ /* 0x000fe20003f06270 */
[----:B------:R2:W1:Y:S01]  /*15e50*/  LDS.128 R12, [R4+0xc080] ;  /* 0x00c08000040c7984 */ /* 0x0004620000000c00 */
        /* <DEDUP_REMOVED lines=16> */
[----:B-----5:R1:W-:Y:S04]  /*15f60*/  @!P1 ST.E.128 [R4.64], R16 ;  /* 0x0000001004009985 */ /* 0x0203e8000c101d12 */
[----:B------:R1:W-:Y:S02]  /*15f70*/  @!P0 ST.E.128 [R2.64], R12 ;  /* 0x0000000c02008985 */ /* 0x0003e4000c101d12 */
.L_x_1101:
[----:B---34-:R-:W-:Y:S05]  /*15f80*/  BSYNC B0 ;  /* 0x0000000000007941 */ /* 0x018fea0003800000 */
.L_x_1100:
        /* <DEDUP_REMOVED lines=30> */
.L_x_1103:
[----:B------:R-:W-:Y:S05]  /*16170*/  BSYNC B0 ;  /* 0x0000000000007941 */ /* 0x000fea0003800000 */
.L_x_1102:
        /* <DEDUP_REMOVED lines=30> */
.L_x_1105:
[----:B------:R-:W-:Y:S05]  /*16360*/  BSYNC B0 ;  /* 0x0000000000007941 */ /* 0x000fea0003800000 */
.L_x_1104:
        /* <DEDUP_REMOVED lines=31> */
.L_x_1098:
        /* <DEDUP_REMOVED lines=31> */
.L_x_1106:
        /* <DEDUP_REMOVED lines=43> */
.L_x_1108:
[----:B------:R-:W-:Y:S05]  /*16a00*/  BSYNC B0 ;  /* 0x0000000000007941 */ /* 0x000fea0003800000 */
.L_x_1107:
        /* <DEDUP_REMOVED lines=17> */
[----:B------:R-:W-:Y:S02]  /*16b20*/  LEA R0, R8, R7, 0x5 ;  /* 0x0000000708007211 */ /* 0x000fe400078e28ff */
[----:B------:R-:W-:Y:S02]  /*16b30*/  UIMAD UR7, UR10, UR5, UR7 ;  /* 0x000000050a0772a4 */ /* 0x000fe4000f8e0207 */
[----:B------:R-:W-:Y:S01]  /*16b40*/  UIMAD.WIDE.U32 UR10, UR10, UR4, UR16 ;  /* 0x000000040a0a72a5 */ /* 0x000fe2000f8e0010 */
[C---:B--2---:R-:W-:Y:S02]  /*16b50*/  IMAD R0, R14.reuse, 0x80, R0 ;  /* 0x000000800e007824 */ /* 0x044fe400078e0200 */
        /* <DEDUP_REMOVED lines=56> */
.L_x_1110:
[----:B------:R-:W-:Y:S05]  /*16ee0*/  BSYNC B0 ;  /* 0x0000000000007941 */ /* 0x000fea0003800000 */
.L_x_1109:
        /* <DEDUP_REMOVED lines=27> */
.L_x_1112:
[----:B------:R-:W-:Y:S05]  /*170a0*/  BSYNC B0 ;  /* 0x0000000000007941 */ /* 0x000fea0003800000 */
.L_x_1111:
        /* <DEDUP_REMOVED lines=27> */
.L_x_1114:
[----:B------:R-:W-:Y:S05]  /*17260*/  BSYNC B0 ;  /* 0x0000000000007941 */ /* 0x000fea0003800000 */
.L_x_1113:
        /* <DEDUP_REMOVED lines=28> */
.L_x_1115:
        /* <DEDUP_REMOVED lines=13> */
.L_x_1784:


//--------------------- .text._ZN7cutlass13device_kernelIN5flash19enable_sm80_to_sm89INS1_16FlashAttnFwdSm80INS1_25CollectiveMainloopFwdSm80ILi8ELi1ELb0EN4cute5tupleIJNS5_1CILi128EEENS7_ILi48EEENS7_ILi256EEEEEELi256ENS_6half_tEfNS_4arch4Sm80ELb0ELb1ELb1ELb1ELb1ELb1ELb1ELb0EEENS1_21CollectiveEpilogueFwdINS6_IJS8_SA_S9_EEENS6_IJNS7_ILi1EEESI_SI_EEESC_SE_Li256ELb1ELb1ELb0ELb0EEENS1_19SingleTileSchedulerILb1ELb0ELb1ELi128EEEEEEEEEvNT_6ParamsE --------------------------
	.section	.text._ZN7cutlass13device_kernelIN5flash19enable_sm80_to_sm89INS1_16FlashAttnFwdSm80INS1_25CollectiveMainloopFwdSm80ILi8ELi1ELb0EN4cute5tupleIJNS5_1CILi128EEENS7_ILi48EEENS7_ILi256EEEEEELi256ENS_6half_tEfNS_4arch4Sm80ELb0ELb1ELb1ELb1ELb1ELb1ELb1ELb0EEENS1_21CollectiveEpilogueFwdINS6_IJS8_SA_S9_EEENS6_IJNS7_ILi1EEESI_SI_EEESC_SE_Li256ELb1ELb1ELb0ELb0EEENS1_19SingleTileSchedulerILb1ELb0ELb1ELi128EEEEEEEEEvNT_6ParamsE,"ax",@progbits
	.sectioninfo	@"SHI_REGISTERS=255"
	.align	128
.text._ZN7cutlass13device_kernelIN5flash19enable_sm80_to_sm89INS1_16FlashAttnFwdSm80INS1_25CollectiveMainloopFwdSm80ILi8ELi1ELb0EN4cute5tupleIJNS5_1CILi128EEENS7_ILi48EEENS7_ILi256EEEEEELi256ENS_6half_tEfNS_4arch4Sm80ELb0ELb1ELb1ELb1ELb1ELb1ELb1ELb0EEENS1_21CollectiveEpilogueFwdINS6_IJS8_SA_S9_EEENS6_IJNS7_ILi1EEESI_SI_EEESC_SE_Li256ELb1ELb1ELb0ELb0EEENS1_19SingleTileSchedulerILb1ELb0ELb1ELi128EEEEEEEEEvNT_6ParamsE:
        .type           _ZN7cutlass13device_kernelIN5flash19enable_sm80_to_sm89INS1_16FlashAttnFwdSm80INS1_25CollectiveMainloopFwdSm80ILi8ELi1ELb0EN4cute5tupleIJNS5_1CILi128EEENS7_ILi48EEENS7_ILi256EEEEEELi256ENS_6half_tEfNS_4arch4Sm80ELb0ELb1ELb1ELb1ELb1ELb1ELb1ELb0EEENS1_21CollectiveEpilogueFwdINS6_IJS8_SA_S9_EEENS6_IJNS7_ILi1EEESI_SI_EEESC_SE_Li256ELb1ELb1ELb0ELb0EEENS1_19SingleTileSchedulerILb1ELb0ELb1ELi128EEEEEEEEEvNT_6ParamsE,@function
        .size           _ZN7cutlass13device_kernelIN5flash19enable_sm80_to_sm89INS1_16FlashAttnFwdSm80INS1_25CollectiveMainloopFwdSm80ILi8ELi1ELb0EN4cute5tupleIJNS5_1CILi128EEENS7_ILi48EEENS7_ILi256EEEEEELi256ENS_6half_tEfNS_4arch4Sm80ELb0ELb1ELb1ELb1ELb1ELb1ELb1ELb0EEENS1_21CollectiveEpilogueFwdINS6_IJS8_SA_S9_EEENS6_IJNS7_ILi1EEESI_SI_EEESC_SE_Li256ELb1ELb1ELb0ELb0EEENS1_19SingleTileSchedulerILb1ELb0ELb1ELi128EEEEEEEEEvNT_6ParamsE,(.L_x_1785 - _ZN7cutlass13device_kernelIN5flash19enable_sm80_to_sm89INS1_16FlashAttnFwdSm80INS1_25CollectiveMainloopFwdSm80ILi8ELi1ELb0EN4cute5tupleIJNS5_1CILi128EEENS7_ILi48EEENS7_ILi256EEEEEELi256ENS_6half_tEfNS_4arch4Sm80ELb0ELb1ELb1ELb1ELb1ELb1ELb1ELb0EEENS1_21CollectiveEpilogueFwdINS6_IJS8_SA_S9_EEENS6_IJNS7_ILi1EEESI_SI_EEESC_SE_Li256ELb1ELb1ELb0ELb0EEENS1_19SingleTileSchedulerILb1ELb0ELb1ELi128EEEEEEEEEvNT_6ParamsE)
        .other          _ZN7cutlass13device_kernelIN5flash19enable_sm80_to_sm89INS1_16FlashAttnFwdSm80INS1_25CollectiveMainloopFwdSm80ILi8ELi1ELb0EN4cute5tupleIJNS5_1CILi128EEENS7_ILi48EEENS7_ILi256EEEEEELi256ENS_6half_tEfNS_4arch4Sm80ELb0ELb1ELb1ELb1ELb1ELb1ELb1ELb0EEENS1_21CollectiveEpilogueFwdINS6_IJS8_SA_S9_EEENS6_IJNS7_ILi1EEESI_SI_EEESC_SE_Li256ELb1ELb1ELb0ELb0EEENS1_19SingleTileSchedulerILb1ELb0ELb1ELi128EEEEEEEEEvNT_6ParamsE,@"STO_CUDA_ENTRY STV_DEFAULT"
_ZN7cutlass13device_kernelIN5flash19enable_sm80_to_sm89INS1_16FlashAttnFwdSm80INS1_25CollectiveMainloopFwdSm80ILi8ELi1ELb0EN4cute5tupleIJNS5_1CILi128EEENS7_ILi48EEENS7_ILi256EEEEEELi256ENS_6half_tEfNS_4arch4Sm80ELb0ELb1ELb1ELb1ELb1ELb1ELb1ELb0EEENS1_21CollectiveEpilogueFwdINS6_IJS8_SA_S9_EEENS6_IJNS7_ILi1EEESI_SI_EEESC_SE_Li256ELb1ELb1ELb0ELb0EEENS1_19SingleTileSchedulerILb1ELb0ELb1ELi128EEEEEEEEEvNT_6ParamsE:
[----:B------:R-:W-:Y:S02]  /*0000*/  MOV R1, c[0x0][0x28] ;  /* 0x00000a0000017a02 */ /* 0x000fe40000000f00 */
[----:B------:R-:W1:Y:S01]  /*0010*/  S2R R166, SR_TID.X ;  /* 0x0000000000a67919 */ /* 0x000e620000002100 */
[----:B------:R-:W-:Y:S01]  /*0020*/  IMAD.MOV.U32 R12, RZ, RZ, 0x4 ;  /* 0x00000004ff0c7424 */ /* 0x000fe200078e00ff */
[----:B------:R-:W-:Y:S01]  /*0030*/  ULDC.64 UR14, c[0x0][0x118] ;  /* 0x00004600000e7ab9 */ /* 0x000fe20000000a00 */
[----:B------:R-:W-:Y:S01]  /*0040*/  IADD3 R1, R1, -0x78, RZ ;  /* 0xffffff8801017810 */ /* 0x000fe20007ffe0ff */
        /* <DEDUP_REMOVED lines=12> */
.L_x_1117:
        /* <DEDUP_REMOVED lines=8> */
.L_x_1119:
[----:B------:R-:W-:-:S05]  /*0190*/  MOV R0, c[0x0][0x54c] ;  /* 0x0001530000007a02 */ /* 0x000fca0000000f00 */
.L_x_1118:
[----:B-----5:R-:W-:Y:S01]  /*01a0*/  IMAD R0, R0, c[0x0][0x548], RZ ;  /* 0x0001520000007a24 */ /* 0x020fe200078e02ff */
[----:B------:R-:W-:-:S04]  /*01b0*/  SHF.L.U32 R164, R167, 0x7, RZ ;  /* 0x00000007a7a47819 */ /* 0x000fc800000006ff */
[----:B------:R-:W-:-:S04]  /*01c0*/  ISETP.GE.AND P0, PT, R164, R0, PT ;  /* 0x00000000a400720c */ /* 0x000fc80003f06270 */
[----:B------:R-:W-:-:S05]  /*01d0*/  SEL R0, R5, 0xffffffff, !P0 ;  /* 0xffffffff05007807 */ /* 0x000fca0004000000 */
[----:B------:R2:W-:Y:S01]  /*01e0*/  STL [R1+0x70], R0 ;  /* 0x0000700001007387 */ /* 0x0005e20000100800 */
[----:B------:R-:W-:Y:S05]  /*01f0*/  BRA `(.L_x_1120) ;  /* 0x0000013000007947 */ /* 0x000fea0003800000 */
.L_x_1116:
[----:B---3--:R-:W-:-:S04]  /*0200*/  ISETP.NE.U32.AND P0, PT, RZ, c[0x0][0x568], PT ;  /* 0x00015a00ff007a0c */ /* 0x008fc80003f05070 */
[----:B------:R-:W-:-:S13]  /*0210*/  ISETP.NE.AND.EX P0, PT, RZ, c[0x0][0x56c], PT, P0 ;  /* 0x00015b00ff007a0c */ /* 0x000fda0003f05300 */
[----:B------:R-:W-:Y:S05]  /*0220*/  @!P0 BRA `(.L_x_1121) ;  /* 0x0000002000008947 */ /* 0x000fea0003800000 */
[----:B------:R1:W5:Y:S01]  /*0230*/  LDG.E R0, [R2.64] ;  /* 0x0000000e02007981 */ /* 0x000362000c1e1900 */
[----:B------:R-:W-:Y:S05]  /*0240*/  BRA `(.L_x_1122) ;  /* 0x0000009000007947 */ /* 0x000fea0003800000 */
.L_x_1121:
        /* <DEDUP_REMOVED lines=8> */
.L_x_1123:
[----:B------:R-:W-:-:S05]  /*02d0*/  MOV R0, c[0x0][0x54c] ;  /* 0x0001530000007a02 */ /* 0x000fca0000000f00 */
.L_x_1122:
[----:B-----5:R-:W-:Y:S01]  /*02e0*/  IMAD R0, R0, c[0x0][0x548], RZ ;  /* 0x0001520000007a24 */ /* 0x020fe200078e02ff */
[----:B------:R-:W-:-:S04]  /*02f0*/  SHF.L.U32 R164, R167, 0x7, RZ ;  /* 0x00000007a7a47819 */ /* 0x000fc800000006ff */
[----:B------:R-:W-:-:S04]  /*0300*/  ISETP.GE.AND P0, PT, R164, R0, PT ;  /* 0x00000000a400720c */ /* 0x000fc80003f06270 */
[----:B------:R-:W-:-:S05]  /*0310*/  SEL R0, R5, 0xffffffff, !P0 ;  /* 0xffffffff05007807 */ /* 0x000fca0004000000 */
[----:B------:R2:W-:Y:S04]  /*0320*/  STL [R1+0x70], R0 ;  /* 0x0000700001007387 */ /* 0x0005e80000100800 */
.L_x_1120:
[----:B------:R-:W3:Y:S02]  /*0330*/  LDL R29, [R1+0x70] ;  /* 0x00007000011d7983 */ /* 0x000ee40000100800 */
[----:B---3--:R-:W-:-:S13]  /*0340*/  ISETP.GE.AND P0, PT, R29, RZ, PT ;  /* 0x000000ff1d00720c */ /* 0x008fda0003f06270 */
[----:B------:R-:W-:Y:S05]  /*0350*/  @!P0 EXIT ;  /* 0x000000000000894d */ /* 0x000fea0003800000 */
[----:B------:R-:W-:Y:S01]  /*0360*/  ISETP.NE.U32.AND P0, PT, RZ, c[0x0][0x370], PT ;  /* 0x0000dc00ff007a0c */ /* 0x000fe20003f05070 */
[----:B------:R-:W-:Y:S01]  /*0370*/  IMAD.MOV.U32 R10, RZ, RZ, RZ ;  /* 0x000000ffff0a7224 */ /* 0x000fe200078e00ff */
[----:B------:R-:W-:Y:S01]  /*0380*/  ISETP.NE.U32.AND P1, PT, RZ, c[0x0][0x348], PT ;  /* 0x0000d200ff007a0c */ /* 0x000fe20003f25070 */
[----:B------:R-:W-:Y:S01]  /*0390*/  IMAD.MOV.U32 R13, RZ, RZ, RZ ;  /* 0x000000ffff0d7224 */ /* 0x000fe200078e00ff */
[----:B------:R-:W-:Y:S01]  /*03a0*/  ISETP.NE.AND.EX P0, PT, RZ, c[0x0][0x374], PT, P0 ;  /* 0x0000dd00ff007a0c */ /* 0x000fe20003f05300 */
[----:B------:R-:W-:Y:S01]  /*03b0*/  IMAD.WIDE R6, R29, R12, c[0x0][0x350] ;  /* 0x0000d4001d067625 */ /* 0x000fe200078e020c */
[----:B------:R-:W-:Y:S02]  /*03c0*/  ISETP.NE.U32.AND P3, PT, RZ, c[0x0][0x358], PT ;  /* 0x0000d600ff007a0c */ /* 0x000fe40003f65070 */
[----:B------:R-:W-:Y:S02]  /*03d0*/  ISETP.NE.AND.EX P1, PT, RZ, c[0x0][0x34c], PT, P1 ;  /* 0x0000d300ff007a0c */ /* 0x000fe40003f25310 */
[----:B------:R-:W-:Y:S01]  /*03e0*/  ISETP.NE.AND.EX P3, PT, RZ, c[0x0][0x35c], PT, P3 ;  /* 0x0000d700ff007a0c */ /* 0x000fe20003f65330 */
[----:B------:R-:W-:Y:S01]  /*03f0*/  IMAD.MOV.U32 R15, RZ, RZ, RZ ;  /* 0x000000ffff0f7224 */ /* 0x000fe200078e00ff */
[----:B--2---:R-:W-:-:S02]  /*0400*/  MOV R0, RZ ;  /* 0x000000ff00007202 */ /* 0x004fc40000000f00 */
[----:B------:R-:W-:-:S03]  /*0410*/  ISETP.NE.U32.AND P2, PT, RZ, c[0x0][0x350], PT ;  /* 0x0000d400ff007a0c */ /* 0x000fc60003f45070 */
[----:B-1----:R-:W-:Y:S01]  /*0420*/  @P0 IMAD.WIDE R2, R29, R12, c[0x0][0x370] ;  /* 0x0000dc001d020625 */ /* 0x002fe200078e020c */
[----:B------:R-:W-:-:S03]  /*0430*/  ISETP.NE.AND.EX P2, PT, RZ, c[0x0][0x354], PT, P2 ;  /* 0x0000d500ff007a0c */ /* 0x000fc60003f45320 */
[CC--:B------:R-:W-:Y:S01]  /*0440*/  IMAD.WIDE R8, R29.reuse, R12.reuse, c[0x0][0x348] ;  /* 0x0000d2001d087625 */ /* 0x0c0fe200078e020c */
[----:B------:R1:W2:Y:S04]  /*0450*/  @P0 LDG.E R10, [R2.64] ;  /* 0x0000000e020a0981 */ /* 0x0002a8000c1e1900 */
[----:B------:R-:W3:Y:S05]  /*0460*/  @P1 LDG.E R0, [R8.64] ;  /* 0x0000000e08001981 */ /* 0x000eea000c1e1900 */
[----:B------:R-:W4:Y:S01]  /*0470*/  @P2 LDG.E R13, [R6.64] ;  /* 0x0000000e060d2981 */ /* 0x000f22000c1e1900 */
[----:B-1----:R-:W-:-:S05]  /*0480*/  IMAD.WIDE R2, R29, R12, c[0x0][0x358] ;  /* 0x0000d6001d027625 */ /* 0x002fca00078e020c */
[----:B------:R-:W4:Y:S01]  /*0490*/  @P3 LDG.E R15, [R2.64] ;  /* 0x0000000e020f3981 */ /* 0x000f22000c1e1900 */
[----:B------:R-:W-:-:S03]  /*04a0*/  ISETP.NE.U32.AND P0, PT, RZ, c[0x0][0x360], PT ;  /* 0x0000d800ff007a0c */ /* 0x000fc60003f05070 */
[----:B------:R-:W1:Y:S01]  /*04b0*/  S2R R30, SR_CTAID.Y ;  /* 0x00000000001e7919 */ /* 0x000e620000002600 */
[----:B------:R-:W-:Y:S01]  /*04c0*/  ISETP.NE.AND.EX P0, PT, RZ, c[0x0][0x364], PT, P0 ;  /* 0x0000d900ff007a0c */ /* 0x000fe20003f05300 */
[----:B------:R-:W-:Y:S02]  /*04d0*/  IMAD.MOV.U32 R19, RZ, RZ, c[0x0][0x168] ;  /* 0x00005a00ff137624 */ /* 0x000fe400078e00ff */
[----:B------:R-:W-:-:S10]  /*04e0*/  IMAD.MOV.U32 R11, RZ, RZ, c[0x0][0x2ac] ;  /* 0x0000ab00ff0b7624 */ /* 0x000fd400078e00ff */
[----:B------:R-:W-:-:S05]  /*04f0*/  @P0 IMAD.WIDE R4, R29, R12, c[0x0][0x360] ;  /* 0x0000d8001d040625 */ /* 0x000fca00078e020c */
[----:B------:R4:W5:Y:S01]  /*0500*/  @P0 LDG.E R19, [R4.64] ;  /* 0x0000000e04130981 */ /* 0x000962000c1e1900 */
[----:B------:R-:W-:Y:S01]  /*0510*/  IMAD R11, R11, c[0x0][0x1d0], RZ ;  /* 0x000074000b0b7a24 */ /* 0x000fe200078e02ff */
[----:B-1----:R-:W-:Y:S02]  /*0520*/  SHF.R.S32.HI R31, RZ, 0x1f, R30 ;  /* 0x0000001fff1f7819 */ /* 0x002fe4000001141e */
[----:B--2---:R-:W-:Y:S04]  /*0530*/  STL [R1+0x48], R10 ;  /* 0x0000480a01007387 */ /* 0x004fe80000100800 */
[----:B---3--:R-:W-:Y:S01]  /*0540*/  STL [R1+0x4c], R0 ;  /* 0x00004c0001007387 */ /* 0x008fe20000100800 */
[----:B----4-:R-:W-:-:S03]  /*0550*/  IADD3 R4, R13, R10, RZ ;  /* 0x0000000a0d047210 */ /* 0x010fc60007ffe0ff */
[----:B------:R-:W-:Y:S04]  /*0560*/  STL [R1+0x54], R15 ;  /* 0x0000540f01007387 */ /* 0x000fe80000100800 */
[----:B------:R1:W-:Y:S02]  /*0570*/  STL [R1+0x50], R4 ;  /* 0x0000500401007387 */ /* 0x0003e40000100800 */
[----:B-1----:R-:W-:Y:S01]  /*0580*/  MOV R4, c[0x0][0x228] ;  /* 0x00008a0000047a02 */ /* 0x002fe20000000f00 */
[----:B------:R-:W-:Y:S05]  /*0590*/  @P0 BRA `(.L_x_1124) ;  /* 0x0000004000000947 */ /* 0x000fea0003800000 */
[----:B------:R-:W-:Y:S05]  /*05a0*/  @!P1 BRA `(.L_x_1124) ;  /* 0x0000003000009947 */ /* 0x000fea0003800000 */
[----:B------:R1:W2:Y:S04]  /*05b0*/  LDG.E R0, [R8.64] ;  /* 0x0000000e08007981 */ /* 0x0002a8000c1e1900 */
[----:B-1----:R-:W2:Y:S02]  /*05c0*/  LDG.E R8, [R8.64+0x4] ;  /* 0x0000040e08087981 */ /* 0x002ea4000c1e1900 */
[----:B--2--5:R-:W-:-:S05]  /*05d0*/  IADD3 R19, -R0, R8, RZ ;  /* 0x0000000800137210 */ /* 0x024fca0007ffe1ff */
.L_x_1124:
[----:B-----5:R1:W-:Y:S01]  /*05e0*/  STL [R1+0x58], R19 ;  /* 0x0000581301007387 */ /* 0x0203e20000100800 */
[----:B------:R-:W-:-:S04]  /*05f0*/  ISETP.NE.U32.AND P0, PT, RZ, c[0x0][0x368], PT ;  /* 0x0000da00ff007a0c */ /* 0x000fc80003f05070 */
[----:B------:R-:W-:-:S13]  /*0600*/  ISETP.NE.AND.EX P0, PT, RZ, c[0x0][0x36c], PT, P0 ;  /* 0x0000db00ff007a0c */ /* 0x000fda0003f05300 */
[----:B------:R-:W-:Y:S05]  /*0610*/  @!P0 BRA `(.L_x_1125) ;  /* 0x0000003000008947 */ /* 0x000fea0003800000 */
[----:B------:R-:W-:-:S05]  /*0620*/  IMAD.WIDE R6, R29, R12, c[0x0][0x368] ;  /* 0x0000da001d067625 */ /* 0x000fca00078e020c */
[----:B------:R2:W5:Y:S01]  /*0630*/  LDG.E R11, [R6.64] ;  /* 0x0000000e060b7981 */ /* 0x000562000c1e1900 */
[----:B------:R-:W-:Y:S05]  /*0640*/  BRA `(.L_x_1126) ;  /* 0x0000004000007947 */ /* 0x000fea0003800000 */
.L_x_1125:
[----:B------:R-:W-:Y:S05]  /*0650*/  @!P2 BRA `(.L_x_1126) ;  /* 0x000000300000a947 */ /* 0x000fea0003800000 */
[----:B------:R2:W3:Y:S04]  /*0660*/  LDG.E R0, [R6.64] ;  /* 0x0000000e06007981 */ /* 0x0004e8000c1e1900 */
[----:B--2---:R-:W3:Y:S02]  /*0670*/  LDG.E R6, [R6.64+0x4] ;  /* 0x0000040e06067981 */ /* 0x004ee4000c1e1900 */
[----:B---3--:R-:W-:Y:S02]  /*0680*/  IADD3 R11, -R0, R6, RZ ;  /* 0x00000006000b7210 */ /* 0x008fe40007ffe1ff */
.L_x_1126:
[----:B------:R-:W-:Y:S01]  /*0690*/  ISETP.NE.U32.AND P0, PT, RZ, c[0x0][0x378], PT ;  /* 0x0000de00ff007a0c */ /* 0x000fe20003f05070 */
[----:B------:R3:W4:Y:S03]  /*06a0*/  @P3 LDG.E R5, [R2.64] ;  /* 0x0000000e02053981 */ /* 0x000726000c1e1900 */
[----:B------:R-:W-:Y:S01]  /*06b0*/  ISETP.NE.AND.EX P0, PT, RZ, c[0x0][0x37c], PT, P0 ;  /* 0x0000df00ff007a0c */ /* 0x000fe20003f05300 */
[----:B------:R3:W4:Y:S01]  /*06c0*/  @P3 LDG.E R0, [R2.64+0x4] ;  /* 0x0000040e02003981 */ /* 0x000722000c1e1900 */
[----:B-----5:R-:W-:-:S11]  /*06d0*/  IMAD.MOV.U32 R22, RZ, RZ, R11 ;  /* 0x000000ffff167224 */ /* 0x020fd600078e000b */
[----:B---3--:R-:W-:-:S05]  /*06e0*/  @P0 IMAD.WIDE R2, R29, R12, c[0x0][0x378] ;  /* 0x0000de001d020625 */ /* 0x008fca00078e020c */
[----:B--2---:R3:W2:Y:S01]  /*06f0*/  @P0 LDG.E R22, [R2.64] ;  /* 0x0000000e02160981 */ /* 0x0046a2000c1e1900 */
[----:B------:R-:W-:Y:S02]  /*0700*/  IMAD.IADD R10, R11, 0x1, -R10 ;  /* 0x000000010b0a7824 */ /* 0x000fe400078e0a0a */
[----:B------:R-:W-:-:S03]  /*0710*/  IMAD.MOV.U32 R8, RZ, RZ, c[0x0][0x32c] ;  /* 0x0000cb00ff087624 */ /* 0x000fc600078e00ff */
[----:B------:R1:W-:Y:S01]  /*0720*/  STL [R1+0x5c], R10 ;  /* 0x00005c0a01007387 */ /* 0x0003e20000100800 */
[----:B---3--:R-:W-:-:S05]  /*0730*/  IMAD.MOV.U32 R2, RZ, RZ, c[0x0][0x2c4] ;  /* 0x0000b100ff027624 */ /* 0x008fca00078e00ff */
[----:B------:R-:W-:Y:S02]  /*0740*/  ISETP.NE.AND P1, PT, R2, 0x1, PT ;  /* 0x000000010200780c */ /* 0x000fe40003f25270 */
[----:B------:R-:W-:Y:S01]  /*0750*/  ISETP.GE.AND P2, PT, R8, 0x1, PT ;  /* 0x000000010800780c */ /* 0x000fe20003f46270 */
[----:B----4-:R-:W-:Y:S01]  /*0760*/  @P3 IMAD.IADD R4, R0, 0x1, -R5 ;  /* 0x0000000100043824 */ /* 0x010fe200078e0a05 */
[----:B------:R-:W-:-:S03]  /*0770*/  IADD3 R0, R164, 0x7f, RZ ;  /* 0x0000007fa4007810 */ /* 0x000fc60007ffe0ff */
[----:B------:R-:W-:-:S06]  /*0780*/  IMAD.IADD R5, R10, 0x1, R4 ;  /* 0x000000010a057824 */ /* 0x000fcc00078e0204 */
[----:B------:R-:W-:Y:S01]  /*0790*/  @P1 IMAD.HI.U32 R2, R0, c[0x0][0x2c8], RZ ;  /* 0x0000b20000021a27 */ /* 0x000fe200078e00ff */
[----:B------:R1:W-:Y:S01]  /*07a0*/  STL.64 [R1+0x60], R4 ;  /* 0x0000600401007387 */ /* 0x0003e20000100a00 */
[----:B------:R-:W-:-:S03]  /*07b0*/  IADD3 R3, R5, 0x2f, RZ ;  /* 0x0000002f05037810 */ /* 0x000fc60007ffe0ff */
[----:B------:R-:W-:Y:S02]  /*07c0*/  @P1 SHF.R.U32.HI R0, RZ, c[0x0][0x2cc], R2 ;  /* 0x0000b300ff001a19 */ /* 0x000fe40000011602 */
[----:B------:R-:W-:Y:S02]  /*07d0*/  IMAD.HI R3, R3, 0x2aaaaaab, RZ ;  /* 0x2aaaaaab03037827 */ /* 0x000fe400078e02ff */
[----:B------:R-:W-:Y:S01]  /*07e0*/  IADD3 R0, R0, 0x1, R5 ;  /* 0x0000000100007810 */ /* 0x000fe20007ffe005 */
[----:B--2---:R1:W-:Y:S02]  /*07f0*/  STL [R1+0x68], R22 ;  /* 0x0000681601007387 */ /* 0x0043e40000100800 */
[----:B------:R-:W-:Y:S02]  /*0800*/  SHF.R.U32.HI R6, RZ, 0x1f, R3 ;  /* 0x0000001fff067819 */ /* 0x000fe40000011603 */
[----:B------:R-:W-:Y:S02]  /*0810*/  IMAD.IADD R2, R0, 0x1, -R19 ;  /* 0x0000000100027824 */ /* 0x000fe400078e0a13 */
[----:B------:R-:W-:-:S03]  /*0820*/  LEA.HI.SX32 R7, R3, R6, 0x1d ;  /* 0x0000000603077211 */ /* 0x000fc600078feaff */
[----:B------:R-:W-:Y:S01]  /*0830*/  IADD3 R6, R2, c[0x0][0x328], RZ ;  /* 0x0000ca0002067a10 */ /* 0x000fe20007ffe0ff */
[----:B------:R-:W-:Y:S05]  /*0840*/  @!P2 BRA `(.L_x_1127) ;  /* 0x000000e00000a947 */ /* 0x000fea0003800000 */
[C---:B------:R-:W-:Y:S02]  /*0850*/  ISETP.GT.AND P0, PT, R2.reuse, RZ, PT ;  /* 0x000000ff0200720c */ /* 0x040fe40003f04270 */
[----:B------:R-:W-:-:S11]  /*0860*/  IADD3 R0, R2, -0x1, RZ ;  /* 0xffffffff02007810 */ /* 0x000fd60007ffe0ff */
[----:B------:R-:W-:Y:S05]  /*0870*/  @P0 BRA `(.L_x_1128) ;  /* 0x0000006000000947 */ /* 0x000fea0003800000 */
[----:B------:R-:W-:Y:S01]  /*0880*/  ISETP.NE.AND P0, PT, R8, 0x1, PT ;  /* 0x000000010800780c */ /* 0x000fe20003f05270 */
[----:B------:R-:W-:-:S12]  /*0890*/  IMAD.MOV R0, RZ, RZ, -R2 ;  /* 0x000000ffff007224 */ /* 0x000fd800078e0a02 */
[----:B------:R-:W-:-:S05]  /*08a0*/  @P0 IMAD.HI.U32 R2, R0, c[0x0][0x330], RZ ;  /* 0x0000cc0000020a27 */ /* 0x000fca00078e00ff */
[----:B------:R-:W-:-:S04]  /*08b0*/  @P0 SHF.R.U32.HI R0, RZ, c[0x0][0x334], R2 ;  /* 0x0000cd00ff000a19 */ /* 0x000fc80000011602 */
[----:B------:R-:W-:Y:S01]  /*08c0*/  LOP3.LUT R0, RZ, R0, RZ, 0x33, !PT ;  /* 0x00000000ff007212 */ /* 0x000fe200078e33ff */
[----:B------:R-:W-:Y:S05]  /*08d0*/  BRA `(.L_x_1129) ;  /* 0x0000003000007947 */ /* 0x000fea0003800000 */
.L_x_1128:
[----:B------:R-:W-:-:S13]  /*08e0*/  ISETP.NE.AND P0, PT, R8, 0x1, PT ;  /* 0x000000010800780c */ /* 0x000fda0003f05270 */
[----:B------:R-:W-:-:S05]  /*08f0*/  @P0 IMAD.HI.U32 R2, R0, c[0x0][0x330], RZ ;  /* 0x0000cc0000020a27 */ /* 0x000fca00078e00ff */
[----:B------:R-:W-:-:S05]  /*0900*/  @P0 SHF.R.U32.HI R0, RZ, c[0x0][0x334], R2 ;  /* 0x0000cd00ff000a19 */ /* 0x000fca0000011602 */
.L_x_1129:
[----:B------:R-:W-:-:S05]  /*0910*/  IMAD R0, R0, R8, c[0x0][0x32c] ;  /* 0x0000cb0000007624 */ /* 0x000fca00078e0208 */
[----:B------:R-:W-:Y:S02]  /*0920*/  IMNMX R6, R6, R0, PT ;  /* 0x0000000006067217 */ /* 0x000fe40003800200 */
.L_x_1127:
[----:B------:R-:W-:-:S04]  /*0930*/  @P1 IMAD.HI.U32 R2, R164, c[0x0][0x2c8], RZ ;  /* 0x0000b200a4021a27 */ /* 0x000fc800078e00ff */
[----:B------:R-:W-:Y:S01]  /*0940*/  IMAD.MOV.U32 R0, RZ, RZ, R164 ;  /* 0x000000ffff007224 */ /* 0x000fe200078e00a4 */
[----:B------:R-:W-:-:S04]  /*0950*/  @P1 SHF.R.U32.HI R0, RZ, c[0x0][0x2cc], R2 ;  /* 0x0000b300ff001a19 */ /* 0x000fc80000011602 */
[----:B------:R-:W-:-:S04]  /*0960*/  IADD3 R0, R0, R5, -R19 ;  /* 0x0000000500007210 */ /* 0x000fc80007ffe813 */
[----:B------:R-:W-:Y:S01]  /*0970*/  IADD3 R3, R0, -c[0x0][0x324], RZ ;  /* 0x8000c90000037a10 */ /* 0x000fe20007ffe0ff */
[----:B------:R-:W-:Y:S05]  /*0980*/  @!P2 BRA `(.L_x_1130) ;  /* 0x000000d00000a947 */ /* 0x000fea0003800000 */
[----:B------:R-:W-:-:S13]  /*0990*/  ISETP.GT.AND P0, PT, R0, -0x1, PT ;  /* 0xffffffff0000780c */ /* 0x000fda0003f04270 */
[----:B------:R-:W-:Y:S05]  /*09a0*/  @P0 BRA `(.L_x_1131) ;  /* 0x0000006000000947 */ /* 0x000fea0003800000 */
[----:B------:R-:W-:Y:S02]  /*09b0*/  ISETP.NE.AND P0, PT, R8, 0x1, PT ;  /* 0x000000010800780c */ /* 0x000fe40003f05270 */
[----:B------:R-:W-:-:S11]  /*09c0*/  LOP3.LUT R0, RZ, R0, RZ, 0x33, !PT ;  /* 0x00000000ff007212 */ /* 0x000fd600078e33ff */
[----:B------:R-:W-:-:S05]  /*09d0*/  @P0 IMAD.HI.U32 R2, R0, c[0x0][0x330], RZ ;  /* 0x0000cc0000020a27 */ /* 0x000fca00078e00ff */
[----:B------:R-:W-:-:S04]  /*09e0*/  @P0 SHF.R.U32.HI R0, RZ, c[0x0][0x334], R2 ;  /* 0x0000cd00ff000a19 */ /* 0x000fc80000011602 */
[----:B------:R-:W-:Y:S01]  /*09f0*/  LOP3.LUT R0, RZ, R0, RZ, 0x33, !PT ;  /* 0x00000000ff007212 */ /* 0x000fe200078e33ff */
[----:B------:R-:W-:Y:S05]  /*0a00*/  BRA `(.L_x_1132) ;  /* 0x0000003000007947 */ /* 0x000fea0003800000 */
.L_x_1131:
[----:B------:R-:W-:-:S13]  /*0a10*/  ISETP.NE.AND P0, PT, R8, 0x1, PT ;  /* 0x000000010800780c */ /* 0x000fda0003f05270 */
[----:B------:R-:W-:-:S05]  /*0a20*/  @P0 IMAD.HI.U32 R2, R0, c[0x0][0x330], RZ ;  /* 0x0000cc0000020a27 */ /* 0x000fca00078e00ff */
[----:B------:R-:W-:-:S05]  /*0a30*/  @P0 SHF.R.U32.HI R0, RZ, c[0x0][0x334], R2 ;  /* 0x0000cd00ff000a19 */ /* 0x000fca0000011602 */
.L_x_1132:
[----:B------:R-:W-:-:S05]  /*0a40*/  IMAD R0, R0, c[0x0][0x32c], RZ ;  /* 0x0000cb0000007a24 */ /* 0x000fca00078e02ff */
[----:B------:R-:W-:-:S04]  /*0a50*/  IMNMX R3, R3, R0, !PT ;  /* 0x0000000003037217 */ /* 0x000fc80007800200 */
.L_x_1130:
[----:B------:R-:W-:Y:S01]  /*0a60*/  IADD3 R2, R6, 0x2f, RZ ;  /* 0x0000002f06027810 */ /* 0x000fe20007ffe0ff */
[----:B------:R-:W-:-:S04]  /*0a70*/  IMAD.HI R0, R3, 0x2aaaaaab, RZ ;  /* 0x2aaaaaab03007827 */ /* 0x000fc800078e02ff */
[----:B------:R-:W-:Y:S01]  /*0a80*/  IMAD.HI R3, R2, 0x2aaaaaab, RZ ;  /* 0x2aaaaaab02037827 */ /* 0x000fe200078e02ff */
[----:B------:R-:W-:-:S04]  /*0a90*/  SHF.R.U32.HI R2, RZ, 0x1f, R0 ;  /* 0x0000001fff027819 */ /* 0x000fc80000011600 */
[----:B------:R-:W-:Y:S02]  /*0aa0*/  SHF.R.U32.HI R6, RZ, 0x1f, R3 ;  /* 0x0000001fff067819 */ /* 0x000fe40000011603 */
[----:B------:R-:W-:Y:S02]  /*0ab0*/  LEA.HI.SX32 R0, R0, R2, 0x1d ;  /* 0x0000000200007211 */ /* 0x000fe400078feaff */
[----:B------:R-:W-:Y:S02]  /*0ac0*/  LEA.HI.SX32 R3, R3, R6, 0x1d ;  /* 0x0000000603037211 */ /* 0x000fe400078feaff */
[----:B------:R-:W-:Y:S02]  /*0ad0*/  IMNMX R2, RZ, R0, !PT ;  /* 0x00000000ff027217 */ /* 0x000fe40007800200 */
[----:B------:R-:W-:-:S03]  /*0ae0*/  IMNMX R0, R7, R3, PT ;  /* 0x0000000307007217 */ /* 0x000fc60003800200 */
[--C-:B------:R-:W-:Y:S02]  /*0af0*/  IMAD R2, R2, 0x30, -R10.reuse ;  /* 0x0000003002027824 */ /* 0x100fe400078e0a0a */
[----:B------:R-:W-:-:S03]  /*0b00*/  IMAD R0, R0, 0x30, -R10 ;  /* 0x0000003000007824 */ /* 0x000fc600078e0a0a */
[----:B------:R-:W-:Y:S02]  /*0b10*/  IMNMX R2, RZ, R2, !PT ;  /* 0x00000002ff027217 */ /* 0x000fe40007800200 */
        /* <DEDUP_REMOVED lines=11> */
[----:B------:R-:W-:Y:S02]  /*0bd0*/  ISETP.NE.U32.AND P0, PT, RZ, c[0x0][0x340], PT ;  /* 0x0000d000ff007a0c */ /* 0x000fe40003f05070 */
[----:B------:R-:W-:Y:S01]  /*0be0*/  SHF.R.S32.HI R26, RZ, 0x1f, R166 ;  /* 0x0000001fff1a7819 */ /* 0x000fe200000114a6 */
[----:B-1----:R-:W-:Y:S01]  /*0bf0*/  IMAD R5, R31, c[0x0][0x240], RZ ;  /* 0x000090001f057a24 */ /* 0x002fe200078e02ff */
[----:B------:R-:W-:Y:S01]  /*0c00*/  ISETP.NE.AND.EX P2, PT, RZ, c[0x0][0x344], PT, P0 ;  /* 0x0000d100ff007a0c */ /* 0x000fe20003f45300 */
[----:B------:R-:W-:Y:S02]  /*0c10*/  UMOV UR9, 0x30 ;  /* 0x0000003000097882 */ /* 0x000fe40000000000 */
[----:B------:R-:W-:-:S10]  /*0c20*/  ULDC.64 UR4, c[0x0][0x238] ;  /* 0x00008e0000047ab9 */ /* 0x000fd40000000a00 */
[----:B------:R-:W-:-:S05]  /*0c30*/  @P2 IMAD.WIDE R2, R29, R12, c[0x0][0x340] ;  /* 0x0000d0001d022625 */ /* 0x000fca00078e020c */
[----:B------:R1:W2:Y:S01]  /*0c40*/  @P2 LDG.E R14, [R2.64] ;  /* 0x0000000e020e2981 */ /* 0x0002a2000c1e1900 */
[----:B------:R-:W-:Y:S01]  /*0c50*/  LEA.HI R45, R26, R166, RZ, 0x3 ;  /* 0x000000a61a2d7211 */ /* 0x000fe200078f18ff */
[----:B------:R-:W-:Y:S01]  /*0c60*/  IMAD R5, R30, c[0x0][0x244], R5 ;  /* 0x000091001e057a24 */ /* 0x000fe200078e0205 */
[----:B------:R-:W-:Y:S01]  /*0c70*/  SHF.R.S32.HI R12, RZ, 0x1f, R29 ;  /* 0x0000001fff0c7819 */ /* 0x000fe2000001141d */
[----:B------:R-:W-:Y:S01]  /*0c80*/  UIMAD.WIDE.U32 UR10, UR9, UR4, URZ ;  /* 0x00000004090a72a5 */ /* 0x000fe2000f8e003f */
[----:B------:R-:W-:Y:S01]  /*0c90*/  LOP3.LUT R0, R45, 0xfffffff8, RZ, 0xc0, !PT ;  /* 0xfffffff82d007812 */ /* 0x000fe200078ec0ff */
[----:B------:R-:W-:Y:S01]  /*0ca0*/  UIMAD UR7, UR9, UR5, URZ ;  /* 0x00000005090772a4 */ /* 0x000fe2000f8e023f */
[----:B------:R-:W-:Y:S01]  /*0cb0*/  SEL R28, R12, RZ, !P3 ;  /* 0x000000ff0c1c7207 */ /* 0x000fe20005800000 */
[----:B------:R-:W-:Y:S01]  /*0cc0*/  IMAD.IADD R156, R13, 0x1, R11 ;  /* 0x000000010d9c7824 */ /* 0x000fe200078e020b */
[----:B------:R-:W-:Y:S01]  /*0cd0*/  SEL R27, R29, RZ, !P3 ;  /* 0x000000ff1d1b7207 */ /* 0x000fe20005800000 */
[----:B------:R-:W-:Y:S01]  /*0ce0*/  IMAD.IADD R0, R166, 0x1, -R0 ;  /* 0x00000001a6007824 */ /* 0x000fe200078e0a00 */
[----:B------:R-:W-:Y:S01]  /*0cf0*/  UIADD3 UR7, UR11, UR7, URZ ;  /* 0x000000070b077290 */ /* 0x000fe2000fffe03f */
[----:B------:R-:W-:Y:S01]  /*0d00*/  IADD3 R48, R6, -0x1, RZ ;  /* 0xffffffff06307810 */ /* 0x000fe20007ffe0ff */
[----:B------:R-:W-:Y:S01]  /*0d10*/  IMAD R20, R31, c[0x0][0x260], RZ ;  /* 0x000098001f147a24 */ /* 0x000fe200078e02ff */
[----:B------:R-:W-:Y:S01]  /*0d20*/  SHF.R.S32.HI R45, RZ, 0x3, R45 ;  /* 0x00000003ff2d7819 */ /* 0x000fe2000001142d */
[----:B------:R-:W-:Y:S01]  /*0d30*/  IMAD.SHL.U32 R24, R0, 0x8, RZ ;  /* 0x0000000800187824 */ /* 0x000fe200078e00ff */
[----:B------:R-:W-:Y:S01]  /*0d40*/  SHF.R.S32.HI R8, RZ, 0x1f, R48 ;  /* 0x0000001fff087819 */ /* 0x000fe20000011430 */
[----:B------:R-:W-:Y:S01]  /*0d50*/  IMAD R7, R48, -0x30, R4 ;  /* 0xffffffd030077824 */ /* 0x000fe200078e0204 */
[----:B------:R-:W-:Y:S01]  /*0d60*/  SHF.R.S32.HI R23, RZ, 0x1f, R45 ;  /* 0x0000001fff177819 */ /* 0x000fe2000001142d */
[----:B------:R-:W-:Y:S01]  /*0d70*/  IMAD.SHL.U32 R38, R0, 0x4, RZ ;  /* 0x0000000400267824 */ /* 0x000fe200078e00ff */
[----:B------:R-:W-:Y:S01]  /*0d80*/  SHF.R.S32.HI R25, RZ, 0x1f, R24 ;  /* 0x0000001fff197819 */ /* 0x000fe20000011418 */
[C---:B------:R-:W-:Y:S01]  /*0d90*/  IMAD R20, R30.reuse, c[0x0][0x264], R20 ;  /* 0x000099001e147a24 */ /* 0x040fe200078e0214 */
[----:B------:R-:W-:Y:S01]  /*0da0*/  IADD3 R140, P0, R45, R15, RZ ;  /* 0x0000000f2d8c7210 */ /* 0x000fe20007f1e0ff */
[----:B------:R-:W-:Y:S01]  /*0db0*/  IMAD R16, R23, c[0x0][0x280], RZ ;  /* 0x0000a00017107a24 */ /* 0x000fe200078e02ff */
[----:B------:R-:W-:Y:S01]  /*0dc0*/  SHF.R.S32.HI R39, RZ, 0x1f, R38 ;  /* 0x0000001fff277819 */ /* 0x000fe20000011426 */
[----:B-1----:R-:W-:Y:S01]  /*0dd0*/  IMAD.WIDE.U32 R2, R30, c[0x0][0x240], R24 ;  /* 0x000090001e027a25 */ /* 0x002fe200078e0018 */
[----:B------:R-:W-:Y:S01]  /*0de0*/  LEA.HI.X.SX32 R141, R15, R23, 0x1, P0 ;  /* 0x000000170f8d7211 */ /* 0x000fe200000f0eff */
[----:B------:R-:W-:Y:S01]  /*0df0*/  USHF.L.U32 UR8, UR4, 0x5, URZ ;  /* 0x0000000504087899 */ /* 0x000fe2000800063f */
[----:B------:R-:W-:Y:S01]  /*0e00*/  IADD3 R40, R38, 0x40, RZ ;  /* 0x0000004026287810 */ /* 0x000fe20007ffe0ff */
[----:B------:R-:W-:Y:S01]  /*0e10*/  IMAD.IADD R3, R3, 0x1, R5 ;  /* 0x0000000103037824 */ /* 0x000fe200078e0205 */
[----:B------:R-:W-:Y:S01]  /*0e20*/  UMOV UR6, 0x5 ;  /* 0x0000000500067882 */ /* 0x000fe20000000000 */
[----:B------:R-:W-:Y:S01]  /*0e30*/  IMAD R5, R28, c[0x0][0x248], RZ ;  /* 0x000092001c057a24 */ /* 0x000fe200078e02ff */
[----:B------:R-:W-:Y:S01]  /*0e40*/  USHF.L.U64.HI UR12, UR4, UR6, UR5 ;  /* 0x00000006040c7299 */ /* 0x000fe20008010205 */
[C---:B------:R-:W-:Y:S01]  /*0e50*/  IMAD.WIDE.U32 R2, R27.reuse, c[0x0][0x248], R2 ;  /* 0x000092001b027a25 */ /* 0x040fe200078e0002 */
[C---:B------:R-:W-:Y:S01]  /*0e60*/  IADD3 R107, R24.reuse, 0x80, RZ ;  /* 0x00000080186b7810 */ /* 0x040fe20007ffe0ff */
[----:B------:R-:W-:Y:S01]  /*0e70*/  ULDC.64 UR4, c[0x0][0x290] ;  /* 0x0000a40000047ab9 */ /* 0x000fe20000000a00 */
[----:B------:R-:W-:Y:S01]  /*0e80*/  IADD3 R106, R24, 0xc0, RZ ;  /* 0x000000c0186a7810 */ /* 0x000fe20007ffe0ff */
[----:B------:R-:W-:Y:S01]  /*0e90*/  IMAD R6, R27, c[0x0][0x24c], R5 ;  /* 0x000093001b067a24 */ /* 0x000fe200078e0205 */
[----:B------:R-:W-:Y:S01]  /*0ea0*/  ISETP.GE.AND P6, PT, R107, c[0x0][0x1d4], PT ;  /* 0x000075006b007a0c */ /* 0x000fe20003fc6270 */
[----:B------:R-:W-:Y:S01]  /*0eb0*/  IMAD R5, R48, UR7, RZ ;  /* 0x0000000730057c24 */ /* 0x000fe2000f8e02ff */
[----:B------:R-:W-:Y:S01]  /*0ec0*/  ISETP.GE.AND P5, PT, R106, c[0x0][0x1d4], PT ;  /* 0x000075006a007a0c */ /* 0x000fe20003fa6270 */
[----:B------:R-:W-:Y:S01]  /*0ed0*/  IMAD.IADD R3, R3, 0x1, R6 ;  /* 0x0000000103037824 */ /* 0x000fe200078e0206 */
[----:B------:R-:W-:Y:S01]  /*0ee0*/  IADD3 R159, R45, 0x20, RZ ;  /* 0x000000202d9f7810 */ /* 0x000fe20007ffe0ff */
[----:B------:R-:W-:Y:S01]  /*0ef0*/  IMAD R13, R8, UR10, R5 ;  /* 0x0000000a080d7c24 */ /* 0x000fe2000f8e0205 */
[----:B------:R-:W-:Y:S01]  /*0f00*/  IMNMX R5, R7, 0x30, PT ;  /* 0x0000003007057817 */ /* 0x000fe20003800200 */
[----:B------:R-:W-:Y:S01]  /*0f10*/  IMAD R6, R141, c[0x0][0x238], RZ ;  /* 0x00008e008d067a24 */ /* 0x000fe200078e02ff */
[----:B------:R-:W-:Y:S01]  /*0f20*/  UIMAD.WIDE.U32 UR18, UR9, UR4, URZ ;  /* 0x00000004091272a5 */ /* 0x000fe2000f8e003f */
[C---:B------:R-:W-:Y:S01]  /*0f30*/  IMAD.WIDE.U32 R144, R140.reuse, c[0x0][0x238], R2 ;  /* 0x00008e008c907a25 */ /* 0x040fe200078e0002 */
[----:B------:R-:W-:Y:S01]  /*0f40*/  UIMAD UR9, UR9, UR5, URZ ;  /* 0x00000005090972a4 */ /* 0x000fe2000f8e023f */
[----:B------:R-:W-:Y:S01]  /*0f50*/  P2R R139, PR, RZ, 0x40 ;  /* 0x00000040ff8b7803 */ /* 0x000fe20000000000 */
[----:B------:R-:W-:Y:S01]  /*0f60*/  USHF.L.U64.HI UR13, UR4, UR6, UR5 ;  /* 0x00000006040d7299 */ /* 0x000fe20008010205 */
[----:B------:R-:W-:Y:S01]  /*0f70*/  IMAD.IADD R5, R5, 0x1, -R45 ;  /* 0x0000000105057824 */ /* 0x000fe200078e0a2d */
[----:B------:R-:W-:Y:S01]  /*0f80*/  USHF.L.U32 UR16, UR4, 0x5, URZ ;  /* 0x0000000504107899 */ /* 0x000fe2000800063f */
[----:B------:R-:W-:Y:S01]  /*0f90*/  IMAD R10, R140, c[0x0][0x23c], R6 ;  /* 0x00008f008c0a7a24 */ /* 0x000fe200078e0206 */
[----:B------:R-:W-:Y:S01]  /*0fa0*/  P2R R138, PR, RZ, 0x20 ;  /* 0x00000020ff8a7803 */ /* 0x000fe20000000000 */
[----:B------:R-:W-:Y:S01]  /*0fb0*/  IMAD.MOV.U32 R142, RZ, RZ, R144 ;  /* 0x000000ffff8e7224 */ /* 0x000fe200078e0090 */
[----:B------:R-:W-:Y:S01]  /*0fc0*/  ISETP.GE.AND P0, PT, R5, 0x1, PT ;  /* 0x000000010500780c */ /* 0x000fe20003f06270 */
[----:B------:R-:W-:Y:S01]  /*0fd0*/  IMAD.IADD R143, R145, 0x1, R10 ;  /* 0x00000001918f7824 */ /* 0x000fe200078e020a */
[----:B------:R-:W-:Y:S01]  /*0fe0*/  ISETP.GT.AND P3, PT, R5, 0x20, PT ;  /* 0x000000200500780c */ /* 0x000fe20003f64270 */
[C---:B------:R-:W-:Y:S01]  /*0ff0*/  IMAD R16, R45.reuse, c[0x0][0x284], R16 ;  /* 0x0000a1002d107a24 */ /* 0x040fe200078e0210 */
[----:B------:R-:W-:Y:S01]  /*1000*/  ULDC.64 UR4, c[0x0][0x280] ;  /* 0x0000a00000047ab9 */ /* 0x000fe20000000a00 */
[C---:B------:R-:W-:Y:S01]  /*1010*/  IMAD.WIDE.U32 R8, R45.reuse, c[0x0][0x280], R38 ;  /* 0x0000a0002d087a25 */ /* 0x040fe200078e0026 */
[----:B------:R-:W-:Y:S01]  /*1020*/  USHF.L.U64.HI UR6, UR4, UR6, UR5 ;  /* 0x0000000604067299 */ /* 0x000fe20008010205 */
[C---:B------:R-:W-:Y:S01]  /*1030*/  IADD3 R114, -R45.reuse, 0x30, RZ ;  /* 0x000000302d727810 */ /* 0x040fe20007ffe1ff */
[----:B------:R-:W-:Y:S01]  /*1040*/  UIMAD.WIDE.U32 UR20, UR4, 0x30, URZ ;  /* 0x00000030041478a5 */ /* 0x000fe2000f8e003f */
[----:B------:R-:W-:Y:S01]  /*1050*/  IMAD.WIDE.U32 R10, R45, c[0x0][0x280], R24 ;  /* 0x0000a0002d0a7a25 */ /* 0x000fe200078e0018 */
[----:B------:R-:W-:Y:S01]  /*1060*/  UIMAD UR5, UR5, 0x30, URZ ;  /* 0x00000030050578a4 */ /* 0x000fe2000f8e023f */
[----:B------:R-:W-:Y:S01]  /*1070*/  IADD3 R42, R38, 0x20, RZ ;  /* 0x00000020262a7810 */ /* 0x000fe20007ffe0ff */
[----:B------:R-:W-:Y:S01]  /*1080*/  USHF.L.U32 UR17, UR4, 0x5, URZ ;  /* 0x0000000504117899 */ /* 0x000fe2000800063f */
[----:B------:R-:W-:Y:S01]  /*1090*/  IMAD.WIDE.U32 R2, R48, UR10, R142 ;  /* 0x0000000a30027c25 */ /* 0x000fe2000f8e008e */
[----:B------:R-:W-:Y:S01]  /*10a0*/  IADD3 R41, R38, 0x60, RZ ;  /* 0x0000006026297810 */ /* 0x000fe20007ffe0ff */
[----:B------:R-:W-:-:S02]  /*10b0*/  UIADD3 UR9, UR19, UR9, URZ ;  /* 0x0000000913097290 */ /* 0x000fc4000fffe03f */
[----:B------:R-:W-:Y:S01]  /*10c0*/  IMAD.WIDE.U32 R6, R30, c[0x0][0x260], R24 ;  /* 0x000098001e067a25 */ /* 0x000fe200078e0018 */
[----:B------:R-:W-:Y:S02]  /*10d0*/  UIADD3 UR5, UR21, UR5, URZ ;  /* 0x0000000515057290 */ /* 0x000fe4000fffe03f */
[----:B------:R-:W-:Y:S01]  /*10e0*/  ULDC.U8 UR4, c[0x0][0x298] ;  /* 0x0000a60000047ab9 */ /* 0x000fe20000000000 */
[----:B------:R-:W-:Y:S02]  /*10f0*/  IMAD.IADD R19, R9, 0x1, R16 ;  /* 0x0000000109137824 */ /* 0x000fe400078e0210 */
[----:B------:R-:W-:Y:S02]  /*1100*/  IMAD.IADD R17, R16, 0x1, R11 ;  /* 0x0000000110117824 */ /* 0x000fe400078e020b */
[----:B------:R-:W-:Y:S01]  /*1110*/  IMAD.MOV.U32 R18, RZ, RZ, R8 ;  /* 0x000000ffff127224 */ /* 0x000fe200078e0008 */
[----:B------:R-:W-:Y:S01]  /*1120*/  @P0 LEA R8, P1, R2, c[0x0][0x220], 0x1 ;  /* 0x0000880002080a11 */ /* 0x000fe200078208ff */
[----:B------:R-:W-:-:S02]  /*1130*/  IMAD.IADD R5, R3, 0x1, R13 ;  /* 0x0000000103057824 */ /* 0x000fc400078e020d */
[----:B------:R-:W-:Y:S02]  /*1140*/  IMAD.MOV.U32 R16, RZ, RZ, R10 ;  /* 0x000000ffff107224 */ /* 0x000fe400078e000a */
[----:B------:R-:W-:Y:S01]  /*1150*/  IMAD.IADD R21, R7, 0x1, R20 ;  /* 0x0000000107157824 */ /* 0x000fe200078e0214 */
[----:B------:R-:W-:Y:S01]  /*1160*/  @P0 LEA.HI.X R9, R2, c[0x0][0x224], R5, 0x1, P1 ;  /* 0x0000890002090a11 */ /* 0x000fe200008f0c05 */
[----:B------:R-:W-:Y:S01]  /*1170*/  IMAD.IADD R36, R38, 0x1, R40 ;  /* 0x0000000126247824 */ /* 0x000fe200078e0228 */
[----:B------:R-:W-:Y:S01]  /*1180*/  LEA.HI R7, R26, R166, RZ, 0x6 ;  /* 0x000000a61a077211 */ /* 0x000fe200078f30ff */
[----:B------:R-:W-:Y:S01]  /*1190*/  IMAD.MOV.U32 R20, RZ, RZ, R6 ;  /* 0x000000ffff147224 */ /* 0x000fe200078e0006 */
[----:B------:R-:W-:Y:S01]  /*11a0*/  @P3 IADD3 R6, P4, R2, UR8, RZ ;  /* 0x0000000802063c10 */ /* 0x000fe2000ff9e0ff */
[----:B------:R-:W-:Y:S01]  /*11b0*/  IMAD.SHL.U32 R2, R45, 0x40, RZ ;  /* 0x000000402d027824 */ /* 0x000fe200078e00ff */
[----:B------:R-:W-:Y:S01]  /*11c0*/  ISETP.GE.AND P1, PT, R24, c[0x0][0x27c], PT ;  /* 0x00009f0018007a0c */ /* 0x000fe20003f26270 */
[----:B------:R-:W-:-:S02]  /*11d0*/  IMAD.SHL.U32 R7, R7, 0x8, RZ ;  /* 0x0000000807077824 */ /* 0x000fc400078e00ff */
[----:B------:R-:W-:Y:S01]  /*11e0*/  IMAD R3, R23, c[0x0][0x290], RZ ;  /* 0x0000a40017037a24 */ /* 0x000fe200078e02ff */
[----:B------:R-:W-:Y:S01]  /*11f0*/  LOP3.LUT R119, R2, 0x1c0, RZ, 0xc0, !PT ;  /* 0x000001c002777812 */ /* 0x000fe200078ec0ff */
[----:B------:R-:W-:Y:S01]  /*1200*/  IMAD.WIDE.U32 R120, R27, c[0x0][0x268], R20 ;  /* 0x00009a001b787a25 */ /* 0x000fe200078e0014 */
[----:B------:R-:W-:Y:S02]  /*1210*/  SEL R2, RZ, c[0x0][0x27c], !P1 ;  /* 0x00009f00ff027a07 */ /* 0x000fe40004800000 */
[----:B------:R-:W-:Y:S01]  /*1220*/  LOP3.LUT R7, R7, 0xfffffe00, RZ, 0xc0, !PT ;  /* 0xfffffe0007077812 */ /* 0x000fe200078ec0ff */
[----:B------:R-:W-:Y:S01]  /*1230*/  IMAD R3, R45, c[0x0][0x294], R3 ;  /* 0x0000a5002d037a24 */ /* 0x000fe200078e0203 */
[----:B------:R-:W-:Y:S01]  /*1240*/  LOP3.LUT R87, R119, 0x38, R24, 0xf8, !PT ;  /* 0x0000003877577812 */ /* 0x000fe200078ef818 */
[----:B------:R-:W-:Y:S01]  /*1250*/  IMAD.IADD R2, R24, 0x1, R2 ;  /* 0x0000000118027824 */ /* 0x000fe200078e0202 */
[----:B------:R-:W-:Y:S01]  /*1260*/  SHF.R.U32.HI R158, RZ, 0x3, R119 ;  /* 0x00000003ff9e7819 */ /* 0x000fe20000011677 */
[----:B------:R-:W-:Y:S01]  /*1270*/  IMAD.WIDE.U32 R124, R22, c[0x0][0x280], R16 ;  /* 0x0000a000167c7a25 */ /* 0x000fe200078e0010 */
[----:B------:R-:W-:-:S02]  /*1280*/  @P3 IADD3.X R23, R5, UR12, RZ, P4, !PT ;  /* 0x0000000c05173c10 */ /* 0x000fc4000a7fe4ff */
[----:B------:R-:W-:Y:S01]  /*1290*/  LOP3.LUT R87, R7, R87, R158, 0xf6, !PT ;  /* 0x0000005707577212 */ /* 0x000fe200078ef69e */
[----:B------:R-:W-:Y:S01]  /*12a0*/  IMAD.WIDE.U32 R128, R22, c[0x0][0x280], R18 ;  /* 0x0000a00016807a25 */ /* 0x000fe200078e0012 */
[----:B------:R-:W-:Y:S02]  /*12b0*/  SHF.R.S32.HI R5, RZ, 0x1f, R2 ;  /* 0x0000001fff057819 */ /* 0x000fe40000011402 */
[----:B------:R-:W-:Y:S01]  /*12c0*/  SHF.L.U32 R87, R87, 0x1, RZ ;  /* 0x0000000157577819 */ /* 0x000fe200000006ff */
[----:B------:R-:W-:Y:S01]  /*12d0*/  IMAD.WIDE.U32 R162, R30, c[0x0][0x1e8], RZ ;  /* 0x00007a001ea27a25 */ /* 0x000fe200078e00ff */
[----:B------:R-:W-:-:S03]  /*12e0*/  LEA.HI R26, R5, R2, RZ, 0x6 ;  /* 0x00000002051a7211 */ /* 0x000fc600078f30ff */
[----:B------:R-:W-:-:S04]  /*12f0*/  IMAD.WIDE.U32 R160, R30, c[0x0][0x210], RZ ;  /* 0x000084001ea07a25 */ /* 0x000fc800078e00ff */
[----:B------:R-:W-:Y:S02]  /*1300*/  IMAD.MOV.U32 R168, RZ, RZ, c[0x0][0x2b8] ;  /* 0x0000ae00ffa87624 */ /* 0x000fe400078e00ff */
[----:B------:R-:W-:Y:S02]  /*1310*/  IMAD.MOV.U32 R165, RZ, RZ, c[0x0][0x27c] ;  /* 0x00009f00ffa57624 */ /* 0x000fe400078e00ff */
[----:B------:R-:W-:Y:S02]  /*1320*/  IMAD.MOV.U32 R86, RZ, RZ, c[0x0][0x27c] ;  /* 0x00009f00ff567624 */ /* 0x000fe400078e00ff */
[----:B------:R-:W-:Y:S02]  /*1330*/  IMAD R0, R0, 0x20, R45 ;  /* 0x0000002000007824 */ /* 0x000fe400078e022d */
[----:B------:R-:W-:Y:S01]  /*1340*/  IMAD.SHL.U32 R86, R86, 0x2, RZ ;  /* 0x0000000256567824 */ /* 0x000fe200078e00ff */
[--C-:B--2---:R-:W-:Y:S01]  /*1350*/  @P2 SHF.R.S32.HI R11, RZ, 0x1f, R14.reuse ;  /* 0x0000001fff0b2819 */ /* 0x104fe2000001140e */
[----:B------:R-:W-:-:S02]  /*1360*/  @P2 IMAD.MOV.U32 R10, RZ, RZ, R14 ;  /* 0x000000ffff0a2224 */ /* 0x000fc400078e000e */
[----:B------:R-:W-:Y:S01]  /*1370*/  @!P2 IMAD.MOV.U32 R10, RZ, RZ, R29 ;  /* 0x000000ffff0aa224 */ /* 0x000fe200078e001d */
[----:B------:R-:W-:Y:S01]  /*1380*/  P2R R29, PR, RZ, 0x2 ;  /* 0x00000002ff1d7803 */ /* 0x000fe20000000000 */
[----:B------:R-:W-:Y:S01]  /*1390*/  @!P2 IMAD.MOV.U32 R11, RZ, RZ, R12 ;  /* 0x000000ffff0ba224 */ /* 0x000fe200078e000c */
[----:B------:R-:W-:Y:S01]  /*13a0*/  ISETP.GE.AND P2, PT, R24, c[0x0][0x1d4], PT ;  /* 0x0000750018007a0c */ /* 0x000fe20003f46270 */
[----:B------:R-:W-:-:S03]  /*13b0*/  IMAD.WIDE.U32 R14, R45, c[0x0][0x290], R38 ;  /* 0x0000a4002d0e7a25 */ /* 0x000fc600078e0026 */
[----:B------:R-:W-:Y:S01]  /*13c0*/  P2R R117, PR, RZ, 0x4 ;  /* 0x00000004ff757803 */ /* 0x000fe20000000000 */
[----:B------:R-:W-:Y:S01]  /*13d0*/  IMAD.WIDE.U32 R12, R45, c[0x0][0x290], R24 ;  /* 0x0000a4002d0c7a25 */ /* 0x000fe200078e0018 */
[----:B------:R-:W-:Y:S02]  /*13e0*/  ISETP.GE.AND P2, PT, R36, c[0x0][0x1d4], PT ;  /* 0x0000750024007a0c */ /* 0x000fe40003f46270 */
[----:B------:R-:W-:Y:S01]  /*13f0*/  ISETP.NE.AND P1, PT, R117, RZ, PT ;  /* 0x000000ff7500720c */ /* 0x000fe20003f25270 */
[----:B------:R-:W-:Y:S01]  /*1400*/  IMAD.IADD R15, R15, 0x1, R3 ;  /* 0x000000010f0f7824 */ /* 0x000fe200078e0203 */
[----:B------:R-:W-:Y:S01]  /*1410*/  P2R R137, PR, RZ, 0x4 ;  /* 0x00000004ff897803 */ /* 0x000fe20000000000 */
[----:B------:R-:W-:Y:S01]  /*1420*/  IMAD.IADD R13, R3, 0x1, R13 ;  /* 0x00000001030d7824 */ /* 0x000fe200078e020d */
[----:B------:R-:W-:Y:S01]  /*1430*/  LEA.HI R3, R5, R2, RZ, 0x3 ;  /* 0x0000000205037211 */ /* 0x000fe200078f18ff */
[----:B------:R-:W-:Y:S01]  /*1440*/  IMAD R5, R28, c[0x0][0x268], RZ ;  /* 0x00009a001c057a24 */ /* 0x000fe200078e02ff */
[----:B------:R-:W-:Y:S01]  /*1450*/  ISETP.NE.AND P4, PT, R137, RZ, PT ;  /* 0x000000ff8900720c */ /* 0x000fe20003f85270 */
[----:B------:R-:W-:Y:S01]  /*1460*/  IMAD.WIDE.U32 R122, R22, c[0x0][0x290], R12 ;  /* 0x0000a400167a7a25 */ /* 0x000fe200078e000c */
[----:B------:R-:W-:-:S02]  /*1470*/  SHF.R.S32.HI R2, RZ, 0x1f, R22 ;  /* 0x0000001fff027819 */ /* 0x000fc40000011416 */
[----:B------:R-:W-:Y:S01]  /*1480*/  ISETP.GE.AND P2, PT, R36, c[0x0][0x27c], PT ;  /* 0x00009f0024007a0c */ /* 0x000fe20003f46270 */
[----:B------:R-:W-:Y:S01]  /*1490*/  IMAD R130, R27, c[0x0][0x26c], R5 ;  /* 0x00009b001b827a24 */ /* 0x000fe200078e0205 */
[----:B------:R-:W-:Y:S01]  /*14a0*/  LOP3.LUT R113, R3, 0xfffffff8, RZ, 0xc0, !PT ;  /* 0xfffffff803717812 */ /* 0x000fe200078ec0ff */
[----:B------:R-:W-:Y:S01]  /*14b0*/  @!PT LDS RZ, [RZ] ;  /* 0x00000000fffff984 */ /* 0x000fe20000000800 */
[----:B------:R-:W-:Y:S01]  /*14c0*/  @!PT LDS RZ, [RZ] ;  /* 0x00000000fffff984 */ /* 0x000fe20000000800 */
[----:B------:R-:W-:Y:S01]  /*14d0*/  @!PT LDS RZ, [RZ] ;  /* 0x00000000fffff984 */ /* 0x000fe20000000800 */
[----:B------:R1:W-:Y:S01]  /*14e0*/  @P0 LDGSTS.E.BYPASS.LTC128B.128 [R87+0xa080], [R8.64], !P1 ;  /* 0x0a08000008570fae */ /* 0x0003e2000c901d4e */
[----:B------:R-:W-:Y:S01]  /*14f0*/  SEL R5, RZ, c[0x0][0x27c], !P2 ;  /* 0x00009f00ff057a07 */ /* 0x000fe20005000000 */
[----:B------:R-:W-:Y:S01]  /*1500*/  IMAD.SHL.U32 R13, R159, 0x40, RZ ;  /* 0x000000409f0d7824 */ /* 0x000fe200078e00ff */
[----:B------:R-:W-:Y:S01]  /*1510*/  SHF.R.S32.HI R84, RZ, 0x3, R3 ;  /* 0x00000003ff547819 */ /* 0x000fe20000011403 */
[----:B------:R-:W-:Y:S01]  /*1520*/  IMAD.WIDE.U32 R126, R22, c[0x0][0x290], R14 ;  /* 0x0000a400167e7a25 */ /* 0x000fe200078e000e */
[----:B------:R-:W-:Y:S01]  /*1530*/  SHF.R.S32.HI R133, RZ, 0x1f, R113 ;  /* 0x0000001fff857819 */ /* 0x000fe20000011471 */
[----:B------:R1:W-:Y:S01]  /*1540*/  @P0 LDGSTS.E.BYPASS.LTC128B.128 [R87+0xb880], [R8.64+0x80], !P4 ;  /* 0x0b88008008570fae */ /* 0x0003e2000e101d4e */
[----:B------:R-:W-:Y:S01]  /*1550*/  LOP3.LUT R118, R13, 0x1c0, RZ, 0xc0, !PT ;  /* 0x000001c00d767812 */ /* 0x000fe200078ec0ff */
[----:B------:R-:W-:-:S02]  /*1560*/  IMAD.IADD R5, R36, 0x1, R5 ;  /* 0x0000000124057824 */ /* 0x000fc400078e0205 */
[----:B------:R1:W-:Y:S01]  /*1570*/  @P0 LDGSTS.E.BYPASS.LTC128B.128 [R87+0xd080], [R8.64+0x100], !P6 ;  /* 0x0d08010008570fae */ /* 0x0003e2000f101d4e */
[----:B------:R-:W-:Y:S01]  /*1580*/  SHF.R.U32.HI R157, RZ, 0x3, R118 ;  /* 0x00000003ff9d7819 */ /* 0x000fe20000011676 */
[----:B------:R-:W-:Y:S01]  /*1590*/  IMAD.WIDE.U32 R146, R10, c[0x0][0x2b0], RZ ;  /* 0x0000ac000a927a25 */ /* 0x000fe200078e00ff */
[----:B------:R-:W-:Y:S01]  /*15a0*/  LOP3.LUT R13, R118, 0x38, R3, 0xf8, !PT ;  /* 0x00000038760d7812 */ /* 0x000fe200078ef803 */
[----:B------:R1:W-:Y:S02]  /*15b0*/  @P0 LDGSTS.E.BYPASS.LTC128B.128 [R87+0xe880], [R8.64+0x180], !P5 ;  /* 0x0e88018008570fae */ /* 0x0003e4000e901d4e */
[----:B------:R-:W-:Y:S01]  /*15c0*/  IMAD.IADD R130, R121, 0x1, R130 ;  /* 0x0000000179827824 */ /* 0x000fe200078e0282 */
[----:B-1----:R-:W-:-:S04]  /*15d0*/  @P3 LEA R8, P0, R6, c[0x0][0x220], 0x1 ;  /* 0x0000880006083a11 */ /* 0x002fc800078008ff */
[----:B------:R-:W-:Y:S01]  /*15e0*/  @P3 LEA.HI.X R9, R6, c[0x0][0x224], R23, 0x1, P0 ;  /* 0x0000890006093a11 */ /* 0x000fe200000f0c17 */
[C---:B------:R-:W-:Y:S01]  /*15f0*/  IMAD R6, R2.reuse, c[0x0][0x280], RZ ;  /* 0x0000a00002067a24 */ /* 0x040fe200078e02ff */
[----:B------:R-:W-:Y:S01]  /*1600*/  ISETP.GE.AND P0, PT, R165, 0x1, PT ;  /* 0x00000001a500780c */ /* 0x000fe20003f06270 */
[----:B------:R-:W-:Y:S02]  /*1610*/  IMAD R2, R2, c[0x0][0x290], RZ ;  /* 0x0000a40002027a24 */ /* 0x000fe400078e02ff */
[C---:B------:R-:W-:Y:S01]  /*1620*/  IMAD R21, R22.reuse, c[0x0][0x284], R6 ;  /* 0x0000a10016157a24 */ /* 0x040fe200078e0206 */
[----:B------:R-:W-:Y:S01]  /*1630*/  SHF.R.S32.HI R6, RZ, 0x1f, R5 ;  /* 0x0000001fff067819 */ /* 0x000fe20000011405 */
[----:B------:R-:W-:Y:S01]  /*1640*/  IMAD R20, R22, c[0x0][0x294], R2 ;  /* 0x0000a50016147a24 */ /* 0x000fe200078e0202 */
[----:B------:R-:W-:Y:S01]  /*1650*/  SHF.R.S32.HI R2, RZ, 0x1f, R159 ;  /* 0x0000001fff027819 */ /* 0x000fe2000001149f */
[----:B------:R1:W-:Y:S01]  /*1660*/  @P3 LDGSTS.E.BYPASS.LTC128B.128 [R87+0xb080], [R8.64], !P1 ;  /* 0x0b08000008573fae */ /* 0x0003e2000c901d4e */
[----:B------:R-:W-:Y:S01]  /*1670*/  LEA.HI R16, R6, R5, RZ, 0x6 ;  /* 0x0000000506107211 */ /* 0x000fe200078f30ff */
[----:B------:R-:W-:Y:S01]  /*1680*/  IMAD.IADD R136, R129, 0x1, R21 ;  /* 0x0000000181887824 */ /* 0x000fe200078e0215 */
[----:B------:R-:W-:Y:S01]  /*1690*/  LEA.HI R12, R2, R159, RZ, 0x3 ;  /* 0x0000009f020c7211 */ /* 0x000fe200078f18ff */
[----:B------:R1:W-:Y:S01]  /*16a0*/  @P3 LDGSTS.E.BYPASS.LTC128B.128 [R87+0xc880], [R8.64+0x80], !P4 ;  /* 0x0c88008008573fae */ /* 0x0003e2000e101d4e */
[----:B------:R-:W-:Y:S01]  /*16b0*/  LEA.HI R2, R6, R5, RZ, 0x3 ;  /* 0x0000000506027211 */ /* 0x000fe200078f18ff */
[----:B------:R-:W-:Y:S01]  /*16c0*/  IMAD.IADD R134, R21, 0x1, R125 ;  /* 0x0000000115867824 */ /* 0x000fe200078e027d */
[----:B------:R-:W-:Y:S01]  /*16d0*/  SHF.R.S32.HI R5, RZ, 0x6, R26 ;  /* 0x00000006ff057819 */ /* 0x000fe2000001141a */
[----:B------:R-:W-:Y:S01]  /*16e0*/  IMAD.SHL.U32 R12, R12, 0x40, RZ ;  /* 0x000000400c0c7824 */ /* 0x000fe200078e00ff */
[----:B------:R-:W-:Y:S01]  /*16f0*/  LOP3.LUT R6, R119, 0x38, R3, 0xf8, !PT ;  /* 0x0000003877067812 */ /* 0x000fe200078ef803 */
[----:B------:R1:W-:Y:S01]  /*1700*/  @P3 LDGSTS.E.BYPASS.LTC128B.128 [R87+0xe080], [R8.64+0x100], !P6 ;  /* 0x0e08010008573fae */ /* 0x0003e2000f101d4e */
[----:B------:R-:W-:Y:S01]  /*1710*/  LOP3.LUT R112, R2, 0xfffffff8, RZ, 0xc0, !PT ;  /* 0xfffffff802707812 */ /* 0x000fe200078ec0ff */
[----:B------:R-:W-:Y:S01]  /*1720*/  IMAD R15, R5, 0xc00, R7 ;  /* 0x00000c00050f7824 */ /* 0x000fe200078e0207 */
[----:B------:R-:W-:Y:S01]  /*1730*/  LOP3.LUT R12, R12, 0xfffffe00, RZ, 0xc0, !PT ;  /* 0xfffffe000c0c7812 */ /* 0x000fe200078ec0ff */
[----:B------:R1:W-:Y:S01]  /*1740*/  @P3 LDGSTS.E.BYPASS.LTC128B.128 [R87+0xf880], [R8.64+0x180], !P5 ;  /* 0x0f88018008573fae */ /* 0x0003e2000e901d4e */
[-C--:B------:R-:W-:Y:S01]  /*1750*/  LOP3.LUT R14, R6, R158.reuse, RZ, 0x3c, !PT ;  /* 0x0000009e060e7212 */ /* 0x080fe200078e3cff */
[----:B------:R-:W-:Y:S01]  /*1760*/  IMAD.IADD R135, R127, 0x1, R20 ;  /* 0x000000017f877824 */ /* 0x000fe200078e0214 */
[----:B------:R-:W-:Y:S01]  /*1770*/  ISETP.NE.AND P1, PT, R29, RZ, PT ;  /* 0x000000ff1d00720c */ /* 0x000fe20003f25270 */
[----:B------:R-:W-:Y:S01]  /*1780*/  IMAD R6, R5, 0xc00, R12 ;  /* 0x00000c0005067824 */ /* 0x000fe200078e020c */
[-C--:B------:R-:W-:Y:S01]  /*1790*/  LOP3.LUT R5, R13, R157.reuse, RZ, 0x3c, !PT ;  /* 0x0000009d0d057212 */ /* 0x080fe200078e3cff */
[----:B------:R-:W-:Y:S01]  /*17a0*/  IMAD.IADD R18, R15, 0x1, R14 ;  /* 0x000000010f127824 */ /* 0x000fe200078e020e */
[--C-:B------:R-:W-:Y:S01]  /*17b0*/  LOP3.LUT R13, R118, 0x38, R2.reuse, 0xf8, !PT ;  /* 0x00000038760d7812 */ /* 0x100fe200078ef802 */
[----:B------:R-:W0:Y:S01]  /*17c0*/  LDGDEPBAR ;  /* 0x00000000000079af */ /* 0x000e220000000000 */
[----:B------:R-:W-:Y:S01]  /*17d0*/  IMAD.IADD R132, R20, 0x1, R123 ;  /* 0x0000000114847824 */ /* 0x000fe200078e027b */
[----:B------:R-:W-:Y:S01]  /*17e0*/  SHF.R.S32.HI R83, RZ, 0x3, R2 ;  /* 0x00000003ff537819 */ /* 0x000fe20000011402 */
[----:B------:R-:W-:Y:S01]  /*17f0*/  IMAD.IADD R17, R6, 0x1, R5 ;  /* 0x0000000106117824 */ /* 0x000fe200078e0205 */
[----:B------:R-:W-:Y:S01]  /*1800*/  SHF.R.S32.HI R5, RZ, 0x6, R16 ;  /* 0x00000006ff057819 */ /* 0x000fe20000011410 */
[----:B------:R-:W-:Y:S01]  /*1810*/  IMAD.SHL.U32 R152, R18, 0x2, RZ ;  /* 0x0000000212987824 */ /* 0x000fe200078e00ff */
[----:B------:R-:W-:Y:S01]  /*1820*/  LOP3.LUT R6, R119, 0x38, R2, 0xf8, !PT ;  /* 0x0000003877067812 */ /* 0x000fe200078ef802 */
[----:B------:R-:W-:Y:S01]  /*1830*/  IMAD.SHL.U32 R151, R17, 0x2, RZ ;  /* 0x0000000211977824 */ /* 0x000fe200078e00ff */
[----:B------:R-:W-:Y:S01]  /*1840*/  SHF.R.S32.HI R131, RZ, 0x1f, R112 ;  /* 0x0000001fff837819 */ /* 0x000fe20000011470 */
[C---:B------:R-:W-:Y:S01]  /*1850*/  IMAD R15, R5.reuse, 0xc00, R7 ;  /* 0x00000c00050f7824 */ /* 0x040fe200078e0207 */
[----:B------:R-:W-:Y:S01]  /*1860*/  LOP3.LUT R14, R6, R158, RZ, 0x3c, !PT ;  /* 0x0000009e060e7212 */ /* 0x000fe200078e3cff */
[----:B------:R-:W-:Y:S01]  /*1870*/  IMAD R6, R5, 0xc00, R12 ;  /* 0x00000c0005067824 */ /* 0x000fe200078e020c */
[----:B------:R-:W-:Y:S01]  /*1880*/  LOP3.LUT R5, R13, R157, RZ, 0x3c, !PT ;  /* 0x0000009d0d057212 */ /* 0x000fe200078e3cff */
[----:B------:R-:W-:Y:S01]  /*1890*/  BAR.SYNC.DEFER_BLOCKING 0x0 ;  /* 0x0000000000007b1d */ /* 0x000fe20000010000 */
[----:B------:R-:W-:Y:S01]  /*18a0*/  ISETP.NE.AND P3, PT, R168, 0x1, PT ;  /* 0x00000001a800780c */ /* 0x000fe20003f65270 */
[----:B------:R-:W-:-:S02]  /*18b0*/  IMAD.IADD R14, R15, 0x1, R14 ;  /* 0x000000010f0e7824 */ /* 0x000fc400078e020e */
[----:B------:R-:W-:Y:S02]  /*18c0*/  IMAD.IADD R13, R6, 0x1, R5 ;  /* 0x00000001060d7824 */ /* 0x000fe400078e0205 */
[C---:B------:R-:W-:Y:S01]  /*18d0*/  IMAD R6, R31.reuse, c[0x0][0x1e8], RZ ;  /* 0x00007a001f067a24 */ /* 0x040fe200078e02ff */
[----:B-1----:R-:W-:Y:S01]  /*18e0*/  SHF.R.S32.HI R9, RZ, 0x1f, R36 ;  /* 0x0000001fff097819 */ /* 0x002fe20000011424 */
[----:B------:R-:W-:Y:S02]  /*18f0*/  IMAD R5, R31, c[0x0][0x210], RZ ;  /* 0x000084001f057a24 */ /* 0x000fe400078e02ff */
[C---:B------:R-:W-:Y:S01]  /*1900*/  IMAD R6, R30.reuse, c[0x0][0x1ec], R6 ;  /* 0x00007b001e067a24 */ /* 0x040fe200078e0206 */
[----:B------:R-:W-:Y:S01]  /*1910*/  LEA.HI R9, R9, R36, RZ, 0x3 ;  /* 0x0000002409097211 */ /* 0x000fe200078f18ff */
[----:B------:R-:W-:Y:S02]  /*1920*/  IMAD R5, R30, c[0x0][0x214], R5 ;  /* 0x000085001e057a24 */ /* 0x000fe400078e0205 */
[----:B------:R-:W-:Y:S01]  /*1930*/  IMAD.IADD R155, R163, 0x1, R6 ;  /* 0x00000001a39b7824 */ /* 0x000fe200078e0206 */
[----:B------:R-:W-:Y:S01]  /*1940*/  SHF.R.S32.HI R6, RZ, 0x1f, R107 ;  /* 0x0000001fff067819 */ /* 0x000fe2000001146b */
[----:B------:R-:W-:Y:S01]  /*1950*/  IMAD.IADD R154, R161, 0x1, R5 ;  /* 0x00000001a19a7824 */ /* 0x000fe200078e0205 */
[----:B------:R-:W-:Y:S01]  /*1960*/  SHF.R.S32.HI R5, RZ, 0x1f, R106 ;  /* 0x0000001fff057819 */ /* 0x000fe2000001146a */
[----:B------:R-:W-:Y:S01]  /*1970*/  IMAD R8, R11, c[0x0][0x2b0], RZ ;  /* 0x0000ac000b087a24 */ /* 0x000fe200078e02ff */
[----:B------:R-:W-:Y:S01]  /*1980*/  LEA.HI R6, R6, R107, RZ, 0x3 ;  /* 0x0000006b06067211 */ /* 0x000fe200078f18ff */
[----:B------:R-:W-:Y:S01]  /*1990*/  IMAD.SHL.U32 R150, R14, 0x2, RZ ;  /* 0x000000020e967824 */ /* 0x000fe200078e00ff */
[----:B------:R-:W-:Y:S01]  /*19a0*/  LEA.HI R5, R5, R106, RZ, 0x3 ;  /* 0x0000006a05057211 */ /* 0x000fe200078f18ff */
[----:B------:R-:W-:Y:S01]  /*19b0*/  IMAD R8, R10, c[0x0][0x2b4], R8 ;  /* 0x0000ad000a087a24 */ /* 0x000fe200078e0208 */
[----:B------:R-:W-:Y:S01]  /*19c0*/  LOP3.LUT R103, R6, 0xfffffff8, RZ, 0xc0, !PT ;  /* 0xfffffff806677812 */ /* 0x000fe200078ec0ff */
[----:B------:R-:W-:Y:S01]  /*19d0*/  IMAD.SHL.U32 R149, R13, 0x2, RZ ;  /* 0x000000020d957824 */ /* 0x000fe200078e00ff */
[----:B------:R-:W-:-:S02]  /*19e0*/  LOP3.LUT R102, R5, 0xfffffff8, RZ, 0xc0, !PT ;  /* 0xfffffff805667812 */ /* 0x000fc400078ec0ff */
[----:B------:R-:W-:Y:S02]  /*19f0*/  LOP3.LUT R101, R9, 0xfffffff8, RZ, 0xc0, !PT ;  /* 0xfffffff809657812 */ /* 0x000fe400078ec0ff */
[----:B------:R-:W-:Y:S02]  /*1a00*/  SHF.R.S32.HI R111, RZ, 0x1f, R103 ;  /* 0x0000001fff6f7819 */ /* 0x000fe40000011467 */
[----:B------:R-:W-:Y:S02]  /*1a10*/  SHF.R.S32.HI R110, RZ, 0x1f, R102 ;  /* 0x0000001fff6e7819 */ /* 0x000fe40000011466 */
[----:B------:R-:W-:Y:S02]  /*1a20*/  IADD3 R153, R147, R8, RZ ;  /* 0x0000000893997210 */ /* 0x000fe40007ffe0ff */
[----:B------:R-:W-:Y:S02]  /*1a30*/  SHF.R.S32.HI R109, RZ, 0x1f, R101 ;  /* 0x0000001fff6d7819 */ /* 0x000fe40000011465 */
.L_x_1173:
[----:B--23--:R-:W-:Y:S01]  /*1a40*/  IMAD R2, R48, 0x30, R0 ;  /* 0x0000003030027824 */ /* 0x00cfe200078e0200 */
[----:B------:R-:W-:Y:S01]  /*1a50*/  ISETP.NE.AND P3, PT, R168, 0x1, PT ;  /* 0x00000001a800780c */ /* 0x000fe20003f65270 */
[----:B------:R-:W-:Y:S01]  /*1a60*/  IMAD.MOV.U32 R105, RZ, RZ, RZ ;  /* 0x000000ffff697224 */ /* 0x000fe200078e00ff */
[----:B------:R-:W-:Y:S04]  /*1a70*/  DEPBAR.LE SB0, 0x0 ;  /* 0x000080000000791a */ /* 0x000fe80000000000 */
[----:B----4-:R-:W-:Y:S01]  /*1a80*/  IMAD.IADD R3, R156, 0x1, R2 ;  /* 0x000000019c037824 */ /* 0x010fe200078e0202 */
[----:B------:R-:W-:Y:S01]  /*1a90*/  ISETP.GE.AND P0, PT, R2, R4, PT ;  /* 0x000000040200720c */ /* 0x000fe20003f06270 */
[----:B------:R-:W-:Y:S01]  /*1aa0*/  BSSY B2, `(.L_x_1134) ;  /* 0x000053a000027945 */ /* 0x000fe20003800000 */
[----:B------:R-:W-:Y:S01]  /*1ab0*/  ISETP.GE.AND P4, PT, R165, 0x1, PT ;  /* 0x00000001a500780c */ /* 0x000fe20003f86270 */
[----:B------:R-:W-:Y:S01]  /*1ac0*/  IMAD.MOV.U32 R2, RZ, RZ, R3 ;  /* 0x000000ffff027224 */ /* 0x000fe200078e0003 */
[----:B------:R-:W-:Y:S02]  /*1ad0*/  ISETP.GT.OR P0, PT, R0, 0x2f, P0 ;  /* 0x0000002f0000780c */ /* 0x000fe40000704670 */
[----:B------:R-:W-:Y:S05]  /*1ae0*/  @P3 IMAD.HI.U32 R5, R3, c[0x0][0x2bc], RZ ;  /* 0x0000af0003053a27 */ /* 0x000fea00078e00ff */
[----:B------:R-:W-:Y:S06]  /*1af0*/  @P3 SHF.R.U32.HI R2, RZ, c[0x0][0x2c0], R5 ;  /* 0x0000b000ff023a19 */ /* 0x000fec0000011605 */
[C---:B------:R-:W-:Y:S04]  /*1b00*/  @!P0 IADD3 R5, P3, R2.reuse, R146, RZ ;  /* 0x0000009202058210 */ /* 0x040fe80007f7e0ff */
        /* <DEDUP_REMOVED lines=10> */
[----:B------:R-:W-:Y:S04]  /*1bb0*/  IMAD R5, R108, c[0x0][0x1e4], R5 ;  /* 0x000079006c057a24 */ /* 0x000fe800078e0205 */
[----:B------:R-:W-:Y:S01]  /*1bc0*/  IMAD.IADD R3, R3, 0x1, R5 ;  /* 0x0000000103037824 */ /* 0x000fe200078e0205 */
[----:B--2---:R-:W-:Y:S03]  /*1bd0*/  SHF.R.S32.HI R116, RZ, 0x1f, R105 ;  /* 0x0000001fff747819 */ /* 0x004fe60000011469 */
[C---:B------:R-:W-:Y:S04]  /*1be0*/  IMAD.WIDE.U32 R2, R105.reuse, c[0x0][0x1f0], R2 ;  /* 0x00007c0069027a25 */ /* 0x040fe800078e0002 */
[----:B------:R-:W-:Y:S01]  /*1bf0*/  IMAD R5, R116, c[0x0][0x1f0], RZ ;  /* 0x00007c0074057a24 */ /* 0x000fe200078e02ff */
[----:B------:R-:W-:Y:S03]  /*1c00*/  IADD3 R2, P0, R162, R2, RZ ;  /* 0x00000002a2027210 */ /* 0x000fe60007f1e0ff */
[----:B------:R-:W-:Y:S05]  /*1c10*/  IMAD R5, R105, c[0x0][0x1f4], R5 ;  /* 0x00007d0069057a24 */ /* 0x000fea00078e0205 */
[----:B------:R-:W-:Y:S02]  /*1c20*/  IADD3.X R3, R155, R3, R5, P0, !PT ;  /* 0x000000039b037210 */ /* 0x000fe400007fe405 */
[C---:B-1----:R-:W-:Y:S04]  /*1c30*/  LEA R100, P0, R2.reuse, c[0x0][0x1c8], 0x1 ;  /* 0x0000720002647a11 */ /* 0x042fe800078008ff */
        /* <DEDUP_REMOVED lines=36> */
[----:B------:R-:W-:Y:S02]  /*1e80*/  CS2R R20, SRZ ;  /* 0x0000000000147805 */ /* 0x000fe4000001ff00 */
[----:B------:R-:W-:Y:S01]  /*1e90*/  IMAD.X R6, R44, 0x1, R135, P0 ;  /* 0x000000012c067824 */ /* 0x000fe200000e0687 */
[C---:B------:R-:W-:Y:S04]  /*1ea0*/  LEA R16, P0, R2.reuse, c[0x0][0x270], 0x1 ;  /* 0x00009c0002107a11 */ /* 0x040fe800078008ff */
[----:B------:R-:W-:Y:S02]  /*1eb0*/  LEA.HI.X R17, R2, c[0x0][0x274], R5, 0x1, P0 ;  /* 0x00009d0002117a11 */ /* 0x000fe400000f0c05 */
[C---:B------:R-:W-:Y:S04]  /*1ec0*/  LEA R10, P0, R3.reuse, c[0x0][0x288], 0x1 ;  /* 0x0000a200030a7a11 */ /* 0x040fe800078008ff */
[----:B------:R-:W-:Y:S02]  /*1ed0*/  LEA.HI.X R11, R3, c[0x0][0x28c], R6, 0x1, P0 ;  /* 0x0000a300030b7a11 */ /* 0x000fe400000f0c06 */
[----:B------:R-:W-:Y:S01]  /*1ee0*/  ISETP.GE.AND P0, PT, R38, c[0x0][0x27c], PT ;  /* 0x00009f0026007a0c */ /* 0x000fe20003f06270 */
[----:B------:R-:W-:Y:S11]  /*1ef0*/  CS2R R2, SRZ ;  /* 0x0000000000027805 */ /* 0x000ff6000001ff00 */
[----:B------:R-:W-:Y:S01]  /*1f00*/  @!UPT UIADD3 URZ, URZ, URZ, URZ ;  /* 0x0000003f3f3ff290 */ /* 0x000fe2000fffe03f */
        /* <DEDUP_REMOVED lines=14> */
.L_x_1138:
[----:B------:R-:W-:Y:S05]  /*1ff0*/  BSYNC B0 ;  /* 0x0000000000007941 */ /* 0x000fea0003800000 */
.L_x_1137:
[----:B------:R-:W-:Y:S01]  /*2000*/  ISETP.GE.AND P5, PT, R159, R104, PT ;  /* 0x000000689f00720c */ /* 0x000fe20003fa6270 */
[----:B-1---5:R-:W-:Y:S01]  /*2010*/  IMAD.MOV.U32 R11, RZ, RZ, R58 ;  /* 0x000000ffff0b7224 */ /* 0x022fe200078e003a */
[----:B------:R-:W-:Y:S01]  /*2020*/  BSSY B0, `(.L_x_1139) ;  /* 0x0000042000007945 */ /* 0x000fe20003800000 */
[----:B------:R-:W-:Y:S01]  /*2030*/  IMAD.MOV.U32 R10, RZ, RZ, R59 ;  /* 0x000000ffff0a7224 */ /* 0x000fe200078e003b */
[----:B------:R-:W-:Y:S01]  /*2040*/  CS2R R64, SRZ ;  /* 0x0000000000407805 */ /* 0x000fe2000001ff00 */
[----:B------:R-:W-:Y:S01]  /*2050*/  IMAD.MOV.U32 R6, RZ, RZ, R56 ;  /* 0x000000ffff067224 */ /* 0x000fe200078e0038 */
[----:B------:R-:W-:Y:S01]  /*2060*/  CS2R R62, SRZ ;  /* 0x00000000003e7805 */ /* 0x000fe2000001ff00 */
[----:B------:R-:W-:Y:S01]  /*2070*/  IMAD.MOV.U32 R5, RZ, RZ, R57 ;  /* 0x000000ffff057224 */ /* 0x000fe200078e0039 */
[----:B------:R-:W-:Y:S01]  /*2080*/  PRMT R69, R11, 0x5410, R10 ;  /* 0x000054100b457816 */ /* 0x000fe2000000000a */
[----:B------:R-:W-:Y:S01]  /*2090*/  IMAD.MOV.U32 R10, RZ, RZ, R55 ;  /* 0x000000ffff0a7224 */ /* 0x000fe200078e0037 */
[----:B------:R-:W-:Y:S01]  /*20a0*/  MOV R11, R54 ;  /* 0x00000036000b7202 */ /* 0x000fe20000000f00 */
[----:B------:R-:W-:Y:S01]  /*20b0*/  CS2R R60, SRZ ;  /* 0x00000000003c7805 */ /* 0x000fe2000001ff00 */
        /* <DEDUP_REMOVED lines=9> */
[----:B------:R-:W-:Y:S01]  /*2150*/  CS2R R30, SRZ ;  /* 0x00000000001e7805 */ /* 0x000fe2000001ff00 */
[----:B------:R-:W-:Y:S01]  /*2160*/  MOV R5, R15 ;  /* 0x0000000f00057202 */ /* 0x000fe20000000f00 */
[----:B------:R-:W-:Y:S01]  /*2170*/  CS2R R28, SRZ ;  /* 0x00000000001c7805 */ /* 0x000fe2000001ff00 */
[----:B------:R-:W-:Y:S01]  /*2180*/  PRMT R34, R11, 0x7610, R34 ;  /* 0x000076100b227816 */ /* 0x000fe20000000022 */
[----:B------:R-:W-:Y:S01]  /*2190*/  IMAD.MOV.U32 R11, RZ, RZ, R8 ;  /* 0x000000ffff0b7224 */ /* 0x000fe200078e0008 */
[----:B------:R-:W-:Y:S01]  /*21a0*/  PRMT R35, R10, 0x7610, R35 ;  /* 0x000076100a237816 */ /* 0x000fe20000000023 */
[----:B------:R-:W-:Y:S01]  /*21b0*/  IMAD.MOV.U32 R10, RZ, RZ, R9 ;  /* 0x000000ffff0a7224 */ /* 0x000fe200078e0009 */
[----:B------:R-:W-:Y:S01]  /*21c0*/  PRMT R33, R6, 0x5410, R5 ;  /* 0x0000541006217816 */ /* 0x000fe20000000005 */
[----:B------:R-:W-:Y:S01]  /*21d0*/  IMAD.MOV.U32 R5, RZ, RZ, R3 ;  /* 0x000000ffff057224 */ /* 0x000fe200078e0003 */
[----:B------:R-:W-:Y:S01]  /*21e0*/  MOV R6, R2 ;  /* 0x0000000200067202 */ /* 0x000fe20000000f00 */
[----:B------:R-:W-:Y:S01]  /*21f0*/  CS2R R26, SRZ ;  /* 0x00000000001a7805 */ /* 0x000fe2000001ff00 */
[----:B------:R-:W-:Y:S01]  /*2200*/  PRMT R32, R11, 0x5410, R10 ;  /* 0x000054100b207816 */ /* 0x000fe2000000000a */
[----:B------:R-:W-:Y:S01]  /*2210*/  CS2R R22, SRZ ;  /* 0x0000000000167805 */ /* 0x000fe2000001ff00 */
[----:B------:R-:W-:Y:S01]  /*2220*/  PRMT R13, R6, 0x5410, R5 ;  /* 0x00005410060d7816 */ /* 0x000fe20000000005 */
        /* <DEDUP_REMOVED lines=33> */
.L_x_1140:
[----:B------:R-:W-:Y:S05]  /*2440*/  BSYNC B0 ;  /* 0x0000000000007941 */ /* 0x000fea0003800000 */
.L_x_1139:
[----:B-----5:R-:W-:Y:S01]  /*2450*/  IMAD.MOV.U32 R6, RZ, RZ, R66 ;  /* 0x000000ffff067224 */ /* 0x020fe200078e0042 */
[----:B------:R2:W3:Y:S01]  /*2460*/  SHFL.IDX PT, R77, R99, RZ, 0x181f ;  /* 0x00181fff634d7589 */ /* 0x0004e200000e0000 */
[----:B------:R-:W-:Y:S01]  /*2470*/  IMAD.MOV.U32 R5, RZ, RZ, R67 ;  /* 0x000000ffff057224 */ /* 0x000fe200078e0043 */
[----:B------:R-:W-:Y:S01]  /*2480*/  BSSY B1, `(.L_x_1141) ;  /* 0x0000104000017945 */ /* 0x000fe20003800000 */
[----:B-1----:R-:W-:Y:S02]  /*2490*/  IMAD.MOV.U32 R10, RZ, RZ, R64 ;  /* 0x000000ffff0a7224 */ /* 0x002fe400078e0040 */
[----:B------:R-:W-:Y:S01]  /*24a0*/  IMAD.MOV.U32 R11, RZ, RZ, R62 ;  /* 0x000000ffff0b7224 */ /* 0x000fe200078e003e */
[----:B------:R-:W-:Y:S02]  /*24b0*/  PRMT R73, R6, 0x5410, R5 ;  /* 0x0000541006497816 */ /* 0x000fe40000000005 */
[----:B------:R-:W-:Y:S01]  /*24c0*/  MOV R5, R65 ;  /* 0x0000004100057202 */ /* 0x000fe20000000f00 */
[----:B------:R2:W1:Y:S01]  /*24d0*/  SHFL.IDX PT, R76, R100, RZ, 0x181f ;  /* 0x00181fff644c7589 */ /* 0x00046200000e0000 */
[----:B------:R-:W-:Y:S02]  /*24e0*/  MOV R6, R60 ;  /* 0x0000003c00067202 */ /* 0x000fe40000000f00 */
[----:B------:R-:W-:Y:S01]  /*24f0*/  PRMT R72, R10, 0x5410, R5 ;  /* 0x000054100a487816 */ /* 0x000fe20000000005 */
[----:B------:R-:W-:Y:S02]  /*2500*/  IMAD.MOV.U32 R10, RZ, RZ, R63 ;  /* 0x000000ffff0a7224 */ /* 0x000fe400078e003f */
[----:B------:R-:W-:Y:S03]  /*2510*/  IMAD.MOV.U32 R5, RZ, RZ, R61 ;  /* 0x000000ffff057224 */ /* 0x000fe600078e003d */
[----:B------:R-:W-:Y:S01]  /*2520*/  PRMT R71, R11, 0x5410, R10 ;  /* 0x000054100b477816 */ /* 0x000fe2000000000a */
[----:B------:R-:W-:Y:S01]  /*2530*/  IMAD.MOV.U32 R11, RZ, RZ, R30 ;  /* 0x000000ffff0b7224 */ /* 0x000fe200078e001e */
[----:B------:R-:W-:Y:S01]  /*2540*/  PRMT R70, R6, 0x5410, R5 ;  /* 0x0000541006467816 */ /* 0x000fe20000000005 */
[----:B------:R-:W-:Y:S01]  /*2550*/  IMAD.MOV.U32 R6, RZ, RZ, R28 ;  /* 0x000000ffff067224 */ /* 0x000fe200078e001c */
[----:B------:R-:W-:Y:S01]  /*2560*/  MOV R10, R31 ;  /* 0x0000001f000a7202 */ /* 0x000fe20000000f00 */
[----:B------:R-:W-:Y:S03]  /*2570*/  IMAD.MOV.U32 R5, RZ, RZ, R29 ;  /* 0x000000ffff057224 */ /* 0x000fe600078e001d */
[----:B------:R-:W-:Y:S01]  /*2580*/  PRMT R44, R11, 0x5410, R10 ;  /* 0x000054100b2c7816 */ /* 0x000fe2000000000a */
[----:B------:R-:W-:Y:S01]  /*2590*/  IMAD.MOV.U32 R10, RZ, RZ, R27 ;  /* 0x000000ffff0a7224 */ /* 0x000fe200078e001b */
[----:B------:R-:W-:Y:S01]  /*25a0*/  PRMT R43, R6, 0x5410, R5 ;  /* 0x00005410062b7816 */ /* 0x000fe20000000005 */
[----:B------:R-:W-:Y:S01]  /*25b0*/  IMAD.MOV.U32 R6, RZ, RZ, R22 ;  /* 0x000000ffff067224 */ /* 0x000fe200078e0016 */
[----:B------:R-:W-:Y:S02]  /*25c0*/  MOV R11, R26 ;  /* 0x0000001a000b7202 */ /* 0x000fe40000000f00 */
[----:B------:R-:W-:Y:S02]  /*25d0*/  MOV R5, R23 ;  /* 0x0000001700057202 */ /* 0x000fe40000000f00 */
[----:B------:R-:W-:Y:S02]  /*25e0*/  PRMT R37, R11, 0x5410, R10 ;  /* 0x000054100b257816 */ /* 0x000fe4000000000a */
[----:B------:R-:W-:Y:S02]  /*25f0*/  PRMT R34, R34, 0x5410, R6 ;  /* 0x0000541022227816 */ /* 0x000fe40000000006 */
[----:B------:R-:W-:Y:S01]  /*2600*/  PRMT R35, R35, 0x5410, R5 ;  /* 0x0000541023237816 */ /* 0x000fe20000000005 */
[----:B------:R-:W-:-:S05]  /*2610*/  @P4 BRA `(.L_x_1142) ;  /* 0x00000ea000004947 */ /* 0x000fca0003800000 */
[----:B-123--:R-:W-:Y:S01]  /*2620*/  ISETP.GE.AND P0, PT, R24, c[0x0][0x1d4], PT ;  /* 0x0000750018007a0c */ /* 0x00efe20003f06270 */
[----:B------:R-:W-:Y:S01]  /*2630*/  @!UPT UIADD3 URZ, URZ, URZ, URZ ;  /* 0x0000003f3f3ff290 */ /* 0x000fe2000fffe03f */
[----:B------:R-:W-:Y:S11]  /*2640*/  BSSY B0, `(.L_x_1143) ;  /* 0x0000038000007945 */ /* 0x000ff60003800000 */
[----:B------:R-:W-:-:S05]  /*2650*/  @P0 BRA `(.L_x_1144) ;  /* 0x0000036000000947 */ /* 0x000fca0003800000 */
[C---:B------:R-:W-:Y:S01]  /*2660*/  LEA R74, P0, R24.reuse, R76, 0x1 ;  /* 0x0000004c184a7211 */ /* 0x040fe200078008ff */
[----:B------:R-:W1:Y:S03]  /*2670*/  LDS.128 R16, [R87+0xa080] ;  /* 0x00a0800057107984 */ /* 0x000e660000000c00 */
[----:B------:R-:W-:Y:S02]  /*2680*/  LEA.HI.X R75, R24, R77, R25, 0x1, P0 ;  /* 0x0000004d184b7211 */ /* 0x000fe400000f0c19 */
[----:B------:R-:W-:Y:S11]  /*2690*/  ISETP.GE.AND P0, PT, R38, c[0x0][0x27c], PT ;  /* 0x00009f0026007a0c */ /* 0x000ff60003f06270 */
[----:B------:R-:W-:Y:S02]  /*26a0*/  @!UPT UIADD3 URZ, URZ, URZ, URZ ;  /* 0x0000003f3f3ff290 */ /* 0x000fe4000fffe03f */
[----:B------:R-:W-:Y:S01]  /*26b0*/  @!P0 SHF.R.U64 R10, R2, 0x10, R3 ;  /* 0x00000010020a8819 */ /* 0x000fe20000001203 */
[----:B------:R-:W-:Y:S01]  /*26c0*/  @!P0 HADD2.F32 R2, -RZ, R13.H0_H0 ;  /* 0x2000000dff028230 */ /* 0x000fe20000004100 */
[----:B------:R-:W-:Y:S02]  /*26d0*/  @!P0 SHF.R.U64 R50, R46, 0x10, R47 ;  /* 0x000000102e328819 */ /* 0x000fe4000000122f */
[----:B------:R-:W-:Y:S02]  /*26e0*/  @!P0 SHF.R.U32.HI R11, RZ, 0x10, R3 ;  /* 0x00000010ff0b8819 */ /* 0x000fe40000011603 */
        /* <DEDUP_REMOVED lines=8> */
[----:B------:R-:W-:Y:S01]  /*2770*/  @!P0 HADD2.F32 R6, -RZ, R10.H0_H0 ;  /* 0x2000000aff068230 */ /* 0x000fe20000004100 */
[CC--:B------:R-:W-:Y:S01]  /*2780*/  @!P0 FMUL.FTZ R78, R46.reuse, R2.reuse ;  /* 0x000000022e4e8220 */ /* 0x0c0fe20000410000 */
[--C-:B------:R-:W-:Y:S01]  /*2790*/  @!P0 HADD2.F32 R49, -RZ, R5.reuse.H1_H1 ;  /* 0x30000005ff318230 */ /* 0x100fe20000004100 */
[C---:B------:R-:W-:Y:S01]  /*27a0*/  @!P0 FMUL.FTZ R2, R3.reuse, R2 ;  /* 0x0000000203028220 */ /* 0x040fe20000410000 */
[----:B------:R-:W-:Y:S01]  /*27b0*/  @!P0 HADD2.F32 R5, -RZ, R5.H0_H0 ;  /* 0x20000005ff058230 */ /* 0x000fe20000004100 */
[----:B------:R-:W-:Y:S01]  /*27c0*/  @!P0 FFMA.FTZ R80, R3, R47, -R78 ;  /* 0x0000002f03508223 */ /* 0x000fe2000001084e */
[----:B------:R-:W-:Y:S01]  /*27d0*/  @!P0 MOV R10, R18 ;  /* 0x00000012000a8202 */ /* 0x000fe20000000f00 */
[-C--:B------:R-:W-:Y:S02]  /*27e0*/  @!P0 FMUL.FTZ R78, R49, R6.reuse ;  /* 0x00000006314e8220 */ /* 0x080fe40000410000 */
[C---:B------:R-:W-:Y:S01]  /*27f0*/  @!P0 FMUL.FTZ R3, R5.reuse, R6 ;  /* 0x0000000605038220 */ /* 0x040fe20000410000 */
[----:B------:R-:W-:Y:S01]  /*2800*/  @!P0 MOV R6, R19 ;  /* 0x0000001300068202 */ /* 0x000fe20000000f00 */
[----:B------:R-:W-:Y:S01]  /*2810*/  @!P0 FFMA.FTZ R2, R46, R47, R2 ;  /* 0x0000002f2e028223 */ /* 0x000fe20000010002 */
[--C-:B------:R-:W-:Y:S01]  /*2820*/  @!P0 HADD2.F32 R46, -RZ, R10.reuse.H1_H1 ;  /* 0x3000000aff2e8230 */ /* 0x100fe20000004100 */
[-C--:B------:R-:W-:Y:S01]  /*2830*/  @!P0 FFMA.FTZ R79, R5, R50.reuse, -R78 ;  /* 0x00000032054f8223 */ /* 0x080fe2000001084e */
[----:B------:R-:W-:Y:S01]  /*2840*/  @!P0 HADD2.F32 R5, -RZ, R13.H1_H1 ;  /* 0x3000000dff058230 */ /* 0x000fe20000004100 */
[----:B------:R-:W-:Y:S01]  /*2850*/  @!P0 FFMA.FTZ R3, R49, R50, R3 ;  /* 0x0000003231038223 */ /* 0x000fe20000010003 */
[----:B------:R-:W-:Y:S01]  /*2860*/  @!P0 F2FP.PACK_AB R2, R2, R80 ;  /* 0x000000500202823e */ /* 0x000fe200000000ff */
[----:B------:R-:W-:Y:S02]  /*2870*/  @!P0 HADD2.F32 R13, -RZ, R11.H0_H0 ;  /* 0x2000000bff0d8230 */ /* 0x000fe40000004100 */
[----:B------:R-:W-:Y:S01]  /*2880*/  @!P0 HADD2.F32 R11, -RZ, R10.H0_H0 ;  /* 0x2000000aff0b8230 */ /* 0x000fe20000004100 */
[----:B------:R-:W-:Y:S01]  /*2890*/  @!P0 F2FP.PACK_AB R3, R3, R79 ;  /* 0x0000004f0303823e */ /* 0x000fe200000000ff */
[----:B------:R-:W-:Y:S01]  /*28a0*/  @!P0 HADD2.F32 R47, -RZ, R51.H0_H0 ;  /* 0x20000033ff2f8230 */ /* 0x000fe20000004100 */
[----:B------:R-:W-:Y:S01]  /*28b0*/  @!P0 MOV R16, R2 ;  /* 0x0000000200108202 */ /* 0x000fe20000000f00 */
[--C-:B------:R-:W-:Y:S01]  /*28c0*/  @!P0 HADD2.F32 R51, -RZ, R6.reuse.H1_H1 ;  /* 0x30000006ff338230 */ /* 0x100fe20000004100 */
[----:B------:R-:W-:Y:S01]  /*28d0*/  @!P0 MOV R17, R3 ;  /* 0x0000000300118202 */ /* 0x000fe20000000f00 */
[----:B------:R-:W-:Y:S01]  /*28e0*/  @!P0 HADD2.F32 R10, -RZ, R6.H0_H0 ;  /* 0x20000006ff0a8230 */ /* 0x000fe20000004100 */
[-C--:B------:R-:W-:Y:S02]  /*28f0*/  @!P0 FMUL.FTZ R6, R46, R5.reuse ;  /* 0x000000052e068220 */ /* 0x080fe40000410000 */
[----:B------:R-:W-:Y:S02]  /*2900*/  @!P0 FMUL.FTZ R5, R11, R5 ;  /* 0x000000050b058220 */ /* 0x000fe40000410000 */
[----:B------:R-:W-:Y:S02]  /*2910*/  @!P0 FMUL.FTZ R78, R51, R13 ;  /* 0x0000000d334e8220 */ /* 0x000fe40000410000 */
[----:B------:R-:W-:Y:S02]  /*2920*/  @!P0 FFMA.FTZ R11, R11, R47, -R6 ;  /* 0x0000002f0b0b8223 */ /* 0x000fe40000010806 */
[----:B------:R-:W-:Y:S02]  /*2930*/  @!P0 FMUL.FTZ R6, R10, R13 ;  /* 0x0000000d0a068220 */ /* 0x000fe40000410000 */
[----:B------:R-:W-:Y:S02]  /*2940*/  @!P0 FFMA.FTZ R5, R46, R47, R5 ;  /* 0x0000002f2e058223 */ /* 0x000fe40000010005 */
[-C--:B------:R-:W-:Y:S02]  /*2950*/  @!P0 FFMA.FTZ R78, R10, R52.reuse, -R78 ;  /* 0x000000340a4e8223 */ /* 0x080fe4000001084e */
[----:B------:R-:W-:Y:S01]  /*2960*/  @!P0 FFMA.FTZ R6, R51, R52, R6 ;  /* 0x0000003433068223 */ /* 0x000fe20000010006 */
[----:B------:R-:W-:Y:S04]  /*2970*/  @!P0 F2FP.PACK_AB R5, R5, R11 ;  /* 0x0000000b0505823e */ /* 0x000fe800000000ff */
[----:B------:R-:W-:Y:S02]  /*2980*/  @!P0 F2FP.PACK_AB R6, R6, R78 ;  /* 0x0000004e0606823e */ /* 0x000fe400000000ff */
[----:B------:R-:W-:Y:S02]  /*2990*/  @!P0 MOV R18, R5 ;  /* 0x0000000500128202 */ /* 0x000fe40000000f00 */
[----:B------:R-:W-:Y:S05]  /*29a0*/  @!P0 MOV R19, R6 ;  /* 0x0000000600138202 */ /* 0x000fea0000000f00 */
[----:B------:R1:W-:Y:S02]  /*29b0*/  ST.E.128 [R74.64], R16 ;  /* 0x000000104a007985 */ /* 0x0003e4000c101d0e */
.L_x_1144:
[----:B------:R-:W-:Y:S05]  /*29c0*/  BSYNC B0 ;  /* 0x0000000000007941 */ /* 0x000fea0003800000 */
.L_x_1143:
[----:B------:R-:W-:Y:S01]  /*29d0*/  ISETP.GE.AND P0, PT, R36, c[0x0][0x1d4], PT ;  /* 0x0000750024007a0c */ /* 0x000fe20003f06270 */
[----:B------:R-:W-:Y:S01]  /*29e0*/  @!UPT UIADD3 URZ, URZ, URZ, URZ ;  /* 0x0000003f3f3ff290 */ /* 0x000fe2000fffe03f */
[----:B------:R-:W-:Y:S11]  /*29f0*/  BSSY B0, `(.L_x_1145) ;  /* 0x0000038000007945 */ /* 0x000ff60003800000 */
[----:B------:R-:W-:-:S05]  /*2a00*/  @P0 BRA `(.L_x_1146) ;  /* 0x0000036000000947 */ /* 0x000fca0003800000 */
[C---:B------:R-:W-:Y:S01]  /*2a10*/  LEA R50, P0, R101.reuse, R76, 0x1 ;  /* 0x0000004c65327211 */ /* 0x040fe200078008ff */
[----:B-1----:R-:W1:Y:S03]  /*2a20*/  LDS.128 R16, [R87+0xb880] ;  /* 0x00b8800057107984 */ /* 0x002e660000000c00 */
[----:B------:R-:W-:Y:S02]  /*2a30*/  LEA.HI.X R51, R101, R77, R109, 0x1, P0 ;  /* 0x0000004d65337211 */ /* 0x000fe400000f0c6d */
[----:B------:R-:W-:Y:S11]  /*2a40*/  ISETP.GE.AND P0, PT, R42, c[0x0][0x27c], PT ;  /* 0x00009f002a007a0c */ /* 0x000ff60003f06270 */
[----:B------:R-:W-:Y:S02]  /*2a50*/  @!UPT UIADD3 URZ, URZ, URZ, URZ ;  /* 0x0000003f3f3ff290 */ /* 0x000fe4000fffe03f */
[----:B------:R-:W-:Y:S01]  /*2a60*/  @!P0 HADD2.F32 R2, -RZ, R32.H0_H0 ;  /* 0x20000020ff028230 */ /* 0x000fe20000004100 */
[----:B------:R-:W-:Y:S01]  /*2a70*/  @!P0 SHF.R.U64 R6, R8, 0x10, R9 ;  /* 0x0000001008068819 */ /* 0x000fe20000001209 */
[----:B------:R-:W-:Y:S01]  /*2a80*/  @!P0 HADD2.F32 R10, -RZ, R53.H0_H0 ;  /* 0x20000035ff0a8230 */ /* 0x000fe20000004100 */
[--C-:B------:R-:W-:Y:S02]  /*2a90*/  @!P0 SHF.R.U64 R13, R54, 0x10, R55.reuse ;  /* 0x00000010360d8819 */ /* 0x100fe40000001237 */
[----:B------:R-:W-:Y:S01]  /*2aa0*/  @!P0 SHF.R.U32.HI R49, RZ, 0x10, R55 ;  /* 0x00000010ff318819 */ /* 0x000fe20000011637 */
[----:B------:R-:W-:Y:S01]  /*2ab0*/  @!P0 HADD2.F32 R6, -RZ, R6.H0_H0 ;  /* 0x20000006ff068230 */ /* 0x000fe20000004100 */
[----:B------:R-:W-:Y:S01]  /*2ac0*/  @!P0 SHF.R.U32.HI R9, RZ, 0x10, R9 ;  /* 0x00000010ff098819 */ /* 0x000fe20000011609 */
        /* <DEDUP_REMOVED lines=10> */
[-C--:B------:R-:W-:Y:S02]  /*2b70*/  @!P0 FFMA.FTZ R55, R3, R10.reuse, -R46 ;  /* 0x0000000a03378223 */ /* 0x080fe4000001082e */
[----:B------:R-:W-:Y:S01]  /*2b80*/  @!P0 FFMA.FTZ R2, R8, R10, R2 ;  /* 0x0000000a08028223 */ /* 0x000fe20000010002 */
[----:B------:R-:W-:Y:S01]  /*2b90*/  @!P0 MOV R8, R18 ;  /* 0x0000001200088202 */ /* 0x000fe20000000f00 */
[-C--:B------:R-:W-:Y:S01]  /*2ba0*/  @!P0 FMUL.FTZ R46, R11, R6.reuse ;  /* 0x000000060b2e8220 */ /* 0x080fe20000410000 */
[----:B------:R-:W-:Y:S01]  /*2bb0*/  @!P0 HADD2.F32 R10, -RZ, R9.H0_H0 ;  /* 0x20000009ff0a8230 */ /* 0x000fe20000004100 */
[C---:B------:R-:W-:Y:S01]  /*2bc0*/  @!P0 FMUL.FTZ R3, R5.reuse, R6 ;  /* 0x0000000605038220 */ /* 0x040fe20000410000 */
[----:B------:R-:W-:Y:S01]  /*2bd0*/  @!P0 MOV R6, R19 ;  /* 0x0000001300068202 */ /* 0x000fe20000000f00 */
[-C--:B------:R-:W-:Y:S01]  /*2be0*/  @!P0 FFMA.FTZ R54, R5, R13.reuse, -R46 ;  /* 0x0000000d05368223 */ /* 0x080fe2000001082e */
[----:B------:R-:W-:Y:S01]  /*2bf0*/  @!P0 HADD2.F32 R5, -RZ, R32.H1_H1 ;  /* 0x30000020ff058230 */ /* 0x000fe20000004100 */
[----:B------:R-:W-:Y:S01]  /*2c00*/  @!P0 FFMA.FTZ R3, R11, R13, R3 ;  /* 0x0000000d0b038223 */ /* 0x000fe20000010003 */
[----:B------:R-:W-:Y:S01]  /*2c10*/  @!P0 F2FP.PACK_AB R2, R2, R55 ;  /* 0x000000370202823e */ /* 0x000fe200000000ff */
[--C-:B------:R-:W-:Y:S02]  /*2c20*/  @!P0 HADD2.F32 R32, -RZ, R8.reuse.H1_H1 ;  /* 0x30000008ff208230 */ /* 0x100fe40000004100 */
[----:B------:R-:W-:Y:S01]  /*2c30*/  @!P0 HADD2.F32 R9, -RZ, R8.H0_H0 ;  /* 0x20000008ff098230 */ /* 0x000fe20000004100 */
[----:B------:R-:W-:Y:S01]  /*2c40*/  @!P0 F2FP.PACK_AB R3, R3, R54 ;  /* 0x000000360303823e */ /* 0x000fe200000000ff */
[----:B------:R-:W-:Y:S01]  /*2c50*/  @!P0 HADD2.F32 R46, -RZ, R53.H1_H1 ;  /* 0x30000035ff2e8230 */ /* 0x000fe20000004100 */
        /* <DEDUP_REMOVED lines=17> */
.L_x_1146:
[----:B------:R-:W-:Y:S05]  /*2d70*/  BSYNC B0 ;  /* 0x0000000000007941 */ /* 0x000fea0003800000 */
.L_x_1145:
[----:B------:R-:W-:Y:S01]  /*2d80*/  ISETP.GE.AND P0, PT, R107, c[0x0][0x1d4], PT ;  /* 0x000075006b007a0c */ /* 0x000fe20003f06270 */
[----:B------:R-:W-:Y:S01]  /*2d90*/  @!UPT UIADD3 URZ, URZ, URZ, URZ ;  /* 0x0000003f3f3ff290 */ /* 0x000fe2000fffe03f */
[----:B------:R-:W-:Y:S11]  /*2da0*/  BSSY B0, `(.L_x_1147) ;  /* 0x0000038000007945 */ /* 0x000ff60003800000 */
[----:B------:R-:W-:-:S05]  /*2db0*/  @P0 BRA `(.L_x_1148) ;  /* 0x0000036000000947 */ /* 0x000fca0003800000 */
[C---:B------:R-:W-:Y:S01]  /*2dc0*/  LEA R46, P0, R103.reuse, R76, 0x1 ;  /* 0x0000004c672e7211 */ /* 0x040fe200078008ff */
[----:B------:R-:W2:Y:S03]  /*2dd0*/  LDS.128 R8, [R87+0xd080] ;  /* 0x00d0800057087984 */ /* 0x000ea60000000c00 */
[----:B------:R-:W-:Y:S02]  /*2de0*/  LEA.HI.X R47, R103, R77, R111, 0x1, P0 ;  /* 0x0000004d672f7211 */ /* 0x000fe400000f0c6f */
[----:B------:R-:W-:Y:S11]  /*2df0*/  ISETP.GE.AND P0, PT, R40, c[0x0][0x27c], PT ;  /* 0x00009f0028007a0c */ /* 0x000ff60003f06270 */
[----:B------:R-:W-:Y:S02]  /*2e00*/  @!UPT UIADD3 URZ, URZ, URZ, URZ ;  /* 0x0000003f3f3ff290 */ /* 0x000fe4000fffe03f */
[----:B------:R-:W-:Y:S01]  /*2e10*/  @!P0 HADD2.F32 R2, -RZ, R33.H0_H0 ;  /* 0x20000021ff028230 */ /* 0x000fe20000004100 */
[--C-:B------:R-:W-:Y:S01]  /*2e20*/  @!P0 SHF.R.U64 R6, R14, 0x10, R15.reuse ;  /* 0x000000100e068819 */ /* 0x100fe2000000120f */
[--C-:B-1----:R-:W-:Y:S01]  /*2e30*/  @!P0 HADD2.F32 R19, -RZ, R68.reuse.H1_H1 ;  /* 0x30000044ff138230 */ /* 0x102fe20000004100 */
[----:B------:R-:W-:Y:S01]  /*2e40*/  @!P0 SHF.R.U32.HI R14, RZ, 0x10, R15 ;  /* 0x00000010ff0e8819 */ /* 0x000fe2000001160f */
[----:B------:R-:W-:Y:S01]  /*2e50*/  @!P0 HADD2.F32 R15, -RZ, R68.H0_H0 ;  /* 0x20000044ff0f8230 */ /* 0x000fe20000004100 */
[--C-:B------:R-:W-:Y:S01]  /*2e60*/  @!P0 SHF.R.U64 R17, R56, 0x10, R57.reuse ;  /* 0x0000001038118819 */ /* 0x100fe20000001239 */
[----:B------:R-:W-:Y:S01]  /*2e70*/  @!P0 HADD2.F32 R6, -RZ, R6.H0_H0 ;  /* 0x20000006ff068230 */ /* 0x000fe20000004100 */
[----:B------:R-:W-:Y:S03]  /*2e80*/  @!P0 SHF.R.U32.HI R56, RZ, 0x10, R57 ;  /* 0x00000010ff388819 */ /* 0x000fe60000011639 */
        /* <DEDUP_REMOVED lines=9> */
[-C--:B------:R-:W-:Y:S02]  /*2f20*/  @!P0 FFMA.FTZ R51, R3, R15.reuse, -R18 ;  /* 0x0000000f03338223 */ /* 0x080fe40000010812 */
[----:B------:R-:W-:Y:S01]  /*2f30*/  @!P0 FFMA.FTZ R2, R13, R15, R2 ;  /* 0x0000000f0d028223 */ /* 0x000fe20000010002 */
[----:B------:R-:W-:Y:S01]  /*2f40*/  @!P0 MOV R13, R10 ;  /* 0x0000000a000d8202 */ /* 0x000fe20000000f00 */
[CC--:B------:R-:W-:Y:S01]  /*2f50*/  @!P0 FMUL.FTZ R18, R16.reuse, R6.reuse ;  /* 0x0000000610128220 */ /* 0x0c0fe20000410000 */
[----:B------:R-:W-:Y:S01]  /*2f60*/  @!P0 HADD2.F32 R15, -RZ, R14.H0_H0 ;  /* 0x2000000eff0f8230 */ /* 0x000fe20000004100 */
[C---:B------:R-:W-:Y:S01]  /*2f70*/  @!P0 FMUL.FTZ R3, R5.reuse, R6 ;  /* 0x0000000605038220 */ /* 0x040fe20000410000 */
[----:B------:R-:W-:Y:S01]  /*2f80*/  @!P0 MOV R6, R11 ;  /* 0x0000000b00068202 */ /* 0x000fe20000000f00 */
[-C--:B------:R-:W-:Y:S01]  /*2f90*/  @!P0 FFMA.FTZ R50, R5, R17.reuse, -R18 ;  /* 0x0000001105328223 */ /* 0x080fe20000010812 */
[----:B------:R-:W-:Y:S01]  /*2fa0*/  @!P0 HADD2.F32 R18, -RZ, R13.H1_H1 ;  /* 0x3000000dff128230 */ /* 0x000fe20000004100 */
[----:B------:R-:W-:Y:S01]  /*2fb0*/  @!P0 FFMA.FTZ R3, R16, R17, R3 ;  /* 0x0000001110038223 */ /* 0x000fe20000010003 */
[----:B------:R-:W-:Y:S01]  /*2fc0*/  @!P0 F2FP.PACK_AB R2, R2, R51 ;  /* 0x000000330202823e */ /* 0x000fe200000000ff */
[----:B------:R-:W-:Y:S02]  /*2fd0*/  @!P0 HADD2.F32 R5, -RZ, R33.H1_H1 ;  /* 0x30000021ff058230 */ /* 0x000fe40000004100 */
[----:B------:R-:W-:Y:S01]  /*2fe0*/  @!P0 HADD2.F32 R14, -RZ, R13.H0_H0 ;  /* 0x2000000dff0e8230 */ /* 0x000fe20000004100 */
[----:B------:R-:W-:Y:S01]  /*2ff0*/  @!P0 F2FP.PACK_AB R3, R3, R50 ;  /* 0x000000320303823e */ /* 0x000fe200000000ff */
[--C-:B------:R-:W-:Y:S01]  /*3000*/  @!P0 HADD2.F32 R32, -RZ, R6.reuse.H1_H1 ;  /* 0x30000006ff208230 */ /* 0x100fe20000004100 */
[----:B------:R-:W-:Y:S01]  /*3010*/  @!P0 MOV R8, R2 ;  /* 0x0000000200088202 */ /* 0x000fe20000000f00 */
[----:B------:R-:W-:Y:S01]  /*3020*/  @!P0 HADD2.F32 R13, -RZ, R6.H0_H0 ;  /* 0x20000006ff0d8230 */ /* 0x000fe20000004100 */
[----:B------:R-:W-:Y:S01]  /*3030*/  @!P0 FMUL.FTZ R6, R18, R5 ;  /* 0x0000000512068220 */ /* 0x000fe20000410000 */
[----:B------:R-:W-:Y:S01]  /*3040*/  @!P0 MOV R9, R3 ;  /* 0x0000000300098202 */ /* 0x000fe20000000f00 */
[----:B------:R-:W-:Y:S01]  /*3050*/  @!P0 FMUL.FTZ R5, R14, R5 ;  /* 0x000000050e058220 */ /* 0x000fe20000410000 */
[----:B------:R-:W-:Y:S01]  /*3060*/  @!P0 HADD2.F32 R33, -RZ, R56.H0_H0 ;  /* 0x20000038ff218230 */ /* 0x000fe20000004100 */
[----:B------:R-:W-:Y:S02]  /*3070*/  @!P0 FMUL.FTZ R49, R32, R15 ;  /* 0x0000000f20318220 */ /* 0x000fe40000410000 */
[----:B------:R-:W-:Y:S02]  /*3080*/  @!P0 FFMA.FTZ R14, R14, R19, -R6 ;  /* 0x000000130e0e8223 */ /* 0x000fe40000010806 */
[C---:B------:R-:W-:Y:S02]  /*3090*/  @!P0 FMUL.FTZ R6, R13.reuse, R15 ;  /* 0x0000000f0d068220 */ /* 0x040fe40000410000 */
        /* <DEDUP_REMOVED lines=8> */
.L_x_1148:
[----:B------:R-:W-:Y:S05]  /*3120*/  BSYNC B0 ;  /* 0x0000000000007941 */ /* 0x000fea0003800000 */
.L_x_1147:
[----:B------:R-:W-:Y:S11]  /*3130*/  ISETP.GE.AND P0, PT, R106, c[0x0][0x1d4], PT ;  /* 0x000075006a007a0c */ /* 0x000ff60003f06270 */
[----:B------:R-:W-:Y:S02]  /*3140*/  @!UPT UIADD3 URZ, URZ, URZ, URZ ;  /* 0x0000003f3f3ff290 */ /* 0x000fe4000fffe03f */
        /* <DEDUP_REMOVED lines=8> */
[--C-:B------:R-:W-:Y:S01]  /*31d0*/  @!P0 HADD2.F32 R15, -RZ, R69.reuse.H0_H0 ;  /* 0x20000045ff0f8230 */ /* 0x100fe20000004100 */
[----:B------:R-:W-:Y:S01]  /*31e0*/  @!P0 SHF.R.U64 R17, R58, 0x10, R59 ;  /* 0x000000103a118819 */ /* 0x000fe2000000123b */
[----:B------:R-:W-:Y:S01]  /*31f0*/  @!P0 HADD2.F32 R19, -RZ, R69.H1_H1 ;  /* 0x30000045ff138230 */ /* 0x000fe20000004100 */
[----:B------:R-:W-:Y:S01]  /*3200*/  @!P0 SHF.R.U32.HI R14, RZ, 0x10, R21 ;  /* 0x00000010ff0e8819 */ /* 0x000fe20000011615 */
[----:B------:R-:W-:Y:S01]  /*3210*/  @!P0 HADD2.F32 R6, -RZ, R6.H0_H0 ;  /* 0x20000006ff068230 */ /* 0x000fe20000004100 */
[----:B------:R-:W-:Y:S01]  /*3220*/  @!P0 SHF.R.U32.HI R21, RZ, 0x10, R59 ;  /* 0x00000010ff158819 */ /* 0x000fe2000001163b */
[----:B------:R-:W-:Y:S04]  /*3230*/  @!P0 HADD2.F32 R17, -RZ, R17.H0_H0 ;  /* 0x20000011ff118230 */ /* 0x000fe80000004100 */
        /* <DEDUP_REMOVED lines=20> */
[----:B------:R-:W-:Y:S02]  /*3380*/  @!P0 HADD2.F32 R5, -RZ, R35.H0_H0 ;  /* 0x20000023ff058230 */ /* 0x000fe40000004100 */
[----:B------:R-:W-:Y:S01]  /*3390*/  @!P0 HADD2.F32 R14, -RZ, R13.H0_H0 ;  /* 0x2000000dff0e8230 */ /* 0x000fe20000004100 */
[----:B------:R-:W-:Y:S01]  /*33a0*/  @!P0 F2FP.PACK_AB R3, R3, R47 ;  /* 0x0000002f0303823e */ /* 0x000fe200000000ff */
[--C-:B------:R-:W-:Y:S01]  /*33b0*/  @!P0 HADD2.F32 R20, -RZ, R6.reuse.H1_H1 ;  /* 0x30000006ff148230 */ /* 0x100fe20000004100 */
[----:B------:R-:W-:Y:S01]  /*33c0*/  @!P0 MOV R8, R2 ;  /* 0x0000000200088202 */ /* 0x000fe20000000f00 */
[----:B------:R-:W-:Y:S01]  /*33d0*/  @!P0 HADD2.F32 R13, -RZ, R6.H0_H0 ;  /* 0x20000006ff0d8230 */ /* 0x000fe20000004100 */
[----:B------:R-:W-:Y:S01]  /*33e0*/  @!P0 FMUL.FTZ R6, R18, R5 ;  /* 0x0000000512068220 */ /* 0x000fe20000410000 */
[----:B------:R-:W-:Y:S01]  /*33f0*/  @!P0 MOV R9, R3 ;  /* 0x0000000300098202 */ /* 0x000fe20000000f00 */
[----:B------:R-:W-:Y:S02]  /*3400*/  @!P0 FMUL.FTZ R5, R14, R5 ;  /* 0x000000050e058220 */ /* 0x000fe40000410000 */
        /* <DEDUP_REMOVED lines=11> */
.L_x_1142:
[----:B-123--:R-:W-:Y:S05]  /*34c0*/  BSYNC B1 ;  /* 0x0000000000017941 */ /* 0x00efea0003800000 */
.L_x_1141:
[----:B------:R1:W2:Y:S04]  /*34d0*/  SHFL.IDX PT, R47, R99, 0x1, 0x181f ;  /* 0x00381f00632f7f89 */ /* 0x0002a800000e0000 */
[----:B------:R1:W3:Y:S01]  /*34e0*/  SHFL.IDX PT, R46, R100, 0x1, 0x181f ;  /* 0x00381f00642e7f89 */ /* 0x0002e200000e0000 */
[----:B------:R-:W-:-:S05]  /*34f0*/  @P5 BRA `(.L_x_1149) ;  /* 0x0000394000005947 */ /* 0x000fca0003800000 */
[----:B------:R-:W-:Y:S01]  /*3500*/  ISETP.GE.AND P0, PT, R24, c[0x0][0x1d4], PT ;  /* 0x0000750018007a0c */ /* 0x000fe20003f06270 */
[----:B------:R-:W-:Y:S01]  /*3510*/  @!UPT UIADD3 URZ, URZ, URZ, URZ ;  /* 0x0000003f3f3ff290 */ /* 0x000fe2000fffe03f */
[----:B------:R-:W-:Y:S11]  /*3520*/  BSSY B0, `(.L_x_1150) ;  /* 0x0000038000007945 */ /* 0x000ff60003800000 */
[----:B------:R-:W-:-:S05]  /*3530*/  @P0 BRA `(.L_x_1151) ;  /* 0x0000036000000947 */ /* 0x000fca0003800000 */
[C---:B---3--:R-:W-:Y:S01]  /*3540*/  LEA R32, P0, R24.reuse, R46, 0x1 ;  /* 0x0000002e18207211 */ /* 0x048fe200078008ff */
[----:B------:R-:W3:Y:S03]  /*3550*/  LDS.128 R8, [R87+0xb080] ;  /* 0x00b0800057087984 */ /* 0x000ee60000000c00 */
[----:B--2---:R-:W-:Y:S02]  /*3560*/  LEA.HI.X R33, R24, R47, R25, 0x1, P0 ;  /* 0x0000002f18217211 */ /* 0x004fe400000f0c19 */
[----:B------:R-:W-:Y:S11]  /*3570*/  ISETP.GE.AND P0, PT, R38, c[0x0][0x27c], PT ;  /* 0x00009f0026007a0c */ /* 0x000ff60003f06270 */
[----:B------:R-:W-:Y:S02]  /*3580*/  @!UPT UIADD3 URZ, URZ, URZ, URZ ;  /* 0x0000003f3f3ff290 */ /* 0x000fe4000fffe03f */
[----:B------:R-:W-:Y:S01]  /*3590*/  @!P0 HADD2.F32 R2, -RZ, R34.H1_H1 ;  /* 0x30000022ff028230 */ /* 0x000fe20000004100 */
        /* <DEDUP_REMOVED lines=9> */
[----:B---3--:R-:W-:Y:S02]  /*3630*/  @!P0 MOV R3, R8 ;  /* 0x0000000800038202 */ /* 0x008fe40000000f00 */
        /* <DEDUP_REMOVED lines=38> */
.L_x_1151:
[----:B------:R-:W-:Y:S05]  /*38a0*/  BSYNC B0 ;  /* 0x0000000000007941 */ /* 0x000fea0003800000 */
.L_x_1150:
        /* <DEDUP_REMOVED lines=58> */
.L_x_1153:
[----:B------:R-:W-:Y:S05]  /*3c50*/  BSYNC B0 ;  /* 0x0000000000007941 */ /* 0x000fea0003800000 */
.L_x_1152:
[----:B------:R-:W-:Y:S01]  /*3c60*/  ISETP.GE.AND P0, PT, R107, c[0x0][0x1d4], PT ;  /* 0x000075006b007a0c */ /* 0x000fe20003f06270 */
[----:B------:R-:W-:Y:S01]  /*3c70*/  @!UPT UIADD3 URZ, URZ, URZ, URZ ;  /* 0x0000003f3f3ff290 */ /* 0x000fe2000fffe03f */
[----:B------:R-:W-:Y:S11]  /*3c80*/  BSSY B0, `(.L_x_1154) ;  /* 0x0000038000007945 */ /* 0x000ff60003800000 */
[----:B------:R-:W-:-:S05]  /*3c90*/  @P0 BRA `(.L_x_1155) ;  /* 0x0000036000000947 */ /* 0x000fca0003800000 */
[C---:B--23--:R-:W-:Y:S01]  /*3ca0*/  LEA R22, P0, R103.reuse, R46, 0x1 ;  /* 0x0000002e67167211 */ /* 0x04cfe200078008ff */
[----:B------:R-:W2:Y:S03]  /*3cb0*/  LDS.128 R8, [R87+0xe080] ;  /* 0x00e0800057087984 */ /* 0x000ea60000000c00 */
        /* <DEDUP_REMOVED lines=52> */
.L_x_1155:
[----:B------:R-:W-:Y:S05]  /*4000*/  BSYNC B0 ;  /* 0x0000000000007941 */ /* 0x000fea0003800000 */
.L_x_1154:
        /* <DEDUP_REMOVED lines=34> */
[--C-:B------:R-:W-:Y:S01]  /*4230*/  @!P0 HADD2.F32 R18, -RZ, R13.reuse.H1_H1 ;  /* 0x3000000dff128230 */ /* 0x100fe20000004100 */
        /* <DEDUP_REMOVED lines=21> */
[----:B------:R2:W-:Y:S01]  /*4390*/  ST.E.128 [R26.64], R8 ;  /* 0x000000081a007985 */ /* 0x0005e2000c101d0e */
[----:B------:R-:W-:-:S05]  /*43a0*/  BRA `(.L_x_1149) ;  /* 0x00002a9000007947 */ /* 0x000fca0003800000 */
.L_x_1136:
        /* <DEDUP_REMOVED lines=36> */
.L_x_1157:
[----:B------:R-:W-:Y:S05]  /*45f0*/  BSYNC B0 ;  /* 0x0000000000007941 */ /* 0x000fea0003800000 */
.L_x_1156:
[----:B------:R-:W-:Y:S01]  /*4600*/  ISETP.GE.AND P5, PT, R159, R104, PT ;  /* 0x000000689f00720c */ /* 0x000fe20003fa6270 */
[----:B-----5:R-:W-:Y:S01]  /*4610*/  IMAD.MOV.U32 R5, RZ, RZ, R63 ;  /* 0x000000ffff057224 */ /* 0x020fe200078e003f */
[----:B------:R-:W-:Y:S01]  /*4620*/  BSSY B0, `(.L_x_1158) ;  /* 0x000003a000007945 */ /* 0x000fe20003800000 */
[----:B-1----:R-:W-:Y:S01]  /*4630*/  IMAD.MOV.U32 R3, RZ, RZ, R60 ;  /* 0x000000ffff037224 */ /* 0x002fe200078e003c */
[----:B------:R-:W-:Y:S01]  /*4640*/  CS2R R72, SRZ ;  /* 0x0000000000487805 */ /* 0x000fe2000001ff00 */
[----:B------:R-:W-:Y:S01]  /*4650*/  IMAD.MOV.U32 R2, RZ, RZ, R61 ;  /* 0x000000ffff027224 */ /* 0x000fe200078e003d */
[----:B------:R-:W-:Y:S01]  /*4660*/  CS2R R70, SRZ ;  /* 0x0000000000467805 */ /* 0x000fe2000001ff00 */
        /* <DEDUP_REMOVED lines=13> */
[----:B------:R-:W-:Y:S01]  /*4740*/  PRMT R76, R6, 0x7610, R76 ;  /* 0x00007610064c7816 */ /* 0x000fe2000000004c */
[----:B------:R-:W-:Y:S01]  /*4750*/  CS2R R34, SRZ ;  /* 0x0000000000227805 */ /* 0x000fe2000001ff00 */
[----:B------:R-:W-:Y:S01]  /*4760*/  MOV R6, R18 ;  /* 0x0000001200067202 */ /* 0x000fe20000000f00 */
[----:B------:R-:W-:Y:S01]  /*4770*/  CS2R R32, SRZ ;  /* 0x0000000000207805 */ /* 0x000fe2000001ff00 */
        /* <DEDUP_REMOVED lines=8> */
[----:B------:R-:W-:Y:S02]  /*4800*/  CS2R R28, SRZ ;  /* 0x00000000001c7805 */ /* 0x000fe4000001ff00 */
[----:B------:R-:W-:Y:S02]  /*4810*/  PRMT R26, R5, 0x5410, R6 ;  /* 0x00005410051a7816 */ /* 0x000fe40000000006 */
        /* <DEDUP_REMOVED lines=26> */
.L_x_1159:
[----:B------:R-:W-:Y:S05]  /*49c0*/  BSYNC B0 ;  /* 0x0000000000007941 */ /* 0x000fea0003800000 */
.L_x_1158:
[----:B------:R-:W-:Y:S01]  /*49d0*/  IADD3 R85, -R86, c[0x0][0x1d4], RZ ;  /* 0x0000750056557a10 */ /* 0x000fe20007ffe1ff */
[----:B-----5:R-:W-:Y:S01]  /*49e0*/  IMAD.MOV.U32 R5, RZ, RZ, R75 ;  /* 0x000000ffff057224 */ /* 0x020fe200078e004b */
[----:B------:R2:W3:Y:S01]  /*49f0*/  SHFL.IDX PT, R89, R99, RZ, 0x181f ;  /* 0x00181fff63597589 */ /* 0x0004e200000e0000 */
[----:B-1----:R-:W-:Y:S01]  /*4a00*/  IMAD.MOV.U32 R3, RZ, RZ, R72 ;  /* 0x000000ffff037224 */ /* 0x002fe200078e0048 */
[----:B------:R-:W-:Y:S01]  /*4a10*/  BSSY B1, `(.L_x_1160) ;  /* 0x000010f000017945 */ /* 0x000fe20003800000 */
[----:B------:R-:W-:Y:S02]  /*4a20*/  IMAD.MOV.U32 R2, RZ, RZ, R73 ;  /* 0x000000ffff027224 */ /* 0x000fe400078e0049 */
[----:B------:R-:W-:Y:S01]  /*4a30*/  IMAD.MOV.U32 R6, RZ, RZ, R74 ;  /* 0x000000ffff067224 */ /* 0x000fe200078e004a */
[----:B------:R-:W-:Y:S01]  /*4a40*/  PRMT R80, R80, 0x5410, R3 ;  /* 0x0000541050507816 */ /* 0x000fe20000000003 */
[----:B------:R-:W-:Y:S01]  /*4a50*/  IMAD.MOV.U32 R3, RZ, RZ, R68 ;  /* 0x000000ffff037224 */ /* 0x000fe200078e0044 */
[----:B------:R-:W-:Y:S01]  /*4a60*/  PRMT R81, R2, 0x5410, R5 ;  /* 0x0000541002517816 */ /* 0x000fe20000000005 */
[----:B------:R2:W1:Y:S01]  /*4a70*/  SHFL.IDX PT, R88, R100, RZ, 0x181f ;  /* 0x00181fff64587589 */ /* 0x00046200000e0000 */
[----:B------:R-:W-:Y:S01]  /*4a80*/  PRMT R82, R6, 0x7610, R82 ;  /* 0x0000761006527816 */ /* 0x000fe20000000052 */
[----:B------:R-:W-:Y:S01]  /*4a90*/  IMAD.MOV.U32 R5, RZ, RZ, R71 ;  /* 0x000000ffff057224 */ /* 0x000fe200078e0047 */
[----:B------:R-:W-:Y:S01]  /*4aa0*/  MOV R6, R70 ;  /* 0x0000004600067202 */ /* 0x000fe20000000f00 */
[----:B------:R-:W-:Y:S01]  /*4ab0*/  IMAD.MOV.U32 R2, RZ, RZ, R69 ;  /* 0x000000ffff027224 */ /* 0x000fe200078e0045 */
[----:B------:R-:W-:Y:S01]  /*4ac0*/  PRMT R78, R78, 0x5410, R3 ;  /* 0x000054104e4e7816 */ /* 0x000fe20000000003 */
[----:B------:R-:W-:Y:S01]  /*4ad0*/  IMAD.MOV.U32 R3, RZ, RZ, R32 ;  /* 0x000000ffff037224 */ /* 0x000fe200078e0020 */
[----:B------:R-:W-:Y:S02]  /*4ae0*/  PRMT R80, R6, 0x7610, R80 ;  /* 0x0000761006507816 */ /* 0x000fe40000000050 */
[----:B------:R-:W-:Y:S01]  /*4af0*/  PRMT R79, R2, 0x5410, R5 ;  /* 0x00005410024f7816 */ /* 0x000fe20000000005 */
[----:B------:R-:W-:Y:S01]  /*4b00*/  IMAD.MOV.U32 R5, RZ, RZ, R35 ;  /* 0x000000ffff057224 */ /* 0x000fe200078e0023 */
[----:B------:R-:W-:Y:S02]  /*4b10*/  MOV R6, R34 ;  /* 0x0000002200067202 */ /* 0x000fe40000000f00 */
[----:B------:R-:W-:Y:S02]  /*4b20*/  MOV R2, R33 ;  /* 0x0000002100027202 */ /* 0x000fe40000000f00 */
[----:B------:R-:W-:Y:S01]  /*4b30*/  PRMT R47, R5, 0x5410, R6 ;  /* 0x00005410052f7816 */ /* 0x000fe20000000006 */
[----:B------:R-:W-:Y:S01]  /*4b40*/  IMAD.MOV.U32 R6, RZ, RZ, R30 ;  /* 0x000000ffff067224 */ /* 0x000fe200078e001e */
[----:B------:R-:W-:Y:S01]  /*4b50*/  PRMT R46, R3, 0x5410, R2 ;  /* 0x00005410032e7816 */ /* 0x000fe20000000002 */
[----:B------:R-:W-:Y:S01]  /*4b60*/  IMAD.MOV.U32 R5, RZ, RZ, R31 ;  /* 0x000000ffff057224 */ /* 0x000fe200078e001f */
[----:B------:R-:W-:Y:S01]  /*4b70*/  MOV R3, R28 ;  /* 0x0000001c00037202 */ /* 0x000fe20000000f00 */
[----:B------:R-:W-:Y:S03]  /*4b80*/  IMAD.MOV.U32 R2, RZ, RZ, R29 ;  /* 0x000000ffff027224 */ /* 0x000fe600078e001d */
[----:B------:R-:W-:Y:S02]  /*4b90*/  PRMT R44, R5, 0x5410, R6 ;  /* 0x00005410052c7816 */ /* 0x000fe40000000006 */
[----:B------:R-:W-:Y:S01]  /*4ba0*/  PRMT R43, R3, 0x5410, R2 ;  /* 0x00005410032b7816 */ /* 0x000fe20000000002 */
[----:B------:R-:W-:-:S05]  /*4bb0*/  @P4 BRA `(.L_x_1161) ;  /* 0x00000f4000004947 */ /* 0x000fca0003800000 */
[----:B-123--:R-:W-:Y:S01]  /*4bc0*/  ISETP.GE.AND P0, PT, R24, c[0x0][0x1d4], PT ;  /* 0x0000750018007a0c */ /* 0x00efe20003f06270 */
[----:B------:R-:W-:Y:S01]  /*4bd0*/  @!UPT UIADD3 URZ, URZ, URZ, URZ ;  /* 0x0000003f3f3ff290 */ /* 0x000fe2000fffe03f */
[----:B------:R-:W-:Y:S11]  /*4be0*/  BSSY B0, `(.L_x_1162) ;  /* 0x0000078000007945 */ /* 0x000ff60003800000 */
[----:B------:R-:W-:-:S05]  /*4bf0*/  @P0 BRA `(.L_x_1163) ;  /* 0x0000076000000947 */ /* 0x000fca0003800000 */
[----:B------:R-:W-:Y:S01]  /*4c00*/  SEL R2, R86, R85, !P1 ;  /* 0x0000005556027207 */ /* 0x000fe20004800000 */
[----:B------:R-:W1:Y:S01]  /*4c10*/  LDS.128 R20, [R152+0xa080] ;  /* 0x00a0800098147984 */ /* 0x000e620000000c00 */
[----:B------:R-:W-:Y:S02]  /*4c20*/  ISETP.GE.AND P0, PT, R24, c[0x0][0x27c], PT ;  /* 0x00009f0018007a0c */ /* 0x000fe40003f06270 */
[----:B------:R-:W-:Y:S04]  /*4c30*/  SHF.R.S32.HI R3, RZ, 0x1f, R2 ;  /* 0x0000001fff037819 */ /* 0x000fe80000011402 */
[----:B------:R-:W-:Y:S04]  /*4c40*/  LEA.HI R2, R3, R2, RZ, 0x4 ;  /* 0x0000000203027211 */ /* 0x000fe800078f20ff */
[----:B------:R-:W-:Y:S03]  /*4c50*/  LEA.HI.SX32 R2, R2, R84, 0x1c ;  /* 0x0000005402027211 */ /* 0x000fe600078fe2ff */
[----:B------:R-:W-:Y:S01]  /*4c60*/  @!P0 SHF.R.U64 R5, R8, 0x10, R9 ;  /* 0x0000001008058819 */ /* 0x000fe20000001209 */
[----:B------:R-:W-:Y:S01]  /*4c70*/  @!P0 HADD2.F32 R57, -RZ, R57.H0_H0 ;  /* 0x20000039ff398230 */ /* 0x000fe20000004100 */
[----:B------:R-:W-:Y:S02]  /*4c80*/  SHF.R.S32.HI R3, RZ, 0x1f, R2 ;  /* 0x0000001fff037819 */ /* 0x000fe40000011402 */
[----:B------:R-:W-:Y:S02]  /*4c90*/  SHF.L.U32 R90, R2, 0x3, RZ ;  /* 0x00000003025a7819 */ /* 0x000fe400000006ff */
[----:B------:R-:W-:Y:S02]  /*4ca0*/  LEA.HI R3, R3, R2, RZ, 0x3 ;  /* 0x0000000203037211 */ /* 0x000fe400078f18ff */
[----:B------:R-:W-:Y:S02]  /*4cb0*/  @!P0 SHF.R.U64 R15, R10, 0x10, R11 ;  /* 0x000000100a0f8819 */ /* 0x000fe4000000120b */
[----:B------:R-:W-:Y:S02]  /*4cc0*/  SHF.R.S32.HI R2, RZ, 0x3, R3 ;  /* 0x00000003ff027819 */ /* 0x000fe40000011403 */
[----:B------:R-:W-:Y:S01]  /*4cd0*/  LOP3.LUT R3, R119, 0x38, R90, 0xf8, !PT ;  /* 0x0000003877037812 */ /* 0x000fe200078ef85a */
[----:B------:R-:W-:Y:S01]  /*4ce0*/  @!P0 HADD2.F32 R15, -RZ, R15.H0_H0 ;  /* 0x2000000fff0f8230 */ /* 0x000fe20000004100 */
[----:B------:R-:W-:Y:S01]  /*4cf0*/  @!P0 SHF.R.U64 R50, R52, 0x10, R53 ;  /* 0x0000001034328819 */ /* 0x000fe20000001235 */
[----:B------:R-:W-:Y:S01]  /*4d00*/  IMAD R2, R2, 0xc00, R7 ;  /* 0x00000c0002027824 */ /* 0x000fe200078e0207 */
[----:B------:R-:W-:Y:S02]  /*4d10*/  LOP3.LUT R3, R3, R158, RZ, 0x3c, !PT ;  /* 0x0000009e03037212 */ /* 0x000fe400078e3cff */
[----:B------:R-:W-:Y:S01]  /*4d20*/  @!P0 SHF.R.U32.HI R14, RZ, 0x10, R11 ;  /* 0x00000010ff0e8819 */ /* 0x000fe2000001160b */
[----:B------:R-:W-:Y:S01]  /*4d30*/  @!P0 HADD2.F32 R11, -RZ, R51.H0_H0 ;  /* 0x20000033ff0b8230 */ /* 0x000fe20000004100 */
[----:B------:R-:W-:Y:S01]  /*4d40*/  @!P0 SHF.R.U32.HI R8, RZ, 0x10, R9 ;  /* 0x00000010ff088819 */ /* 0x000fe20000011609 */
[----:B------:R-:W-:Y:S01]  /*4d50*/  IMAD.IADD R2, R2, 0x1, R3 ;  /* 0x0000000102027824 */ /* 0x000fe200078e0203 */
[----:B------:R-:W-:Y:S01]  /*4d60*/  @!P0 HADD2.F32 R3, -RZ, R13.H0_H0 ;  /* 0x2000000dff038230 */ /* 0x000fe20000004100 */
[--C-:B------:R-:W-:Y:S01]  /*4d70*/  @!P0 SHF.R.U32.HI R59, RZ, 0x10, R55.reuse ;  /* 0x00000010ff3b8819 */ /* 0x100fe20000011637 */
[----:B------:R-:W-:Y:S01]  /*4d80*/  @!P0 HADD2.F32 R9, -RZ, R5.H0_H0 ;  /* 0x20000005ff098230 */ /* 0x000fe20000004100 */
[----:B------:R-:W-:Y:S01]  /*4d90*/  @!P0 SHF.R.U64 R55, R54, 0x10, R55 ;  /* 0x0000001036378819 */ /* 0x000fe20000001237 */
[----:B------:R-:W-:Y:S01]  /*4da0*/  @!P0 HADD2.F32 R50, -RZ, R50.H0_H0 ;  /* 0x20000032ff328230 */ /* 0x000fe20000004100 */
[----:B------:R-:W-:Y:S01]  /*4db0*/  SHF.L.U32 R2, R2, 0x1, RZ ;  /* 0x0000000102027819 */ /* 0x000fe200000006ff */
[----:B------:R-:W-:Y:S01]  /*4dc0*/  @!P0 HADD2.F32 R59, -RZ, R59.H0_H0 ;  /* 0x2000003bff3b8230 */ /* 0x000fe20000004100 */
[----:B------:R-:W-:Y:S01]  /*4dd0*/  @!P0 SHF.R.U32.HI R52, RZ, 0x10, R53 ;  /* 0x00000010ff348819 */ /* 0x000fe20000011635 */
[----:B------:R-:W-:Y:S02]  /*4de0*/  @!P0 HADD2.F32 R55, -RZ, R55.H0_H0 ;  /* 0x20000037ff378230 */ /* 0x000fe40000004100 */
[----:B------:R1:W2:Y:S02]  /*4df0*/  LDS.128 R64, [R2+0xa080] ;  /* 0x00a0800002407984 */ /* 0x0002a40000000c00 */
[----:B------:R-:W-:Y:S01]  /*4e00*/  @!P0 HADD2.F32 R52, -RZ, R52.H0_H0 ;  /* 0x20000034ff348230 */ /* 0x000fe20000004100 */
[----:B-1----:R-:W-:Y:S05]  /*4e10*/  @!P0 IMAD.MOV.U32 R2, RZ, RZ, R20 ;  /* 0x000000ffff028224 */ /* 0x002fea00078e0014 */
[--C-:B------:R-:W-:Y:S02]  /*4e20*/  @!P0 HADD2.F32 R6, -RZ, R2.reuse.H0_H0 ;  /* 0x20000002ff068230 */ /* 0x100fe40000004100 */
[----:B------:R-:W-:Y:S03]  /*4e30*/  @!P0 HADD2.F32 R5, -RZ, R2.H1_H1 ;  /* 0x30000002ff058230 */ /* 0x000fe60000004100 */
[-C--:B------:R-:W-:Y:S01]  /*4e40*/  @!P0 FMUL.FTZ R2, R6, R3.reuse ;  /* 0x0000000306028220 */ /* 0x080fe20000410000 */
[----:B--2---:R-:W-:Y:S05]  /*4e50*/  @!P0 MOV R49, R64 ;  /* 0x0000004000318202 */ /* 0x004fea0000000f00 */
[--C-:B------:R-:W-:Y:S02]  /*4e60*/  @!P0 HADD2.F32 R10, -RZ, R49.reuse.H0_H0 ;  /* 0x20000031ff0a8230 */ /* 0x100fe40000004100 */
[----:B------:R-:W-:Y:S03]  /*4e70*/  @!P0 HADD2.F32 R49, -RZ, R49.H1_H1 ;  /* 0x30000031ff318230 */ /* 0x000fe60000004100 */
[C---:B------:R-:W-:Y:S02]  /*4e80*/  @!P0 FMUL.FTZ R54, R10.reuse, R3 ;  /* 0x000000030a368220 */ /* 0x040fe40000410000 */
[-C--:B------:R-:W-:Y:S01]  /*4e90*/  @!P0 FFMA.FTZ R2, R10, R11.reuse, R2 ;  /* 0x0000000b0a028223 */ /* 0x080fe20000010002 */
[----:B------:R-:W-:Y:S01]  /*4ea0*/  @!P0 HADD2.F32 R10, -RZ, R8.H0_H0 ;  /* 0x20000008ff0a8230 */ /* 0x000fe20000004100 */
[----:B------:R-:W-:Y:S01]  /*4eb0*/  @!P0 FFMA.FTZ R98, R6, R11, -R54 ;  /* 0x0000000b06628223 */ /* 0x000fe20000010836 */
[----:B------:R-:W-:Y:S01]  /*4ec0*/  @!P0 MOV R6, R21 ;  /* 0x0000001500068202 */ /* 0x000fe20000000f00 */
[----:B------:R-:W-:Y:S02]  /*4ed0*/  @!P0 IMAD.MOV.U32 R11, RZ, RZ, R65 ;  /* 0x000000ffff0b8224 */ /* 0x000fe400078e0041 */
[-C--:B------:R-:W-:Y:S02]  /*4ee0*/  @!P0 FMUL.FTZ R53, R49, R9.reuse ;  /* 0x0000000931358220 */ /* 0x080fe40000410000 */
[C---:B------:R-:W-:Y:S01]  /*4ef0*/  @!P0 FMUL.FTZ R3, R5.reuse, R9 ;  /* 0x0000000905038220 */ /* 0x040fe20000410000 */
[--C-:B------:R-:W-:Y:S01]  /*4f00*/  @!P0 HADD2.F32 R9, -RZ, R6.reuse.H0_H0 ;  /* 0x20000006ff098230 */ /* 0x100fe20000004100 */
[-C--:B------:R-:W-:Y:S01]  /*4f10*/  @!P0 FFMA.FTZ R97, R5, R50.reuse, -R53 ;  /* 0x0000003205618223 */ /* 0x080fe20000010835 */
[----:B------:R-:W-:Y:S01]  /*4f20*/  @!P0 HADD2.F32 R5, -RZ, R13.H1_H1 ;  /* 0x3000000dff058230 */ /* 0x000fe20000004100 */
[----:B------:R-:W-:Y:S01]  /*4f30*/  @!P0 FFMA.FTZ R3, R49, R50, R3 ;  /* 0x0000003231038223 */ /* 0x000fe20000010003 */
[----:B------:R-:W-:Y:S01]  /*4f40*/  @!P0 HADD2.F32 R50, -RZ, R51.H1_H1 ;  /* 0x30000033ff328230 */ /* 0x000fe20000004100 */
[----:B------:R-:W-:Y:S01]  /*4f50*/  @!P0 IMAD.MOV.U32 R13, RZ, RZ, R67 ;  /* 0x000000ffff0d8224 */ /* 0x000fe200078e0043 */
[--C-:B------:R-:W-:Y:S02]  /*4f60*/  @!P0 HADD2.F32 R49, -RZ, R11.reuse.H0_H0 ;  /* 0x2000000bff318230 */ /* 0x100fe40000004100 */
[----:B------:R-:W-:Y:S01]  /*4f70*/  @!P0 HADD2.F32 R51, -RZ, R11.H1_H1 ;  /* 0x3000000bff338230 */ /* 0x000fe20000004100 */
[----:B------:R-:W-:Y:S01]  /*4f80*/  @!P0 F2FP.PACK_AB R2, R3, R2 ;  /* 0x000000020302823e */ /* 0x000fe200000000ff */
[----:B------:R-:W-:Y:S01]  /*4f90*/  @!P0 HADD2.F32 R8, -RZ, R6.H1_H1 ;  /* 0x30000006ff088230 */ /* 0x000fe20000004100 */
[----:B------:R-:W-:Y:S01]  /*4fa0*/  @!P0 FMUL.FTZ R6, R49, R5 ;  /* 0x0000000531068220 */ /* 0x000fe20000410000 */
[--C-:B------:R-:W-:Y:S01]  /*4fb0*/  @!P0 HADD2.F32 R56, -RZ, R13.reuse.H0_H0 ;  /* 0x2000000dff388230 */ /* 0x100fe20000004100 */
[----:B------:R-:W-:Y:S01]  /*4fc0*/  @!P0 FMUL.FTZ R11, R51, R10 ;  /* 0x0000000a330b8220 */ /* 0x000fe20000410000 */
[----:B------:R-:W-:Y:S01]  /*4fd0*/  @!P0 MOV R64, R2 ;  /* 0x0000000200408202 */ /* 0x000fe20000000f00 */
[C---:B------:R-:W-:Y:S01]  /*4fe0*/  @!P0 FFMA.FTZ R96, R9.reuse, R50, -R6 ;  /* 0x0000003209608223 */ /* 0x040fe20000010806 */
[----:B------:R-:W-:Y:S01]  /*4ff0*/  @!P0 HADD2.F32 R58, -RZ, R13.H1_H1 ;  /* 0x3000000dff3a8230 */ /* 0x000fe20000004100 */
[C---:B------:R-:W-:Y:S01]  /*5000*/  @!P0 FMUL.FTZ R6, R8.reuse, R10 ;  /* 0x0000000a08068220 */ /* 0x040fe20000410000 */
[----:B------:R-:W-:Y:S01]  /*5010*/  @!P0 HADD2.F32 R10, -RZ, R26.H0_H0 ;  /* 0x2000001aff0a8230 */ /* 0x000fe20000004100 */
[----:B------:R-:W-:Y:S01]  /*5020*/  @!P0 FFMA.FTZ R95, R8, R52, -R11 ;  /* 0x00000034085f8223 */ /* 0x000fe2000001080b */
[----:B------:R-:W-:Y:S01]  /*5030*/  @!P0 MOV R8, R23 ;  /* 0x0000001700088202 */ /* 0x000fe20000000f00 */
[----:B------:R-:W-:Y:S01]  /*5040*/  @!P0 FMUL.FTZ R5, R9, R5 ;  /* 0x0000000509058220 */ /* 0x000fe20000410000 */
[----:B------:R-:W-:Y:S01]  /*5050*/  @!P0 HADD2.F32 R11, -RZ, R14.H0_H0 ;  /* 0x2000000eff0b8230 */ /* 0x000fe20000004100 */
[----:B------:R-:W-:Y:S01]  /*5060*/  @!P0 FMUL.FTZ R13, R56, R10 ;  /* 0x0000000a380d8220 */ /* 0x000fe20000410000 */
[----:B------:R-:W-:Y:S01]  /*5070*/  @!P0 HADD2.F32 R53, -RZ, R76.H0_H0 ;  /* 0x2000004cff358230 */ /* 0x000fe20000004100 */
[----:B------:R-:W-:Y:S01]  /*5080*/  @!P0 FFMA.FTZ R5, R49, R50, R5 ;  /* 0x0000003231058223 */ /* 0x000fe20000010005 */
[--C-:B------:R-:W-:Y:S01]  /*5090*/  @!P0 HADD2.F32 R9, -RZ, R8.reuse.H0_H0 ;  /* 0x20000008ff098230 */ /* 0x100fe20000004100 */
[----:B------:R-:W-:Y:S01]  /*50a0*/  @!P0 FMUL.FTZ R14, R58, R11 ;  /* 0x0000000b3a0e8220 */ /* 0x000fe20000410000 */
[----:B------:R-:W-:Y:S01]  /*50b0*/  @!P0 HADD2.F32 R8, -RZ, R8.H1_H1 ;  /* 0x30000008ff088230 */ /* 0x000fe20000004100 */
[----:B------:R-:W-:Y:S01]  /*50c0*/  @!P0 FFMA.FTZ R6, R51, R52, R6 ;  /* 0x0000003433068223 */ /* 0x000fe20000010006 */
[----:B------:R-:W-:Y:S01]  /*50d0*/  @!P0 F2FP.PACK_AB R49, R95, R96 ;  /* 0x000000605f31823e */ /* 0x000fe200000000ff */
[C---:B------:R-:W-:Y:S01]  /*50e0*/  @!P0 FFMA.FTZ R94, R9.reuse, R57, -R13 ;  /* 0x00000039095e8223 */ /* 0x040fe2000001080d */
[----:B------:R-:W-:Y:S01]  /*50f0*/  @!P0 MOV R13, R66 ;  /* 0x00000042000d8202 */ /* 0x000fe20000000f00 */
[----:B------:R-:W-:Y:S01]  /*5100*/  @!P0 FMUL.FTZ R10, R9, R10 ;  /* 0x0000000a090a8220 */ /* 0x000fe20000410000 */
[----:B------:R-:W-:Y:S01]  /*5110*/  @!P0 MOV R21, R49 ;  /* 0x0000003100158202 */ /* 0x000fe20000000f00 */
[----:B------:R-:W-:Y:S01]  /*5120*/  @!P0 IMAD.MOV.U32 R9, RZ, RZ, R22 ;  /* 0x000000ffff098224 */ /* 0x000fe200078e0016 */
[----:B------:R-:W-:Y:S01]  /*5130*/  @!P0 F2FP.PACK_AB R5, R6, R5 ;  /* 0x000000050605823e */ /* 0x000fe200000000ff */
[C---:B------:R-:W-:Y:S01]  /*5140*/  @!P0 FMUL.FTZ R11, R8.reuse, R11 ;  /* 0x0000000b080b8220 */ /* 0x040fe20000410000 */
[--C-:B------:R-:W-:Y:S01]  /*5150*/  @!P0 HADD2.F32 R54, -RZ, R13.reuse.H1_H1 ;  /* 0x3000000dff368230 */ /* 0x100fe20000004100 */
[----:B------:R-:W-:Y:S01]  /*5160*/  @!P0 FFMA.FTZ R93, R8, R59, -R14 ;  /* 0x0000003b085d8223 */ /* 0x000fe2000001080e */
[----:B------:R-:W-:Y:S01]  /*5170*/  @!P0 HADD2.F32 R8, -RZ, R26.H1_H1 ;  /* 0x3000001aff088230 */ /* 0x000fe20000004100 */
[----:B------:R-:W-:Y:S01]  /*5180*/  @!P0 IMAD.MOV.U32 R65, RZ, RZ, R5 ;  /* 0x000000ffff418224 */ /* 0x000fe200078e0005 */
[----:B------:R-:W-:Y:S01]  /*5190*/  @!P0 HADD2.F32 R26, -RZ, R13.H0_H0 ;  /* 0x2000000dff1a8230 */ /* 0x000fe20000004100 */
[----:B------:R-:W-:Y:S01]  /*51a0*/  @!P0 FMUL.FTZ R91, R54, R15 ;  /* 0x0000000f365b8220 */ /* 0x000fe20000410000 */
[--C-:B------:R-:W-:Y:S02]  /*51b0*/  @!P0 HADD2.F32 R14, -RZ, R9.reuse.H0_H0 ;  /* 0x20000009ff0e8230 */ /* 0x100fe40000004100 */
[----:B------:R-:W-:Y:S01]  /*51c0*/  @!P0 HADD2.F32 R13, -RZ, R9.H1_H1 ;  /* 0x30000009ff0d8230 */ /* 0x000fe20000004100 */
[-C--:B------:R-:W-:Y:S02]  /*51d0*/  @!P0 FMUL.FTZ R9, R26, R8.reuse ;  /* 0x000000081a098220 */ /* 0x080fe40000410000 */
[C---:B------:R-:W-:Y:S02]  /*51e0*/  @!P0 FMUL.FTZ R8, R14.reuse, R8 ;  /* 0x000000080e088220 */ /* 0x040fe40000410000 */
[----:B------:R-:W-:Y:S01]  /*51f0*/  @!P0 FFMA.FTZ R92, R14, R53, -R9 ;  /* 0x000000350e5c8223 */ /* 0x000fe20000010809 */
[----:B------:R-:W-:Y:S01]  /*5200*/  @!P0 F2FP.PACK_AB R14, R93, R94 ;  /* 0x0000005e5d0e823e */ /* 0x000fe200000000ff */
[----:B------:R-:W-:Y:S01]  /*5210*/  @!P0 FMUL.FTZ R9, R13, R15 ;  /* 0x0000000f0d098220 */ /* 0x000fe20000410000 */
[----:B------:R-:W-:Y:S01]  /*5220*/  @!P0 F2FP.PACK_AB R15, R97, R98 ;  /* 0x00000062610f823e */ /* 0x000fe200000000ff */
[----:B------:R-:W-:Y:S01]  /*5230*/  @!P0 FFMA.FTZ R8, R26, R53, R8 ;  /* 0x000000351a088223 */ /* 0x000fe20000010008 */
[----:B------:R-:W-:Y:S01]  /*5240*/  @!P0 MOV R23, R14 ;  /* 0x0000000e00178202 */ /* 0x000fe20000000f00 */
[----:B------:R-:W-:Y:S01]  /*5250*/  @!P0 FFMA.FTZ R9, R54, R55, R9 ;  /* 0x0000003736098223 */ /* 0x000fe20000010009 */
[----:B------:R-:W-:Y:S01]  /*5260*/  @!P0 MOV R20, R15 ;  /* 0x0000000f00148202 */ /* 0x000fe20000000f00 */
[----:B------:R-:W-:Y:S02]  /*5270*/  @!P0 FFMA.FTZ R10, R56, R57, R10 ;  /* 0x00000039380a8223 */ /* 0x000fe4000001000a */
[----:B------:R-:W-:Y:S01]  /*5280*/  @!P0 FFMA.FTZ R91, R13, R55, -R91 ;  /* 0x000000370d5b8223 */ /* 0x000fe2000001085b */
[----:B------:R-:W-:Y:S01]  /*5290*/  @!P0 F2FP.PACK_AB R8, R9, R8 ;  /* 0x000000080908823e */ /* 0x000fe200000000ff */
[----:B------:R-:W-:Y:S03]  /*52a0*/  @!P0 FFMA.FTZ R11, R58, R59, R11 ;  /* 0x0000003b3a0b8223 */ /* 0x000fe6000001000b */
[----:B------:R-:W-:Y:S02]  /*52b0*/  @!P0 F2FP.PACK_AB R13, R91, R92 ;  /* 0x0000005c5b0d823e */ /* 0x000fe400000000ff */
[----:B------:R-:W-:Y:S02]  /*52c0*/  @!P0 F2FP.PACK_AB R10, R11, R10 ;  /* 0x0000000a0b0a823e */ /* 0x000fe400000000ff */
[----:B------:R-:W-:Y:S01]  /*52d0*/  @!P0 MOV R66, R8 ;  /* 0x0000000800428202 */ /* 0x000fe20000000f00 */
[----:B------:R-:W-:Y:S01]  /*52e0*/  @!P0 IMAD.MOV.U32 R22, RZ, RZ, R13 ;  /* 0x000000ffff168224 */ /* 0x000fe200078e000d */
[----:B------:R-:W-:Y:S02]  /*52f0*/  @!P0 MOV R67, R10 ;  /* 0x0000000a00438202 */ /* 0x000fe40000000f00 */
[C---:B------:R-:W-:Y:S04]  /*5300*/  LEA R2, P0, R113.reuse, R88, 0x1 ;  /* 0x0000005871027211 */ /* 0x040fe800078008ff */
[----:B------:R-:W-:Y:S02]  /*5310*/  LEA.HI.X R3, R113, R89, R133, 0x1, P0 ;  /* 0x0000005971037211 */ /* 0x000fe400000f0c85 */
[C---:B------:R-:W-:Y:S03]  /*5320*/  ISETP.GE.AND P0, PT, R90.reuse, c[0x0][0x1d4], PT ;  /* 0x000075005a007a0c */ /* 0x040fe60003f06270 */
[----:B------:R1:W-:Y:S10]  /*5330*/  ST.E.128 [R2.64], R20 ;  /* 0x0000001402007985 */ /* 0x0003f4000c101d0e */
[----:B------:R-:W-:Y:S05]  /*5340*/  @!P0 IMAD.WIDE R8, R90, 0x2, R88 ;  /* 0x000000025a088825 */ /* 0x000fea00078e0258 */
[----:B------:R1:W-:Y:S02]  /*5350*/  @!P0 ST.E.128 [R8.64], R64 ;  /* 0x0000004008008985 */ /* 0x0003e4000c101d0e */
.L_x_1163:
[----:B------:R-:W-:Y:S05]  /*5360*/  BSYNC B0 ;  /* 0x0000000000007941 */ /* 0x000fea0003800000 */
.L_x_1162:
[----:B------:R-:W-:Y:S11]  /*5370*/  ISETP.GE.AND P0, PT, R36, c[0x0][0x1d4], PT ;  /* 0x0000750024007a0c */ /* 0x000ff60003f06270 */
[----:B------:R-:W-:Y:S02]  /*5380*/  @!UPT UIADD3 URZ, URZ, URZ, URZ ;  /* 0x0000003f3f3ff290 */ /* 0x000fe4000fffe03f */
[----:B------:R-:W-:-:S05]  /*5390*/  @P0 BRA `(.L_x_1161) ;  /* 0x0000076000000947 */ /* 0x000fca0003800000 */
[----:B-1----:R-:W-:Y:S01]  /*53a0*/  SEL R2, R86, R85, !P2 ;  /* 0x0000005556027207 */ /* 0x002fe20005000000 */
[----:B------:R-:W1:Y:S01]  /*53b0*/  LDS.128 R20, [R150+0xa080] ;  /* 0x00a0800096147984 */ /* 0x000e620000000c00 */
[----:B------:R-:W-:Y:S02]  /*53c0*/  ISETP.GE.AND P0, PT, R36, c[0x0][0x27c], PT ;  /* 0x00009f0024007a0c */ /* 0x000fe40003f06270 */
[----:B------:R-:W-:Y:S04]  /*53d0*/  SHF.R.S32.HI R3, RZ, 0x1f, R2 ;  /* 0x0000001fff037819 */ /* 0x000fe80000011402 */
[----:B------:R-:W-:Y:S04]  /*53e0*/  LEA.HI R2, R3, R2, RZ, 0x4 ;  /* 0x0000000203027211 */ /* 0x000fe800078f20ff */
[----:B------:R-:W-:Y:S03]  /*53f0*/  LEA.HI.SX32 R2, R2, R83, 0x1c ;  /* 0x0000005302027211 */ /* 0x000fe600078fe2ff */
[----:B------:R-:W-:Y:S01]  /*5400*/  @!P0 SHF.R.U64 R5, R16, 0x10, R17 ;  /* 0x0000001010058819 */ /* 0x000fe20000001211 */
[----:B------:R-:W-:Y:S01]  /*5410*/  @!P0 HADD2.F32 R13, -RZ, R76.H1_H1 ;  /* 0x3000004cff0d8230 */ /* 0x000fe20000004100 */
[----:B------:R-:W-:Y:S01]  /*5420*/  SHF.R.S32.HI R3, RZ, 0x1f, R2 ;  /* 0x0000001fff037819 */ /* 0x000fe20000011402 */
[----:B------:R-:W-:Y:S01]  /*5430*/  @!P0 HADD2.F32 R51, -RZ, R77.H1_H1 ;  /* 0x3000004dff338230 */ /* 0x000fe20000004100 */
[----:B------:R-:W-:Y:S01]  /*5440*/  SHF.L.U32 R54, R2, 0x3, RZ ;  /* 0x0000000302367819 */ /* 0x000fe200000006ff */
[----:B------:R-:W-:Y:S01]  /*5450*/  @!P0 HADD2.F32 R9, -RZ, R5.H0_H0 ;  /* 0x20000005ff098230 */ /* 0x000fe20000004100 */
        /* <DEDUP_REMOVED lines=13> */
[----:B------:R-:W-:Y:S02]  /*5530*/  @!P0 SHF.R.U32.HI R11, RZ, 0x10, R19 ;  /* 0x00000010ff0b8819 */ /* 0x000fe40000011613 */
[----:B------:R-:W-:Y:S01]  /*5540*/  @!P0 HADD2.F32 R19, -RZ, R26.H0_H0 ;  /* 0x2000001aff138230 */ /* 0x000fe20000004100 */
[----:B------:R-:W-:Y:S02]  /*5550*/  SHF.L.U32 R2, R2, 0x1, RZ ;  /* 0x0000000102027819 */ /* 0x000fe400000006ff */
[--C-:B------:R-:W-:Y:S01]  /*5560*/  @!P0 SHF.R.U32.HI R53, RZ, 0x10, R63.reuse ;  /* 0x00000010ff358819 */ /* 0x100fe2000001163f */
[----:B------:R-:W-:Y:S01]  /*5570*/  @!P0 HADD2.F32 R11, -RZ, R11.H0_H0 ;  /* 0x2000000bff0b8230 */ /* 0x000fe20000004100 */
[----:B------:R-:W-:Y:S01]  /*5580*/  @!P0 SHF.R.U64 R49, R62, 0x10, R63 ;  /* 0x000000103e318819 */ /* 0x000fe2000000123f */
[----:B------:R1:W2:Y:S02]  /*5590*/  LDS.128 R56, [R2+0xa080] ;  /* 0x00a0800002387984 */ /* 0x0002a40000000c00 */
[----:B------:R-:W-:Y:S02]  /*55a0*/  @!P0 HADD2.F32 R53, -RZ, R53.H0_H0 ;  /* 0x20000035ff358230 */ /* 0x000fe40000004100 */
        /* <DEDUP_REMOVED lines=14> */
[CC--:B------:R-:W-:Y:S02]  /*5690*/  @!P0 FMUL.FTZ R17, R14.reuse, R9.reuse ;  /* 0x000000090e118220 */ /* 0x0c0fe40000410000 */
[C---:B------:R-:W-:Y:S01]  /*56a0*/  @!P0 FMUL.FTZ R3, R5.reuse, R9 ;  /* 0x0000000905038220 */ /* 0x040fe20000410000 */
[----:B------:R-:W-:Y:S01]  /*56b0*/  @!P0 HADD2.F32 R18, -RZ, R13.H1_H1 ;  /* 0x3000000dff128230 */ /* 0x000fe20000004100 */
[-C--:B------:R-:W-:Y:S01]  /*56c0*/  @!P0 FFMA.FTZ R65, R5, R16.reuse, -R17 ;  /* 0x0000001005418223 */ /* 0x080fe20000010811 */
[----:B------:R-:W-:Y:S01]  /*56d0*/  @!P0 HADD2.F32 R5, -RZ, R27.H1_H1 ;  /* 0x3000001bff058230 */ /* 0x000fe20000004100 */
[----:B------:R-:W-:Y:S01]  /*56e0*/  @!P0 FFMA.FTZ R3, R14, R16, R3 ;  /* 0x000000100e038223 */ /* 0x000fe20000010003 */
[----:B------:R-:W-:Y:S01]  /*56f0*/  @!P0 HADD2.F32 R16, -RZ, R13.H0_H0 ;  /* 0x2000000dff108230 */ /* 0x000fe20000004100 */
[----:B------:R-:W-:Y:S01]  /*5700*/  @!P0 FMUL.FTZ R14, R18, R10 ;  /* 0x0000000a120e8220 */ /* 0x000fe20000410000 */
[----:B------:R-:W-:Y:S01]  /*5710*/  @!P0 HADD2.F32 R17, -RZ, R77.H0_H0 ;  /* 0x2000004dff118230 */ /* 0x000fe20000004100 */
[----:B------:R-:W-:Y:S01]  /*5720*/  @!P0 IMAD.MOV.U32 R13, RZ, RZ, R59 ;  /* 0x000000ffff0d8224 */ /* 0x000fe200078e003b */
[--C-:B------:R-:W-:Y:S01]  /*5730*/  @!P0 HADD2.F32 R9, -RZ, R6.reuse.H0_H0 ;  /* 0x20000006ff098230 */ /* 0x100fe20000004100 */
[----:B------:R-:W-:Y:S01]  /*5740*/  @!P0 F2FP.PACK_AB R2, R3, R2 ;  /* 0x000000020302823e */ /* 0x000fe200000000ff */
[----:B------:R-:W-:Y:S01]  /*5750*/  @!P0 HADD2.F32 R8, -RZ, R6.H1_H1 ;  /* 0x30000006ff088230 */ /* 0x000fe20000004100 */
[-C--:B------:R-:W-:Y:S01]  /*5760*/  @!P0 FMUL.FTZ R6, R16, R5.reuse ;  /* 0x0000000510068220 */ /* 0x080fe20000410000 */
[--C-:B------:R-:W-:Y:S01]  /*5770*/  @!P0 HADD2.F32 R50, -RZ, R13.reuse.H0_H0 ;  /* 0x2000000dff328230 */ /* 0x100fe20000004100 */
[C---:B------:R-:W-:Y:S01]  /*5780*/  @!P0 FMUL.FTZ R5, R9.reuse, R5 ;  /* 0x0000000509058220 */ /* 0x040fe20000410000 */
[----:B------:R-:W-:Y:S01]  /*5790*/  @!P0 MOV R56, R2 ;  /* 0x0000000200388202 */ /* 0x000fe20000000f00 */
[----:B------:R-:W-:Y:S01]  /*57a0*/  @!P0 FFMA.FTZ R64, R9, R17, -R6 ;  /* 0x0000001109408223 */ /* 0x000fe20000010806 */
[----:B------:R-:W-:Y:S01]  /*57b0*/  @!P0 HADD2.F32 R52, -RZ, R13.H1_H1 ;  /* 0x3000000dff348230 */ /* 0x000fe20000004100 */
[C---:B------:R-:W-:Y:S01]  /*57c0*/  @!P0 FMUL.FTZ R6, R8.reuse, R10 ;  /* 0x0000000a08068220 */ /* 0x040fe20000410000 */
[----:B------:R-:W-:Y:S01]  /*57d0*/  @!P0 HADD2.F32 R10, -RZ, R37.H0_H0 ;  /* 0x20000025ff0a8230 */ /* 0x000fe20000004100 */
[----:B------:R-:W-:Y:S01]  /*57e0*/  @!P0 FFMA.FTZ R63, R8, R19, -R14 ;  /* 0x00000013083f8223 */ /* 0x000fe2000001080e */
[----:B------:R-:W-:Y:S01]  /*57f0*/  @!P0 MOV R8, R23 ;  /* 0x0000001700088202 */ /* 0x000fe20000000f00 */
[----:B------:R-:W-:Y:S01]  /*5800*/  @!P0 FMUL.FTZ R14, R52, R11 ;  /* 0x0000000b340e8220 */ /* 0x000fe20000410000 */
[----:B------:R-:W-:Y:S01]  /*5810*/  @!P0 HADD2.F32 R27, -RZ, R78.H0_H0 ;  /* 0x2000004eff1b8230 */ /* 0x000fe20000004100 */
[----:B------:R-:W-:Y:S02]  /*5820*/  @!P0 FMUL.FTZ R13, R50, R10 ;  /* 0x0000000a320d8220 */ /* 0x000fe40000410000 */
[----:B------:R-:W-:Y:S01]  /*5830*/  @!P0 FFMA.FTZ R5, R16, R17, R5 ;  /* 0x0000001110058223 */ /* 0x000fe20000010005 */
[--C-:B------:R-:W-:Y:S01]  /*5840*/  @!P0 HADD2.F32 R9, -RZ, R8.reuse.H0_H0 ;  /* 0x20000008ff098230 */ /* 0x100fe20000004100 */
[----:B------:R-:W-:Y:S01]  /*5850*/  @!P0 FFMA.FTZ R6, R18, R19, R6 ;  /* 0x0000001312068223 */ /* 0x000fe20000010006 */
[----:B------:R-:W-:Y:S01]  /*5860*/  @!P0 HADD2.F32 R8, -RZ, R8.H1_H1 ;  /* 0x30000008ff088230 */ /* 0x000fe20000004100 */
[----:B------:R-:W-:Y:S02]  /*5870*/  @!P0 F2FP.PACK_AB R16, R63, R64 ;  /* 0x000000403f10823e */ /* 0x000fe400000000ff */
[C---:B------:R-:W-:Y:S01]  /*5880*/  @!P0 FFMA.FTZ R62, R9.reuse, R51, -R13 ;  /* 0x00000033093e8223 */ /* 0x040fe2000001080d */
[----:B------:R-:W-:Y:S01]  /*5890*/  @!P0 MOV R13, R58 ;  /* 0x0000003a000d8202 */ /* 0x000fe20000000f00 */
[----:B------:R-:W-:Y:S01]  /*58a0*/  @!P0 FMUL.FTZ R10, R9, R10 ;  /* 0x0000000a090a8220 */ /* 0x000fe20000410000 */
[----:B------:R-:W-:Y:S01]  /*58b0*/  @!P0 MOV R21, R16 ;  /* 0x0000001000158202 */ /* 0x000fe20000000f00 */
[----:B------:R-:W-:Y:S01]  /*58c0*/  @!P0 IMAD.MOV.U32 R9, RZ, RZ, R22 ;  /* 0x000000ffff098224 */ /* 0x000fe200078e0016 */
[----:B------:R-:W-:Y:S01]  /*58d0*/  @!P0 F2FP.PACK_AB R5, R6, R5 ;  /* 0x000000050605823e */ /* 0x000fe200000000ff */
[C---:B------:R-:W-:Y:S01]  /*58e0*/  @!P0 FMUL.FTZ R11, R8.reuse, R11 ;  /* 0x0000000b080b8220 */ /* 0x040fe20000410000 */
[----:B------:R-:W-:Y:S01]  /*58f0*/  @!P0 HADD2.F32 R26, -RZ, R13.H0_H0 ;  /* 0x2000000dff1a8230 */ /* 0x000fe20000004100 */
[----:B------:R-:W-:Y:S01]  /*5900*/  @!P0 FFMA.FTZ R61, R8, R53, -R14 ;  /* 0x00000035083d8223 */ /* 0x000fe2000001080e */
[----:B------:R-:W-:Y:S01]  /*5910*/  @!P0 HADD2.F32 R8, -RZ, R37.H1_H1 ;  /* 0x30000025ff088230 */ /* 0x000fe20000004100 */
[----:B------:R-:W-:Y:S01]  /*5920*/  @!P0 IMAD.MOV.U32 R57, RZ, RZ, R5 ;  /* 0x000000ffff398224 */ /* 0x000fe200078e0005 */
[----:B------:R-:W-:Y:S02]  /*5930*/  @!P0 HADD2.F32 R14, -RZ, R9.H0_H0 ;  /* 0x20000009ff0e8230 */ /* 0x000fe40000004100 */
[----:B------:R-:W-:Y:S02]  /*5940*/  @!P0 HADD2.F32 R37, -RZ, R13.H1_H1 ;  /* 0x3000000dff258230 */ /* 0x000fe40000004100 */
[----:B------:R-:W-:Y:S01]  /*5950*/  @!P0 HADD2.F32 R13, -RZ, R9.H1_H1 ;  /* 0x30000009ff0d8230 */ /* 0x000fe20000004100 */
[-C--:B------:R-:W-:Y:S02]  /*5960*/  @!P0 FMUL.FTZ R9, R26, R8.reuse ;  /* 0x000000081a098220 */ /* 0x080fe40000410000 */
[C---:B------:R-:W-:Y:S02]  /*5970*/  @!P0 FMUL.FTZ R8, R14.reuse, R8 ;  /* 0x000000080e088220 */ /* 0x040fe40000410000 */
[----:B------:R-:W-:Y:S01]  /*5980*/  @!P0 FFMA.FTZ R60, R14, R27, -R9 ;  /* 0x0000001b0e3c8223 */ /* 0x000fe20000010809 */
[----:B------:R-:W-:Y:S01]  /*5990*/  @!P0 F2FP.PACK_AB R14, R61, R62 ;  /* 0x0000003e3d0e823e */ /* 0x000fe200000000ff */
[----:B------:R-:W-:Y:S02]  /*59a0*/  @!P0 FMUL.FTZ R9, R13, R15 ;  /* 0x0000000f0d098220 */ /* 0x000fe40000410000 */
[----:B------:R-:W-:Y:S01]  /*59b0*/  @!P0 FFMA.FTZ R8, R26, R27, R8 ;  /* 0x0000001b1a088223 */ /* 0x000fe20000010008 */
[----:B------:R-:W-:Y:S01]  /*59c0*/  @!P0 MOV R23, R14 ;  /* 0x0000000e00178202 */ /* 0x000fe20000000f00 */
[----:B------:R-:W-:Y:S01]  /*59d0*/  @!P0 FMUL.FTZ R55, R37, R15 ;  /* 0x0000000f25378220 */ /* 0x000fe20000410000 */
[----:B------:R-:W-:Y:S01]  /*59e0*/  @!P0 F2FP.PACK_AB R15, R65, R66 ;  /* 0x00000042410f823e */ /* 0x000fe200000000ff */
[----:B------:R-:W-:Y:S02]  /*59f0*/  @!P0 FFMA.FTZ R9, R37, R49, R9 ;  /* 0x0000003125098223 */ /* 0x000fe40000010009 */
[----:B------:R-:W-:Y:S01]  /*5a00*/  @!P0 FFMA.FTZ R10, R50, R51, R10 ;  /* 0x00000033320a8223 */ /* 0x000fe2000001000a */
[----:B------:R-:W-:Y:S01]  /*5a10*/  @!P0 MOV R20, R15 ;  /* 0x0000000f00148202 */ /* 0x000fe20000000f00 */
        /* <DEDUP_REMOVED lines=14> */
.L_x_1161:
[----:B-123--:R-:W-:Y:S05]  /*5b00*/  BSYNC B1 ;  /* 0x0000000000017941 */ /* 0x00efea0003800000 */
.L_x_1160:
[----:B------:R1:W2:Y:S04]  /*5b10*/  SHFL.IDX PT, R51, R99, 0x1, 0x181f ;  /* 0x00381f0063337f89 */ /* 0x0002a800000e0000 */
[----:B------:R1:W3:Y:S01]  /*5b20*/  SHFL.IDX PT, R50, R100, 0x1, 0x181f ;  /* 0x00381f0064327f89 */ /* 0x0002e200000e0000 */
[----:B------:R-:W-:-:S05]  /*5b30*/  @P5 BRA `(.L_x_1149) ;  /* 0x0000130000005947 */ /* 0x000fca0003800000 */
[----:B------:R-:W-:Y:S01]  /*5b40*/  ISETP.GE.AND P0, PT, R24, c[0x0][0x1d4], PT ;  /* 0x0000750018007a0c */ /* 0x000fe20003f06270 */
[----:B------:R-:W-:Y:S01]  /*5b50*/  @!UPT UIADD3 URZ, URZ, URZ, URZ ;  /* 0x0000003f3f3ff290 */ /* 0x000fe2000fffe03f */
[----:B------:R-:W-:Y:S11]  /*5b60*/  BSSY B0, `(.L_x_1164) ;  /* 0x0000078000007945 */ /* 0x000ff60003800000 */
[----:B------:R-:W-:-:S05]  /*5b70*/  @P0 BRA `(.L_x_1165) ;  /* 0x0000076000000947 */ /* 0x000fca0003800000 */
[----:B------:R-:W-:Y:S01]  /*5b80*/  SEL R2, R86, R85, !P1 ;  /* 0x0000005556027207 */ /* 0x000fe20004800000 */
[----:B------:R-:W4:Y:S01]  /*5b90*/  LDS.128 R16, [R151+0xa080] ;  /* 0x00a0800097107984 */ /* 0x000f220000000c00 */
        /* <DEDUP_REMOVED lines=10> */
[----:B------:R-:W-:Y:S02]  /*5c40*/  LEA.HI R3, R3, R2, RZ, 0x3 ;  /* 0x0000000203037211 */ /* 0x000fe400078f18ff */
[----:B------:R-:W-:Y:S02]  /*5c50*/  @!P0 SHF.R.U64 R20, R68, 0x10, R69 ;  /* 0x0000001044148819 */ /* 0x000fe40000001245 */
[----:B------:R-:W-:Y:S02]  /*5c60*/  SHF.R.S32.HI R2, RZ, 0x3, R3 ;  /* 0x00000003ff027819 */ /* 0x000fe40000011403 */
[----:B------:R-:W-:Y:S01]  /*5c70*/  LOP3.LUT R3, R118, 0x38, R49, 0xf8, !PT ;  /* 0x0000003876037812 */ /* 0x000fe200078ef831 */
[----:B------:R-:W-:Y:S01]  /*5c80*/  @!P0 HADD2.F32 R20, -RZ, R20.H0_H0 ;  /* 0x20000014ff148230 */ /* 0x000fe20000004100 */
[----:B------:R-:W-:Y:S01]  /*5c90*/  @!P0 SHF.R.U32.HI R10, RZ, 0x10, R29 ;  /* 0x00000010ff0a8819 */ /* 0x000fe2000001161d */
[----:B------:R-:W-:Y:S01]  /*5ca0*/  IMAD R2, R2, 0xc00, R12 ;  /* 0x00000c0002027824 */ /* 0x000fe200078e020c */
[----:B------:R-:W-:Y:S02]  /*5cb0*/  LOP3.LUT R3, R3, R157, RZ, 0x3c, !PT ;  /* 0x0000009d03037212 */ /* 0x000fe400078e3cff */
[----:B------:R-:W-:Y:S01]  /*5cc0*/  @!P0 SHF.R.U32.HI R23, RZ, 0x10, R69 ;  /* 0x00000010ff178819 */ /* 0x000fe20000011645 */
[----:B------:R-:W-:Y:S01]  /*5cd0*/  @!P0 HADD2.F32 R10, -RZ, R10.H0_H0 ;  /* 0x2000000aff0a8230 */ /* 0x000fe20000004100 */
[----:B------:R-:W-:Y:S01]  /*5ce0*/  @!P0 SHF.R.U32.HI R11, RZ, 0x10, R31 ;  /* 0x00000010ff0b8819 */ /* 0x000fe2000001161f */
[----:B------:R-:W-:Y:S01]  /*5cf0*/  IMAD.IADD R2, R2, 0x1, R3 ;  /* 0x0000000102027824 */ /* 0x000fe200078e0203 */
[----:B------:R-:W-:Y:S01]  /*5d00*/  @!P0 HADD2.F32 R3, -RZ, R43.H0_H0 ;  /* 0x2000002bff038230 */ /* 0x000fe20000004100 */
[----:B------:R-:W-:Y:S01]  /*5d10*/  @!P0 SHF.R.U64 R15, R30, 0x10, R31 ;  /* 0x000000101e0f8819 */ /* 0x000fe2000000121f */
[----:B------:R-:W-:Y:S01]  /*5d20*/  @!P0 HADD2.F32 R23, -RZ, R23.H0_H0 ;  /* 0x20000017ff178230 */ /* 0x000fe20000004100 */
[--C-:B------:R-:W-:Y:S01]  /*5d30*/  @!P0 SHF.R.U32.HI R26, RZ, 0x10, R71.reuse ;  /* 0x00000010ff1a8819 */ /* 0x100fe20000011647 */
[----:B------:R-:W-:Y:S01]  /*5d40*/  @!P0 HADD2.F32 R31, -RZ, R79.H1_H1 ;  /* 0x3000004fff1f8230 */ /* 0x000fe20000004100 */
[----:B------:R-:W-:Y:S01]  /*5d50*/  SHF.L.U32 R2, R2, 0x1, RZ ;  /* 0x0000000102027819 */ /* 0x000fe200000006ff */
[----:B------:R-:W-:Y:S01]  /*5d60*/  @!P0 HADD2.F32 R11, -RZ, R11.H0_H0 ;  /* 0x2000000bff0b8230 */ /* 0x000fe20000004100 */
[----:B------:R-:W-:Y:S01]  /*5d70*/  @!P0 SHF.R.U64 R29, R70, 0x10, R71 ;  /* 0x00000010461d8819 */ /* 0x000fe20000001247 */
[----:B------:R-:W-:Y:S02]  /*5d80*/  @!P0 HADD2.F32 R15, -RZ, R15.H0_H0 ;  /* 0x2000000fff0f8230 */ /* 0x000fe40000004100 */
[----:B------:R4:W5:Y:S02]  /*5d90*/  LDS.128 R52, [R2+0xa080] ;  /* 0x00a0800002347984 */ /* 0x0009640000000c00 */
[----:B------:R-:W-:Y:S01]  /*5da0*/  @!P0 HADD2.F32 R29, -RZ, R29.H0_H0 ;  /* 0x2000001dff1d8230 */ /* 0x000fe20000004100 */
[----:B----4-:R-:W-:Y:S05]  /*5db0*/  @!P0 IMAD.MOV.U32 R2, RZ, RZ, R16 ;  /* 0x000000ffff028224 */ /* 0x010fea00078e0010 */
[--C-:B------:R-:W-:Y:S02]  /*5dc0*/  @!P0 HADD2.F32 R6, -RZ, R2.reuse.H0_H0 ;  /* 0x20000002ff068230 */ /* 0x100fe40000004100 */
[----:B------:R-:W-:Y:S03]  /*5dd0*/  @!P0 HADD2.F32 R5, -RZ, R2.H1_H1 ;  /* 0x30000002ff058230 */ /* 0x000fe60000004100 */
[-C--:B------:R-:W-:Y:S01]  /*5de0*/  @!P0 FMUL.FTZ R2, R6, R3.reuse ;  /* 0x0000000306028220 */ /* 0x080fe20000410000 */
[----:B-----5:R-:W-:Y:S05]  /*5df0*/  @!P0 MOV R14, R52 ;  /* 0x00000034000e8202 */ /* 0x020fea0000000f00 */
[--C-:B------:R-:W-:Y:S02]  /*5e00*/  @!P0 HADD2.F32 R9, -RZ, R14.reuse.H0_H0 ;  /* 0x2000000eff098230 */ /* 0x100fe40000004100 */
[----:B------:R-:W-:Y:S03]  /*5e10*/  @!P0 HADD2.F32 R14, -RZ, R14.H1_H1 ;  /* 0x3000000eff0e8230 */ /* 0x000fe60000004100 */
[----:B------:R-:W-:Y:S02]  /*5e20*/  @!P0 FMUL.FTZ R22, R9, R3 ;  /* 0x0000000309168220 */ /* 0x000fe40000410000 */
[-C--:B------:R-:W-:Y:S02]  /*5e30*/  @!P0 FMUL.FTZ R21, R14, R8.reuse ;  /* 0x000000080e158220 */ /* 0x080fe40000410000 */
[----:B------:R-:W-:Y:S02]  /*5e40*/  @!P0 FMUL.FTZ R3, R5, R8 ;  /* 0x0000000805038220 */ /* 0x000fe40000410000 */
[----:B------:R-:W-:Y:S02]  /*5e50*/  @!P0 IMAD.MOV.U32 R8, RZ, RZ, R53 ;  /* 0x000000ffff088224 */ /* 0x000fe400078e0035 */
[-C--:B------:R-:W-:Y:S02]  /*5e60*/  @!P0 FFMA.FTZ R2, R9, R13.reuse, R2 ;  /* 0x0000000d09028223 */ /* 0x080fe40000010002 */
[----:B------:R-:W-:Y:S01]  /*5e70*/  @!P0 FFMA.FTZ R62, R6, R13, -R22 ;  /* 0x0000000d063e8223 */ /* 0x000fe20000010816 */
[----:B------:R-:W-:Y:S01]  /*5e80*/  @!P0 MOV R6, R17 ;  /* 0x0000001100068202 */ /* 0x000fe20000000f00 */
[-C--:B------:R-:W-:Y:S01]  /*5e90*/  @!P0 FFMA.FTZ R61, R5, R20.reuse, -R21 ;  /* 0x00000014053d8223 */ /* 0x080fe20000010815 */
[----:B------:R-:W-:Y:S01]  /*5ea0*/  @!P0 HADD2.F32 R5, -RZ, R43.H1_H1 ;  /* 0x3000002bff058230 */ /* 0x000fe20000004100 */
[----:B------:R-:W-:Y:S01]  /*5eb0*/  @!P0 FFMA.FTZ R3, R14, R20, R3 ;  /* 0x000000140e038223 */ /* 0x000fe20000010003 */
[--C-:B------:R-:W-:Y:S01]  /*5ec0*/  @!P0 HADD2.F32 R20, -RZ, R8.reuse.H0_H0 ;  /* 0x20000008ff148230 */ /* 0x100fe20000004100 */
[----:B------:R-:W-:Y:S01]  /*5ed0*/  @!P0 IMAD.MOV.U32 R13, RZ, RZ, R55 ;  /* 0x000000ffff0d8224 */ /* 0x000fe200078e0037 */
[----:B------:R-:W-:Y:S02]  /*5ee0*/  @!P0 HADD2.F32 R22, -RZ, R8.H1_H1 ;  /* 0x30000008ff168230 */ /* 0x000fe40000004100 */
[----:B------:R-:W-:Y:S01]  /*5ef0*/  @!P0 HADD2.F32 R21, -RZ, R79.H0_H0 ;  /* 0x2000004fff158230 */ /* 0x000fe20000004100 */
[----:B------:R-:W-:Y:S01]  /*5f00*/  @!P0 F2FP.PACK_AB R2, R3, R2 ;  /* 0x000000020302823e */ /* 0x000fe200000000ff */
[--C-:B------:R-:W-:Y:S01]  /*5f10*/  @!P0 HADD2.F32 R9, -RZ, R6.reuse.H0_H0 ;  /* 0x20000006ff098230 */ /* 0x100fe20000004100 */
[----:B------:R-:W-:Y:S01]  /*5f20*/  @!P0 FMUL.FTZ R14, R22, R10 ;  /* 0x0000000a160e8220 */ /* 0x000fe20000410000 */
[----:B------:R-:W-:Y:S01]  /*5f30*/  @!P0 HADD2.F32 R8, -RZ, R6.H1_H1 ;  /* 0x30000006ff088230 */ /* 0x000fe20000004100 */
[-C--:B------:R-:W-:Y:S01]  /*5f40*/  @!P0 FMUL.FTZ R6, R20, R5.reuse ;  /* 0x0000000514068220 */ /* 0x080fe20000410000 */
[----:B------:R-:W-:Y:S01]  /*5f50*/  @!P0 MOV R52, R2 ;  /* 0x0000000200348202 */ /* 0x000fe20000000f00 */
[C---:B------:R-:W-:Y:S01]  /*5f60*/  @!P0 FMUL.FTZ R5, R9.reuse, R5 ;  /* 0x0000000509058220 */ /* 0x040fe20000410000 */
[--C-:B------:R-:W-:Y:S01]  /*5f70*/  @!P0 HADD2.F32 R30, -RZ, R13.reuse.H0_H0 ;  /* 0x2000000dff1e8230 */ /* 0x100fe20000004100 */
        /* <DEDUP_REMOVED lines=35> */
[C---:B------:R-:W-:Y:S01]  /*61b0*/  @!P0 FMUL.FTZ R44, R28.reuse, R15 ;  /* 0x0000000f1c2c8220 */ /* 0x040fe20000410000 */
        /* <DEDUP_REMOVED lines=12> */
[C---:B---3--:R-:W-:Y:S04]  /*6280*/  LEA R2, P0, R113.reuse, R50, 0x1 ;  /* 0x0000003271027211 */ /* 0x048fe800078008ff */
[----:B--2---:R-:W-:Y:S02]  /*6290*/  LEA.HI.X R3, R113, R51, R133, 0x1, P0 ;  /* 0x0000003371037211 */ /* 0x004fe400000f0c85 */
[C---:B------:R-:W-:Y:S03]  /*62a0*/  ISETP.GE.AND P0, PT, R49.reuse, c[0x0][0x1d4], PT ;  /* 0x0000750031007a0c */ /* 0x040fe60003f06270 */
[----:B------:R2:W-:Y:S10]  /*62b0*/  ST.E.128 [R2.64], R16 ;  /* 0x0000001002007985 */ /* 0x0005f4000c101d0e */
[----:B------:R-:W-:Y:S05]  /*62c0*/  @!P0 IMAD.WIDE R8, R49, 0x2, R50 ;  /* 0x0000000231088825 */ /* 0x000fea00078e0232 */
[----:B------:R2:W-:Y:S02]  /*62d0*/  @!P0 ST.E.128 [R8.64], R52 ;  /* 0x0000003408008985 */ /* 0x0005e4000c101d0e */
.L_x_1165:
[----:B------:R-:W-:Y:S05]  /*62e0*/  BSYNC B0 ;  /* 0x0000000000007941 */ /* 0x000fea0003800000 */
.L_x_1164:
[----:B------:R-:W-:Y:S11]  /*62f0*/  ISETP.GE.AND P0, PT, R36, c[0x0][0x1d4], PT ;  /* 0x0000750024007a0c */ /* 0x000ff60003f06270 */
[----:B------:R-:W-:Y:S02]  /*6300*/  @!UPT UIADD3 URZ, URZ, URZ, URZ ;  /* 0x0000003f3f3ff290 */ /* 0x000fe4000fffe03f */
[----:B------:R-:W-:-:S05]  /*6310*/  @P0 BRA `(.L_x_1149) ;  /* 0x00000b2000000947 */ /* 0x000fca0003800000 */
[----:B--2---:R-:W-:Y:S01]  /*6320*/  SEL R2, R86, R85, !P2 ;  /* 0x0000005556027207 */ /* 0x004fe20005000000 */
[----:B------:R-:W2:Y:S01]  /*6330*/  LDS.128 R16, [R149+0xa080] ;  /* 0x00a0800095107984 */ /* 0x000ea20000000c00 */
[C---:B---3--:R-:W-:Y:S02]  /*6340*/  LEA R56, P0, R112.reuse, R50, 0x1 ;  /* 0x0000003270387211 */ /* 0x048fe400078008ff */
[----:B------:R-:W-:Y:S02]  /*6350*/  SHF.R.S32.HI R3, RZ, 0x1f, R2 ;  /* 0x0000001fff037819 */ /* 0x000fe40000011402 */
[----:B------:R-:W-:Y:S02]  /*6360*/  LEA.HI.X R57, R112, R51, R131, 0x1, P0 ;  /* 0x0000003370397211 */ /* 0x000fe400000f0c83 */
[----:B------:R-:W-:Y:S02]  /*6370*/  LEA.HI R2, R3, R2, RZ, 0x4 ;  /* 0x0000000203027211 */ /* 0x000fe400078f20ff */
[----:B------:R-:W-:Y:S02]  /*6380*/  ISETP.GE.AND P0, PT, R36, c[0x0][0x27c], PT ;  /* 0x00009f0024007a0c */ /* 0x000fe40003f06270 */
[----:B------:R-:W-:Y:S04]  /*6390*/  LEA.HI.SX32 R2, R2, R83, 0x1c ;  /* 0x0000005302027211 */ /* 0x000fe800078fe2ff */
[----:B------:R-:W-:Y:S02]  /*63a0*/  SHF.R.S32.HI R3, RZ, 0x1f, R2 ;  /* 0x0000001fff037819 */ /* 0x000fe40000011402 */
[----:B------:R-:W-:Y:S02]  /*63b0*/  SHF.L.U32 R37, R2, 0x3, RZ ;  /* 0x0000000302257819 */ /* 0x000fe400000006ff */
[----:B------:R-:W-:Y:S03]  /*63c0*/  LEA.HI R3, R3, R2, RZ, 0x3 ;  /* 0x0000000203037211 */ /* 0x000fe600078f18ff */
[----:B------:R-:W-:Y:S01]  /*63d0*/  @!P0 SHF.R.U64 R5, R32, 0x10, R33 ;  /* 0x0000001020058819 */ /* 0x000fe20000001221 */
[----:B------:R-:W-:Y:S01]  /*63e0*/  @!P0 HADD2.F32 R13, -RZ, R80.H1_H1 ;  /* 0x30000050ff0d8230 */ /* 0x000fe20000004100 */
[----:B------:R-:W-:Y:S01]  /*63f0*/  SHF.R.S32.HI R2, RZ, 0x3, R3 ;  /* 0x00000003ff027819 */ /* 0x000fe20000011403 */
[----:B------:R-:W-:Y:S01]  /*6400*/  @!P0 HADD2.F32 R31, -RZ, R81.H1_H1 ;  /* 0x30000051ff1f8230 */ /* 0x000fe20000004100 */
[----:B------:R-:W-:Y:S01]  /*6410*/  LOP3.LUT R3, R118, 0x38, R37, 0xf8, !PT ;  /* 0x0000003876037812 */ /* 0x000fe200078ef825 */
[----:B------:R-:W-:Y:S01]  /*6420*/  @!P0 HADD2.F32 R27, -RZ, R82.H0_H0 ;  /* 0x20000052ff1b8230 */ /* 0x000fe20000004100 */
[----:B------:R-:W-:Y:S01]  /*6430*/  @!P0 SHF.R.U32.HI R8, RZ, 0x10, R33 ;  /* 0x00000010ff088819 */ /* 0x000fe20000011621 */
[----:B------:R-:W-:Y:S01]  /*6440*/  IMAD R2, R2, 0xc00, R12 ;  /* 0x00000c0002027824 */ /* 0x000fe200078e020c */
[----:B------:R-:W-:Y:S01]  /*6450*/  LOP3.LUT R3, R3, R157, RZ, 0x3c, !PT ;  /* 0x0000009d03037212 */ /* 0x000fe200078e3cff */
[----:B------:R-:W-:Y:S01]  /*6460*/  @!P0 HADD2.F32 R9, -RZ, R5.H0_H0 ;  /* 0x20000005ff098230 */ /* 0x000fe20000004100 */
[--C-:B------:R-:W-:Y:S02]  /*6470*/  @!P0 SHF.R.U32.HI R11, RZ, 0x10, R35.reuse ;  /* 0x00000010ff0b8819 */ /* 0x100fe40000011623 */
[----:B------:R-:W-:Y:S01]  /*6480*/  @!P0 SHF.R.U64 R15, R34, 0x10, R35 ;  /* 0x00000010220f8819 */ /* 0x000fe20000001223 */
[----:B------:R-:W-:Y:S01]  /*6490*/  IMAD.IADD R2, R2, 0x1, R3 ;  /* 0x0000000102027824 */ /* 0x000fe200078e0203 */
[----:B------:R-:W-:Y:S01]  /*64a0*/  @!P0 HADD2.F32 R3, -RZ, R46.H0_H0 ;  /* 0x2000002eff038230 */ /* 0x000fe20000004100 */
[--C-:B------:R-:W-:Y:S01]  /*64b0*/  @!P0 SHF.R.U64 R20, R72, 0x10, R73.reuse ;  /* 0x0000001048148819 */ /* 0x100fe20000001249 */
[----:B------:R-:W-:Y:S01]  /*64c0*/  @!P0 HADD2.F32 R11, -RZ, R11.H0_H0 ;  /* 0x2000000bff0b8230 */ /* 0x000fe20000004100 */
[----:B------:R-:W-:Y:S01]  /*64d0*/  @!P0 SHF.R.U32.HI R23, RZ, 0x10, R73 ;  /* 0x00000010ff178819 */ /* 0x000fe20000011649 */
[----:B------:R-:W-:Y:S01]  /*64e0*/  @!P0 HADD2.F32 R15, -RZ, R15.H0_H0 ;  /* 0x2000000fff0f8230 */ /* 0x000fe20000004100 */
[----:B------:R-:W-:Y:S01]  /*64f0*/  SHF.L.U32 R2, R2, 0x1, RZ ;  /* 0x0000000102027819 */ /* 0x000fe200000006ff */
[----:B------:R-:W-:Y:S01]  /*6500*/  @!P0 HADD2.F32 R20, -RZ, R20.H0_H0 ;  /* 0x20000014ff148230 */ /* 0x000fe20000004100 */
[--C-:B------:R-:W-:Y:S01]  /*6510*/  @!P0 SHF.R.U32.HI R33, RZ, 0x10, R75.reuse ;  /* 0x00000010ff218819 */ /* 0x100fe2000001164b */
[----:B------:R-:W-:Y:S01]  /*6520*/  @!P0 HADD2.F32 R23, -RZ, R23.H0_H0 ;  /* 0x20000017ff178230 */ /* 0x000fe20000004100 */
[----:B------:R-:W-:Y:S01]  /*6530*/  @!P0 SHF.R.U64 R29, R74, 0x10, R75 ;  /* 0x000000104a1d8819 */ /* 0x000fe2000000124b */
[----:B------:R2:W3:Y:S02]  /*6540*/  LDS.128 R52, [R2+0xa080] ;  /* 0x00a0800002347984 */ /* 0x0004e40000000c00 */
[----:B------:R-:W-:Y:S02]  /*6550*/  @!P0 HADD2.F32 R33, -RZ, R33.H0_H0 ;  /* 0x20000021ff218230 */ /* 0x000fe40000004100 */
[----:B------:R-:W-:Y:S01]  /*6560*/  @!P0 HADD2.F32 R29, -RZ, R29.H0_H0 ;  /* 0x2000001dff1d8230 */ /* 0x000fe20000004100 */
[----:B--2---:R-:W-:Y:S05]  /*6570*/  @!P0 IMAD.MOV.U32 R2, RZ, RZ, R16 ;  /* 0x000000ffff028224 */ /* 0x004fea00078e0010 */
[--C-:B------:R-:W-:Y:S02]  /*6580*/  @!P0 HADD2.F32 R6, -RZ, R2.reuse.H0_H0 ;  /* 0x20000002ff068230 */ /* 0x100fe40000004100 */
[----:B------:R-:W-:Y:S03]  /*6590*/  @!P0 HADD2.F32 R5, -RZ, R2.H1_H1 ;  /* 0x30000002ff058230 */ /* 0x000fe60000004100 */
[-C--:B------:R-:W-:Y:S01]  /*65a0*/  @!P0 FMUL.FTZ R2, R6, R3.reuse ;  /* 0x0000000306028220 */ /* 0x080fe20000410000 */
[----:B---3--:R-:W-:Y:S05]  /*65b0*/  @!P0 MOV R14, R52 ;  /* 0x00000034000e8202 */ /* 0x008fea0000000f00 */
        /* <DEDUP_REMOVED lines=14> */
[--C-:B------:R-:W-:Y:S02]  /*66a0*/  @!P0 HADD2.F32 R20, -RZ, R13.reuse.H0_H0 ;  /* 0x2000000dff148230 */ /* 0x100fe40000004100 */
[----:B------:R-:W-:Y:S01]  /*66b0*/  @!P0 HADD2.F32 R22, -RZ, R13.H1_H1 ;  /* 0x3000000dff168230 */ /* 0x000fe20000004100 */
[----:B------:R-:W-:Y:S01]  /*66c0*/  @!P0 IMAD.MOV.U32 R13, RZ, RZ, R55 ;  /* 0x000000ffff0d8224 */ /* 0x000fe200078e0037 */
[----:B------:R-:W-:Y:S01]  /*66d0*/  @!P0 HADD2.F32 R21, -RZ, R81.H0_H0 ;  /* 0x20000051ff158230 */ /* 0x000fe20000004100 */
[----:B------:R-:W-:Y:S01]  /*66e0*/  @!P0 F2FP.PACK_AB R2, R3, R2 ;  /* 0x000000020302823e */ /* 0x000fe200000000ff */
[----:B------:R-:W-:Y:S01]  /*66f0*/  @!P0 HADD2.F32 R9, -RZ, R6.H0_H0 ;  /* 0x20000006ff098230 */ /* 0x000fe20000004100 */
[----:B------:R-:W-:Y:S01]  /*6700*/  @!P0 FMUL.FTZ R6, R20, R5 ;  /* 0x0000000514068220 */ /* 0x000fe20000410000 */
[--C-:B------:R-:W-:Y:S01]  /*6710*/  @!P0 HADD2.F32 R30, -RZ, R13.reuse.H0_H0 ;  /* 0x2000000dff1e8230 */ /* 0x100fe20000004100 */
[----:B------:R-:W-:Y:S01]  /*6720*/  @!P0 FMUL.FTZ R14, R22, R10 ;  /* 0x0000000a160e8220 */ /* 0x000fe20000410000 */
[----:B------:R-:W-:Y:S01]  /*6730*/  @!P0 HADD2.F32 R32, -RZ, R13.H1_H1 ;  /* 0x3000000dff208230 */ /* 0x000fe20000004100 */
[C---:B------:R-:W-:Y:S01]  /*6740*/  @!P0 FFMA.FTZ R49, R9.reuse, R21, -R6 ;  /* 0x0000001509318223 */ /* 0x040fe20000010806 */
[----:B------:R-:W-:Y:S01]  /*6750*/  @!P0 MOV R52, R2 ;  /* 0x0000000200348202 */ /* 0x000fe20000000f00 */
[C---:B------:R-:W-:Y:S01]  /*6760*/  @!P0 FMUL.FTZ R6, R8.reuse, R10 ;  /* 0x0000000a08068220 */ /* 0x040fe20000410000 */
[----:B------:R-:W-:Y:S01]  /*6770*/  @!P0 HADD2.F32 R10, -RZ, R47.H0_H0 ;  /* 0x2000002fff0a8230 */ /* 0x000fe20000004100 */
[----:B------:R-:W-:Y:S01]  /*6780*/  @!P0 FFMA.FTZ R46, R8, R23, -R14 ;  /* 0x00000017082e8223 */ /* 0x000fe2000001080e */
[----:B------:R-:W-:Y:S01]  /*6790*/  @!P0 MOV R8, R19 ;  /* 0x0000001300088202 */ /* 0x000fe20000000f00 */
[----:B------:R-:W-:Y:S02]  /*67a0*/  @!P0 FMUL.FTZ R5, R9, R5 ;  /* 0x0000000509058220 */ /* 0x000fe40000410000 */
[----:B------:R-:W-:Y:S02]  /*67b0*/  @!P0 FMUL.FTZ R13, R30, R10 ;  /* 0x0000000a1e0d8220 */ /* 0x000fe40000410000 */
[----:B------:R-:W-:Y:S01]  /*67c0*/  @!P0 FMUL.FTZ R14, R32, R11 ;  /* 0x0000000b200e8220 */ /* 0x000fe20000410000 */
[--C-:B------:R-:W-:Y:S01]  /*67d0*/  @!P0 HADD2.F32 R9, -RZ, R8.reuse.H0_H0 ;  /* 0x20000008ff098230 */ /* 0x100fe20000004100 */
[----:B------:R-:W-:Y:S01]  /*67e0*/  @!P0 FFMA.FTZ R5, R20, R21, R5 ;  /* 0x0000001514058223 */ /* 0x000fe20000010005 */
[----:B------:R-:W-:Y:S01]  /*67f0*/  @!P0 F2FP.PACK_AB R20, R46, R49 ;  /* 0x000000312e14823e */ /* 0x000fe200000000ff */
[----:B------:R-:W-:Y:S01]  /*6800*/  @!P0 FFMA.FTZ R6, R22, R23, R6 ;  /* 0x0000001716068223 */ /* 0x000fe20000010006 */
[----:B------:R-:W-:Y:S01]  /*6810*/  @!P0 HADD2.F32 R8, -RZ, R8.H1_H1 ;  /* 0x30000008ff088230 */ /* 0x000fe20000004100 */
        /* <DEDUP_REMOVED lines=11> */
[----:B------:R-:W-:Y:S02]  /*68d0*/  @!P0 HADD2.F32 R28, -RZ, R13.H1_H1 ;  /* 0x3000000dff1c8230 */ /* 0x000fe40000004100 */
[--C-:B------:R-:W-:Y:S02]  /*68e0*/  @!P0 HADD2.F32 R14, -RZ, R9.reuse.H0_H0 ;  /* 0x20000009ff0e8230 */ /* 0x100fe40000004100 */
[----:B------:R-:W-:Y:S01]  /*68f0*/  @!P0 HADD2.F32 R13, -RZ, R9.H1_H1 ;  /* 0x30000009ff0d8230 */ /* 0x000fe20000004100 */
[-C--:B------:R-:W-:Y:S02]  /*6900*/  @!P0 FMUL.FTZ R9, R26, R8.reuse ;  /* 0x000000081a098220 */ /* 0x080fe40000410000 */
[----:B------:R-:W-:Y:S02]  /*6910*/  @!P0 FMUL.FTZ R34, R28, R15 ;  /* 0x0000000f1c228220 */ /* 0x000fe40000410000 */
[C---:B------:R-:W-:Y:S02]  /*6920*/  @!P0 FFMA.FTZ R35, R14.reuse, R27, -R9 ;  /* 0x0000001b0e238223 */ /* 0x040fe40000010809 */
[----:B------:R-:W-:Y:S02]  /*6930*/  @!P0 FFMA.FTZ R34, R13, R29, -R34 ;  /* 0x0000001d0d228223 */ /* 0x000fe40000010822 */
[----:B------:R-:W-:Y:S01]  /*6940*/  @!P0 FMUL.FTZ R8, R14, R8 ;  /* 0x000000080e088220 */ /* 0x000fe20000410000 */
[----:B------:R-:W-:Y:S01]  /*6950*/  @!P0 F2FP.PACK_AB R14, R43, R44 ;  /* 0x0000002c2b0e823e */ /* 0x000fe200000000ff */
[----:B------:R-:W-:Y:S01]  /*6960*/  @!P0 FMUL.FTZ R9, R13, R15 ;  /* 0x0000000f0d098220 */ /* 0x000fe20000410000 */
[----:B------:R-:W-:Y:S01]  /*6970*/  @!P0 F2FP.PACK_AB R13, R34, R35 ;  /* 0x00000023220d823e */ /* 0x000fe200000000ff */
[----:B------:R-:W-:Y:S01]  /*6980*/  @!P0 FFMA.FTZ R8, R26, R27, R8 ;  /* 0x0000001b1a088223 */ /* 0x000fe20000010008 */
[----:B------:R-:W-:Y:S01]  /*6990*/  @!P0 F2FP.PACK_AB R15, R58, R59 ;  /* 0x0000003b3a0f823e */ /* 0x000fe200000000ff */
[----:B------:R-:W-:Y:S01]  /*69a0*/  @!P0 FFMA.FTZ R9, R28, R29, R9 ;  /* 0x0000001d1c098223 */ /* 0x000fe20000010009 */
[----:B------:R-:W-:Y:S01]  /*69b0*/  @!P0 MOV R19, R14 ;  /* 0x0000000e00138202 */ /* 0x000fe20000000f00 */
[----:B------:R-:W-:Y:S01]  /*69c0*/  @!P0 FFMA.FTZ R10, R30, R31, R10 ;  /* 0x0000001f1e0a8223 */ /* 0x000fe2000001000a */
[----:B------:R-:W-:Y:S01]  /*69d0*/  @!P0 MOV R16, R15 ;  /* 0x0000000f00108202 */ /* 0x000fe20000000f00 */
[----:B------:R-:W-:Y:S01]  /*69e0*/  @!P0 IMAD.MOV.U32 R18, RZ, RZ, R13 ;  /* 0x000000ffff128224 */ /* 0x000fe200078e000d */
[----:B------:R-:W-:Y:S01]  /*69f0*/  @!P0 F2FP.PACK_AB R8, R9, R8 ;  /* 0x000000080908823e */ /* 0x000fe200000000ff */
[----:B------:R-:W-:Y:S03]  /*6a00*/  @!P0 FFMA.FTZ R11, R32, R33, R11 ;  /* 0x00000021200b8223 */ /* 0x000fe6000001000b */
        /* <DEDUP_REMOVED lines=11> */
.L_x_1135:
        /* <DEDUP_REMOVED lines=9> */
[----:B-12---:R-:W-:Y:S02]  /*6b50*/  ISETP.GE.AND P0, PT, R24, c[0x0][0x1d4], PT ;  /* 0x0000750018007a0c */ /* 0x006fe40003f06270 */
        /* <DEDUP_REMOVED lines=20> */
.L_x_1167:
[----:B-12---:R-:W-:Y:S05]  /*6ca0*/  BSYNC B0 ;  /* 0x0000000000007941 */ /* 0x006fea0003800000 */
.L_x_1166:
[----:B---3--:R1:W2:Y:S01]  /*6cb0*/  SHFL.IDX PT, R3, R99, 0x1, 0x181f ;  /* 0x00381f0063037f89 */ /* 0x0082a200000e0000 */
[----:B------:R-:W-:Y:S03]  /*6cc0*/  ISETP.GE.AND P0, PT, R6, 0x21, PT ;  /* 0x000000210600780c */ /* 0x000fe60003f06270 */
[----:B------:R1:W3:Y:S10]  /*6cd0*/  SHFL.IDX PT, R2, R100, 0x1, 0x181f ;  /* 0x00381f0064027f89 */ /* 0x0002f400000e0000 */
[----:B------:R-:W-:-:S05]  /*6ce0*/  @!P0 BRA `(.L_x_1149) ;  /* 0x0000015000008947 */ /* 0x000fca0003800000 */
[----:B------:R-:W-:Y:S02]  /*6cf0*/  ISETP.GE.AND P0, PT, R24, c[0x0][0x1d4], PT ;  /* 0x0000750018007a0c */ /* 0x000fe40003f06270 */
[----:B------:R-:W-:Y:S11]  /*6d00*/  ISETP.GE.AND P4, PT, R36, c[0x0][0x1d4], PT ;  /* 0x0000750024007a0c */ /* 0x000ff60003f86270 */
[----:B------:R-:W4:Y:S01]  /*6d10*/  @!P0 LDS.128 R20, [R87+0xb080] ;  /* 0x00b0800057148984 */ /* 0x000f220000000c00 */
[CC--:B---3--:R-:W-:Y:S04]  /*6d20*/  @!P0 LEA R8, P3, R24.reuse, R2.reuse, 0x1 ;  /* 0x0000000218088211 */ /* 0x0c8fe800078608ff */
[-C--:B--2---:R-:W-:Y:S02]  /*6d30*/  @!P0 LEA.HI.X R9, R24, R3.reuse, R25, 0x1, P3 ;  /* 0x0000000318098211 */ /* 0x084fe400018f0c19 */
        /* <DEDUP_REMOVED lines=8> */
[----:B------:R-:W2:Y:S10]  /*6dc0*/  @!P4 LDS.128 R16, [R87+0xc880] ;  /* 0x00c880005710c984 */ /* 0x000eb40000000c00 */
[C---:B------:R-:W-:Y:S04]  /*6dd0*/  @!P0 LEA R2, P5, R102.reuse, R2, 0x1 ;  /* 0x0000000266028211 */ /* 0x040fe800078a08ff */
[----:B------:R-:W-:Y:S01]  /*6de0*/  @!P0 LEA.HI.X R3, R102, R3, R110, 0x1, P5 ;  /* 0x0000000366038211 */ /* 0x000fe200028f0c6e */
[----:B--2---:R-:W-:Y:S04]  /*6df0*/  @!P4 ST.E.128 [R14.64], R16 ;  /* 0x000000100e00c985 */ /* 0x004fe8000c101d0e */
[----:B------:R-:W2:Y:S04]  /*6e00*/  @!P3 LDS.128 R16, [R87+0xe080] ;  /* 0x00e080005710b984 */ /* 0x000ea80000000c00 */
[----:B--2---:R-:W-:Y:S04]  /*6e10*/  @!P3 ST.E.128 [R10.64], R16 ;  /* 0x000000100a00b985 */ /* 0x004fe8000c101d0e */
[----:B------:R-:W2:Y:S04]  /*6e20*/  @!P0 LDS.128 R8, [R87+0xf880] ;  /* 0x00f8800057088984 */ /* 0x000ea80000000c00 */
[----:B--2---:R2:W-:Y:S02]  /*6e30*/  @!P0 ST.E.128 [R2.64], R8 ;  /* 0x0000000802008985 */ /* 0x0045e4000c101d0e */
.L_x_1149:
[----:B------:R-:W-:Y:S05]  /*6e40*/  BSYNC B2 ;  /* 0x0000000000027941 */ /* 0x000fea0003800000 */
.L_x_1134:
[----:B--23--:R-:W-:Y:S01]  /*6e50*/  IMAD.IADD R2, R104, 0x1, -R45 ;  /* 0x0000000168027824 */ /* 0x00cfe200078e0a2d */
[----:B------:R-:W-:Y:S01]  /*6e60*/  P2R R14, PR, RZ, 0x2 ;  /* 0x00000002ff0e7803 */ /* 0x000fe20000000000 */
[----:B------:R-:W-:Y:S01]  /*6e70*/  IMAD.WIDE R8, R48, 0x30, R140 ;  /* 0x0000003030087825 */ /* 0x000fe200078e028c */
[----:B------:R-:W-:Y:S01]  /*6e80*/  ISETP.NE.AND P1, PT, R117, RZ, PT ;  /* 0x000000ff7500720c */ /* 0x000fe20003f25270 */
[----:B------:R-:W-:Y:S01]  /*6e90*/  BSSY B0, `(.L_x_1168) ;  /* 0x000004c000007945 */ /* 0x000fe20003800000 */
[----:B------:R-:W-:Y:S01]  /*6ea0*/  ISETP.GE.AND P3, PT, R2, 0x21, PT ;  /* 0x000000210200780c */ /* 0x000fe20003f66270 */
[----:B------:R-:W-:Y:S01]  /*6eb0*/  IMAD R6, R116, c[0x0][0x218], RZ ;  /* 0x0000860074067a24 */ /* 0x000fe200078e02ff */
[----:B------:R-:W-:Y:S02]  /*6ec0*/  ISETP.NE.AND P6, PT, R139, RZ, PT ;  /* 0x000000ff8b00720c */ /* 0x000fe40003fc5270 */
[----:B------:R-:W-:Y:S01]  /*6ed0*/  ISETP.NE.AND P5, PT, R138, RZ, PT ;  /* 0x000000ff8a00720c */ /* 0x000fe20003fa5270 */
[----:B------:R-:W-:Y:S08]  /*6ee0*/  IMAD R6, R105, c[0x0][0x21c], R6 ;  /* 0x0000870069067a24 */ /* 0x000ff000078e0206 */
[----:B------:R-:W-:Y:S01]  /*6ef0*/  @P3 IADD3 R13, P0, R8, 0x20, RZ ;  /* 0x00000020080d3810 */ /* 0x000fe20007f1e0ff */
[--C-:B------:R-:W-:Y:S04]  /*6f00*/  @P3 IMAD.MOV.U32 R11, RZ, RZ, R130.reuse ;  /* 0x000000ffff0b3224 */ /* 0x100fe800078e0082 */
[----:B------:R-:W-:Y:S01]  /*6f10*/  @P3 IMAD.X R10, RZ, RZ, R9, P0 ;  /* 0x000000ffff0a3224 */ /* 0x000fe200000e0609 */
[----:B------:R-:W-:Y:S11]  /*6f20*/  ISETP.GE.AND P0, PT, R2, 0x1, PT ;  /* 0x000000010200780c */ /* 0x000ff60003f06270 */
[----:B------:R-:W-:Y:S02]  /*6f30*/  @!UPT UIADD3 URZ, URZ, URZ, URZ ;  /* 0x0000003f3f3ff290 */ /* 0x000fe4000fffe03f */
[----:B------:R-:W-:Y:S01]  /*6f40*/  @P0 MOV R2, R120 ;  /* 0x0000007800020202 */ /* 0x000fe20000000f00 */
[----:B------:R-:W-:Y:S02]  /*6f50*/  @P0 IMAD R5, R9, c[0x0][0x258], RZ ;  /* 0x0000960009050a24 */ /* 0x000fe400078e02ff */
[----:B------:R-:W-:Y:S04]  /*6f60*/  @P0 IMAD.MOV.U32 R3, RZ, RZ, R130 ;  /* 0x000000ffff030224 */ /* 0x000fe800078e0082 */
[C---:B------:R-:W-:Y:S04]  /*6f70*/  @P0 IMAD.WIDE.U32 R2, R8.reuse, c[0x0][0x258], R2 ;  /* 0x0000960008020a25 */ /* 0x040fe800078e0002 */
[----:B------:R-:W-:Y:S05]  /*6f80*/  @P0 IMAD R8, R8, c[0x0][0x25c], R5 ;  /* 0x0000970008080a24 */ /* 0x000fea00078e0205 */
[----:B------:R-:W-:Y:S02]  /*6f90*/  @P0 IADD3 R3, R3, R8, RZ ;  /* 0x0000000803030210 */ /* 0x000fe40007ffe0ff */
[C---:B------:R-:W-:Y:S04]  /*6fa0*/  @P0 LEA R8, P4, R2.reuse, c[0x0][0x250], 0x1 ;  /* 0x0000940002080a11 */ /* 0x040fe800078808ff */
[----:B------:R-:W-:Y:S01]  /*6fb0*/  @P0 LEA.HI.X R9, R2, c[0x0][0x254], R3, 0x1, P4 ;  /* 0x0000950002090a11 */ /* 0x000fe200020f0c03 */
[----:B------:R-:W-:Y:S04]  /*6fc0*/  IMAD R2, R115, c[0x0][0x208], RZ ;  /* 0x0000820073027a24 */ /* 0x000fe800078e02ff */
[----:B------:R-:W-:Y:S01]  /*6fd0*/  @!PT LDS RZ, [RZ] ;  /* 0x00000000fffff984 */ /* 0x000fe20000000800 */
[----:B------:R-:W-:Y:S01]  /*6fe0*/  @!PT LDS RZ, [RZ] ;  /* 0x00000000fffff984 */ /* 0x000fe20000000800 */
[----:B------:R-:W-:Y:S01]  /*6ff0*/  @!PT LDS RZ, [RZ] ;  /* 0x00000000fffff984 */ /* 0x000fe20000000800 */
[----:B------:R2:W-:Y:S01]  /*7000*/  @P0 LDGSTS.E.BYPASS.LTC128B.128 [R87+0x4080], [R8.64], !P1 ;  /* 0x0408000008570fae */ /* 0x0005e2000c901d4e */
[C---:B------:R-:W-:Y:S02]  /*7010*/  IMAD R5, R108.reuse, c[0x0][0x20c], R2 ;  /* 0x000083006c057a24 */ /* 0x040fe400078e0202 */
[----:B------:R-:W-:Y:S04]  /*7020*/  IMAD.WIDE.U32 R2, R108, c[0x0][0x208], RZ ;  /* 0x000082006c027a25 */ /* 0x000fe800078e00ff */
[----:B------:R-:W-:Y:S04]  /*7030*/  IMAD.IADD R3, R3, 0x1, R5 ;  /* 0x0000000103037824 */ /* 0x000fe800078e0205 */
[----:B------:R-:W-:Y:S05]  /*7040*/  IMAD.WIDE.U32 R2, R105, c[0x0][0x218], R2 ;  /* 0x0000860069027a25 */ /* 0x000fea00078e0002 */
[----:B------:R-:W-:Y:S01]  /*7050*/  IADD3 R5, P4, R160, R2, RZ ;  /* 0x00000002a0057210 */ /* 0x000fe20007f9e0ff */
[----:B------:R-:W-:Y:S01]  /*7060*/  @P3 IMAD R2, R10, c[0x0][0x258], RZ ;  /* 0x000096000a023a24 */ /* 0x000fe200078e02ff */
[----:B------:R-:W-:Y:S02]  /*7070*/  @P3 MOV R10, R120 ;  /* 0x00000078000a3202 */ /* 0x000fe40000000f00 */
[----:B------:R-:W-:Y:S01]  /*7080*/  IADD3.X R6, R154, R3, R6, P4, !PT ;  /* 0x000000039a067210 */ /* 0x000fe200027fe406 */
[C---:B------:R-:W-:Y:S02]  /*7090*/  @P3 IMAD R2, R13.reuse, c[0x0][0x25c], R2 ;  /* 0x000097000d023a24 */ /* 0x040fe400078e0202 */
[----:B------:R-:W-:Y:S05]  /*70a0*/  @P3 IMAD.WIDE.U32 R10, R13, c[0x0][0x258], R10 ;  /* 0x000096000d0a3a25 */ /* 0x000fea00078e000a */
[----:B------:R-:W-:Y:S02]  /*70b0*/  @P3 IADD3 R3, R11, R2, RZ ;  /* 0x000000020b033210 */ /* 0x000fe40007ffe0ff */
[C---:B------:R-:W-:Y:S04]  /*70c0*/  @P3 LEA R2, P4, R10.reuse, c[0x0][0x250], 0x1 ;  /* 0x000094000a023a11 */ /* 0x040fe800078808ff */
[----:B------:R-:W-:Y:S02]  /*70d0*/  @P3 LEA.HI.X R3, R10, c[0x0][0x254], R3, 0x1, P4 ;  /* 0x000095000a033a11 */ /* 0x000fe400020f0c03 */
[C---:B------:R-:W-:Y:S04]  /*70e0*/  LEA R13, P4, R5.reuse, c[0x0][0x1f8], 0x1 ;  /* 0x00007e00050d7a11 */ /* 0x040fe800078808ff */
[----:B------:R-:W-:Y:S02]  /*70f0*/  LEA.HI.X R6, R5, c[0x0][0x1fc], R6, 0x1, P4 ;  /* 0x00007f0005067a11 */ /* 0x000fe400020f0c06 */
[----:B------:R-:W-:Y:S11]  /*7100*/  ISETP.NE.AND P4, PT, R137, RZ, PT ;  /* 0x000000ff8900720c */ /* 0x000ff60003f85270 */
[----:B------:R-:W-:Y:S02]  /*7110*/  @!UPT UIADD3 URZ, URZ, URZ, URZ ;  /* 0x0000003f3f3ff290 */ /* 0x000fe4000fffe03f */
        /* <DEDUP_REMOVED lines=9> */
[----:B---3--:R2:W3:Y:S01]  /*71b0*/  SHFL.IDX PT, R2, R13, RZ, 0x181f ;  /* 0x00181fff0d027589 */ /* 0x0084e200000e0000 */
[----:B------:R-:W-:Y:S04]  /*71c0*/  DEPBAR.LE SB0, 0x0 ;  /* 0x000080000000791a */ /* 0x000fe80000000000 */
[----:B------:R2:W4:Y:S04]  /*71d0*/  SHFL.IDX PT, R3, R6, RZ, 0x181f ;  /* 0x00181fff06037589 */ /* 0x00052800000e0000 */
[----:B------:R-:W-:Y:S06]  /*71e0*/  BAR.SYNC.DEFER_BLOCKING 0x0 ;  /* 0x0000000000007b1d */ /* 0x000fec0000010000 */
[----:B------:R-:W-:-:S05]  /*71f0*/  @!P0 BRA `(.L_x_1169) ;  /* 0x0000015000008947 */ /* 0x000fca0003800000 */
[----:B------:R-:W-:Y:S02]  /*7200*/  ISETP.GE.AND P0, PT, R24, c[0x0][0x1d4], PT ;  /* 0x0000750018007a0c */ /* 0x000fe40003f06270 */
[----:B------:R-:W-:Y:S11]  /*7210*/  ISETP.GE.AND P5, PT, R36, c[0x0][0x1d4], PT ;  /* 0x0000750024007a0c */ /* 0x000ff60003fa6270 */
[----:B------:R-:W5:Y:S01]  /*7220*/  @!P0 LDS.128 R20, [R87+0x4080] ;  /* 0x0040800057148984 */ /* 0x000f620000000c00 */
[CC--:B--23--:R-:W-:Y:S04]  /*7230*/  @!P0 LEA R8, P4, R24.reuse, R2.reuse, 0x1 ;  /* 0x0000000218088211 */ /* 0x0ccfe800078808ff */
[-C--:B----4-:R-:W-:Y:S02]  /*7240*/  @!P0 LEA.HI.X R9, R24, R3.reuse, R25, 0x1, P4 ;  /* 0x0000000318098211 */ /* 0x090fe400020f0c19 */
[CC--:B------:R-:W-:Y:S04]  /*7250*/  @!P5 LEA R14, P4, R101.reuse, R2.reuse, 0x1 ;  /* 0x00000002650ed211 */ /* 0x0c0fe800078808ff */
[-C--:B------:R-:W-:Y:S02]  /*7260*/  @!P5 LEA.HI.X R15, R101, R3.reuse, R109, 0x1, P4 ;  /* 0x00000003650fd211 */ /* 0x080fe400020f0c6d */
[----:B------:R-:W-:Y:S11]  /*7270*/  ISETP.GE.AND P4, PT, R107, c[0x0][0x1d4], PT ;  /* 0x000075006b007a0c */ /* 0x000ff60003f86270 */
[----:B------:R-:W-:Y:S02]  /*7280*/  @!UPT UIADD3 URZ, URZ, URZ, URZ ;  /* 0x0000003f3f3ff290 */ /* 0x000fe4000fffe03f */
[CC--:B------:R-:W-:Y:S04]  /*7290*/  @!P4 LEA R10, P6, R103.reuse, R2.reuse, 0x1 ;  /* 0x00000002670ac211 */ /* 0x0c0fe800078c08ff */
[-C--:B------:R-:W-:Y:S01]  /*72a0*/  @!P4 LEA.HI.X R11, R103, R3.reuse, R111, 0x1, P6 ;  /* 0x00000003670bc211 */ /* 0x080fe200030f0c6f */
[----:B-----5:R-:W-:Y:S01]  /*72b0*/  @!P0 ST.E.128 [R8.64], R20 ;  /* 0x0000001408008985 */ /* 0x020fe2000c101d0e */
        /* <DEDUP_REMOVED lines=9> */
.L_x_1169:
[----:B------:R-:W-:Y:S05]  /*7350*/  BSYNC B0 ;  /* 0x0000000000007941 */ /* 0x000fea0003800000 */
.L_x_1168:
[----:B--2-4-:R2:W4:Y:S01]  /*7360*/  SHFL.IDX PT, R3, R6, 0x1, 0x181f ;  /* 0x00381f0006037f89 */ /* 0x01452200000e0000 */
[----:B------:R-:W-:Y:S03]  /*7370*/  BSSY B0, `(.L_x_1170) ;  /* 0x0000018000007945 */ /* 0x000fe60003800000 */
[----:B---3--:R2:W3:Y:S01]  /*7380*/  SHFL.IDX PT, R2, R13, 0x1, 0x181f ;  /* 0x00381f000d027f89 */ /* 0x0084e200000e0000 */
[----:B------:R-:W-:-:S05]  /*7390*/  @!P3 BRA `(.L_x_1171) ;  /* 0x000001500000b947 */ /* 0x000fca0003800000 */
[----:B------:R-:W-:Y:S02]  /*73a0*/  ISETP.GE.AND P0, PT, R24, c[0x0][0x1d4], PT ;  /* 0x0000750018007a0c */ /* 0x000fe40003f06270 */
[----:B------:R-:W-:Y:S11]  /*73b0*/  ISETP.GE.AND P4, PT, R36, c[0x0][0x1d4], PT ;  /* 0x0000750024007a0c */ /* 0x000ff60003f86270 */
[----:B------:R-:W5:Y:S01]  /*73c0*/  @!P0 LDS.128 R20, [R87+0x5080] ;  /* 0x0050800057148984 */ /* 0x000f620000000c00 */
[CC--:B---3--:R-:W-:Y:S04]  /*73d0*/  @!P0 LEA R8, P3, R24.reuse, R2.reuse, 0x1 ;  /* 0x0000000218088211 */ /* 0x0c8fe800078608ff */
        /* <DEDUP_REMOVED lines=9> */
[----:B------:R-:W3:Y:S10]  /*7470*/  @!P4 LDS.128 R16, [R87+0x6880] ;  /* 0x006880005710c984 */ /* 0x000ef40000000c00 */
[C---:B------:R-:W-:Y:S04]  /*7480*/  @!P0 LEA R2, P5, R102.reuse, R2, 0x1 ;  /* 0x0000000266028211 */ /* 0x040fe800078a08ff */
[----:B------:R-:W-:Y:S01]  /*7490*/  @!P0 LEA.HI.X R3, R102, R3, R110, 0x1, P5 ;  /* 0x0000000366038211 */ /* 0x000fe200028f0c6e */
[----:B---3--:R-:W-:Y:S04]  /*74a0*/  @!P4 ST.E.128 [R14.64], R16 ;  /* 0x000000100e00c985 */ /* 0x008fe8000c101d0e */
[----:B------:R-:W3:Y:S04]  /*74b0*/  @!P3 LDS.128 R16, [R87+0x8080] ;  /* 0x008080005710b984 */ /* 0x000ee80000000c00 */
[----:B---3--:R-:W-:Y:S04]  /*74c0*/  @!P3 ST.E.128 [R10.64], R16 ;  /* 0x000000100a00b985 */ /* 0x008fe8000c101d0e */
[----:B------:R-:W3:Y:S04]  /*74d0*/  @!P0 LDS.128 R8, [R87+0x9880] ;  /* 0x0098800057088984 */ /* 0x000ee80000000c00 */
[----:B---3--:R3:W-:Y:S02]  /*74e0*/  @!P0 ST.E.128 [R2.64], R8 ;  /* 0x0000000802008985 */ /* 0x0087e4000c101d0e */
.L_x_1171:
[----:B------:R-:W-:Y:S05]  /*74f0*/  BSYNC B0 ;  /* 0x0000000000007941 */ /* 0x000fea0003800000 */
.L_x_1170:
[----:B------:R-:W-:Y:S11]  /*7500*/  ISETP.GT.AND P5, PT, R48, R148, PT ;  /* 0x000000943000720c */ /* 0x000ff60003fa4270 */
[----:B------:R-:W-:Y:S02]  /*7510*/  @!UPT UIADD3 URZ, URZ, URZ, URZ ;  /* 0x0000003f3f3ff290 */ /* 0x000fe4000fffe03f */
[----:B------:R-:W-:-:S05]  /*7520*/  @!P5 BRA `(.L_x_1172) ;  /* 0x000002600000d947 */ /* 0x000fca0003800000 */
[----:B------:R-:W-:Y:S01]  /*7530*/  IADD3 R5, R48, -0x1, RZ ;  /* 0xffffffff30057810 */ /* 0x000fe20007ffe0ff */
[----:B---3--:R-:W-:Y:S01]  /*7540*/  IMAD.MOV.U32 R2, RZ, RZ, R144 ;  /* 0x000000ffff027224 */ /* 0x008fe200078e0090 */
[----:B------:R-:W-:Y:S01]  /*7550*/  ISETP.GE.AND P3, PT, R114, 0x1, PT ;  /* 0x000000017200780c */ /* 0x000fe20003f66270 */
[----:B----4-:R-:W-:Y:S01]  /*7560*/  IMAD.MOV.U32 R3, RZ, RZ, R143 ;  /* 0x000000ffff037224 */ /* 0x010fe200078e008f */
[----:B------:R-:W-:Y:S01]  /*7570*/  SHF.R.S32.HI R8, RZ, 0x1f, R5 ;  /* 0x0000001fff087819 */ /* 0x000fe20000011405 */
[C---:B--2---:R-:W-:Y:S01]  /*7580*/  IMAD R6, R5.reuse, UR7, RZ ;  /* 0x0000000705067c24 */ /* 0x044fe2000f8e02ff */
        /* <DEDUP_REMOVED lines=32> */
.L_x_1172:
[----:B------:R-:W0:Y:S01]  /*7790*/  LDGDEPBAR ;  /* 0x00000000000079af */ /* 0x000e220000000000 */
[----:B------:R-:W-:Y:S01]  /*77a0*/  IADD3 R48, R48, -0x1, RZ ;  /* 0xffffffff30307810 */ /* 0x000fe20007ffe0ff */
[----:B------:R-:W-:-:S05]  /*77b0*/  @P5 BRA `(.L_x_1173) ;  /* 0xffffa28000005947 */ /* 0x000fca000383ffff */
[----:B--2---:R-:W2:Y:S04]  /*77c0*/  LDL R5, [R1+0x64] ;  /* 0x0000640001057983 */ /* 0x004ea80000100800 */
[----:B------:R1:W5:Y:S04]  /*77d0*/  LDL R19, [R1+0x58] ;  /* 0x0000580001137983 */ /* 0x0003680000100800 */
[----:B------:R-:W-:Y:S01]  /*77e0*/  BAR.SYNC.DEFER_BLOCKING 0x0 ;  /* 0x0000000000007b1d */ /* 0x000fe20000010000 */
[----:B--2---:R-:W-:-:S05]  /*77f0*/  IADD3 R0, R5, 0x2f, RZ ;  /* 0x0000002f05007810 */ /* 0x004fca0007ffe0ff */
[----:B------:R-:W-:-:S05]  /*7800*/  IMAD.HI R0, R0, 0x2aaaaaab, RZ ;  /* 0x2aaaaaab00007827 */ /* 0x000fca00078e02ff */
[----:B---3--:R-:W-:-:S04]  /*7810*/  SHF.R.U32.HI R2, RZ, 0x1f, R0 ;  /* 0x0000001fff027819 */ /* 0x008fc80000011600 */
[----:B------:R-:W-:Y:S02]  /*7820*/  LEA.HI.SX32 R7, R0, R2, 0x1d ;  /* 0x0000000200077211 */ /* 0x000fe400078feaff */
.L_x_1133:
[----:B-1----:R-:W-:Y:S01]  /*7830*/  IMAD.MOV.U32 R0, RZ, RZ, c[0x0][0x2c4] ;  /* 0x0000b100ff007624 */ /* 0x002fe200078e00ff */
[----:B------:R1:W-:Y:S01]  /*7840*/  STL.64 [R1], R166 ;  /* 0x000000a601007387 */ /* 0x0003e20000100a00 */
[----:B------:R-:W-:-:S03]  /*7850*/  IMAD.MOV.U32 R4, RZ, RZ, c[0x0][0x32c] ;  /* 0x0000cb00ff047624 */ /* 0x000fc600078e00ff */
[----:B------:R-:W-:Y:S02]  /*7860*/  ISETP.NE.AND P2, PT, R0, 0x1, PT ;  /* 0x000000010000780c */ /* 0x000fe40003f45270 */
[----:B------:R-:W-:Y:S02]  /*7870*/  IADD3 R0, R164, 0x7f, RZ ;  /* 0x0000007fa4007810 */ /* 0x000fe40007ffe0ff */
[----:B------:R-:W-:-:S09]  /*7880*/  ISETP.GE.AND P1, PT, R4, 0x1, PT ;  /* 0x000000010400780c */ /* 0x000fd20003f26270 */
[----:B------:R-:W-:-:S05]  /*7890*/  @P2 IMAD.HI.U32 R2, R0, c[0x0][0x2c8], RZ ;  /* 0x0000b20000022a27 */ /* 0x000fca00078e00ff */
[----:B------:R-:W-:-:S04]  /*78a0*/  @P2 SHF.R.U32.HI R0, RZ, c[0x0][0x2cc], R2 ;  /* 0x0000b300ff002a19 */ /* 0x000fc80000011602 */
[----:B------:R-:W-:-:S05]  /*78b0*/  IADD3 R0, R0, 0x1, R5 ;  /* 0x0000000100007810 */ /* 0x000fca0007ffe005 */
[----:B-----5:R-:W-:-:S05]  /*78c0*/  IMAD.IADD R2, R0, 0x1, -R19 ;  /* 0x0000000100027824 */ /* 0x020fca00078e0a13 */
[----:B----4-:R-:W-:Y:S01]  /*78d0*/  IADD3 R3, R2, c[0x0][0x328], RZ ;  /* 0x0000ca0002037a10 */ /* 0x010fe20007ffe0ff */
[----:B------:R-:W-:Y:S05]  /*78e0*/  @!P1 BRA `(.L_x_1174) ;  /* 0x0000010000009947 */ /* 0x000fea0003800000 */
[C---:B-1----:R-:W-:Y:S01]  /*78f0*/  ISETP.GT.AND P0, PT, R2.reuse, RZ, PT ;  /* 0x000000ff0200720c */ /* 0x042fe20003f04270 */
[----:B------:R-:W-:Y:S01]  /*7900*/  BSSY B0, `(.L_x_1175) ;  /* 0x000000c000007945 */ /* 0x000fe20003800000 */
        /* <DEDUP_REMOVED lines=8> */
.L_x_1176:
[----:B------:R-:W-:-:S13]  /*7990*/  ISETP.NE.AND P0, PT, R4, 0x1, PT ;  /* 0x000000010400780c */ /* 0x000fda0003f05270 */
[----:B------:R-:W-:-:S05]  /*79a0*/  @P0 IMAD.HI.U32 R2, R0, c[0x0][0x330], RZ ;  /* 0x0000cc0000020a27 */ /* 0x000fca00078e00ff */
[----:B------:R-:W-:Y:S02]  /*79b0*/  @P0 SHF.R.U32.HI R0, RZ, c[0x0][0x334], R2 ;  /* 0x0000cd00ff000a19 */ /* 0x000fe40000011602 */
.L_x_1177:
[----:B------:R-:W-:Y:S05]  /*79c0*/  BSYNC B0 ;  /* 0x0000000000007941 */ /* 0x000fea0003800000 */
.L_x_1175:
[----:B------:R-:W-:-:S05]  /*79d0*/  IMAD R0, R0, R4, c[0x0][0x32c] ;  /* 0x0000cb0000007624 */ /* 0x000fca00078e0204 */
[----:B------:R-:W-:-:S04]  /*79e0*/  IMNMX R3, R3, R0, PT ;  /* 0x0000000003037217 */ /* 0x000fc80003800200 */
.L_x_1174:
[----:B-1----:R-:W-:Y:S01]  /*79f0*/  IADD3 R3, R3, 0x2f, RZ ;  /* 0x0000002f03037810 */ /* 0x002fe20007ffe0ff */
[----:B------:R-:W-:-:S04]  /*7a00*/  @P2 IMAD.HI.U32 R2, R164, c[0x0][0x2c8], RZ ;  /* 0x0000b200a4022a27 */ /* 0x000fc800078e00ff */
[----:B------:R-:W-:-:S04]  /*7a10*/  IMAD.HI R3, R3, 0x2aaaaaab, RZ ;  /* 0x2aaaaaab03037827 */ /* 0x000fc800078e02ff */
[----:B------:R-:W-:Y:S01]  /*7a20*/  IMAD.MOV.U32 R0, RZ, RZ, R164 ;  /* 0x000000ffff007224 */ /* 0x000fe200078e00a4 */
[----:B------:R-:W-:Y:S02]  /*7a30*/  @P2 SHF.R.U32.HI R0, RZ, c[0x0][0x2cc], R2 ;  /* 0x0000b300ff002a19 */ /* 0x000fe40000011602 */
[----:B------:R-:W-:Y:S02]  /*7a40*/  SHF.R.U32.HI R2, RZ, 0x1f, R3 ;  /* 0x0000001fff027819 */ /* 0x000fe40000011603 */
[----:B------:R-:W-:Y:S02]  /*7a50*/  IADD3 R0, R0, R5, -R19 ;  /* 0x0000000500007210 */ /* 0x000fe40007ffe813 */
[----:B------:R-:W-:Y:S02]  /*7a60*/  LEA.HI.SX32 R2, R3, R2, 0x1d ;  /* 0x0000000203027211 */ /* 0x000fe400078feaff */
[----:B------:R-:W-:Y:S02]  /*7a70*/  IADD3 R3, R0, -c[0x0][0x324], RZ ;  /* 0x8000c90000037a10 */ /* 0x000fe40007ffe0ff */
[----:B------:R-:W-:Y:S01]  /*7a80*/  IMNMX R222, R2, R7, PT ;  /* 0x0000000702de7217 */ /* 0x000fe20003800200 */
[----:B------:R-:W-:Y:S05]  /*7a90*/  @!P1 BRA `(.L_x_1178) ;  /* 0x000000f000009947 */ /* 0x000fea0003800000 */
[----:B------:R-:W-:Y:S01]  /*7aa0*/  ISETP.GT.AND P0, PT, R0, -0x1, PT ;  /* 0xffffffff0000780c */ /* 0x000fe20003f04270 */
[----:B------:R-:W-:-:S12]  /*7ab0*/  BSSY B0, `(.L_x_1179) ;  /* 0x000000b000007945 */ /* 0x000fd80003800000 */
[----:B------:R-:W-:Y:S05]  /*7ac0*/  @P0 BRA `(.L_x_1180) ;  /* 0x0000006000000947 */ /* 0x000fea0003800000 */
[----:B------:R-:W-:Y:S02]  /*7ad0*/  ISETP.NE.AND P0, PT, R4, 0x1, PT ;  /* 0x000000010400780c */ /* 0x000fe40003f05270 */
[----:B------:R-:W-:-:S11]  /*7ae0*/  LOP3.LUT R0, RZ, R0, RZ, 0x33, !PT ;  /* 0x00000000ff007212 */ /* 0x000fd600078e33ff */
[----:B------:R-:W-:-:S05]  /*7af0*/  @P0 IMAD.HI.U32 R2, R0, c[0x0][0x330], RZ ;  /* 0x0000cc0000020a27 */ /* 0x000fca00078e00ff */
[----:B------:R-:W-:-:S04]  /*7b00*/  @P0 SHF.R.U32.HI R0, RZ, c[0x0][0x334], R2 ;  /* 0x0000cd00ff000a19 */ /* 0x000fc80000011602 */
[----:B------:R-:W-:Y:S01]  /*7b10*/  LOP3.LUT R0, RZ, R0, RZ, 0x33, !PT ;  /* 0x00000000ff007212 */ /* 0x000fe200078e33ff */
[----:B------:R-:W-:Y:S05]  /*7b20*/  BRA `(.L_x_1181) ;  /* 0x0000003000007947 */ /* 0x000fea0003800000 */
.L_x_1180:
[----:B------:R-:W-:-:S13]  /*7b30*/  ISETP.NE.AND P0, PT, R4, 0x1, PT ;  /* 0x000000010400780c */ /* 0x000fda0003f05270 */
[----:B------:R-:W-:-:S05]  /*7b40*/  @P0 IMAD.HI.U32 R2, R0, c[0x0][0x330], RZ ;  /* 0x0000cc0000020a27 */ /* 0x000fca00078e00ff */
[----:B------:R-:W-:Y:S02]  /*7b50*/  @P0 SHF.R.U32.HI R0, RZ, c[0x0][0x334], R2 ;  /* 0x0000cd00ff000a19 */ /* 0x000fe40000011602 */
.L_x_1181:
[----:B------:R-:W-:Y:S05]  /*7b60*/  BSYNC B0 ;  /* 0x0000000000007941 */ /* 0x000fea0003800000 */
.L_x_1179:
[----:B------:R-:W-:-:S05]  /*7b70*/  IMAD R0, R0, c[0x0][0x32c], RZ ;  /* 0x0000cb0000007a24 */ /* 0x000fca00078e02ff */
[----:B------:R-:W-:-:S05]  /*7b80*/  IMNMX R3, R3, R0, !PT ;  /* 0x0000000003037217 */ /* 0x000fca0007800200 */
.L_x_1178:
[----:B------:R-:W-:Y:S01]  /*7b90*/  IMAD.HI R0, R3, 0x2aaaaaab, RZ ;  /* 0x2aaaaaab03007827 */ /* 0x000fe200078e02ff */
[----:B------:R-:W-:Y:S01]  /*7ba0*/  PLOP3.LUT P1, PT, PT, PT, PT, 0x80, 0x0 ;  /* 0x000000000000781c */ /* 0x000fe20003f2f070 */
[----:B------:R-:W-:Y:S01]  /*7bb0*/  CS2R R12, SRZ ;  /* 0x00000000000c7805 */ /* 0x000fe2000001ff00 */
[----:B------:R-:W-:Y:S01]  /*7bc0*/  CS2R R132, SRZ ;  /* 0x0000000000847805 */ /* 0x000fe2000001ff00 */
[----:B------:R-:W-:Y:S01]  /*7bd0*/  IMAD.MOV.U32 R135, RZ, RZ, RZ ;  /* 0x000000ffff877224 */ /* 0x000fe200078e00ff */
[----:B------:R-:W-:Y:S01]  /*7be0*/  SHF.R.U32.HI R2, RZ, 0x1f, R0 ;  /* 0x0000001fff027819 */ /* 0x000fe20000011600 */
[----:B------:R-:W-:Y:S01]  /*7bf0*/  CS2R R14, SRZ ;  /* 0x00000000000e7805 */ /* 0x000fe2000001ff00 */
[----:B------:R-:W-:Y:S01]  /*7c00*/  IMAD.MOV.U32 R130, RZ, RZ, RZ ;  /* 0x000000ffff827224 */ /* 0x000fe200078e00ff */
[----:B------:R-:W-:Y:S01]  /*7c10*/  CS2R R128, SRZ ;  /* 0x0000000000807805 */ /* 0x000fe2000001ff00 */
[----:B------:R-:W-:Y:S01]  /*7c20*/  LEA.HI.SX32 R0, R0, R2, 0x1d ;  /* 0x0000000200007211 */ /* 0x000fe200078feaff */
[----:B------:R-:W-:Y:S01]  /*7c30*/  CS2R R10, SRZ ;  /* 0x00000000000a7805 */ /* 0x000fe2000001ff00 */
[----:B------:R-:W-:Y:S01]  /*7c40*/  MOV R126, RZ ;  /* 0x000000ff007e7202 */ /* 0x000fe20000000f00 */
[----:B------:R-:W-:Y:S01]  /*7c50*/  CS2R R124, SRZ ;  /* 0x00000000007c7805 */ /* 0x000fe2000001ff00 */
[----:B------:R-:W-:Y:S01]  /*7c60*/  IMNMX R234, RZ, R0, !PT ;  /* 0x00000000ffea7217 */ /* 0x000fe20007800200 */
[----:B------:R-:W-:Y:S01]  /*7c70*/  IMAD.MOV.U32 R122, RZ, RZ, RZ ;  /* 0x000000ffff7a7224 */ /* 0x000fe200078e00ff */
[----:B------:R-:W-:Y:S01]  /*7c80*/  CS2R R120, SRZ ;  /* 0x0000000000787805 */ /* 0x000fe2000001ff00 */
[----:B------:R-:W-:Y:S01]  /*7c90*/  CS2R R16, SRZ ;  /* 0x0000000000107805 */ /* 0x000fe2000001ff00 */
[----:B------:R-:W-:Y:S01]  /*7ca0*/  ISETP.GT.AND P0, PT, R222, R234, PT ;  /* 0x000000eade00720c */ /* 0x000fe20003f04270 */
        /* <DEDUP_REMOVED lines=57> */
[----:B------:R-:W-:Y:S01]  /*8040*/  MOV R148, RZ ;  /* 0x000000ff00947202 */ /* 0x000fe20000000f00 */
[----:B------:R-:W-:Y:S01]  /*8050*/  CS2R R146, SRZ ;  /* 0x0000000000927805 */ /* 0x000fe2000001ff00 */
[----:B------:R-:W-:Y:S01]  /*8060*/  CS2R R144, SRZ ;  /* 0x0000000000907805 */ /* 0x000fe2000001ff00 */
[----:B------:R-:W-:Y:S01]  /*8070*/  CS2R R142, SRZ ;  /* 0x00000000008e7805 */ /* 0x000fe2000001ff00 */
[----:B------:R-:W-:Y:S01]  /*8080*/  CS2R R140, SRZ ;  /* 0x00000000008c7805 */ /* 0x000fe2000001ff00 */
[----:B------:R-:W-:Y:S01]  /*8090*/  IMAD.MOV.U32 R49, RZ, RZ, RZ ;  /* 0x000000ffff317224 */ /* 0x000fe200078e00ff */
[----:B------:R-:W-:Y:S01]  /*80a0*/  MOV R137, RZ ;  /* 0x000000ff00897202 */ /* 0x000fe20000000f00 */
[----:B------:R-:W-:Y:S05]  /*80b0*/  @!P0 BRA `(.L_x_1182) ;  /* 0x00010a9000008947 */ /* 0x000fea0003800000 */
[----:B------:R-:W2:Y:S04]  /*80c0*/  LDL R40, [R1+0x70] ;  /* 0x0000700001287983 */ /* 0x000ea80000100800 */
[----:B------:R-:W3:Y:S01]  /*80d0*/  LDL R0, [R1+0x4c] ;  /* 0x00004c0001007983 */ /* 0x000ee20000100800 */
[----:B------:R-:W-:Y:S01]  /*80e0*/  ISETP.NE.U32.AND P0, PT, RZ, c[0x0][0x340], PT ;  /* 0x0000d000ff007a0c */ /* 0x000fe20003f05070 */
[----:B------:R-:W-:-:S03]  /*80f0*/  ULDC.64 UR4, c[0x0][0x18] ;  /* 0x0000060000047ab9 */ /* 0x000fc60000000a00 */
[----:B------:R-:W-:Y:S01]  /*8100*/  ISETP.NE.AND.EX P1, PT, RZ, c[0x0][0x344], PT, P0 ;  /* 0x0000d100ff007a0c */ /* 0x000fe20003f25300 */
[----:B------:R-:W1:Y:S01]  /*8110*/  S2R R7, SR_CTAID.Y ;  /* 0x0000000000077919 */ /* 0x000e620000002600 */
[----:B------:R-:W-:Y:S02]  /*8120*/  SHF.R.S32.HI R32, RZ, 0x1f, R166 ;  /* 0x0000001fff207819 */ /* 0x000fe400000114a6 */
[----:B------:R-:W-:-:S09]  /*8130*/  ISETP.NE.U32.AND P0, PT, RZ, c[0x0][0x348], PT ;  /* 0x0000d200ff007a0c */ /* 0x000fd20003f05070 */
[----:B------:R-:W-:Y:S01]  /*8140*/  @P1 IMAD.MOV.U32 R2, RZ, RZ, 0x4 ;  /* 0x00000004ff021424 */ /* 0x000fe200078e00ff */
[----:B------:R-:W-:Y:S01]  /*8150*/  LEA.HI R6, R32, R166, RZ, 0x3 ;  /* 0x000000a620067211 */ /* 0x000fe200078f18ff */
[----:B------:R-:W-:Y:S01]  /*8160*/  UIADD3 UR4, UP0, UR4, 0x10080, URZ ;  /* 0x0001008004047890 */ /* 0x000fe2000ff1e03f */
[----:B------:R-:W-:Y:S01]  /*8170*/  STL [R1+0x10], R19 ;  /* 0x0000101301007387 */ /* 0x000fe20000100800 */
[----:B------:R-:W-:Y:S02]  /*8180*/  P2R R13, PR, RZ, 0x2 ;  /* 0x00000002ff0d7803 */ /* 0x000fe40000000000 */
[----:B-1----:R-:W-:Y:S02]  /*8190*/  SHF.R.S32.HI R7, RZ, 0x1f, R7 ;  /* 0x0000001fff077819 */ /* 0x002fe40000011407 */
[----:B------:R-:W-:Y:S02]  /*81a0*/  SHF.R.S32.HI R29, RZ, 0x3, R6 ;  /* 0x00000003ff1d7819 */ /* 0x000fe40000011406 */
[----:B------:R-:W-:Y:S01]  /*81b0*/  ISETP.NE.AND.EX P0, PT, RZ, c[0x0][0x34c], PT, P0 ;  /* 0x0000d300ff007a0c */ /* 0x000fe20003f05300 */
[----:B--2---:R-:W-:-:S05]  /*81c0*/  @P1 IMAD.WIDE R2, R40, R2, c[0x0][0x340] ;  /* 0x0000d00028021625 */ /* 0x004fca00078e0202 */
[----:B------:R3:W2:Y:S01]  /*81d0*/  @P1 LDG.E R27, [R2.64] ;  /* 0x0000000e021b1981 */ /* 0x0006a2000c1e1900 */
[CC--:B------:R-:W-:Y:S01]  /*81e0*/  LEA.HI R31, R32.reuse, R166.reuse, RZ, 0x4 ;  /* 0x000000a6201f7211 */ /* 0x0c0fe200078f20ff */
[----:B------:R-:W-:Y:S01]  /*81f0*/  UIADD3.X UR5, URZ, UR5, URZ, UP0, !UPT ;  /* 0x000000053f057290 */ /* 0x000fe200087fe43f */
[----:B------:R-:W-:Y:S02]  /*8200*/  LEA.HI R12, R32, R166, RZ, 0x6 ;  /* 0x000000a6200c7211 */ /* 0x000fe400078f30ff */
[----:B------:R-:W-:Y:S02]  /*8210*/  IADD3 R145, R222, -0x1, RZ ;  /* 0xffffffffde917810 */ /* 0x000fe40007ffe0ff */
[----:B---3--:R-:W-:-:S05]  /*8220*/  SHF.R.S32.HI R2, RZ, 0x1f, R0 ;  /* 0x0000001fff027819 */ /* 0x008fca0000011400 */
[----:B------:R-:W-:-:S04]  /*8230*/  IMAD R2, R2, c[0x0][0x178], RZ ;  /* 0x00005e0002027a24 */ /* 0x000fc800078e02ff */
[C---:B------:R-:W-:Y:S02]  /*8240*/  IMAD R4, R0.reuse, c[0x0][0x17c], R2 ;  /* 0x00005f0000047a24 */ /* 0x040fe400078e0202 */
[----:B------:R-:W-:Y:S01]  /*8250*/  IMAD.WIDE.U32 R2, R0, c[0x0][0x178], RZ ;  /* 0x00005e0000027a25 */ /* 0x000fe200078e00ff */
[----:B------:R-:W-:-:S03]  /*8260*/  LOP3.LUT R0, R6, 0xfffffff8, RZ, 0xc0, !PT ;  /* 0xfffffff806007812 */ /* 0x000fc600078ec0ff */
[----:B------:R-:W-:Y:S02]  /*8270*/  IMAD.IADD R3, R3, 0x1, R4 ;  /* 0x0000000103037824 */ /* 0x000fe400078e0204 */
[----:B------:R-:W-:Y:S02]  /*8280*/  IMAD R4, R7, c[0x0][0x1b8], RZ ;  /* 0x00006e0007047a24 */ /* 0x000fe400078e02ff */
[----:B------:R-:W1:Y:S01]  /*8290*/  S2R R7, SR_CTAID.Y ;  /* 0x0000000000077919 */ /* 0x000e620000002600 */
[----:B------:R-:W-:Y:S01]  /*82a0*/  IMAD.IADD R26, R166, 0x1, -R0 ;  /* 0x00000001a61a7824 */ /* 0x000fe200078e0a00 */
[----:B------:R-:W-:-:S03]  /*82b0*/  SHF.R.S32.HI R0, RZ, 0x1f, R40 ;  /* 0x0000001fff007819 */ /* 0x000fc60000011428 */
[----:B------:R-:W-:Y:S01]  /*82c0*/  IMAD R8, R26, 0x20, R29 ;  /* 0x000000201a087824 */ /* 0x000fe200078e021d */
[----:B------:R-:W-:-:S03]  /*82d0*/  SEL R6, R0, RZ, !P0 ;  /* 0x000000ff00067207 */ /* 0x000fc60004000000 */
[----:B------:R-:W-:Y:S02]  /*82e0*/  IMAD.IADD R8, R164, 0x1, R8 ;  /* 0x00000001a4087824 */ /* 0x000fe400078e0208 */
[----:B------:R-:W-:Y:S02]  /*82f0*/  IMAD R6, R6, c[0x0][0x1c0], RZ ;  /* 0x0000700006067a24 */ /* 0x000fe400078e02ff */
[----:B------:R-:W-:Y:S02]  /*8300*/  IMAD.MOV.U32 R0, RZ, RZ, R8 ;  /* 0x000000ffff007224 */ /* 0x000fe400078e0008 */
[C---:B-1----:R-:W-:Y:S02]  /*8310*/  IMAD R4, R7.reuse, c[0x0][0x1bc], R4 ;  /* 0x00006f0007047a24 */ /* 0x042fe400078e0204 */
[----:B------:R-:W-:-:S04]  /*8320*/  IMAD.WIDE.U32 R2, R7, c[0x0][0x1b8], R2 ;  /* 0x00006e0007027a25 */ /* 0x000fc800078e0002 */
[----:B------:R-:W-:-:S04]  /*8330*/  @P2 IMAD.HI.U32 R7, R8, c[0x0][0x2c8], RZ ;  /* 0x0000b20008072a27 */ /* 0x000fc800078e00ff */
[----:B------:R-:W-:Y:S01]  /*8340*/  IMAD.IADD R3, R3, 0x1, R4 ;  /* 0x0000000103037824 */ /* 0x000fe200078e0204 */
[----:B------:R-:W-:Y:S02]  /*8350*/  SEL R4, R40, RZ, !P0 ;  /* 0x000000ff28047207 */ /* 0x000fe40004000000 */
[----:B------:R-:W-:-:S03]  /*8360*/  @P2 SHF.R.U32.HI R0, RZ, c[0x0][0x2cc], R7 ;  /* 0x0000b300ff002a19 */ /* 0x000fc60000011607 */
[C---:B------:R-:W-:Y:S01]  /*8370*/  IMAD R7, R4.reuse, c[0x0][0x1c4], R6 ;  /* 0x0000710004077a24 */ /* 0x040fe200078e0206 */
[----:B------:R-:W-:Y:S01]  /*8380*/  SHF.R.S32.HI R6, RZ, 0x1f, R0 ;  /* 0x0000001fff067819 */ /* 0x000fe20000011400 */
[----:B------:R-:W-:-:S04]  /*8390*/  IMAD.WIDE.U32 R2, R4, c[0x0][0x1c0], R2 ;  /* 0x0000700004027a25 */ /* 0x000fc800078e0002 */
[----:B------:R-:W-:Y:S02]  /*83a0*/  IMAD.MOV R4, RZ, RZ, -R0 ;  /* 0x000000ffff047224 */ /* 0x000fe400078e0a00 */
[----:B------:R-:W-:Y:S01]  /*83b0*/  IMAD.IADD R3, R3, 0x1, R7 ;  /* 0x0000000103037824 */ /* 0x000fe200078e0207 */
[----:B------:R-:W-:Y:S01]  /*83c0*/  LOP3.LUT R7, R31, 0xfffffff0, RZ, 0xc0, !PT ;  /* 0xfffffff01f077812 */ /* 0x000fe200078ec0ff */
[----:B------:R-:W-:Y:S02]  /*83d0*/  IMAD R6, R6, c[0x0][0x1b0], RZ ;  /* 0x00006c0006067a24 */ /* 0x000fe400078e02ff */
[----:B------:R-:W-:Y:S02]  /*83e0*/  IMAD R4, R4, c[0x0][0x2c4], R8 ;  /* 0x0000b10004047a24 */ /* 0x000fe400078e0208 */
[C---:B------:R-:W-:Y:S02]  /*83f0*/  IMAD R6, R0.reuse, c[0x0][0x1b4], R6 ;  /* 0x00006d0000067a24 */ /* 0x040fe400078e0206 */
[----:B------:R-:W-:Y:S01]  /*8400*/  IMAD.WIDE.U32 R2, R0, c[0x0][0x1b0], R2 ;  /* 0x00006c0000027a25 */ /* 0x000fe200078e0002 */
[----:B------:R-:W-:-:S03]  /*8410*/  SHF.R.S32.HI R0, RZ, 0x1f, R4 ;  /* 0x0000001fff007819 */ /* 0x000fc60000011404 */
[----:B------:R-:W-:Y:S02]  /*8420*/  IMAD.IADD R3, R3, 0x1, R6 ;  /* 0x0000000103037824 */ /* 0x000fe400078e0206 */
[----:B------:R-:W-:Y:S02]  /*8430*/  IMAD R0, R0, c[0x0][0x1a8], RZ ;  /* 0x00006a0000007a24 */ /* 0x000fe400078e02ff */
[----:B------:R-:W-:-:S04]  /*8440*/  IMAD.WIDE.U32 R2, R4, c[0x0][0x1a8], R2 ;  /* 0x00006a0004027a25 */ /* 0x000fc800078e0002 */
[----:B------:R-:W-:Y:S01]  /*8450*/  IMAD R10, R4, c[0x0][0x1ac], R0 ;  /* 0x00006b00040a7a24 */ /* 0x000fe200078e0200 */
[----:B------:R-:W-:Y:S01]  /*8460*/  LEA R20, P0, R2, c[0x0][0x160], 0x1 ;  /* 0x0000580002147a11 */ /* 0x000fe200078008ff */
[----:B------:R-:W-:Y:S02]  /*8470*/  IMAD.IADD R0, R166, 0x1, -R7 ;  /* 0x00000001a6007824 */ /* 0x000fe400078e0a07 */
[----:B------:R-:W-:Y:S02]  /*8480*/  IMAD.SHL.U32 R4, R29, 0x40, RZ ;  /* 0x000000401d047824 */ /* 0x000fe400078e00ff */
[----:B------:R-:W-:Y:S01]  /*8490*/  IMAD.U32 R6, RZ, RZ, UR4 ;  /* 0x00000004ff067e24 */ /* 0x000fe2000f8e00ff */
[----:B------:R-:W-:Y:S01]  /*84a0*/  SHF.R.S32.HI R11, RZ, 0x1f, R0 ;  /* 0x0000001fff0b7819 */ /* 0x000fe20000011400 */
[----:B------:R-:W-:Y:S01]  /*84b0*/  IMAD.U32 R7, RZ, RZ, UR5 ;  /* 0x00000005ff077e24 */ /* 0x000fe2000f8e00ff */
[----:B------:R-:W-:Y:S01]  /*84c0*/  LOP3.LUT R4, R4, 0x1c0, RZ, 0xc0, !PT ;  /* 0x000001c004047812 */ /* 0x000fe200078ec0ff */
[----:B------:R-:W-:Y:S01]  /*84d0*/  IMAD.SHL.U32 R8, R26, 0x8, RZ ;  /* 0x000000081a087824 */ /* 0x000fe200078e00ff */
[----:B------:R-:W-:Y:S01]  /*84e0*/  LEA.HI R30, R11, R0, RZ, 0x3 ;  /* 0x000000000b1e7211 */ /* 0x000fe200078f18ff */
[----:B------:R-:W-:Y:S01]  /*84f0*/  IMAD.IADD R3, R3, 0x1, R10 ;  /* 0x0000000103037824 */ /* 0x000fe200078e020a */
[----:B------:R1:W-:Y:S01]  /*8500*/  STL.64 [R1+0x8], R6 ;  /* 0x0000080601007387 */ /* 0x0003e20000100a00 */
[----:B------:R-:W-:-:S02]  /*8510*/  SHF.R.U32.HI R9, RZ, 0x3, R4 ;  /* 0x00000003ff097819 */ /* 0x000fc40000011604 */
[----:B------:R-:W-:Y:S02]  /*8520*/  LOP3.LUT R4, R4, 0x38, R8, 0xf8, !PT ;  /* 0x0000003804047812 */ /* 0x000fe400078ef808 */
[----:B------:R-:W-:Y:S02]  /*8530*/  LEA.HI.X R18, R2, c[0x0][0x164], R3, 0x1, P0 ;  /* 0x0000590002127a11 */ /* 0x000fe400000f0c03 */
[----:B------:R-:W-:Y:S02]  /*8540*/  ISETP.NE.AND P0, PT, R13, RZ, PT ;  /* 0x000000ff0d00720c */ /* 0x000fe40003f05270 */
[C---:B------:R-:W-:Y:S02]  /*8550*/  IADD3 R22, R8.reuse, 0x40, RZ ;  /* 0x0000004008167810 */ /* 0x040fe40007ffe0ff */
[C---:B------:R-:W-:Y:S02]  /*8560*/  IADD3 R23, R8.reuse, 0x80, RZ ;  /* 0x0000008008177810 */ /* 0x040fe40007ffe0ff */
[----:B------:R-:W-:-:S02]  /*8570*/  IADD3 R24, R8, 0xc0, RZ ;  /* 0x000000c008187810 */ /* 0x000fc40007ffe0ff */
[----:B------:R-:W-:Y:S01]  /*8580*/  LOP3.LUT R4, R4, R9, RZ, 0x3c, !PT ;  /* 0x0000000904047212 */ /* 0x000fe200078e3cff */
[----:B------:R-:W-:Y:S01]  /*8590*/  IMAD.MOV.U32 R9, RZ, RZ, 0x10 ;  /* 0x00000010ff097424 */ /* 0x000fe200078e00ff */
[----:B------:R-:W-:Y:S02]  /*85a0*/  ISETP.GE.AND P3, PT, R8, c[0x0][0x198], PT ;  /* 0x0000660008007a0c */ /* 0x000fe40003f66270 */
[----:B------:R-:W-:Y:S02]  /*85b0*/  ISETP.GE.AND P6, PT, R22, c[0x0][0x198], PT ;  /* 0x0000660016007a0c */ /* 0x000fe40003fc6270 */
[----:B------:R-:W-:Y:S02]  /*85c0*/  ISETP.GE.AND P5, PT, R23, c[0x0][0x198], PT ;  /* 0x0000660017007a0c */ /* 0x000fe40003fa6270 */
[----:B------:R-:W-:Y:S02]  /*85d0*/  ISETP.GE.AND P4, PT, R24, c[0x0][0x198], PT ;  /* 0x0000660018007a0c */ /* 0x000fe40003f86270 */
[----:B-1----:R-:W-:Y:S01]  /*85e0*/  LOP3.LUT R7, R30, 0xfffffff8, RZ, 0xc0, !PT ;  /* 0xfffffff81e077812 */ /* 0x002fe200078ec0ff */
[----:B------:R-:W-:-:S04]  /*85f0*/  IMAD.SHL.U32 R6, R12, 0x8, RZ ;  /* 0x000000080c067824 */ /* 0x000fc800078e00ff */
[----:B------:R-:W-:Y:S01]  /*8600*/  IMAD.IADD R28, R0, 0x1, -R7 ;  /* 0x00000001001c7824 */ /* 0x000fe200078e0a07 */
[----:B------:R-:W-:Y:S01]  /*8610*/  LOP3.LUT R21, R4, 0xfffffe00, R6, 0xf8, !PT ;  /* 0xfffffe0004157812 */ /* 0x000fe200078ef806 */
[----:B------:R-:W-:-:S03]  /*8620*/  IMAD.MOV.U32 R6, RZ, RZ, 0x20 ;  /* 0x00000020ff067424 */ /* 0x000fc600078e00ff */
[----:B------:R-:W-:-:S05]  /*8630*/  R2P PR, R28, 0x6 ;  /* 0x000000061c007804 */ /* 0x000fca0000000000 */
[----:B------:R-:W-:Y:S02]  /*8640*/  SEL R9, R9, 0xfffffff0, !P1 ;  /* 0xfffffff009097807 */ /* 0x000fe40004800000 */
[----:B------:R-:W-:Y:S01]  /*8650*/  SEL R6, R6, 0xffffffe0, !P2 ;  /* 0xffffffe006067807 */ /* 0x000fe20005000000 */
[----:B--2---:R-:W-:Y:S01]  /*8660*/  @!P0 IMAD.MOV.U32 R27, RZ, RZ, R40 ;  /* 0x000000ffff1b8224 */ /* 0x004fe200078e0028 */
[----:B------:R-:W-:Y:S05]  /*8670*/  BRA.DIV ~URZ, `(.L_x_1183) ;  /* 0x00012de27f007947 */ /* 0x000fea000b800000 */
[----:B------:R1:W2:Y:S02]  /*8680*/  SHFL.IDX PT, R0, R18, RZ, 0x181f ;  /* 0x00181fff12007589 */ /* 0x0002a400000e0000 */
.L_x_1313:
[----:B------:R-:W-:Y:S05]  /*8690*/  BRA.DIV ~URZ, `(.L_x_1184) ;  /* 0x00012e427f007947 */ /* 0x000fea000b800000 */
[----:B------:R3:W4:Y:S02]  /*86a0*/  SHFL.IDX PT, R2, R20, RZ, 0x181f ;  /* 0x00181fff14027589 */ /* 0x00072400000e0000 */
.L_x_1314:
[----:B------:R-:W-:Y:S01]  /*86b0*/  IMAD R19, R19, c[0x0][0x2c4], RZ ;  /* 0x0000b10013137a24 */ /* 0x000fe200078e02ff */
[----:B------:R-:W-:Y:S01]  /*86c0*/  IADD3 R17, R164, R29, RZ ;  /* 0x0000001da4117210 */ /* 0x000fe20007ffe0ff */
[----:B------:R-:W-:Y:S01]  /*86d0*/  BSSY B0, `(.L_x_1185) ;  /* 0x0000019000007945 */ /* 0x000fe20003800000 */
[----:B--2---:R-:W-:Y:S02]  /*86e0*/  MOV R3, R0 ;  /* 0x0000000000037202 */ /* 0x004fe40000000f00 */
[----:B------:R-:W-:-:S13]  /*86f0*/  ISETP.GE.AND P0, PT, R17, R19, PT ;  /* 0x000000131100720c */ /* 0x000fda0003f06270 */
[----:B------:R-:W-:Y:S05]  /*8700*/  @P0 BRA `(.L_x_1186) ;  /* 0x0000015000000947 */ /* 0x000fea0003800000 */
[----:B------:R-:W-:Y:S01]  /*8710*/  SHF.R.S32.HI R7, RZ, 0x1f, R22 ;  /* 0x0000001fff077819 */ /* 0x000fe20000011416 */
[----:B----4-:R-:W-:Y:S01]  /*8720*/  IMAD.WIDE R14, R8, 0x2, R2 ;  /* 0x00000002080e7825 */ /* 0x010fe200078e0202 */
        /* <DEDUP_REMOVED lines=11> */
[----:B------:R-:W-:Y:S01]  /*87e0*/  @!PT LDS RZ, [RZ] ;  /* 0x00000000fffff984 */ /* 0x000fe20000000800 */
[----:B------:R-:W-:Y:S01]  /*87f0*/  @!PT LDS RZ, [RZ] ;  /* 0x00000000fffff984 */ /* 0x000fe20000000800 */
[----:B------:R2:W-:Y:S01]  /*8800*/  LDGSTS.E.BYPASS.LTC128B.128 [R0+0x10080], [R14.64], !P3 ;  /* 0x100800000e007fae */ /* 0x0005e2000d901d4e */
[----:B------:R-:W-:-:S03]  /*8810*/  IMAD.WIDE R10, R4, 0x2, R2 ;  /* 0x00000002040a7825 */ /* 0x000fc600078e0202 */
[----:B------:R2:W-:Y:S01]  /*8820*/  LDGSTS.E.BYPASS.LTC128B.128 [R0+0x14080], [R12.64], !P6 ;  /* 0x140800000c007fae */ /* 0x0005e2000f101d4e */
[----:B------:R-:W-:-:S03]  /*8830*/  IMAD.WIDE R2, R16, 0x2, R2 ;  /* 0x0000000210027825 */ /* 0x000fc600078e0202 */
[----:B------:R2:W-:Y:S04]  /*8840*/  LDGSTS.E.BYPASS.LTC128B.128 [R0+0x18080], [R10.64], !P5 ;  /* 0x180800000a007fae */ /* 0x0005e8000e901d4e */
[----:B------:R2:W-:Y:S02]  /*8850*/  LDGSTS.E.BYPASS.LTC128B.128 [R0+0x1c080], [R2.64], !P4 ;  /* 0x1c08000002007fae */ /* 0x0005e4000e101d4e */
.L_x_1186:
[----:B------:R-:W-:Y:S05]  /*8860*/  BSYNC B0 ;  /* 0x0000000000007941 */ /* 0x000fea0003800000 */
.L_x_1185:
[----:B------:R-:W-:Y:S05]  /*8870*/  BRA.DIV ~URZ, `(.L_x_1187) ;  /* 0x00012ce27f007947 */ /* 0x000fea000b800000 */
[----:B------:R1:W2:Y:S04]  /*8880*/  SHFL.IDX PT, R4, R18, 0x1, 0x181f ;  /* 0x00381f0012047f89 */ /* 0x0002a800000e0000 */
[----:B--2-4-:R1:W2:Y:S02]  /*8890*/  SHFL.IDX PT, R2, R20, 0x1, 0x181f ;  /* 0x00381f0014027f89 */ /* 0x0142a400000e0000 */
.L_x_1315:
[----:B------:R-:W-:Y:S01]  /*88a0*/  IADD3 R0, R17, 0x20, RZ ;  /* 0x0000002011007810 */ /* 0x000fe20007ffe0ff */
[----:B------:R-:W-:Y:S01]  /*88b0*/  BSSY B0, `(.L_x_1188) ;  /* 0x0000019000007945 */ /* 0x000fe20003800000 */
[----:B------:R-:W-:-:S02]  /*88c0*/  IMAD.MOV.U32 R3, RZ, RZ, R4 ;  /* 0x000000ffff037224 */ /* 0x000fc400078e0004 */
[----:B------:R-:W-:-:S13]  /*88d0*/  ISETP.GE.AND P0, PT, R0, R19, PT ;  /* 0x000000130000720c */ /* 0x000fda0003f06270 */
[----:B------:R-:W-:Y:S05]  /*88e0*/  @P0 BRA `(.L_x_1189) ;  /* 0x0000015000000947 */ /* 0x000fea0003800000 */
[----:B------:R-:W-:Y:S01]  /*88f0*/  SHF.R.S32.HI R7, RZ, 0x1f, R22 ;  /* 0x0000001fff077819 */ /* 0x000fe20000011416 */
[----:B--2---:R-:W-:Y:S01]  /*8900*/  IMAD.WIDE R14, R8, 0x2, R2 ;  /* 0x00000002080e7825 */ /* 0x004fe200078e0202 */
        /* <DEDUP_REMOVED lines=19> */
.L_x_1189:
[----:B------:R-:W-:Y:S05]  /*8a40*/  BSYNC B0 ;  /* 0x0000000000007941 */ /* 0x000fea0003800000 */
.L_x_1188:
[----:B------:R-:W-:Y:S05]  /*8a50*/  BRA.DIV ~URZ, `(.L_x_1190) ;  /* 0x00012bf27f007947 */ /* 0x000fea000b800000 */
[----:B------:R4:W1:Y:S02]  /*8a60*/  SHFL.IDX PT, R4, R18, 0x2, 0x181f ;  /* 0x00581f0012047f89 */ /* 0x00086400000e0000 */
.L_x_1316:
[----:B------:R-:W-:Y:S05]  /*8a70*/  BRA.DIV ~URZ, `(.L_x_1191) ;  /* 0x00012c527f007947 */ /* 0x000fea000b800000 */
[----:B--2---:R2:W3:Y:S02]  /*8a80*/  SHFL.IDX PT, R2, R20, 0x2, 0x181f ;  /* 0x00581f0014027f89 */ /* 0x0044e400000e0000 */
.L_x_1317:
[----:B------:R-:W-:Y:S01]  /*8a90*/  IADD3 R0, R17, 0x40, RZ ;  /* 0x0000004011007810 */ /* 0x000fe20007ffe0ff */
[----:B------:R-:W-:Y:S01]  /*8aa0*/  BSSY B0, `(.L_x_1192) ;  /* 0x0000019000007945 */ /* 0x000fe20003800000 */
[----:B-1----:R-:W-:Y:S02]  /*8ab0*/  IMAD.MOV.U32 R3, RZ, RZ, R4 ;  /* 0x000000ffff037224 */ /* 0x002fe400078e0004 */
[----:B------:R-:W-:-:S13]  /*8ac0*/  ISETP.GE.AND P0, PT, R0, R19, PT ;  /* 0x000000130000720c */ /* 0x000fda0003f06270 */
[----:B------:R-:W-:Y:S05]  /*8ad0*/  @P0 BRA `(.L_x_1193) ;  /* 0x0000015000000947 */ /* 0x000fea0003800000 */
[----:B------:R-:W-:Y:S01]  /*8ae0*/  SHF.R.S32.HI R7, RZ, 0x1f, R22 ;  /* 0x0000001fff077819 */ /* 0x000fe20000011416 */
[----:B---3--:R-:W-:Y:S01]  /*8af0*/  IMAD.WIDE R14, R8, 0x2, R2 ;  /* 0x00000002080e7825 */ /* 0x008fe200078e0202 */
        /* <DEDUP_REMOVED lines=19> */
.L_x_1193:
[----:B------:R-:W-:Y:S05]  /*8c30*/  BSYNC B0 ;  /* 0x0000000000007941 */ /* 0x000fea0003800000 */
.L_x_1192:
[----:B------:R-:W-:Y:S05]  /*8c40*/  BRA.DIV ~URZ, `(.L_x_1194) ;  /* 0x00012b027f007947 */ /* 0x000fea000b800000 */
[----:B-1----:R1:W2:Y:S04]  /*8c50*/  SHFL.IDX PT, R11, R18, 0x3, 0x181f ;  /* 0x00781f00120b7f89 */ /* 0x0022a800000e0000 */
[----:B------:R1:W4:Y:S02]  /*8c60*/  SHFL.IDX PT, R10, R20, 0x3, 0x181f ;  /* 0x00781f00140a7f89 */ /* 0x00032400000e0000 */
.L_x_1318:
[----:B----4-:R-:W4:Y:S04]  /*8c70*/  LDL R128, [R1] ;  /* 0x0000000001807983 */ /* 0x010f280000100800 */
[----:B------:R1:W5:Y:S04]  /*8c80*/  LDL R25, [R1+0x64] ;  /* 0x0000640001197983 */ /* 0x0003680000100800 */
[----:B------:R1:W5:Y:S01]  /*8c90*/  LDL R238, [R1+0x48] ;  /* 0x0000480001ee7983 */ /* 0x0003620000100800 */
[----:B------:R-:W-:Y:S01]  /*8ca0*/  IADD3 R0, R17, 0x60, RZ ;  /* 0x0000006011007810 */ /* 0x000fe20007ffe0ff */
[----:B------:R-:W-:Y:S01]  /*8cb0*/  ULDC.64 UR4, c[0x0][0x40] ;  /* 0x0000100000047ab9 */ /* 0x000fe20000000a00 */
[----:B---3--:R-:W-:Y:S01]  /*8cc0*/  IADD3 R2, P1, R1, c[0x0][0x20], RZ ;  /* 0x0000080001027a10 */ /* 0x008fe20007f3e0ff */
[----:B------:R-:W-:Y:S01]  /*8cd0*/  UIADD3 UR4, UP0, UR4, 0x160, URZ ;  /* 0x0000016004047890 */ /* 0x000fe2000ff1e03f */
[----:B------:R-:W-:Y:S01]  /*8ce0*/  ISETP.GE.AND P0, PT, R0, R19, PT ;  /* 0x000000130000720c */ /* 0x000fe20003f06270 */
[----:B-12---:R-:W1:Y:S01]  /*8cf0*/  S2R R20, SR_CTAID.Y ;  /* 0x0000000000147919 */ /* 0x006e620000002600 */
[----:B------:R-:W-:Y:S01]  /*8d00*/  SHF.R.S32.HI R15, RZ, 0x4, R31 ;  /* 0x00000004ff0f7819 */ /* 0x000fe2000001141f */
[----:B------:R-:W-:Y:S01]  /*8d10*/  IMAD.X R3, RZ, RZ, c[0x0][0x24], P1 ;  /* 0x00000900ff037624 */ /* 0x000fe200008e06ff */
[----:B------:R-:W-:Y:S01]  /*8d20*/  UIADD3.X UR5, URZ, UR5, URZ, UP0, !UPT ;  /* 0x000000053f057290 */ /* 0x000fe200087fe43f */
[----:B------:R-:W-:Y:S01]  /*8d30*/  IADD3 R16, P2, R2, 0x48, RZ ;  /* 0x0000004802107810 */ /* 0x000fe20007f5e0ff */
[----:B------:R-:W-:Y:S01]  /*8d40*/  IMAD.WIDE.U32 R240, R27, c[0x0][0x2b0], RZ ;  /* 0x0000ac001bf07a25 */ /* 0x000fe200078e00ff */
[----:B------:R-:W-:Y:S01]  /*8d50*/  LOP3.LUT R212, R212, 0xfffffeff, RZ, 0xc0, !PT ;  /* 0xfffffeffd4d47812 */ /* 0x000fe200078ec0ff */
[----:B------:R-:W-:Y:S02]  /*8d60*/  STL.64 [R1+0x20], R2 ;  /* 0x0000200201007387 */ /* 0x000fe40000100a00 */
[----:B------:R-:W-:-:S03]  /*8d70*/  IMAD.X R17, RZ, RZ, R3, P2 ;  /* 0x000000ffff117224 */ /* 0x000fc600010e0603 */
[----:B------:R-:W-:Y:S01]  /*8d80*/  @!P0 IMAD.SHL.U32 R18, R21, 0x2, RZ ;  /* 0x0000000215128824 */ /* 0x000fe200078e00ff */
[----:B------:R-:W-:Y:S01]  /*8d90*/  @!P0 SHF.R.S32.HI R0, RZ, 0x1f, R24 ;  /* 0x0000001fff008819 */ /* 0x000fe20000011418 */
[----:B------:R-:W-:Y:S01]  /*8da0*/  @!P0 IMAD.WIDE R12, R8, 0x2, R10 ;  /* 0x00000002080c8825 */ /* 0x000fe200078e020a */
[----:B------:R-:W-:Y:S01]  /*8db0*/  @!P0 SHF.R.S32.HI R4, RZ, 0x1f, R23 ;  /* 0x0000001fff048819 */ /* 0x000fe20000011417 */
[----:B------:R-:W-:Y:S01]  /*8dc0*/  STL.64 [R1+0x30], R16 ;  /* 0x0000301001007387 */ /* 0x000fe20000100a00 */
[----:B------:R-:W-:Y:S02]  /*8dd0*/  @!P0 LEA.HI R8, R0, R24, RZ, 0x3 ;  /* 0x0000001800088211 */ /* 0x000fe400078f18ff */
[----:B------:R-:W-:Y:S01]  /*8de0*/  @!P0 SHF.R.S32.HI R7, RZ, 0x1f, R22 ;  /* 0x0000001fff078819 */ /* 0x000fe20000011416 */
[----:B------:R-:W-:Y:S01]  /*8df0*/  @!PT LDS RZ, [RZ] ;  /* 0x00000000fffff984 */ /* 0x000fe20000000800 */
[----:B------:R-:W-:Y:S01]  /*8e00*/  @!PT LDS RZ, [RZ] ;  /* 0x00000000fffff984 */ /* 0x000fe20000000800 */
[----:B------:R-:W-:Y:S01]  /*8e10*/  @!PT LDS RZ, [RZ] ;  /* 0x00000000fffff984 */ /* 0x000fe20000000800 */
[----:B------:R2:W-:Y:S01]  /*8e20*/  @!P0 LDGSTS.E.BYPASS.LTC128B.128 [R18+0x13080], [R12.64], !P3 ;  /* 0x130800000c128fae */ /* 0x0005e2000d901d4e */
[----:B------:R-:W-:Y:S02]  /*8e30*/  IADD3 R14, P3, R2, 0x10, RZ ;  /* 0x00000010020e7810 */ /* 0x000fe40007f7e0ff */
[----:B------:R-:W-:-:S02]  /*8e40*/  @!P0 LEA.HI R19, R4, R23, RZ, 0x3 ;  /* 0x0000001704138211 */ /* 0x000fc400078f18ff */
[----:B------:R-:W-:Y:S02]  /*8e50*/  @!P0 LEA.HI R7, R7, R22, RZ, 0x3 ;  /* 0x0000001607078211 */ /* 0x000fe400078f18ff */
[----:B------:R-:W-:Y:S02]  /*8e60*/  @!P0 LOP3.LUT R8, R8, 0xfffffff8, RZ, 0xc0, !PT ;  /* 0xfffffff808088812 */ /* 0x000fe400078ec0ff */
[----:B------:R-:W-:Y:S02]  /*8e70*/  @!P0 LOP3.LUT R4, R7, 0xfffffff8, RZ, 0xc0, !PT ;  /* 0xfffffff807048812 */ /* 0x000fe400078ec0ff */
[----:B-1----:R-:W-:Y:S02]  /*8e80*/  SHF.R.S32.HI R33, RZ, 0x1f, R20 ;  /* 0x0000001fff217819 */ /* 0x002fe40000011414 */
[----:B------:R-:W1:Y:S01]  /*8e90*/  S2R R20, SR_CTAID.Y ;  /* 0x0000000000147919 */ /* 0x000e620000002600 */
[----:B--2---:R-:W-:Y:S02]  /*8ea0*/  LEA.HI R13, R31, R15, RZ, 0x1 ;  /* 0x0000000f1f0d7211 */ /* 0x004fe400078f08ff */
[----:B------:R-:W-:-:S02]  /*8eb0*/  IADD3 R12, P1, R2, 0x4, RZ ;  /* 0x00000004020c7810 */ /* 0x000fc40007f3e0ff */
[----:B------:R-:W-:-:S03]  /*8ec0*/  LOP3.LUT R0, R13, 0xfffffffe, RZ, 0xc0, !PT ;  /* 0xfffffffe0d007812 */ /* 0x000fc600078ec0ff */
[--C-:B------:R-:W-:Y:S02]  /*8ed0*/  IMAD.X R13, RZ, RZ, R3.reuse, P1 ;  /* 0x000000ffff0d7224 */ /* 0x100fe400008e0603 */
[----:B------:R-:W-:Y:S02]  /*8ee0*/  IMAD.IADD R23, R15, 0x1, -R0 ;  /* 0x000000010f177824 */ /* 0x000fe400078e0a00 */
[----:B------:R-:W-:Y:S01]  /*8ef0*/  IMAD.X R15, RZ, RZ, R3, P3 ;  /* 0x000000ffff0f7224 */ /* 0x000fe200018e0603 */
[----:B------:R2:W-:Y:S01]  /*8f00*/  STL.64 [R1+0x38], R12 ;  /* 0x0000380c01007387 */ /* 0x0005e20000100a00 */
[----:B------:R-:W-:Y:S02]  /*8f10*/  IMAD.SHL.U32 R0, R28, 0x40, RZ ;  /* 0x000000401c007824 */ /* 0x000fe400078e00ff */
[----:B------:R-:W-:Y:S01]  /*8f20*/  IMAD.SHL.U32 R7, R23, 0x8, RZ ;  /* 0x0000000817077824 */ /* 0x000fe200078e00ff */
[----:B------:R3:W-:Y:S02]  /*8f30*/  STL.64 [R1+0x28], R14 ;  /* 0x0000280e01007387 */ /* 0x0007e40000100a00 */
[----:B------:R-:W-:-:S04]  /*8f40*/  LOP3.LUT R0, R0, 0x1c0, RZ, 0xc0, !PT ;  /* 0x000001c000007812 */ /* 0x000fc800078ec0ff */
[----:B------:R-:W-:Y:S02]  /*8f50*/  LOP3.LUT R7, R0, 0x8, R7, 0xf8, !PT ;  /* 0x0000000800077812 */ /* 0x000fe400078ef807 */
[----:B------:R-:W-:-:S04]  /*8f60*/  SHF.R.U32.HI R0, RZ, 0x3, R0 ;  /* 0x00000003ff007819 */ /* 0x000fc80000011600 */
[----:B------:R-:W-:Y:S01]  /*8f70*/  LOP3.LUT R22, R7, R0, RZ, 0x3c, !PT ;  /* 0x0000000007167212 */ /* 0x000fe200078e3cff */
[----:B------:R-:W-:Y:S01]  /*8f80*/  IMAD.SHL.U32 R7, R30, 0x40, RZ ;  /* 0x000000401e077824 */ /* 0x000fe200078e00ff */
[----:B------:R-:W-:Y:S01]  /*8f90*/  SHF.R.S32.HI R0, RZ, 0x1f, R27 ;  /* 0x0000001fff007819 */ /* 0x000fe2000001141b */
[----:B-1----:R-:W-:-:S03]  /*8fa0*/  IMAD.WIDE.U32 R30, R20, c[0x0][0x210], RZ ;  /* 0x00008400141e7a25 */ /* 0x002fc600078e00ff */
[----:B------:R-:W-:Y:S01]  /*8fb0*/  LOP3.LUT R21, R7, 0xfffffe00, RZ, 0xc0, !PT ;  /* 0xfffffe0007157812 */ /* 0x000fe200078ec0ff */
[----:B------:R-:W-:Y:S01]  /*8fc0*/  IMAD R0, R0, c[0x0][0x2b0], RZ ;  /* 0x0000ac0000007a24 */ /* 0x000fe200078e02ff */
[----:B--2---:R-:W-:Y:S01]  /*8fd0*/  IADD3 R12, P1, R2, 0x8, RZ ;  /* 0x00000008020c7810 */ /* 0x004fe20007f3e0ff */
[----:B---3--:R-:W-:Y:S02]  /*8fe0*/  IMAD.U32 R14, RZ, RZ, UR4 ;  /* 0x00000004ff0e7e24 */ /* 0x008fe4000f8e00ff */
[----:B------:R-:W-:Y:S02]  /*8ff0*/  IMAD.U32 R15, RZ, RZ, UR5 ;  /* 0x00000005ff0f7e24 */ /* 0x000fe4000f8e00ff */
[----:B------:R-:W-:-:S03]  /*9000*/  IMAD.X R13, RZ, RZ, R3, P1 ;  /* 0x000000ffff0d7224 */ /* 0x000fc600008e0603 */
[----:B------:R1:W-:Y:S04]  /*9010*/  STL.64 [R1+0x18], R14 ;  /* 0x0000180e01007387 */ /* 0x0003e80000100a00 */
[----:B------:R2:W-:Y:S01]  /*9020*/  STL.64 [R1+0x40], R12 ;  /* 0x0000400c01007387 */ /* 0x0005e20000100a00 */
[----:B-1----:R-:W-:Y:S01]  /*9030*/  @!P0 IMAD.WIDE R14, R4, 0x2, R10 ;  /* 0x00000002040e8825 */ /* 0x002fe200078e020a */
[----:B--2---:R-:W-:-:S04]  /*9040*/  @!P0 LOP3.LUT R12, R19, 0xfffffff8, RZ, 0xc0, !PT ;  /* 0xfffffff8130c8812 */ /* 0x004fc800078ec0ff */
[----:B------:R1:W-:Y:S01]  /*9050*/  @!P0 LDGSTS.E.BYPASS.LTC128B.128 [R18+0x17080], [R14.64], !P6 ;  /* 0x170800000e128fae */ /* 0x0003e2000f101d4e */
[----:B------:R-:W-:-:S04]  /*9060*/  @!P0 IMAD.WIDE R12, R12, 0x2, R10 ;  /* 0x000000020c0c8825 */ /* 0x000fc800078e020a */
[----:B------:R-:W-:Y:S01]  /*9070*/  @!P0 IMAD.WIDE R10, R8, 0x2, R10 ;  /* 0x00000002080a8825 */ /* 0x000fe200078e020a */
[----:B------:R2:W-:Y:S03]  /*9080*/  @!P0 LDGSTS.E.BYPASS.LTC128B.128 [R18+0x1b080], [R12.64], !P5 ;  /* 0x1b0800000c128fae */ /* 0x0005e6000e901d4e */
[----:B------:R-:W-:Y:S01]  /*9090*/  IMAD R8, R33, c[0x0][0x210], RZ ;  /* 0x0000840021087a24 */ /* 0x000fe200078e02ff */
[----:B------:R3:W-:Y:S01]  /*90a0*/  @!P0 LDGSTS.E.BYPASS.LTC128B.128 [R18+0x1f080], [R10.64], !P4 ;  /* 0x1f0800000a128fae */ /* 0x0007e2000e101d4e */
[----:B------:R-:W-:Y:S02]  /*90b0*/  LOP3.LUT P0, RZ, R26, 0x4, RZ, 0xc0, !PT ;  /* 0x000000041aff7812 */ /* 0x000fe4000780c0ff */
[----:B------:R-:W-:Y:S01]  /*90c0*/  IMAD R8, R20, c[0x0][0x214], R8 ;  /* 0x0000850014087a24 */ /* 0x000fe200078e0208 */
[----:B------:R-:W0:Y:S01]  /*90d0*/  LDGDEPBAR ;  /* 0x00000000000079af */ /* 0x000e220000000000 */
[----:B------:R-:W-:Y:S02]  /*90e0*/  WARPSYNC 0xffffffff ;  /* 0xffffffff00007948 */ /* 0x000fe40003800000 */
[----:B------:R-:W-:-:S02]  /*90f0*/  IMAD.IADD R246, R31, 0x1, R8 ;  /* 0x000000011ff67824 */ /* 0x000fc400078e0208 */
[----:B--2---:R-:W-:Y:S02]  /*9100*/  IMAD.MOV.U32 R13, RZ, RZ, 0x20 ;  /* 0x00000020ff0d7424 */ /* 0x004fe400078e00ff */
[----:B------:R-:W-:Y:S02]  /*9110*/  IMAD.SHL.U32 R12, R26, 0x40, RZ ;  /* 0x000000401a0c7824 */ /* 0x000fe400078e00ff */
[----:B---3--:R-:W-:Y:S01]  /*9120*/  IMAD R11, R27, c[0x0][0x2b4], R0 ;  /* 0x0000ad001b0b7a24 */ /* 0x008fe200078e0200 */
[----:B------:R-:W-:Y:S01]  /*9130*/  SEL R7, R13, 0xffffffe0, !P0 ;  /* 0xffffffe00d077807 */ /* 0x000fe20004000000 */
[----:B------:R-:W-:Y:S02]  /*9140*/  IMAD R10, R33, c[0x0][0x1e8], RZ ;  /* 0x00007a00210a7a24 */ /* 0x000fe400078e02ff */
[----:B-1----:R-:W-:-:S04]  /*9150*/  IMAD.WIDE.U32 R18, R20, c[0x0][0x1e8], RZ ;  /* 0x00007a0014127a25 */ /* 0x002fc800078e00ff */
[----:B------:R-:W-:Y:S01]  /*9160*/  IMAD R10, R20, c[0x0][0x1ec], R10 ;  /* 0x00007b00140a7a24 */ /* 0x000fe200078e020a */
[----:B------:R-:W-:Y:S01]  /*9170*/  LOP3.LUT R20, R12, 0x1c0, RZ, 0xc0, !PT ;  /* 0x000001c00c147812 */ /* 0x000fe200078ec0ff */
[----:B------:R-:W-:Y:S02]  /*9180*/  IMAD.IADD R244, R241, 0x1, R11 ;  /* 0x00000001f1f47824 */ /* 0x000fe400078e020b */
[----:B------:R-:W-:Y:S01]  /*9190*/  IMAD.IADD R245, R19, 0x1, R10 ;  /* 0x0000000113f57824 */ /* 0x000fe200078e020a */
[----:B----4-:R-:W-:-:S04]  /*91a0*/  SHF.R.S32.HI R14, RZ, 0x1f, R128 ;  /* 0x0000001fff0e7819 */ /* 0x010fc80000011480 */
[----:B------:R-:W-:-:S04]  /*91b0*/  LEA.HI R4, R14, R128, RZ, 0x3 ;  /* 0x000000800e047211 */ /* 0x000fc800078f18ff */
[----:B------:R-:W-:-:S05]  /*91c0*/  LOP3.LUT R0, R4, 0xfffffff8, RZ, 0xc0, !PT ;  /* 0xfffffff804007812 */ /* 0x000fca00078ec0ff */
[----:B------:R-:W-:-:S04]  /*91d0*/  IMAD.IADD R0, R128, 0x1, -R0 ;  /* 0x0000000180007824 */ /* 0x000fc800078e0a00 */
[----:B------:R-:W-:-:S05]  /*91e0*/  IMAD.SHL.U32 R223, R0, 0x8, RZ ;  /* 0x0000000800df7824 */ /* 0x000fca00078e00ff */
[C---:B------:R-:W-:Y:S02]  /*91f0*/  ISETP.GE.AND P5, PT, R223.reuse, c[0x0][0x1d4], PT ;  /* 0x00007500df007a0c */ /* 0x040fe40003fa6270 */
[C---:B------:R-:W-:Y:S02]  /*9200*/  IADD3 R17, R223.reuse, 0x40, RZ ;  /* 0x00000040df117810 */ /* 0x040fe40007ffe0ff */
[----:B------:R-:W-:Y:S02]  /*9210*/  IADD3 R16, R223, 0x80, RZ ;  /* 0x00000080df107810 */ /* 0x000fe40007ffe0ff */
[----:B------:R-:W-:Y:S02]  /*9220*/  ISETP.GE.AND P6, PT, R17, c[0x0][0x1d4], PT ;  /* 0x0000750011007a0c */ /* 0x000fe40003fc6270 */
[----:B------:R-:W-:Y:S02]  /*9230*/  ISETP.GE.AND P2, PT, R16, c[0x0][0x1d4], PT ;  /* 0x0000750010007a0c */ /* 0x000fe40003f46270 */
[----:B------:R-:W-:-:S03]  /*9240*/  IADD3 R15, R223, 0xc0, RZ ;  /* 0x000000c0df0f7810 */ /* 0x000fc60007ffe0ff */
[----:B------:R-:W-:Y:S02]  /*9250*/  @P5 LOP3.LUT R212, R212, 0x100, RZ, 0xfc, !PT ;  /* 0x00000100d4d45812 */ /* 0x000fe400078efcff */
[----:B------:R-:W-:Y:S02]  /*9260*/  ISETP.GE.AND P3, PT, R15, c[0x0][0x1d4], PT ;  /* 0x000075000f007a0c */ /* 0x000fe40003f66270 */
[----:B------:R-:W-:-:S04]  /*9270*/  LOP3.LUT R212, R212, 0xffffff7f, RZ, 0xc0, !PT ;  /* 0xffffff7fd4d47812 */ /* 0x000fc800078ec0ff */
[----:B------:R-:W-:-:S04]  /*9280*/  @P6 LOP3.LUT R212, R212, 0x80, RZ, 0xfc, !PT ;  /* 0x00000080d4d46812 */ /* 0x000fc800078efcff */
[----:B------:R-:W-:-:S04]  /*9290*/  LOP3.LUT R212, R212, 0xffffffbf, RZ, 0xc0, !PT ;  /* 0xffffffbfd4d47812 */ /* 0x000fc800078ec0ff */
[----:B------:R-:W-:-:S04]  /*92a0*/  @P2 LOP3.LUT R212, R212, 0x40, RZ, 0xfc, !PT ;  /* 0x00000040d4d42812 */ /* 0x000fc800078efcff */
[----:B------:R-:W-:-:S04]  /*92b0*/  LOP3.LUT R212, R212, 0xfffffbff, RZ, 0xc0, !PT ;  /* 0xfffffbffd4d47812 */ /* 0x000fc800078ec0ff */
[----:B------:R-:W-:Y:S02]  /*92c0*/  @P3 LOP3.LUT R212, R212, 0x400, RZ, 0xfc, !PT ;  /* 0x00000400d4d43812 */ /* 0x000fe400078efcff */
[----:B------:R-:W-:Y:S01]  /*92d0*/  SHF.R.S32.HI R237, RZ, 0x3, R4 ;  /* 0x00000003ffed7819 */ /* 0x000fe20000011404 */
[----:B------:R-:W-:Y:S01]  /*92e0*/  IMAD.MOV.U32 R103, RZ, RZ, 0x30 ;  /* 0x00000030ff677424 */ /* 0x000fe200078e00ff */
[----:B------:R-:W-:Y:S01]  /*92f0*/  BAR.SYNC.DEFER_BLOCKING 0x0 ;  /* 0x0000000000007b1d */ /* 0x000fe20000010000 */
[----:B------:R-:W-:Y:S02]  /*9300*/  IMAD.MOV.U32 R3, RZ, RZ, c[0x0][0x2b8] ;  /* 0x0000ae00ff037624 */ /* 0x000fe400078e00ff */
[----:B------:R-:W-:Y:S02]  /*9310*/  IMAD R144, R222, R103, -0x30 ;  /* 0xffffffd0de907424 */ /* 0x000fe400078e0267 */
[----:B------:R-:W-:Y:S01]  /*9320*/  IMAD R235, R0, 0x20, R237 ;  /* 0x0000002000eb7824 */ /* 0x000fe200078e02ed */
[----:B------:R-:W-:Y:S01]  /*9330*/  ISETP.NE.AND P1, PT, R3, 0x1, PT ;  /* 0x000000010300780c */ /* 0x000fe20003f25270 */
[----:B------:R-:W-:Y:S02]  /*9340*/  IMAD.MOV.U32 R224, RZ, RZ, RZ ;  /* 0x000000ffffe07224 */ /* 0x000fe400078e00ff */
[----:B------:R-:W-:-:S05]  /*9350*/  IMAD.IADD R3, R235, 0x1, R144 ;  /* 0x00000001eb037824 */ /* 0x000fca00078e0290 */
[----:B-----5:R-:W-:Y:S01]  /*9360*/  ISETP.GE.AND P0, PT, R3, R25, PT ;  /* 0x000000190300720c */ /* 0x020fe20003f06270 */
[----:B------:R-:W-:-:S03]  /*9370*/  IMAD.IADD R3, R238, 0x1, R3 ;  /* 0x00000001ee037824 */ /* 0x000fc600078e0203 */
[----:B------:R-:W-:Y:S01]  /*9380*/  ISETP.GT.OR P0, PT, R235, 0x2f, P0 ;  /* 0x0000002feb00780c */ /* 0x000fe20000704670 */
[----:B------:R-:W-:-:S04]  /*9390*/  @P1 IMAD.HI.U32 R4, R3, c[0x0][0x2bc], RZ ;  /* 0x0000af0003041a27 */ /* 0x000fc800078e00ff */
[----:B------:R-:W-:Y:S01]  /*93a0*/  IMAD.MOV.U32 R0, RZ, RZ, R3 ;  /* 0x000000ffff007224 */ /* 0x000fe200078e0003 */
[----:B------:R-:W-:-:S07]  /*93b0*/  @P1 SHF.R.U32.HI R0, RZ, c[0x0][0x2c0], R4 ;  /* 0x0000b000ff001a19 */ /* 0x000fce0000011604 */
[----:B------:R-:W-:-:S04]  /*93c0*/  @!P0 IADD3 R4, P1, R0, R240, RZ ;  /* 0x000000f000048210 */ /* 0x000fc80007f3e0ff */
[----:B------:R-:W-:Y:S02]  /*93d0*/  @!P0 LEA.HI.X.SX32 R8, R0, R244, 0x1, P1 ;  /* 0x000000f400088211 */ /* 0x000fe400008f0eff */
[----:B------:R-:W-:-:S04]  /*93e0*/  @!P0 LEA R10, P1, R4, c[0x0][0x2a0], 0x2 ;  /* 0x0000a800040a8a11 */ /* 0x000fc800078210ff */
[----:B------:R-:W-:-:S05]  /*93f0*/  @!P0 LEA.HI.X R11, R4, c[0x0][0x2a4], R8, 0x2, P1 ;  /* 0x0000a900040b8a11 */ /* 0x000fca00008f1408 */
[----:B------:R1:W2:Y:S01]  /*9400*/  @!P0 LDG.E R224, [R10.64] ;  /* 0x0000000e0ae08981 */ /* 0x0002a2000c1e1900 */
[----:B------:R-:W-:Y:S01]  /*9410*/  IMAD.MOV R0, RZ, RZ, -R0 ;  /* 0x000000ffff007224 */ /* 0x000fe200078e0a00 */
[----:B------:R-:W-:Y:S01]  /*9420*/  LEA.HI R14, R14, R128, RZ, 0x6 ;  /* 0x000000800e0e7211 */ /* 0x000fe200078f30ff */
[----:B------:R-:W-:Y:S01]  /*9430*/  IMAD.SHL.U32 R4, R237, 0x40, RZ ;  /* 0x00000040ed047824 */ /* 0x000fe200078e00ff */
[----:B------:R-:W-:Y:S01]  /*9440*/  LOP3.LUT R212, R212, 0xfffffdff, RZ, 0xc0, !PT ;  /* 0xfffffdffd4d47812 */ /* 0x000fe200078ec0ff */
[----:B------:R-:W-:Y:S01]  /*9450*/  IMAD R225, R0, c[0x0][0x2b8], R3 ;  /* 0x0000ae0000e17a24 */ /* 0x000fe200078e0203 */
[----:B------:R-:W-:Y:S01]  /*9460*/  BSSY B2, `(.L_x_1195) ;  /* 0x000004f000027945 */ /* 0x000fe20003800000 */
[----:B------:R-:W-:Y:S01]  /*9470*/  IMAD R103, R222, -0x30, R103 ;  /* 0xffffffd0de677824 */ /* 0x000fe200078e0267 */
[----:B------:R-:W-:Y:S02]  /*9480*/  IADD3 R101, R2, 0x18, RZ ;  /* 0x0000001802657810 */ /* 0x000fe40007ffe0ff */
[----:B------:R-:W-:Y:S01]  /*9490*/  SHF.R.S32.HI R141, RZ, 0x1f, R225 ;  /* 0x0000001fff8d7819 */ /* 0x000fe200000114e1 */
[----:B------:R-:W-:Y:S01]  /*94a0*/  IMAD.IADD R142, R25, 0x1, R103 ;  /* 0x00000001198e7824 */ /* 0x000fe200078e0267 */
[----:B------:R-:W-:-:S03]  /*94b0*/  MOV R146, 0x9950 ;  /* 0x0000995000927802 */ /* 0x000fc60000000f00 */
[----:B------:R-:W-:-:S04]  /*94c0*/  IMAD R0, R141, c[0x0][0x1e0], RZ ;  /* 0x000078008d007a24 */ /* 0x000fc800078e02ff */
[C---:B------:R-:W-:Y:S02]  /*94d0*/  IMAD R0, R225.reuse, c[0x0][0x1e4], R0 ;  /* 0x00007900e1007a24 */ /* 0x040fe400078e0200 */
[----:B-1----:R-:W-:-:S04]  /*94e0*/  IMAD.WIDE.U32 R10, R225, c[0x0][0x1e0], RZ ;  /* 0x00007800e10a7a25 */ /* 0x002fc800078e00ff */
        /* <DEDUP_REMOVED lines=9> */
[----:B------:R-:W-:Y:S01]  /*9580*/  SHFL.IDX PT, R10, R12, RZ, 0x181f ;  /* 0x00181fff0c0a7589 */ /* 0x000fe200000e0000 */
[----:B------:R-:W-:Y:S02]  /*9590*/  LOP3.LUT R0, R4, 0x1c0, RZ, 0xc0, !PT ;  /* 0x000001c004007812 */ /* 0x000fe400078ec0ff */
[----:B------:R-:W-:Y:S01]  /*95a0*/  IMNMX R4, R142, 0x30, PT ;  /* 0x000000308e047817 */ /* 0x000fe20003800200 */
[----:B------:R-:W1:Y:S01]  /*95b0*/  SHFL.IDX PT, R11, R3, RZ, 0x181f ;  /* 0x00181fff030b7589 */ /* 0x000e6200000e0000 */
[----:B------:R-:W-:Y:S02]  /*95c0*/  LOP3.LUT R13, R0, 0x38, R223, 0xf8, !PT ;  /* 0x00000038000d7812 */ /* 0x000fe400078ef8df */
[----:B------:R-:W-:Y:S01]  /*95d0*/  SHF.R.U32.HI R8, RZ, 0x3, R0 ;  /* 0x00000003ff087819 */ /* 0x000fe20000011600 */
[----:B------:R-:W-:Y:S01]  /*95e0*/  IMAD.IADD R0, R4, 0x1, -R237 ;  /* 0x0000000104007824 */ /* 0x000fe200078e0aed */
[----:B------:R-:W-:Y:S01]  /*95f0*/  SHFL.IDX PT, R12, R12, 0x1, 0x181f ;  /* 0x00381f000c0c7f89 */ /* 0x000fe200000e0000 */
[----:B------:R-:W-:Y:S01]  /*9600*/  IMAD.SHL.U32 R4, R14, 0x8, RZ ;  /* 0x000000080e047824 */ /* 0x000fe200078e00ff */
[----:B------:R-:W-:-:S02]  /*9610*/  LOP3.LUT R8, R13, R8, RZ, 0x3c, !PT ;  /* 0x000000080d087212 */ /* 0x000fc400078e3cff */
[----:B------:R2:W3:Y:S01]  /*9620*/  SHFL.IDX PT, R13, R3, 0x1, 0x181f ;  /* 0x00381f00030d7f89 */ /* 0x0004e200000e0000 */
[----:B------:R-:W-:Y:S02]  /*9630*/  ISETP.GE.AND P1, PT, R0, 0x1, PT ;  /* 0x000000010000780c */ /* 0x000fe40003f26270 */
[----:B------:R-:W-:Y:S02]  /*9640*/  SHF.R.S32.HI R14, RZ, 0x1f, R16 ;  /* 0x0000001fff0e7819 */ /* 0x000fe40000011410 */
[----:B------:R-:W-:Y:S02]  /*9650*/  LOP3.LUT R213, R8, 0xfffffe00, R4, 0xf8, !PT ;  /* 0xfffffe0008d57812 */ /* 0x000fe400078ef804 */
[----:B------:R-:W-:Y:S02]  /*9660*/  SHF.R.S32.HI R8, RZ, 0x1f, R15 ;  /* 0x0000001fff087819 */ /* 0x000fe4000001140f */
[----:B------:R-:W-:Y:S02]  /*9670*/  ISETP.GT.AND P0, PT, R0, 0x20, PT ;  /* 0x000000200000780c */ /* 0x000fe40003f04270 */
[----:B------:R-:W-:-:S03]  /*9680*/  LEA.HI R0, R8, R15, RZ, 0x3 ;  /* 0x0000000f08007211 */ /* 0x000fc600078f18ff */
[----:B-1----:R-:W-:Y:S01]  /*9690*/  @P1 IMAD.WIDE R18, R223, 0x2, R10 ;  /* 0x00000002df121825 */ /* 0x002fe200078e020a */
[----:B------:R-:W-:-:S04]  /*96a0*/  LOP3.LUT R247, R0, 0xfffffff8, RZ, 0xc0, !PT ;  /* 0xfffffff800f77812 */ /* 0x000fc800078ec0ff */
[----:B------:R-:W-:-:S03]  /*96b0*/  SHF.R.S32.HI R250, RZ, 0x1f, R247 ;  /* 0x0000001ffffa7819 */ /* 0x000fc600000114f7 */
[----:B------:R-:W-:Y:S01]  /*96c0*/  @P0 IMAD.SHL.U32 R0, R213, 0x2, RZ ;  /* 0x00000002d5000824 */ /* 0x000fe200078e00ff */
[----:B--2---:R-:W-:-:S04]  /*96d0*/  SHF.R.S32.HI R3, RZ, 0x1f, R17 ;  /* 0x0000001fff037819 */ /* 0x004fc80000011411 */
[----:B------:R-:W-:Y:S02]  /*96e0*/  LEA.HI R4, R3, R17, RZ, 0x3 ;  /* 0x0000001103047211 */ /* 0x000fe400078f18ff */
[----:B------:R-:W-:Y:S02]  /*96f0*/  LEA.HI R3, R14, R16, RZ, 0x3 ;  /* 0x000000100e037211 */ /* 0x000fe400078f18ff */
[----:B------:R-:W-:Y:S02]  /*9700*/  LOP3.LUT R249, R4, 0xfffffff8, RZ, 0xc0, !PT ;  /* 0xfffffff804f97812 */ /* 0x000fe400078ec0ff */
[----:B------:R-:W-:Y:S01]  /*9710*/  LOP3.LUT R248, R3, 0xfffffff8, RZ, 0xc0, !PT ;  /* 0xfffffff803f87812 */ /* 0x000fe200078ec0ff */
[----:B------:R-:W-:Y:S01]  /*9720*/  @P1 IMAD.SHL.U32 R3, R213, 0x2, RZ ;  /* 0x00000002d5031824 */ /* 0x000fe200078e00ff */
[----:B------:R-:W-:Y:S01]  /*9730*/  LEA.HI R4, R32, R166, RZ, 0x5 ;  /* 0x000000a620047211 */ /* 0x000fe200078f28ff */
[----:B------:R-:W-:Y:S01]  /*9740*/  @P1 IMAD.WIDE R16, R249, 0x2, R10 ;  /* 0x00000002f9101825 */ /* 0x000fe200078e020a */
[----:B------:R-:W-:-:S02]  /*9750*/  SHF.R.S32.HI R252, RZ, 0x1f, R249 ;  /* 0x0000001ffffc7819 */ /* 0x000fc400000114f9 */
[----:B------:R3:W-:Y:S01]  /*9760*/  @P1 LDGSTS.E.BYPASS.LTC128B.128 [R3+0xa080], [R18.64], !P5 ;  /* 0x0a08000012031fae */ /* 0x0007e2000e901d4e */
[----:B------:R-:W-:Y:S01]  /*9770*/  @P1 IMAD.WIDE R14, R248, 0x2, R10 ;  /* 0x00000002f80e1825 */ /* 0x000fe200078e020a */
[----:B------:R-:W-:Y:S02]  /*9780*/  SHF.R.S32.HI R251, RZ, 0x1f, R248 ;  /* 0x0000001ffffb7819 */ /* 0x000fe400000114f8 */
[----:B------:R1:W-:Y:S01]  /*9790*/  @P1 LDGSTS.E.BYPASS.LTC128B.128 [R3+0xb880], [R16.64], !P6 ;  /* 0x0b88000010031fae */ /* 0x0003e2000f101d4e */
[----:B------:R-:W-:-:S03]  /*97a0*/  @P1 IMAD.WIDE R10, R247, 0x2, R10 ;  /* 0x00000002f70a1825 */ /* 0x000fc600078e020a */
[----:B------:R2:W-:Y:S04]  /*97b0*/  @P1 LDGSTS.E.BYPASS.LTC128B.128 [R3+0xd080], [R14.64], !P2 ;  /* 0x0d0800000e031fae */ /* 0x0005e8000d101d4e */
[----:B------:R4:W-:Y:S01]  /*97c0*/  @P1 LDGSTS.E.BYPASS.LTC128B.128 [R3+0xe880], [R10.64], !P3 ;  /* 0x0e8800000a031fae */ /* 0x0009e2000d901d4e */
[----:B------:R-:W-:-:S13]  /*97d0*/  ISETP.GT.AND P1, PT, R235, 0x2f, PT ;  /* 0x0000002feb00780c */ /* 0x000fda0003f24270 */
[----:B------:R-:W-:Y:S01]  /*97e0*/  @P1 LOP3.LUT R212, R212, 0x200, RZ, 0xfc, !PT ;  /* 0x00000200d4d41812 */ /* 0x000fe200078efcff */
[----:B---3--:R-:W-:-:S04]  /*97f0*/  @P0 IMAD.WIDE R18, R223, 0x2, R12 ;  /* 0x00000002df120825 */ /* 0x008fc800078e020c */
[--C-:B-1----:R-:W-:Y:S01]  /*9800*/  @P0 IMAD.WIDE R16, R249, 0x2, R12.reuse ;  /* 0x00000002f9100825 */ /* 0x102fe200078e020c */
[----:B------:R1:W-:Y:S03]  /*9810*/  @P0 LDGSTS.E.BYPASS.LTC128B.128 [R0+0xb080], [R18.64], !P5 ;  /* 0x0b08000012000fae */ /* 0x0003e6000e901d4e */
[--C-:B--2---:R-:W-:Y:S01]  /*9820*/  @P0 IMAD.WIDE R14, R248, 0x2, R12.reuse ;  /* 0x00000002f80e0825 */ /* 0x104fe200078e020c */
[----:B------:R1:W-:Y:S03]  /*9830*/  @P0 LDGSTS.E.BYPASS.LTC128B.128 [R0+0xc880], [R16.64], !P6 ;  /* 0x0c88000010000fae */ /* 0x0003e6000f101d4e */
[----:B------:R-:W-:Y:S01]  /*9840*/  @P0 IMAD.WIDE R12, R247, 0x2, R12 ;  /* 0x00000002f70c0825 */ /* 0x000fe200078e020c */
[----:B------:R1:W-:Y:S01]  /*9850*/  @P0 LDGSTS.E.BYPASS.LTC128B.128 [R0+0xe080], [R14.64], !P2 ;  /* 0x0e0800000e000fae */ /* 0x0003e2000d101d4e */
[----:B----4-:R-:W-:-:S02]  /*9860*/  LOP3.LUT R10, R22, R21, RZ, 0xfc, !PT ;  /* 0x00000015160a7212 */ /* 0x010fc400078efcff */
[----:B------:R-:W-:Y:S01]  /*9870*/  IMAD.SHL.U32 R3, R29, 0x8, RZ ;  /* 0x000000081d037824 */ /* 0x000fe200078e00ff */
[----:B------:R1:W-:Y:S01]  /*9880*/  @P0 LDGSTS.E.BYPASS.LTC128B.128 [R0+0xf880], [R12.64], !P3 ;  /* 0x0f8800000c000fae */ /* 0x0003e2000d901d4e */
[----:B------:R-:W-:-:S03]  /*9890*/  LOP3.LUT P0, RZ, R26, 0x2, RZ, 0xc0, !PT ;  /* 0x000000021aff7812 */ /* 0x000fc6000780c0ff */
[----:B------:R-:W0:Y:S01]  /*98a0*/  LDGDEPBAR ;  /* 0x00000000000079af */ /* 0x000e220000000000 */
[----:B------:R-:W-:Y:S01]  /*98b0*/  LOP3.LUT R3, R20, 0x8, R3, 0xf8, !PT ;  /* 0x0000000814037812 */ /* 0x000fe200078ef803 */
[----:B-1----:R-:W-:Y:S01]  /*98c0*/  IMAD.SHL.U32 R0, R4, 0x20, RZ ;  /* 0x0000002004007824 */ /* 0x002fe200078e00ff */
[----:B------:R-:W-:-:S04]  /*98d0*/  SHF.R.U32.HI R4, RZ, 0x3, R20 ;  /* 0x00000003ff047819 */ /* 0x000fc80000011614 */
[----:B------:R-:W-:Y:S01]  /*98e0*/  LOP3.LUT R3, R3, R4, RZ, 0x3c, !PT ;  /* 0x0000000403037212 */ /* 0x000fe200078e3cff */
[----:B------:R-:W-:Y:S01]  /*98f0*/  IMAD.MOV.U32 R4, RZ, RZ, 0x10 ;  /* 0x00000010ff047424 */ /* 0x000fe200078e00ff */
[----:B------:R-:W-:-:S03]  /*9900*/  LOP3.LUT R0, R0, 0xfffffc00, RZ, 0xc0, !PT ;  /* 0xfffffc0000007812 */ /* 0x000fc600078ec0ff */
[----:B------:R-:W-:Y:S01]  /*9910*/  IMAD R8, R23, 0x200, R3 ;  /* 0x0000020017087824 */ /* 0x000fe200078e0203 */
[----:B------:R-:W-:Y:S02]  /*9920*/  IADD3 R0, R22, R21, R0 ;  /* 0x0000001516007210 */ /* 0x000fe40007ffe000 */
[----:B------:R-:W-:Y:S02]  /*9930*/  SEL R4, R4, 0xfffffff0, !P0 ;  /* 0xfffffff004047807 */ /* 0x000fe40004000000 */
[----:B------:R-:W-:Y:S05]  /*9940*/  CALL.REL.NOINC `($_ZN7cutlass13device_kernelIN5flash19enable_sm80_to_sm89INS1_16FlashAttnFwdSm80INS1_25CollectiveMainloopFwdSm80ILi8ELi1ELb0EN4cute5tupleIJNS5_1CILi128EEENS7_ILi48EEENS7_ILi256EEEEEELi256ENS_6half_tEfNS_4arch4Sm80ELb0ELb1ELb1ELb1ELb1ELb1ELb1ELb0EEENS1_21CollectiveEpilogueFwdINS6_IJS8_SA_S9_EEENS6_IJNS7_ILi1EEESI_SI_EEESC_SE_Li256ELb1ELb1ELb0ELb0EEENS1_19SingleTileSchedulerILb1ELb0ELb1ELi128EEEEEEEEEvNT_6ParamsE$_ZZN5flash25CollectiveMainloopFwdSm80ILi8ELi1ELb0EN4cute5tupleIJNS1_1CILi128EEENS3_ILi48EEENS3_ILi256EEEEEELi256EN7cutlass6half_tEfNS8_4arch4Sm80ELb0ELb1ELb1ELb1ELb1ELb1ELb1ELb0EE3mmaINS_16FlashAttnFwdSm80ISC_NS_21CollectiveEpilogueFwdINS2_IJS4_S6_S5_EEENS2_IJNS3_ILi1EEESH_SH_EEES9_SB_Li256ELb1ELb1ELb0ELb0EEENS_19SingleTileSchedulerILb1ELb0ELb1ELi128EEEE13SharedStorageENS1_6TensorINS1_11ArrayEngineIfLm128EEENS1_6LayoutINS2_IJNS2_IJNS3_ILi2EEESS_EEESH_NS3_ILi32EEEEEENS2_IJNS2_IJSH_SS_EEENS3_ILi0EEENS3_ILi4EEEEEEEEEENS_7SoftmaxILi2ELi0EEEEEbRKNSC_6ParamsERT0_RT1_iRKNS_16SeqlenInfoQKNewKILb1ELb1EEENS2_IJiiiiEEERT_ENKUlvE_clEv) ;  /* 0x00013a4000007944 */ /* 0x000fea0003c00000 */
[----:B------:R-:W-:Y:S05]  /*9950*/  BSYNC B2 ;  /* 0x0000000000027941 */ /* 0x000fea0003800000 */
.L_x_1195:
[----:B------:R2:W5:Y:S01]  /*9960*/  LDL R88, [R1] ;  /* 0x0000000001587983 */ /* 0x0005620000100800 */
[----:B------:R-:W-:-:S04]  /*9970*/  DEPBAR.LE SB0, 0x0 ;  /* 0x000080000000791a */ /* 0x000fc80000000000 */
[----:B------:R2:W5:Y:S01]  /*9980*/  LDL R232, [R1+0x10] ;  /* 0x0000100001e87983 */ /* 0x0005620000100800 */
[----:B------:R-:W-:Y:S01]  /*9990*/  WARPSYNC 0xffffffff ;  /* 0xffffffff00007948 */ /* 0x000fe20003800000 */
[----:B------:R-:W-:Y:S01]  /*99a0*/  SHF.L.U32 R200, R8, 0x1, RZ ;  /* 0x0000000108c87819 */ /* 0x000fe200000006ff */
[----:B------:R-:W-:Y:S01]  /*99b0*/  IMAD.WIDE.U32 R2, R225, c[0x0][0x208], RZ ;  /* 0x00008200e1027a25 */ /* 0x000fe200078e00ff */
[----:B------:R-:W-:Y:S01]  /*99c0*/  BAR.SYNC.DEFER_BLOCKING 0x0 ;  /* 0x0000000000007b1d */ /* 0x000fe20000010000 */
[C---:B------:R-:W-:Y:S02]  /*99d0*/  LEA R209, R0.reuse, 0x10080, 0x1 ;  /* 0x0001008000d17811 */ /* 0x040fe400078e08ff */
[----:B-1----:R-:W-:Y:S01]  /*99e0*/  SHF.L.U32 R16, R0, 0x1, RZ ;  /* 0x0000000100107819 */ /* 0x002fe200000006ff */
[----:B------:R-:W-:Y:S01]  /*99f0*/  IMAD R0, R4, 0x2, R200 ;  /* 0x0000000204007824 */ /* 0x000fe200078e02c8 */
[----:B------:R-:W-:Y:S01]  /*9a00*/  LEA R208, R9, R209, 0x1 ;  /* 0x000000d109d07211 */ /* 0x000fe200078e08ff */
[----:B------:R-:W1:Y:S04]  /*9a10*/  S2R R11, SR_CTAID.Y ;  /* 0x00000000000b7919 */ /* 0x000e680000002600 */
[----:B------:R-:W3:Y:S04]  /*9a20*/  LDSM.16.M88.4 R56, [R0+0xa080] ;  /* 0x00a080000038783b */ /* 0x000ee80000000200 */
[----:B------:R-:W4:Y:S01]  /*9a30*/  LDSM.16.M88.4 R64, [R0+0xa880] ;  /* 0x00a880000040783b */ /* 0x000f220000000200 */
[----:B-1----:R-:W-:-:S03]  /*9a40*/  IMAD.WIDE.U32 R12, R11, c[0x0][0x210], RZ ;  /* 0x000084000b0c7a25 */ /* 0x002fc600078e00ff */
[----:B------:R1:W2:Y:S04]  /*9a50*/  LDSM.16.M88.4 R72, [R0+0xb080] ;  /* 0x00b080000048783b */ /* 0x0002a80000000200 */
[----:B------:R-:W2:Y:S04]  /*9a60*/  LDSM.16.M88.4 R16, [R16+0x10080] ;  /* 0x010080001010783b */ /* 0x000ea80000000200 */
[----:B------:R2:W2:Y:S04]  /*9a70*/  LDSM.16.M88.4 R36, [R200+0xa080] ;  /* 0x00a08000c824783b */ /* 0x0004a80000000200 */
[----:B------:R2:W2:Y:S04]  /*9a80*/  LDSM.16.M88.4 R40, [R200+0xa880] ;  /* 0x00a88000c828783b */ /* 0x0004a80000000200 */
[----:B------:R2:W2:Y:S04]  /*9a90*/  LDSM.16.M88.4 R28, [R200+0xb080] ;  /* 0x00b08000c81c783b */ /* 0x0004a80000000200 */
[----:B------:R2:W2:Y:S01]  /*9aa0*/  LDSM.16.M88.4 R24, [R208] ;  /* 0x00000000d018783b */ /* 0x0004a20000000200 */
[----:B-1----:R-:W-:-:S04]  /*9ab0*/  IMAD R0, R141, c[0x0][0x208], RZ ;  /* 0x000082008d007a24 */ /* 0x002fc800078e02ff */
[----:B------:R-:W-:-:S04]  /*9ac0*/  IMAD R0, R225, c[0x0][0x20c], R0 ;  /* 0x00008300e1007a24 */ /* 0x000fc800078e0200 */
[----:B------:R-:W-:Y:S02]  /*9ad0*/  IMAD.IADD R3, R3, 0x1, R0 ;  /* 0x0000000103037824 */ /* 0x000fe400078e0200 */
[----:B------:R-:W-:Y:S02]  /*9ae0*/  IMAD R0, R143, c[0x0][0x218], RZ ;  /* 0x000086008f007a24 */ /* 0x000fe400078e02ff */
[----:B------:R-:W-:-:S04]  /*9af0*/  IMAD.WIDE.U32 R2, R224, c[0x0][0x218], R2 ;  /* 0x00008600e0027a25 */ /* 0x000fc800078e0002 */
[----:B------:R-:W-:Y:S01]  /*9b00*/  IMAD R8, R224, c[0x0][0x21c], R0 ;  /* 0x00008700e0087a24 */ /* 0x000fe200078e0200 */
[----:B------:R-:W-:Y:S02]  /*9b10*/  IADD3 R2, P1, R12, R2, RZ ;  /* 0x000000020c027210 */ /* 0x000fe40007f3e0ff */
[----:B------:R-:W-:Y:S02]  /*9b20*/  IADD3 R0, R200, 0xa080, RZ ;  /* 0x0000a080c8007810 */ /* 0x000fe40007ffe0ff */
[----:B------:R-:W-:Y:S02]  /*9b30*/  LEA R11, P0, R2, c[0x0][0x1f8], 0x1 ;  /* 0x00007e00020b7a11 */ /* 0x000fe400078008ff */
[----:B------:R-:W-:Y:S02]  /*9b40*/  IADD3.X R3, R246, R3, R8, P1, !PT ;  /* 0x00000003f6037210 */ /* 0x000fe40000ffe408 */
[----:B------:R-:W-:Y:S01]  /*9b50*/  LEA R207, R4, R0, 0x1 ;  /* 0x0000000004cf7211 */ /* 0x000fe200078e08ff */
[----:B------:R-:W-:Y:S01]  /*9b60*/  IMAD.IADD R0, R142, 0x1, -R237 ;  /* 0x000000018e007824 */ /* 0x000fe200078e0aed */
[----:B------:R-:W-:Y:S01]  /*9b70*/  LEA.HI.X R4, R2, c[0x0][0x1fc], R3, 0x1, P0 ;  /* 0x00007f0002047a11 */ /* 0x000fe200000f0c03 */
[----:B------:R-:W-:Y:S05]  /*9b80*/  BRA.DIV ~URZ, `(.L_x_1196) ;  /* 0x00011cb27f007947 */ /* 0x000fea000b800000 */
[----:B---34-:R1:W3:Y:S02]  /*9b90*/  SHFL.IDX PT, R3, R4, RZ, 0x181f ;  /* 0x00181fff04037589 */ /* 0x0182e400000e0000 */
.L_x_1319:
[----:B------:R-:W4:Y:S01]  /*9ba0*/  SHFL.IDX PT, R2, R11, RZ, 0x181f ;  /* 0x00181fff0b027589 */ /* 0x000f2200000e0000 */
[----:B------:R-:W-:Y:S01]  /*9bb0*/  ISETP.GE.AND P1, PT, R223, c[0x0][0x1d4], PT ;  /* 0x00007500df007a0c */ /* 0x000fe20003f26270 */
[----:B------:R-:W-:Y:S01]  /*9bc0*/  IMAD.SHL.U32 R213, R213, 0x2, RZ ;  /* 0x00000002d5d57824 */ /* 0x000fe200078e00ff */
[----:B------:R-:W-:Y:S01]  /*9bd0*/  IADD3 R8, R223, 0x40, RZ ;  /* 0x00000040df087810 */ /* 0x000fe20007ffe0ff */
[----:B------:R-:W-:Y:S01]  /*9be0*/  BSSY B0, `(.L_x_1197) ;  /* 0x0000030000007945 */ /* 0x000fe20003800000 */
[----:B------:R-:W-:-:S02]  /*9bf0*/  ISETP.LT.OR P0, PT, R0, 0x1, P1 ;  /* 0x000000010000780c */ /* 0x000fc40000f01670 */
[----:B------:R-:W-:Y:S02]  /*9c00*/  ISETP.GE.AND P4, PT, R8, c[0x0][0x1d4], PT ;  /* 0x0000750008007a0c */ /* 0x000fe40003f86270 */
[C---:B------:R-:W-:Y:S02]  /*9c10*/  IADD3 R8, R223.reuse, 0x80, RZ ;  /* 0x00000080df087810 */ /* 0x040fe40007ffe0ff */
[----:B------:R-:W-:Y:S02]  /*9c20*/  ISETP.GT.AND P5, PT, R128, 0x7f, PT ;  /* 0x0000007f8000780c */ /* 0x000fe40003fa4270 */
[----:B------:R-:W-:Y:S02]  /*9c30*/  ISETP.GE.AND P3, PT, R8, c[0x0][0x1d4], PT ;  /* 0x0000750008007a0c */ /* 0x000fe40003f66270 */
[----:B------:R-:W-:Y:S02]  /*9c40*/  IADD3 R8, R223, 0xc0, RZ ;  /* 0x000000c0df087810 */ /* 0x000fe40007ffe0ff */
[----:B------:R-:W-:-:S02]  /*9c50*/  LOP3.LUT R212, R212, 0xfffff7ff, RZ, 0xc0, !PT ;  /* 0xfffff7ffd4d47812 */ /* 0x000fc400078ec0ff */
[----:B------:R-:W-:Y:S01]  /*9c60*/  ISETP.GE.AND P2, PT, R8, c[0x0][0x1d4], PT ;  /* 0x0000750008007a0c */ /* 0x000fe20003f46270 */
[----:B---34-:R-:W-:-:S04]  /*9c70*/  IMAD.WIDE R12, R223, 0x2, R2 ;  /* 0x00000002df0c7825 */ /* 0x018fc800078e0202 */
[----:B------:R-:W-:Y:S01]  /*9c80*/  @P5 LOP3.LUT R212, R212, 0x800, RZ, 0xfc, !PT ;  /* 0x00000800d4d45812 */ /* 0x000fe200078efcff */
[----:B------:R-:W-:Y:S01]  /*9c90*/  @!PT LDS RZ, [RZ] ;  /* 0x00000000fffff984 */ /* 0x000fe20000000800 */
[----:B------:R-:W-:Y:S01]  /*9ca0*/  @!PT LDS RZ, [RZ] ;  /* 0x00000000fffff984 */ /* 0x000fe20000000800 */
[----:B------:R3:W-:Y:S01]  /*9cb0*/  LDGSTS.E.BYPASS.LTC128B.128 [R213+0x4080], [R12.64], !P0 ;  /* 0x040800000cd57fae */ /* 0x0007e2000c101d4e */
[----:B------:R-:W-:Y:S01]  /*9cc0*/  ISETP.LT.OR P0, PT, R0, 0x1, P4 ;  /* 0x000000010000780c */ /* 0x000fe20002701670 */
[----:B---3--:R-:W-:-:S12]  /*9cd0*/  IMAD.WIDE R12, R249, 0x2, R2 ;  /* 0x00000002f90c7825 */ /* 0x008fd800078e0202 */
[----:B------:R3:W-:Y:S01]  /*9ce0*/  LDGSTS.E.BYPASS.LTC128B.128 [R213+0x5880], [R12.64], !P0 ;  /* 0x058800000cd57fae */ /* 0x0007e2000c101d4e */
[----:B------:R-:W-:Y:S01]  /*9cf0*/  ISETP.LT.OR P0, PT, R0, 0x1, P3 ;  /* 0x000000010000780c */ /* 0x000fe20001f01670 */
[----:B---3--:R-:W-:-:S04]  /*9d00*/  IMAD.WIDE R12, R248, 0x2, R2 ;  /* 0x00000002f80c7825 */ /* 0x008fc800078e0202 */
[----:B------:R-:W-:-:S08]  /*9d10*/  IMAD.WIDE R2, R247, 0x2, R2 ;  /* 0x00000002f7027825 */ /* 0x000fd000078e0202 */
[----:B------:R3:W-:Y:S01]  /*9d20*/  LDGSTS.E.BYPASS.LTC128B.128 [R213+0x7080], [R12.64], !P0 ;  /* 0x070800000cd57fae */ /* 0x0007e2000c101d4e */
[----:B------:R-:W-:-:S13]  /*9d30*/  ISETP.LT.OR P0, PT, R0, 0x1, P2 ;  /* 0x000000010000780c */ /* 0x000fda0001701670 */
[----:B------:R4:W-:Y:S02]  /*9d40*/  LDGSTS.E.BYPASS.LTC128B.128 [R213+0x8880], [R2.64], !P0 ;  /* 0x0888000002d57fae */ /* 0x0009e4000c101d4e */
[----:B----4-:R-:W-:Y:S01]  /*9d50*/  SHF.R.S32.HI R2, RZ, 0x1f, R223 ;  /* 0x0000001fff027819 */ /* 0x010fe200000114df */
[----:B------:R-:W-:Y:S05]  /*9d60*/  @P5 BRA `(.L_x_1198) ;  /* 0x0000017000005947 */ /* 0x000fea0003800000 */
[----:B---3--:R-:W-:Y:S05]  /*9d70*/  BRA.DIV ~URZ, `(.L_x_1199) ;  /* 0x00011b427f007947 */ /* 0x008fea000b800000 */
[----:B-1----:R-:W1:Y:S04]  /*9d80*/  SHFL.IDX PT, R4, R4, 0x1, 0x181f ;  /* 0x00381f0004047f89 */ /* 0x002e6800000e0000 */
[----:B------:R3:W4:Y:S02]  /*9d90*/  SHFL.IDX PT, R2, R11, 0x1, 0x181f ;  /* 0x00381f000b027f89 */ /* 0x00072400000e0000 */
.L_x_1320:
[C---:B----4-:R-:W-:Y:S02]  /*9da0*/  LEA R20, P0, R249.reuse, R2, 0x1 ;  /* 0x00000002f9147211 */ /* 0x050fe400078008ff */
[----:B------:R-:W-:Y:S02]  /*9db0*/  SHF.R.S32.HI R3, RZ, 0x1f, R223 ;  /* 0x0000001fff037819 */ /* 0x000fe400000114df */
[----:B-1----:R-:W-:-:S02]  /*9dc0*/  LEA.HI.X R21, R249, R4, R252, 0x1, P0 ;  /* 0x00000004f9157211 */ /* 0x002fc400000f0cfc */
[----:B------:R-:W-:-:S04]  /*9dd0*/  LEA R14, P0, R248, R2, 0x1 ;  /* 0x00000002f80e7211 */ /* 0x000fc800078008ff */
[----:B------:R-:W-:Y:S02]  /*9de0*/  LEA.HI.X R15, R248, R4, R251, 0x1, P0 ;  /* 0x00000004f80f7211 */ /* 0x000fe400000f0cfb */
[----:B------:R-:W-:-:S04]  /*9df0*/  LEA R12, P0, R223, R2, 0x1 ;  /* 0x00000002df0c7211 */ /* 0x000fc800078008ff */
[----:B------:R-:W-:Y:S02]  /*9e00*/  LEA.HI.X R13, R223, R4, R3, 0x1, P0 ;  /* 0x00000004df0d7211 */ /* 0x000fe400000f0c03 */
[----:B------:R-:W-:-:S13]  /*9e10*/  ISETP.LT.OR P0, PT, R0, 0x21, P1 ;  /* 0x000000210000780c */ /* 0x000fda0000f01670 */
[----:B------:R-:W-:Y:S01]  /*9e20*/  @!PT LDS RZ, [RZ] ;  /* 0x00000000fffff984 */ /* 0x000fe20000000800 */
[----:B------:R-:W-:Y:S01]  /*9e30*/  @!PT LDS RZ, [RZ] ;  /* 0x00000000fffff984 */ /* 0x000fe20000000800 */
[----:B------:R-:W-:Y:S01]  /*9e40*/  @!PT LDS RZ, [RZ] ;  /* 0x00000000fffff984 */ /* 0x000fe20000000800 */
[----:B------:R1:W-:Y:S01]  /*9e50*/  LDGSTS.E.BYPASS.LTC128B.128 [R213+0x5080], [R12.64], !P0 ;  /* 0x050800000cd57fae */ /* 0x0003e2000c101d4e */
[----:B------:R-:W-:-:S04]  /*9e60*/  LEA R2, P0, R247, R2, 0x1 ;  /* 0x00000002f7027211 */ /* 0x000fc800078008ff */
[----:B------:R-:W-:Y:S02]  /*9e70*/  LEA.HI.X R3, R247, R4, R250, 0x1, P0 ;  /* 0x00000004f7037211 */ /* 0x000fe400000f0cfa */
[----:B------:R-:W-:-:S13]  /*9e80*/  ISETP.LT.OR P0, PT, R0, 0x21, P4 ;  /* 0x000000210000780c */ /* 0x000fda0002701670 */
[----:B------:R1:W-:Y:S01]  /*9e90*/  LDGSTS.E.BYPASS.LTC128B.128 [R213+0x6880], [R20.64], !P0 ;  /* 0x0688000014d57fae */ /* 0x0003e2000c101d4e */
[----:B------:R-:W-:-:S13]  /*9ea0*/  ISETP.LT.OR P0, PT, R0, 0x21, P3 ;  /* 0x000000210000780c */ /* 0x000fda0001f01670 */
[----:B------:R1:W-:Y:S01]  /*9eb0*/  LDGSTS.E.BYPASS.LTC128B.128 [R213+0x8080], [R14.64], !P0 ;  /* 0x080800000ed57fae */ /* 0x0003e2000c101d4e */
[----:B------:R-:W-:-:S13]  /*9ec0*/  ISETP.LT.OR P0, PT, R0, 0x21, P2 ;  /* 0x000000210000780c */ /* 0x000fda0001701670 */
[----:B------:R1:W-:Y:S02]  /*9ed0*/  LDGSTS.E.BYPASS.LTC128B.128 [R213+0x9880], [R2.64], !P0 ;  /* 0x0988000002d57fae */ /* 0x0003e4000c101d4e */
.L_x_1198:
[----:B---3--:R-:W-:Y:S05]  /*9ee0*/  BSYNC B0 ;  /* 0x0000000000007941 */ /* 0x008fea0003800000 */
.L_x_1197:
[----:B------:R-:W0:Y:S01]  /*9ef0*/  LDGDEPBAR ;  /* 0x00000000000079af */ /* 0x000e220000000000 */
[----:B------:R-:W-:Y:S01]  /*9f00*/  WARPSYNC 0xffffffff ;  /* 0xffffffff00007948 */ /* 0x000fe20003800000 */
[C---:B-12---:R-:W-:Y:S01]  /*9f10*/  HMMA.16816.F32 R20, R16.reuse, R36, RZ ;  /* 0x000000241014723c */ /* 0x046fe200000018ff */
[C---:B------:R-:W-:Y:S01]  /*9f20*/  LEA R211, R6.reuse, R209, 0x1 ;  /* 0x000000d106d37211 */ /* 0x040fe200078e08ff */
[----:B------:R-:W-:Y:S01]  /*9f30*/  LDSM.16.M88.4 R76, [R200+0xb880] ;  /* 0x00b88000c84c783b */ /* 0x000fe20000000200 */
[C---:B------:R-:W-:Y:S01]  /*9f40*/  LEA R206, R7.reuse, R200, 0x1 ;  /* 0x000000c807ce7211 */ /* 0x040fe200078e08ff */
[----:B------:R-:W-:Y:S01]  /*9f50*/  BSSY B1, `(.L_x_1200) ;  /* 0x0000104000017945 */ /* 0x000fe20003800000 */
[----:B------:R-:W-:Y:S01]  /*9f60*/  LEA R210, R6, R208, 0x1 ;  /* 0x000000d006d27211 */ /* 0x000fe200078e08ff */
[----:B------:R-:W-:Y:S01]  /*9f70*/  LDSM.16.M88.4 R12, [R211] ;  /* 0x00000000d30c783b */ /* 0x000fe20000000200 */
[----:B------:R-:W-:Y:S01]  /*9f80*/  LEA R205, R7, R207, 0x1 ;  /* 0x000000cf07cd7211 */ /* 0x000fe200078e08ff */
[C---:B------:R-:W-:Y:S01]  /*9f90*/  HMMA.16816.F32 R36, R16.reuse, R38, RZ ;  /* 0x000000261024723c */ /* 0x040fe200000018ff */
[----:B------:R-:W-:Y:S01]  /*9fa0*/  ISETP.GT.AND P0, PT, R145, R234, PT ;  /* 0x000000ea9100720c */ /* 0x000fe20003f04270 */
[----:B-----5:R-:W1:Y:S04]  /*9fb0*/  LDSM.16.M88.4 R48, [R206+0xa080] ;  /* 0x00a08000ce30783b */ /* 0x020e680000000200 */
[----:B------:R-:W2:Y:S02]  /*9fc0*/  LDSM.16.M88.4 R52, [R206+0xa880] ;  /* 0x00a88000ce34783b */ /* 0x000ea40000000200 */
[C---:B------:R-:W-:Y:S02]  /*9fd0*/  HMMA.16816.F32 R32, R16.reuse, R40, RZ ;  /* 0x000000281020723c */ /* 0x040fe400000018ff */
[----:B------:R-:W3:Y:S04]  /*9fe0*/  LDSM.16.M88.4 R60, [R206+0xb080] ;  /* 0x00b08000ce3c783b */ /* 0x000ee80000000200 */
[----:B------:R-:W-:Y:S02]  /*9ff0*/  LDSM.16.M88.4 R68, [R205] ;  /* 0x00000000cd44783b */ /* 0x000fe40000000200 */
[C---:B------:R-:W-:Y:S02]  /*a000*/  HMMA.16816.F32 R40, R16.reuse, R42, RZ ;  /* 0x0000002a1028723c */ /* 0x040fe400000018ff */
[----:B------:R-:W-:Y:S04]  /*a010*/  LDSM.16.M88.4 R80, [R200+0xd080] ;  /* 0x00d08000c850783b */ /* 0x000fe80000000200 */
[----:B------:R-:W-:Y:S02]  /*a020*/  LDSM.16.M88.4 R84, [R200+0xe880] ;  /* 0x00e88000c854783b */ /* 0x000fe40000000200 */
[C---:B------:R-:W-:Y:S08]  /*a030*/  HMMA.16816.F32 R44, R16.reuse, R28, RZ ;  /* 0x0000001c102c723c */ /* 0x040ff000000018ff */
[----:B------:R-:W-:Y:S08]  /*a040*/  HMMA.16816.F32 R28, R16, R30, RZ ;  /* 0x0000001e101c723c */ /* 0x000ff000000018ff */
[C---:B------:R-:W-:Y:S01]  /*a050*/  HMMA.16816.F32 R16, R24.reuse, R56, R20 ;  /* 0x000000381810723c */ /* 0x040fe20000001814 */
[----:B------:R-:W4:Y:S07]  /*a060*/  LDSM.16.M88.4 R20, [R210] ;  /* 0x00000000d214783b */ /* 0x000f2e0000000200 */
[C---:B------:R-:W-:Y:S01]  /*a070*/  HMMA.16816.F32 R36, R24.reuse, R58, R36 ;  /* 0x0000003a1824723c */ /* 0x040fe20000001824 */
[----:B------:R-:W2:Y:S07]  /*a080*/  LDSM.16.M88.4 R56, [R205+0x800] ;  /* 0x00080000cd38783b */ /* 0x000eae0000000200 */
[C---:B------:R-:W-:Y:S08]  /*a090*/  HMMA.16816.F32 R32, R24.reuse, R64, R32 ;  /* 0x000000401820723c */ /* 0x040ff00000001820 */
[C---:B------:R-:W-:Y:S01]  /*a0a0*/  HMMA.16816.F32 R40, R24.reuse, R66, R40 ;  /* 0x000000421828723c */ /* 0x040fe20000001828 */
[----:B------:R-:W3:Y:S07]  /*a0b0*/  LDSM.16.M88.4 R64, [R205+0x1000] ;  /* 0x00100000cd40783b */ /* 0x000eee0000000200 */
[C---:B------:R-:W-:Y:S08]  /*a0c0*/  HMMA.16816.F32 R44, R24.reuse, R72, R44 ;  /* 0x00000048182c723c */ /* 0x040ff0000000182c */
[----:B------:R-:W-:Y:S01]  /*a0d0*/  HMMA.16816.F32 R28, R24, R74, R28 ;  /* 0x0000004a181c723c */ /* 0x000fe2000000181c */
[----:B------:R-:W4:Y:S04]  /*a0e0*/  LDSM.16.M88.4 R24, [R209+0x4000] ;  /* 0x00400000d118783b */ /* 0x000f280000000200 */
[----:B------:R-:W-:Y:S03]  /*a0f0*/  LDSM.16.M88.4 R72, [R207+0x1800] ;  /* 0x00180000cf48783b */ /* 0x000fe60000000200 */
[C---:B-1----:R-:W-:Y:S08]  /*a100*/  HMMA.16816.F32 R16, R12.reuse, R48, R16 ;  /* 0x000000300c10723c */ /* 0x042ff00000001810 */
[C---:B------:R-:W-:Y:S01]  /*a110*/  HMMA.16816.F32 R48, R12.reuse, R50, R36 ;  /* 0x000000320c30723c */ /* 0x040fe20000001824 */
[----:B------:R-:W1:Y:S07]  /*a120*/  LDSM.16.M88.4 R36, [R200+0xc080] ;  /* 0x00c08000c824783b */ /* 0x000e6e0000000200 */
[C---:B--2---:R-:W-:Y:S08]  /*a130*/  HMMA.16816.F32 R32, R12.reuse, R52, R32 ;  /* 0x000000340c20723c */ /* 0x044ff00000001820 */
[C---:B------:R-:W-:Y:S01]  /*a140*/  HMMA.16816.F32 R40, R12.reuse, R54, R40 ;  /* 0x000000360c28723c */ /* 0x040fe20000001828 */
[----:B------:R-:W2:Y:S07]  /*a150*/  LDSM.16.M88.4 R52, [R200+0xc880] ;  /* 0x00c88000c834783b */ /* 0x000eae0000000200 */
[C---:B---3--:R-:W-:Y:S08]  /*a160*/  HMMA.16816.F32 R44, R12.reuse, R60, R44 ;  /* 0x0000003c0c2c723c */ /* 0x048ff0000000182c */
[----:B------:R-:W-:Y:S01]  /*a170*/  HMMA.16816.F32 R28, R12, R62, R28 ;  /* 0x0000003e0c1c723c */ /* 0x000fe2000000181c */
[----:B------:R-:W-:Y:S07]  /*a180*/  LDSM.16.M88.4 R60, [R206+0xc880] ;  /* 0x00c88000ce3c783b */ /* 0x000fee0000000200 */
[C---:B----4-:R-:W-:Y:S01]  /*a190*/  HMMA.16816.F32 R12, R20.reuse, R68, R16 ;  /* 0x00000044140c723c */ /* 0x050fe20000001810 */
[----:B------:R-:W3:Y:S07]  /*a1a0*/  LDSM.16.M88.4 R16, [R208+0x4000] ;  /* 0x00400000d010783b */ /* 0x000eee0000000200 */
[C---:B------:R-:W-:Y:S01]  /*a1b0*/  HMMA.16816.F32 R48, R20.reuse, R70, R48 ;  /* 0x000000461430723c */ /* 0x040fe20000001830 */
[----:B------:R-:W-:Y:S07]  /*a1c0*/  LDSM.16.M88.4 R68, [R206+0xb880] ;  /* 0x00b88000ce44783b */ /* 0x000fee0000000200 */
[C---:B------:R-:W-:Y:S08]  /*a1d0*/  HMMA.16816.F32 R32, R20.reuse, R56, R32 ;  /* 0x000000381420723c */ /* 0x040ff00000001820 */
[C---:B------:R-:W-:Y:S01]  /*a1e0*/  HMMA.16816.F32 R40, R20.reuse, R58, R40 ;  /* 0x0000003a1428723c */ /* 0x040fe20000001828 */
[----:B------:R-:W4:Y:S07]  /*a1f0*/  LDSM.16.M88.4 R56, [R207+0x2000] ;  /* 0x00200000cf38783b */ /* 0x000f2e0000000200 */
[C---:B------:R-:W-:Y:S08]  /*a200*/  HMMA.16816.F32 R44, R20.reuse, R64, R44 ;  /* 0x00000040142c723c */ /* 0x040ff0000000182c */
[----:B------:R-:W-:Y:S01]  /*a210*/  HMMA.16816.F32 R28, R20, R66, R28 ;  /* 0x00000042141c723c */ /* 0x000fe2000000181c */
[----:B------:R-:W3:Y:S07]  /*a220*/  LDSM.16.M88.4 R64, [R207+0x2800] ;  /* 0x00280000cf40783b */ /* 0x000eee0000000200 */
[C---:B------:R-:W-:Y:S01]  /*a230*/  HMMA.16816.F32 R20, R24.reuse, R76, R12 ;  /* 0x0000004c1814723c */ /* 0x040fe2000000180c */
[----:B------:R-:W3:Y:S07]  /*a240*/  LDSM.16.M88.4 R12, [R211+0x4000] ;  /* 0x00400000d30c783b */ /* 0x000eee0000000200 */
[C---:B------:R-:W-:Y:S01]  /*a250*/  HMMA.16816.F32 R48, R24.reuse, R78, R48 ;  /* 0x0000004e1830723c */ /* 0x040fe20000001830 */
[----:B------:R-:W-:Y:S07]  /*a260*/  LDSM.16.M88.4 R76, [R205+0x1800] ;  /* 0x00180000cd4c783b */ /* 0x000fee0000000200 */
[C---:B-1----:R-:W-:Y:S08]  /*a270*/  HMMA.16816.F32 R32, R24.reuse, R36, R32 ;  /* 0x000000241820723c */ /* 0x042ff00000001820 */
[C---:B------:R-:W-:Y:S08]  /*a280*/  HMMA.16816.F32 R40, R24.reuse, R38, R40 ;  /* 0x000000261828723c */ /* 0x040ff00000001828 */
[C---:B--2---:R-:W-:Y:S08]  /*a290*/  HMMA.16816.F32 R44, R24.reuse, R52, R44 ;  /* 0x00000034182c723c */ /* 0x044ff0000000182c */
[----:B------:R-:W-:Y:S01]  /*a2a0*/  HMMA.16816.F32 R28, R24, R54, R28 ;  /* 0x00000036181c723c */ /* 0x000fe2000000181c */
[----:B------:R-:W1:Y:S04]  /*a2b0*/  LDSM.16.M88.4 R52, [R206+0xc080] ;  /* 0x00c08000ce34783b */ /* 0x000e680000000200 */
[----:B------:R-:W2:Y:S03]  /*a2c0*/  LDSM.16.M88.4 R24, [R210+0x4000] ;  /* 0x00400000d218783b */ /* 0x000ea60000000200 */
[C---:B---3--:R-:W-:Y:S08]  /*a2d0*/  HMMA.16816.F32 R20, R16.reuse, R72, R20 ;  /* 0x000000481014723c */ /* 0x048ff00000001814 */
[C---:B------:R-:W-:Y:S01]  /*a2e0*/  HMMA.16816.F32 R48, R16.reuse, R74, R48 ;  /* 0x0000004a1030723c */ /* 0x040fe20000001830 */
[----:B------:R-:W-:Y:S07]  /*a2f0*/  LDSM.16.M88.4 R72, [R207+0x3000] ;  /* 0x00300000cf48783b */ /* 0x000fee0000000200 */
[C---:B----4-:R-:W-:Y:S08]  /*a300*/  HMMA.16816.F32 R36, R16.reuse, R56, R32 ;  /* 0x000000381024723c */ /* 0x050ff00000001820 */
[C---:B------:R-:W-:Y:S01]  /*a310*/  HMMA.16816.F32 R32, R16.reuse, R58, R40 ;  /* 0x0000003a1020723c */ /* 0x040fe20000001828 */
[----:B------:R-:W3:Y:S07]  /*a320*/  LDSM.16.M88.4 R56, [R205+0x2000] ;  /* 0x00200000cd38783b */ /* 0x000eee0000000200 */
[C---:B------:R-:W-:Y:S08]  /*a330*/  HMMA.16816.F32 R44, R16.reuse, R64, R44 ;  /* 0x00000040102c723c */ /* 0x040ff0000000182c */
[----:B------:R-:W-:Y:S01]  /*a340*/  HMMA.16816.F32 R28, R16, R66, R28 ;  /* 0x00000042101c723c */ /* 0x000fe2000000181c */
[----:B------:R-:W4:Y:S07]  /*a350*/  LDSM.16.M88.4 R64, [R205+0x2800] ;  /* 0x00280000cd40783b */ /* 0x000f2e0000000200 */
[C---:B------:R-:W-:Y:S01]  /*a360*/  HMMA.16816.F32 R16, R12.reuse, R68, R20 ;  /* 0x000000440c10723c */ /* 0x040fe20000001814 */
[----:B------:R-:W2:Y:S07]  /*a370*/  LDSM.16.M88.4 R20, [R209+0x8000] ;  /* 0x00800000d114783b */ /* 0x000eae0000000200 */
[C---:B------:R-:W-:Y:S01]  /*a380*/  HMMA.16816.F32 R48, R12.reuse, R70, R48 ;  /* 0x000000460c30723c */ /* 0x040fe20000001830 */
[----:B------:R-:W-:Y:S07]  /*a390*/  LDSM.16.M88.4 R68, [R207+0x4000] ;  /* 0x00400000cf44783b */ /* 0x000fee0000000200 */
[C---:B-1----:R-:W-:Y:S08]  /*a3a0*/  HMMA.16816.F32 R40, R12.reuse, R52, R36 ;  /* 0x000000340c28723c */ /* 0x042ff00000001824 */
[C---:B------:R-:W-:Y:S01]  /*a3b0*/  HMMA.16816.F32 R36, R12.reuse, R54, R32 ;  /* 0x000000360c24723c */ /* 0x040fe20000001820 */
[----:B------:R-:W1:Y:S07]  /*a3c0*/  LDSM.16.M88.4 R52, [R200+0xd880] ;  /* 0x00d88000c834783b */ /* 0x000e6e0000000200 */
[C---:B------:R-:W-:Y:S08]  /*a3d0*/  HMMA.16816.F32 R32, R12.reuse, R60, R44 ;  /* 0x0000003c0c20723c */ /* 0x040ff0000000182c */
[----:B------:R-:W-:Y:S01]  /*a3e0*/  HMMA.16816.F32 R28, R12, R62, R28 ;  /* 0x0000003e0c1c723c */ /* 0x000fe2000000181c */
[----:B------:R-:W1:Y:S07]  /*a3f0*/  LDSM.16.M88.4 R60, [R200+0xe080] ;  /* 0x00e08000c83c783b */ /* 0x000e6e0000000200 */
[C---:B--2---:R-:W-:Y:S01]  /*a400*/  HMMA.16816.F32 R12, R24.reuse, R76, R16 ;  /* 0x0000004c180c723c */ /* 0x044fe20000001810 */
[----:B------:R-:W2:Y:S07]  /*a410*/  LDSM.16.M88.4 R16, [R208+0x8000] ;  /* 0x00800000d010783b */ /* 0x000eae0000000200 */
[C---:B------:R-:W-:Y:S01]  /*a420*/  HMMA.16816.F32 R48, R24.reuse, R78, R48 ;  /* 0x0000004e1830723c */ /* 0x040fe20000001830 */
[----:B------:R-:W-:Y:S07]  /*a430*/  LDSM.16.M88.4 R76, [R206+0xd080] ;  /* 0x00d08000ce4c783b */ /* 0x000fee0000000200 */
[C---:B---3--:R-:W-:Y:S08]  /*a440*/  HMMA.16816.F32 R44, R24.reuse, R56, R40 ;  /* 0x00000038182c723c */ /* 0x048ff00000001828 */
[C---:B------:R-:W-:Y:S01]  /*a450*/  HMMA.16816.F32 R40, R24.reuse, R58, R36 ;  /* 0x0000003a1828723c */ /* 0x040fe20000001824 */
[----:B------:R-:W3:Y:S07]  /*a460*/  LDSM.16.M88.4 R56, [R207+0x3800] ;  /* 0x00380000cf38783b */ /* 0x000eee0000000200 */
[C---:B----4-:R-:W-:Y:S08]  /*a470*/  HMMA.16816.F32 R32, R24.reuse, R64, R32 ;  /* 0x000000401820723c */ /* 0x050ff00000001820 */
[----:B------:R-:W-:Y:S01]  /*a480*/  HMMA.16816.F32 R28, R24, R66, R28 ;  /* 0x00000042181c723c */ /* 0x000fe2000000181c */
[----:B------:R-:W-:Y:S07]  /*a490*/  LDSM.16.M88.4 R64, [R206+0xe080] ;  /* 0x00e08000ce40783b */ /* 0x000fee0000000200 */
[C---:B------:R-:W-:Y:S01]  /*a4a0*/  HMMA.16816.F32 R24, R20.reuse, R80, R12 ;  /* 0x000000501418723c */ /* 0x040fe2000000180c */
[----:B------:R-:W4:Y:S07]  /*a4b0*/  LDSM.16.M88.4 R12, [R211+0x8000] ;  /* 0x00800000d30c783b */ /* 0x000f2e0000000200 */
[C---:B------:R-:W-:Y:S01]  /*a4c0*/  HMMA.16816.F32 R36, R20.reuse, R82, R48 ;  /* 0x000000521424723c */ /* 0x040fe20000001830 */
[----:B------:R-:W3:Y:S04]  /*a4d0*/  LDSM.16.M88.4 R48, [R206+0xd880] ;  /* 0x00d88000ce30783b */ /* 0x000ee80000000200 */
[----:B------:R-:W-:Y:S03]  /*a4e0*/  LDSM.16.M88.4 R80, [R207+0x4800] ;  /* 0x00480000cf50783b */ /* 0x000fe60000000200 */
[C---:B-1----:R-:W-:Y:S08]  /*a4f0*/  HMMA.16816.F32 R44, R20.reuse, R52, R44 ;  /* 0x00000034142c723c */ /* 0x042ff0000000182c */
[C---:B------:R-:W-:Y:S08]  /*a500*/  HMMA.16816.F32 R40, R20.reuse, R54, R40 ;  /* 0x000000361428723c */ /* 0x040ff00000001828 */
[C---:B------:R-:W-:Y:S08]  /*a510*/  HMMA.16816.F32 R32, R20.reuse, R60, R32 ;  /* 0x0000003c1420723c */ /* 0x040ff00000001820 */
[----:B------:R-:W-:Y:S01]  /*a520*/  HMMA.16816.F32 R28, R20, R62, R28 ;  /* 0x0000003e141c723c */ /* 0x000fe2000000181c */
[----:B------:R-:W-:Y:S07]  /*a530*/  LDSM.16.M88.4 R60, [R205+0x3800] ;  /* 0x00380000cd3c783b */ /* 0x000fee0000000200 */
[C---:B--2---:R-:W-:Y:S01]  /*a540*/  HMMA.16816.F32 R20, R16.reuse, R72, R24 ;  /* 0x000000481014723c */ /* 0x044fe20000001818 */
[----:B------:R-:W-:Y:S07]  /*a550*/  LDSM.16.M88.4 R24, [R210+0x8000] ;  /* 0x00800000d218783b */ /* 0x000fee0000000200 */
[C---:B------:R-:W-:Y:S01]  /*a560*/  HMMA.16816.F32 R36, R16.reuse, R74, R36 ;  /* 0x0000004a1024723c */ /* 0x040fe20000001824 */
[----:B------:R-:W1:Y:S07]  /*a570*/  LDSM.16.M88.4 R72, [R205+0x3000] ;  /* 0x00300000cd48783b */ /* 0x000e6e0000000200 */
[C---:B---3--:R-:W-:Y:S08]  /*a580*/  HMMA.16816.F32 R52, R16.reuse, R56, R44 ;  /* 0x000000381034723c */ /* 0x048ff0000000182c */
[C---:B------:R-:W-:Y:S01]  /*a590*/  HMMA.16816.F32 R44, R16.reuse, R58, R40 ;  /* 0x0000003a102c723c */ /* 0x040fe20000001828 */
[----:B------:R-:W-:Y:S07]  /*a5a0*/  LDSM.16.M88.4 R56, [R200+0xf080] ;  /* 0x00f08000c838783b */ /* 0x000fee0000000200 */
[C---:B------:R-:W-:Y:S08]  /*a5b0*/  HMMA.16816.F32 R40, R16.reuse, R68, R32 ;  /* 0x000000441028723c */ /* 0x040ff00000001820 */
[----:B------:R-:W-:Y:S01]  /*a5c0*/  HMMA.16816.F32 R32, R16, R70, R28 ;  /* 0x000000461020723c */ /* 0x000fe2000000181c */
[----:B------:R-:W2:Y:S04]  /*a5d0*/  LDSM.16.M88.4 R28, [R209+0xc000] ;  /* 0x00c00000d11c783b */ /* 0x000ea80000000200 */
[----:B------:R-:W3:Y:S03]  /*a5e0*/  LDSM.16.M88.4 R68, [R205+0x4000] ;  /* 0x00400000cd44783b */ /* 0x000ee60000000200 */
[C---:B----4-:R-:W-:Y:S08]  /*a5f0*/  HMMA.16816.F32 R16, R12.reuse, R76, R20 ;  /* 0x0000004c0c10723c */ /* 0x050ff00000001814 */
[C---:B------:R-:W-:Y:S01]  /*a600*/  HMMA.16816.F32 R20, R12.reuse, R78, R36 ;  /* 0x0000004e0c14723c */ /* 0x040fe20000001824 */
[----:B------:R-:W-:Y:S07]  /*a610*/  LDSM.16.M88.4 R76, [R206+0xe880] ;  /* 0x00e88000ce4c783b */ /* 0x000fee0000000200 */
[C---:B------:R-:W-:Y:S08]  /*a620*/  HMMA.16816.F32 R52, R12.reuse, R48, R52 ;  /* 0x000000300c34723c */ /* 0x040ff00000001834 */
[C---:B------:R-:W-:Y:S08]  /*a630*/  HMMA.16816.F32 R48, R12.reuse, R50, R44 ;  /* 0x000000320c30723c */ /* 0x040ff0000000182c */
[C---:B------:R-:W-:Y:S08]  /*a640*/  HMMA.16816.F32 R44, R12.reuse, R64, R40 ;  /* 0x000000400c2c723c */ /* 0x040ff00000001828 */
[----:B------:R-:W-:Y:S01]  /*a650*/  HMMA.16816.F32 R32, R12, R66, R32 ;  /* 0x000000420c20723c */ /* 0x000fe20000001820 */
[----:B------:R-:W-:Y:S07]  /*a660*/  LDSM.16.M88.4 R64, [R207+0x5000] ;  /* 0x00500000cf40783b */ /* 0x000fee0000000200 */
[C---:B-1----:R-:W-:Y:S01]  /*a670*/  HMMA.16816.F32 R12, R24.reuse, R72, R16 ;  /* 0x00000048180c723c */ /* 0x042fe20000001810 */
[----:B------:R-:W-:Y:S07]  /*a680*/  LDSM.16.M88.4 R16, [R211+0xc000] ;  /* 0x00c00000d310783b */ /* 0x000fee0000000200 */
[C---:B------:R-:W-:Y:S01]  /*a690*/  HMMA.16816.F32 R36, R24.reuse, R74, R20 ;  /* 0x0000004a1824723c */ /* 0x040fe20000001814 */
[----:B------:R-:W1:Y:S04]  /*a6a0*/  LDSM.16.M88.4 R20, [R208+0xc000] ;  /* 0x00c00000d014783b */ /* 0x000e680000000200 */
[----:B------:R-:W-:Y:S03]  /*a6b0*/  LDSM.16.M88.4 R72, [R206+0xf080] ;  /* 0x00f08000ce48783b */ /* 0x000fe60000000200 */
[----:B------:R-:W-:Y:S01]  /*a6c0*/  HMMA.16816.F32 R40, R24, R60, R52 ;  /* 0x0000003c1828723c */ /* 0x000fe20000001834 */
[----:B------:R-:W4:Y:S07]  /*a6d0*/  LDSM.16.M88.4 R52, [R200+0xf880] ;  /* 0x00f88000c834783b */ /* 0x000f2e0000000200 */
[----:B--2---:R-:W-:Y:S08]  /*a6e0*/  HMMA.16816.F32 R12, R28, R84, R12 ;  /* 0x000000541c0c723c */ /* 0x004ff0000000180c */
[C---:B------:R-:W-:Y:S01]  /*a6f0*/  HMMA.16816.F32 R48, R24.reuse, R62, R48 ;  /* 0x0000003e1830723c */ /* 0x040fe20000001830 */
[----:B------:R-:W2:Y:S07]  /*a700*/  LDSM.16.M88.4 R60, [R207+0x5800] ;  /* 0x00580000cf3c783b */ /* 0x000eae0000000200 */
[C---:B---3--:R-:W-:Y:S08]  /*a710*/  HMMA.16816.F32 R44, R24.reuse, R68, R44 ;  /* 0x00000044182c723c */ /* 0x048ff0000000182c */
[----:B------:R-:W-:Y:S01]  /*a720*/  HMMA.16816.F32 R32, R24, R70, R32 ;  /* 0x000000461820723c */ /* 0x000fe20000001820 */
[----:B------:R-:W-:Y:S07]  /*a730*/  LDSM.16.M88.4 R68, [R206+0xf880] ;  /* 0x00f88000ce44783b */ /* 0x000fee0000000200 */
[----:B------:R-:W-:Y:S01]  /*a740*/  HMMA.16816.F32 R24, R28, R86, R36 ;  /* 0x000000561c18723c */ /* 0x000fe20000001824 */
[----:B------:R-:W-:Y:S07]  /*a750*/  LDSM.16.M88.4 R84, [R205+0x4800] ;  /* 0x00480000cd54783b */ /* 0x000fee0000000200 */
[----:B-1----:R-:W-:Y:S01]  /*a760*/  HMMA.16816.F32 R36, R20, R80, R12 ;  /* 0x000000501424723c */ /* 0x002fe2000000180c */
[----:B------:R-:W1:Y:S07]  /*a770*/  LDSM.16.M88.4 R12, [R210+0xc000] ;  /* 0x00c00000d20c783b */ /* 0x000e6e0000000200 */
[C---:B------:R-:W-:Y:S08]  /*a780*/  HMMA.16816.F32 R40, R28.reuse, R56, R40 ;  /* 0x000000381c28723c */ /* 0x040ff00000001828 */
[C---:B------:R-:W-:Y:S08]  /*a790*/  HMMA.16816.F32 R48, R28.reuse, R58, R48 ;  /* 0x0000003a1c30723c */ /* 0x040ff00000001830 */
[C---:B----4-:R-:W-:Y:S08]  /*a7a0*/  HMMA.16816.F32 R44, R28.reuse, R52, R44 ;  /* 0x000000341c2c723c */ /* 0x050ff0000000182c */
[----:B------:R-:W-:Y:S08]  /*a7b0*/  HMMA.16816.F32 R32, R28, R54, R32 ;  /* 0x000000361c20723c */ /* 0x000ff00000001820 */
[----:B------:R-:W-:Y:S08]  /*a7c0*/  HMMA.16816.F32 R28, R20, R82, R24 ;  /* 0x00000052141c723c */ /* 0x000ff00000001818 */
[----:B------:R-:W-:Y:S08]  /*a7d0*/  HMMA.16816.F32 R36, R16, R76, R36 ;  /* 0x0000004c1024723c */ /* 0x000ff00000001824 */
[C---:B------:R-:W-:Y:S01]  /*a7e0*/  HMMA.16816.F32 R24, R20.reuse, R64, R40 ;  /* 0x000000401418723c */ /* 0x040fe20000001828 */
[----:B------:R-:W-:Y:S07]  /*a7f0*/  LDSM.16.M88.4 R40, [R205+0x5800] ;  /* 0x00580000cd28783b */ /* 0x000fee0000000200 */
[----:B------:R-:W-:Y:S01]  /*a800*/  HMMA.16816.F32 R56, R20, R66, R48 ;  /* 0x000000421438723c */ /* 0x000fe20000001830 */
[----:B------:R-:W3:Y:S01]  /*a810*/  LDSM.16.M88.4 R64, [R205+0x5000] ;  /* 0x00500000cd40783b */ /* 0x000ee20000000200 */
[----:B------:R-:W-:-:S06]  /*a820*/  DEPBAR.LE SB0, 0x0 ;  /* 0x000080000000791a */ /* 0x000fcc0000000000 */
[----:B--2---:R-:W-:Y:S08]  /*a830*/  HMMA.16816.F32 R52, R20, R60, R44 ;  /* 0x0000003c1434723c */ /* 0x004ff0000000182c */
[----:B------:R-:W-:Y:S08]  /*a840*/  HMMA.16816.F32 R44, R16, R78, R28 ;  /* 0x0000004e102c723c */ /* 0x000ff0000000181c */
[----:B------:R-:W-:Y:S08]  /*a850*/  HMMA.16816.F32 R48, R20, R62, R32 ;  /* 0x0000003e1430723c */ /* 0x000ff00000001820 */
[----:B-1----:R-:W-:Y:S08]  /*a860*/  HMMA.16816.F32 R20, R12, R84, R36 ;  /* 0x000000540c14723c */ /* 0x002ff00000001824 */
[C---:B------:R-:W-:Y:S08]  /*a870*/  HMMA.16816.F32 R32, R16.reuse, R72, R24 ;  /* 0x000000481020723c */ /* 0x040ff00000001818 */
[----:B------:R-:W-:Y:S08]  /*a880*/  HMMA.16816.F32 R28, R16, R74, R56 ;  /* 0x0000004a101c723c */ /* 0x000ff00000001838 */
[----:B------:R-:W-:Y:S01]  /*a890*/  HMMA.16816.F32 R44, R12, R86, R44 ;  /* 0x000000560c2c723c */ /* 0x000fe2000000182c */
[----:B------:R-:W-:-:S07]  /*a8a0*/  FMUL.FTZ R0, R20, c[0x0][0x320] ;  /* 0x0000c80014007a20 */ /* 0x000fce0000410000 */
[C---:B------:R-:W-:Y:S08]  /*a8b0*/  HMMA.16816.F32 R24, R16.reuse, R68, R52 ;  /* 0x000000441018723c */ /* 0x040ff00000001834 */
[----:B------:R-:W-:Y:S08]  /*a8c0*/  HMMA.16816.F32 R16, R16, R70, R48 ;  /* 0x000000461010723c */ /* 0x000ff00000001830 */
[C---:B---3--:R-:W-:Y:S01]  /*a8d0*/  HMMA.16816.F32 R48, R12.reuse, R64, R32 ;  /* 0x000000400c30723c */ /* 0x048fe20000001820 */
[----:B------:R1:W2:Y:S07]  /*a8e0*/  MUFU.TANH R35, R0 ;  /* 0x0000000000237308 */ /* 0x0002ae0000002400 */
[C---:B------:R-:W-:Y:S08]  /*a8f0*/  HMMA.16816.F32 R64, R12.reuse, R66, R28 ;  /* 0x000000420c40723c */ /* 0x040ff0000000181c */
[----:B------:R-:W-:Y:S01]  /*a900*/  HMMA.16816.F32 R36, R12, R40, R24 ;  /* 0x000000280c24723c */ /* 0x000fe20000001818 */
[----:B-1----:R-:W-:-:S04]  /*a910*/  FMUL.FTZ R0, R21, c[0x0][0x320] ;  /* 0x0000c80015007a20 */ /* 0x002fc80000410000 */
[----:B------:R1:W3:Y:S03]  /*a920*/  MUFU.TANH R28, R0 ;  /* 0x00000000001c7308 */ /* 0x0002e60000002400 */
[----:B------:R-:W-:Y:S01]  /*a930*/  HMMA.16816.F32 R40, R12, R42, R16 ;  /* 0x0000002a0c28723c */ /* 0x000fe20000001810 */
[----:B-1----:R-:W-:-:S04]  /*a940*/  FMUL.FTZ R0, R22, c[0x0][0x320] ;  /* 0x0000c80016007a20 */ /* 0x002fc80000410000 */
[----:B------:R1:W4:Y:S02]  /*a950*/  MUFU.TANH R53, R0 ;  /* 0x0000000000357308 */ /* 0x0003240000002400 */
[----:B-1----:R-:W-:-:S06]  /*a960*/  FMUL.FTZ R0, R23, c[0x0][0x320] ;  /* 0x0000c80017007a20 */ /* 0x002fcc0000410000 */
[----:B------:R1:W1:Y:S02]  /*a970*/  MUFU.TANH R52, R0 ;  /* 0x0000000000347308 */ /* 0x0002640000002400 */
[----:B-1----:R-:W-:-:S06]  /*a980*/  FMUL.FTZ R0, R44, c[0x0][0x320] ;  /* 0x0000c8002c007a20 */ /* 0x002fcc0000410000 */
[----:B------:R1:W1:Y:S02]  /*a990*/  MUFU.TANH R23, R0 ;  /* 0x0000000000177308 */ /* 0x0002640000002400 */
[----:B-1----:R-:W-:-:S06]  /*a9a0*/  FMUL.FTZ R0, R45, c[0x0][0x320] ;  /* 0x0000c8002d007a20 */ /* 0x002fcc0000410000 */
[----:B------:R1:W1:Y:S01]  /*a9b0*/  MUFU.TANH R22, R0 ;  /* 0x0000000000167308 */ /* 0x0002620000002400 */
[----:B------:R-:W-:Y:S06]  /*a9c0*/  BAR.SYNC.DEFER_BLOCKING 0x0 ;  /* 0x0000000000007b1d */ /* 0x000fec0000010000 */
[----:B------:R-:W-:Y:S05]  /*a9d0*/  @!P0 BRA `(.L_x_1201) ;  /* 0x000005b000008947 */ /* 0x000fea0003800000 */
[----:B-1234-:R-:W-:Y:S01]  /*a9e0*/  IMAD.MOV.U32 R0, RZ, RZ, 0x1 ;  /* 0x00000001ff007424 */ /* 0x01efe200078e00ff */
[C---:B------:R-:W-:Y:S01]  /*a9f0*/  IADD3 R2, R235.reuse, R144, R238 ;  /* 0x00000090eb027210 */ /* 0x040fe20007ffe0ee */
[----:B------:R-:W-:Y:S01]  /*aa00*/  IMAD.MOV.U32 R224, RZ, RZ, RZ ;  /* 0x000000ffffe07224 */ /* 0x000fe200078e00ff */
[----:B------:R-:W-:-:S02]  /*aa10*/  ISETP.GT.AND P1, PT, R235, 0x2f, PT ;  /* 0x0000002feb00780c */ /* 0x000fc40003f24270 */
[----:B------:R-:W-:Y:S02]  /*aa20*/  ISETP.NE.AND P0, PT, R0, c[0x0][0x2b8], PT ;  /* 0x0000ae0000007a0c */ /* 0x000fe40003f05270 */
[----:B------:R-:W-:-:S05]  /*aa30*/  IADD3 R2, R2, -0x30, RZ ;  /* 0xffffffd002027810 */ /* 0x000fca0007ffe0ff */
[----:B------:R-:W-:-:S06]  /*aa40*/  IMAD.MOV.U32 R0, RZ, RZ, R2 ;  /* 0x000000ffff007224 */ /* 0x000fcc00078e0002 */
        /* <DEDUP_REMOVED lines=8> */
[----:B------:R-:W-:Y:S02]  /*aad0*/  IADD3 R11, -R237, 0x30, RZ ;  /* 0x00000030ed0b7810 */ /* 0x000fe40007ffe1ff */
[----:B------:R-:W1:Y:S01]  /*aae0*/  S2R R8, SR_CTAID.Y ;  /* 0x0000000000087919 */ /* 0x000e620000002600 */
[----:B------:R-:W-:-:S04]  /*aaf0*/  IMAD R225, R0, c[0x0][0x2b8], R2 ;  /* 0x0000ae0000e17a24 */ /* 0x000fc800078e0202 */
[----:B------:R-:W-:Y:S01]  /*ab00*/  IMAD.WIDE.U32 R2, R225, c[0x0][0x1e0], RZ ;  /* 0x00007800e1027a25 */ /* 0x000fe200078e00ff */
[----:B------:R-:W-:-:S05]  /*ab10*/  SHF.R.S32.HI R0, RZ, 0x1f, R225 ;  /* 0x0000001fff007819 */ /* 0x000fca00000114e1 */
[----:B------:R-:W-:-:S04]  /*ab20*/  IMAD R0, R0, c[0x0][0x1e0], RZ ;  /* 0x0000780000007a24 */ /* 0x000fc800078e02ff */
[----:B------:R-:W-:-:S04]  /*ab30*/  IMAD R0, R225, c[0x0][0x1e4], R0 ;  /* 0x00007900e1007a24 */ /* 0x000fc800078e0200 */
[----:B------:R-:W-:Y:S02]  /*ab40*/  IMAD.IADD R3, R3, 0x1, R0 ;  /* 0x0000000103037824 */ /* 0x000fe400078e0200 */
[----:B-1----:R-:W-:Y:S01]  /*ab50*/  IMAD.WIDE.U32 R90, R8, c[0x0][0x1e8], RZ ;  /* 0x00007a00085a7a25 */ /* 0x002fe200078e00ff */
[----:B--2---:R-:W-:-:S03]  /*ab60*/  SHF.R.S32.HI R0, RZ, 0x1f, R224 ;  /* 0x0000001fff007819 */ /* 0x004fc600000114e0 */
[----:B------:R-:W-:-:S04]  /*ab70*/  IMAD.WIDE.U32 R2, R224, c[0x0][0x1f0], R2 ;  /* 0x00007c00e0027a25 */ /* 0x000fc800078e0002 */
[----:B------:R-:W-:-:S04]  /*ab80*/  IMAD R0, R0, c[0x0][0x1f0], RZ ;  /* 0x00007c0000007a24 */ /* 0x000fc800078e02ff */
[----:B------:R-:W-:Y:S01]  /*ab90*/  IMAD R4, R224, c[0x0][0x1f4], R0 ;  /* 0x00007d00e0047a24 */ /* 0x000fe200078e0200 */
[----:B------:R-:W-:-:S04]  /*aba0*/  IADD3 R0, P0, R90, R2, RZ ;  /* 0x000000025a007210 */ /* 0x000fc80007f1e0ff */
[----:B------:R-:W-:Y:S02]  /*abb0*/  IADD3.X R2, R245, R3, R4, P0, !PT ;  /* 0x00000003f5027210 */ /* 0x000fe400007fe404 */
[----:B------:R-:W-:-:S04]  /*abc0*/  LEA R8, P0, R0, c[0x0][0x1c8], 0x1 ;  /* 0x0000720000087a11 */ /* 0x000fc800078008ff */
[----:B------:R-:W-:Y:S02]  /*abd0*/  LEA.HI.X R7, R0, c[0x0][0x1cc], R2, 0x1, P0 ;  /* 0x0000730000077a11 */ /* 0x000fe400000f0c02 */
[----:B------:R-:W-:Y:S01]  /*abe0*/  ISETP.GE.AND P0, PT, R11, 0x1, PT ;  /* 0x000000010b00780c */ /* 0x000fe20003f06270 */
[----:B------:R-:W-:Y:S10]  /*abf0*/  BRA.DIV ~URZ, `(.L_x_1202) ;  /* 0x00010db27f007947 */ /* 0x000ff4000b800000 */
[----:B------:R1:W2:Y:S02]  /*ac00*/  SHFL.IDX PT, R4, R7, RZ, 0x181f ;  /* 0x00181fff07047589 */ /* 0x0002a400000e0000 */
.L_x_1321:
[----:B------:R-:W-:Y:S05]  /*ac10*/  BRA.DIV ~URZ, `(.L_x_1203) ;  /* 0x00010e127f007947 */ /* 0x000fea000b800000 */
[----:B------:R3:W4:Y:S02]  /*ac20*/  SHFL.IDX PT, R0, R8, RZ, 0x181f ;  /* 0x00181fff08007589 */ /* 0x00072400000e0000 */
.L_x_1322:
[----:B------:R-:W-:Y:S01]  /*ac30*/  BSSY B0, `(.L_x_1204) ;  /* 0x0000019000007945 */ /* 0x000fe20003800000 */
[----:B------:R-:W-:Y:S05]  /*ac40*/  @!P0 BRA `(.L_x_1205) ;  /* 0x0000017000008947 */ /* 0x000fea0003800000 */
[----:B------:R-:W-:Y:S02]  /*ac50*/  SHF.R.S32.HI R2, RZ, 0x1f, R223 ;  /* 0x0000001fff027819 */ /* 0x000fe400000114df */
[C---:B----4-:R-:W-:Y:S02]  /*ac60*/  LEA R16, P0, R223.reuse, R0, 0x1 ;  /* 0x00000000df107211 */ /* 0x050fe400078008ff */
[C---:B------:R-:W-:Y:S02]  /*ac70*/  IADD3 R20, R223.reuse, 0x40, RZ ;  /* 0x00000040df147810 */ /* 0x040fe40007ffe0ff */
[----:B--2---:R-:W-:-:S02]  /*ac80*/  LEA.HI.X R17, R223, R4, R2, 0x1, P0 ;  /* 0x00000004df117211 */ /* 0x004fc400000f0c02 */
[----:B------:R-:W-:Y:S02]  /*ac90*/  LEA R14, P0, R249, R0, 0x1 ;  /* 0x00000000f90e7211 */ /* 0x000fe400078008ff */
[C---:B------:R-:W-:Y:S02]  /*aca0*/  IADD3 R19, R223.reuse, 0x80, RZ ;  /* 0x00000080df137810 */ /* 0x040fe40007ffe0ff */
[C---:B------:R-:W-:Y:S02]  /*acb0*/  IADD3 R18, R223.reuse, 0xc0, RZ ;  /* 0x000000c0df127810 */ /* 0x040fe40007ffe0ff */
[----:B------:R-:W-:Y:S02]  /*acc0*/  ISETP.GE.AND P4, PT, R223, c[0x0][0x1d4], PT ;  /* 0x00007500df007a0c */ /* 0x000fe40003f86270 */
[----:B------:R-:W-:Y:S02]  /*acd0*/  LEA.HI.X R15, R249, R4, R252, 0x1, P0 ;  /* 0x00000004f90f7211 */ /* 0x000fe400000f0cfc */
[----:B------:R-:W-:-:S02]  /*ace0*/  ISETP.GE.AND P3, PT, R20, c[0x0][0x1d4], PT ;  /* 0x0000750014007a0c */ /* 0x000fc40003f66270 */
[----:B------:R-:W-:Y:S02]  /*acf0*/  LEA R12, P0, R248, R0, 0x1 ;  /* 0x00000000f80c7211 */ /* 0x000fe400078008ff */
[----:B------:R-:W-:Y:S02]  /*ad00*/  ISETP.GE.AND P2, PT, R19, c[0x0][0x1d4], PT ;  /* 0x0000750013007a0c */ /* 0x000fe40003f46270 */
[----:B------:R-:W-:Y:S02]  /*ad10*/  ISETP.GE.AND P1, PT, R18, c[0x0][0x1d4], PT ;  /* 0x0000750012007a0c */ /* 0x000fe40003f26270 */
[----:B------:R-:W-:Y:S01]  /*ad20*/  LEA.HI.X R13, R248, R4, R251, 0x1, P0 ;  /* 0x00000004f80d7211 */ /* 0x000fe200000f0cfb */
[----:B------:R-:W-:Y:S01]  /*ad30*/  @!PT LDS RZ, [RZ] ;  /* 0x00000000fffff984 */ /* 0x000fe20000000800 */
[----:B------:R-:W-:Y:S01]  /*ad40*/  @!PT LDS RZ, [RZ] ;  /* 0x00000000fffff984 */ /* 0x000fe20000000800 */
[----:B------:R-:W-:Y:S01]  /*ad50*/  @!PT LDS RZ, [RZ] ;  /* 0x00000000fffff984 */ /* 0x000fe20000000800 */
[----:B------:R2:W-:Y:S01]  /*ad60*/  LDGSTS.E.BYPASS.LTC128B.128 [R213+0xa080], [R16.64], !P4 ;  /* 0x0a08000010d57fae */ /* 0x0005e2000e101d4e */
[----:B------:R-:W-:-:S03]  /*ad70*/  LEA R2, P0, R247, R0, 0x1 ;  /* 0x00000000f7027211 */ /* 0x000fc600078008ff */
[----:B------:R2:W-:Y:S01]  /*ad80*/  LDGSTS.E.BYPASS.LTC128B.128 [R213+0xb880], [R14.64], !P3 ;  /* 0x0b8800000ed57fae */ /* 0x0005e2000d901d4e */
[----:B------:R-:W-:-:S03]  /*ad90*/  LEA.HI.X R3, R247, R4, R250, 0x1, P0 ;  /* 0x00000004f7037211 */ /* 0x000fc600000f0cfa */
[----:B------:R2:W-:Y:S04]  /*ada0*/  LDGSTS.E.BYPASS.LTC128B.128 [R213+0xd080], [R12.64], !P2 ;  /* 0x0d0800000cd57fae */ /* 0x0005e8000d101d4e */
[----:B------:R2:W-:Y:S02]  /*adb0*/  LDGSTS.E.BYPASS.LTC128B.128 [R213+0xe880], [R2.64], !P1 ;  /* 0x0e88000002d57fae */ /* 0x0005e4000c901d4e */
.L_x_1205:
[----:B------:R-:W-:Y:S05]  /*adc0*/  BSYNC B0 ;  /* 0x0000000000007941 */ /* 0x000fea0003800000 */
.L_x_1204:
[----:B------:R-:W-:Y:S05]  /*add0*/  BRA.DIV ~URZ, `(.L_x_1206) ;  /* 0x00010cd27f007947 */ /* 0x000fea000b800000 */
[----:B--2---:R2:W1:Y:S04]  /*ade0*/  SHFL.IDX PT, R4, R7, 0x1, 0x181f ;  /* 0x00381f0007047f89 */ /* 0x00446800000e0000 */
[----:B----4-:R2:W4:Y:S02]  /*adf0*/  SHFL.IDX PT, R0, R8, 0x1, 0x181f ;  /* 0x00381f0008007f89 */ /* 0x01052400000e0000 */
.L_x_1323:
[----:B------:R-:W-:-:S13]  /*ae00*/  ISETP.GE.AND P0, PT, R11, 0x21, PT ;  /* 0x000000210b00780c */ /* 0x000fda0003f06270 */
[----:B------:R-:W-:Y:S05]  /*ae10*/  @!P0 BRA `(.L_x_1201) ;  /* 0x0000017000008947 */ /* 0x000fea0003800000 */
[----:B------:R-:W-:Y:S02]  /*ae20*/  SHF.R.S32.HI R2, RZ, 0x1f, R223 ;  /* 0x0000001fff027819 */ /* 0x000fe400000114df */
[C---:B----4-:R-:W-:Y:S02]  /*ae30*/  LEA R16, P0, R223.reuse, R0, 0x1 ;  /* 0x00000000df107211 */ /* 0x050fe400078008ff */
[C---:B------:R-:W-:Y:S02]  /*ae40*/  IADD3 R18, R223.reuse, 0x40, RZ ;  /* 0x00000040df127810 */ /* 0x040fe40007ffe0ff */
[----:B-1----:R-:W-:Y:S02]  /*ae50*/  LEA.HI.X R17, R223, R4, R2, 0x1, P0 ;  /* 0x00000004df117211 */ /* 0x002fe400000f0c02 */
[----:B------:R-:W-:Y:S02]  /*ae60*/  LEA R14, P0, R249, R0, 0x1 ;  /* 0x00000000f90e7211 */ /* 0x000fe400078008ff */
[----:B--23--:R-:W-:-:S02]  /*ae70*/  IADD3 R8, R223, 0x80, RZ ;  /* 0x00000080df087810 */ /* 0x00cfc40007ffe0ff */
[C---:B------:R-:W-:Y:S02]  /*ae80*/  IADD3 R7, R223.reuse, 0xc0, RZ ;  /* 0x000000c0df077810 */ /* 0x040fe40007ffe0ff */
[----:B------:R-:W-:Y:S02]  /*ae90*/  ISETP.GE.AND P4, PT, R223, c[0x0][0x1d4], PT ;  /* 0x00007500df007a0c */ /* 0x000fe40003f86270 */
[----:B------:R-:W-:Y:S02]  /*aea0*/  LEA.HI.X R15, R249, R4, R252, 0x1, P0 ;  /* 0x00000004f90f7211 */ /* 0x000fe400000f0cfc */
[----:B------:R-:W-:Y:S02]  /*aeb0*/  ISETP.GE.AND P3, PT, R18, c[0x0][0x1d4], PT ;  /* 0x0000750012007a0c */ /* 0x000fe40003f66270 */
[----:B------:R-:W-:Y:S02]  /*aec0*/  LEA R12, P0, R248, R0, 0x1 ;  /* 0x00000000f80c7211 */ /* 0x000fe400078008ff */
[----:B------:R-:W-:-:S02]  /*aed0*/  ISETP.GE.AND P2, PT, R8, c[0x0][0x1d4], PT ;  /* 0x0000750008007a0c */ /* 0x000fc40003f46270 */
        /* <DEDUP_REMOVED lines=11> */
.L_x_1201:
[----:B--234-:R-:W-:Y:S05]  /*af90*/  BSYNC B1 ;  /* 0x0000000000017941 */ /* 0x01cfea0003800000 */
.L_x_1200:
[----:B------:R-:W2:Y:S01]  /*afa0*/  LDL R11, [R1+0x4] ;  /* 0x00000400010b7983 */ /* 0x000ea20000100800 */
[----:B-1----:R-:W-:Y:S01]  /*afb0*/  SHF.R.S32.HI R0, RZ, 0x1f, R88 ;  /* 0x0000001fff007819 */ /* 0x002fe20000011458 */
[----:B------:R-:W-:Y:S01]  /*afc0*/  IMAD.MOV.U32 R13, RZ, RZ, 0x1 ;  /* 0x00000001ff0d7424 */ /* 0x000fe200078e00ff */
[----:B------:R-:W-:Y:S01]  /*afd0*/  LOP3.LUT R14, RZ, c[0x0][0x324], RZ, 0x33, !PT ;  /* 0x0000c900ff0e7a12 */ /* 0x000fe200078e33ff */
[----:B------:R-:W0:Y:S01]  /*afe0*/  LDGDEPBAR ;  /* 0x00000000000079af */ /* 0x000e220000000000 */
[CC--:B------:R-:W-:Y:S02]  /*aff0*/  LEA.HI R2, R0.reuse, R88.reuse, RZ, 0x2 ;  /* 0x0000005800027211 */ /* 0x0c0fe400078f10ff */
[----:B------:R-:W-:-:S02]  /*b000*/  LEA.HI R0, R0, R88, RZ, 0x5 ;  /* 0x0000005800007211 */ /* 0x000fc400078f28ff */
[----:B------:R-:W-:Y:S02]  /*b010*/  LOP3.LUT R2, R2, 0xfffffffc, RZ, 0xc0, !PT ;  /* 0xfffffffc02027812 */ /* 0x000fe400078ec0ff */
[----:B------:R-:W-:Y:S02]  /*b020*/  LOP3.LUT R3, R0, 0xffffffe0, RZ, 0xc0, !PT ;  /* 0xffffffe000037812 */ /* 0x000fe400078ec0ff */
[----:B------:R-:W-:Y:S01]  /*b030*/  SHF.R.S32.HI R4, RZ, 0x5, R0 ;  /* 0x00000005ff047819 */ /* 0x000fe20000011400 */
[C---:B------:R-:W-:Y:S01]  /*b040*/  IMAD.IADD R2, R88.reuse, 0x1, -R2 ;  /* 0x0000000158027824 */ /* 0x040fe200078e0a02 */
[----:B------:R-:W-:Y:S01]  /*b050*/  SHF.R.S32.HI R7, RZ, 0x1f, R0 ;  /* 0x0000001fff077819 */ /* 0x000fe20000011400 */
[----:B------:R-:W-:Y:S01]  /*b060*/  IMAD.IADD R0, R88, 0x1, -R3 ;  /* 0x0000000158007824 */ /* 0x000fe200078e0a03 */
[----:B------:R-:W-:Y:S02]  /*b070*/  ISETP.NE.AND P0, PT, R13, c[0x0][0x2c4], PT ;  /* 0x0000b1000d007a0c */ /* 0x000fe40003f05270 */
[----:B------:R-:W-:-:S02]  /*b080*/  LEA.HI R7, R7, R4, RZ, 0x3 ;  /* 0x0000000407077211 */ /* 0x000fc400078f18ff */
[----:B------:R-:W-:Y:S02]  /*b090*/  LEA.HI R3, R2, R2, RZ, 0x1 ;  /* 0x0000000202037211 */ /* 0x000fe400078f08ff */
[----:B------:R-:W-:Y:S02]  /*b0a0*/  SHF.R.S32.HI R12, RZ, 0x1f, R0 ;  /* 0x0000001fff0c7819 */ /* 0x000fe40000011400 */
[----:B------:R-:W-:Y:S02]  /*b0b0*/  LOP3.LUT R8, R7, 0xffffff8, RZ, 0xc0, !PT ;  /* 0x0ffffff807087812 */ /* 0x000fe400078ec0ff */
[----:B------:R-:W-:Y:S02]  /*b0c0*/  LOP3.LUT R7, R3, 0x1ffffffe, RZ, 0xc0, !PT ;  /* 0x1ffffffe03077812 */ /* 0x000fe400078ec0ff */
[----:B------:R-:W-:Y:S01]  /*b0d0*/  LEA.HI R3, R12, R0, RZ, 0x2 ;  /* 0x000000000c037211 */ /* 0x000fe200078f10ff */
[----:B------:R-:W-:Y:S02]  /*b0e0*/  IMAD.IADD R4, R4, 0x1, -R8 ;  /* 0x0000000104047824 */ /* 0x000fe400078e0a08 */
[----:B------:R-:W-:Y:S01]  /*b0f0*/  IMAD.IADD R2, R2, 0x1, -R7 ;  /* 0x0000000102027824 */ /* 0x000fe200078e0a07 */
[----:B------:R-:W-:Y:S01]  /*b100*/  SHF.R.S32.HI R243, RZ, 0x2, R3 ;  /* 0x00000002fff37819 */ /* 0x000fe20000011403 */
[----:B------:R-:W-:Y:S01]  /*b110*/  IMAD.SHL.U32 R242, R4, 0x10, RZ ;  /* 0x0000001004f27824 */ /* 0x000fe200078e00ff */
[----:B------:R-:W-:Y:S01]  /*b120*/  LOP3.LUT R3, R3, 0x7ffffffc, RZ, 0xc0, !PT ;  /* 0x7ffffffc03037812 */ /* 0x000fe200078ec0ff */
[----:B------:R-:W-:-:S04]  /*b130*/  IMAD.SHL.U32 R239, R2, 0x8, RZ ;  /* 0x0000000802ef7824 */ /* 0x000fc800078e00ff */
[----:B------:R-:W-:Y:S02]  /*b140*/  IMAD.IADD R3, R0, 0x1, -R3 ;  /* 0x0000000100037824 */ /* 0x000fe400078e0a03 */
[----:B------:R-:W-:Y:S02]  /*b150*/  IMAD.IADD R0, R103, 0x1, R5 ;  /* 0x0000000167007824 */ /* 0x000fe400078e0205 */
[----:B------:R-:W-:-:S04]  /*b160*/  IMAD.SHL.U32 R233, R3, 0x2, RZ ;  /* 0x0000000203e97824 */ /* 0x000fc800078e00ff */
[--C-:B------:R-:W-:Y:S02]  /*b170*/  IMAD.IADD R20, R0, 0x1, -R233.reuse ;  /* 0x0000000100147824 */ /* 0x100fe400078e0ae9 */
[----:B------:R-:W-:Y:S02]  /*b180*/  IMAD.IADD R21, R103, 0x1, -R233 ;  /* 0x0000000167157824 */ /* 0x000fe400078e0ae9 */
[----:B--2---:R-:W-:-:S05]  /*b190*/  IMAD R2, R11, 0x80, R243 ;  /* 0x000000800b027824 */ /* 0x004fca00078e02f3 */
[----:B------:R-:W-:Y:S02]  /*b1a0*/  IADD3 R4, R239, R2, R242 ;  /* 0x00000002ef047210 */ /* 0x000fe40007ffe0f2 */
[----:B------:R-:W-:-:S03]  /*b1b0*/  IADD3 R2, -R233, 0x1, R0 ;  /* 0x00000001e9027810 */ /* 0x000fc60007ffe100 */
[----:B------:R-:W-:-:S04]  /*b1c0*/  @P0 IMAD.HI.U32 R3, R4, c[0x0][0x2c8], RZ ;  /* 0x0000b20004030a27 */ /* 0x000fc800078e00ff */
[----:B------:R-:W-:Y:S01]  /*b1d0*/  IMAD.IADD R2, R2, 0x1, -R232 ;  /* 0x0000000102027824 */ /* 0x000fe200078e0ae8 */
[----:B------:R-:W-:-:S03]  /*b1e0*/  @P0 SHF.R.U32.HI R4, RZ, c[0x0][0x2cc], R3 ;  /* 0x0000b300ff040a19 */ /* 0x000fc60000011603 */
[C---:B------:R-:W-:Y:S01]  /*b1f0*/  IMAD.IADD R19, R2.reuse, 0x1, R14 ;  /* 0x0000000102137824 */ /* 0x040fe200078e020e */
[----:B------:R-:W-:Y:S01]  /*b200*/  IADD3 R18, R2, c[0x0][0x328], RZ ;  /* 0x0000ca0002127a10 */ /* 0x000fe20007ffe0ff */
[----:B------:R-:W-:Y:S05]  /*b210*/  BRA.DIV ~URZ, `(.L_x_1207) ;  /* 0x000109827f007947 */ /* 0x000fea000b800000 */
[----:B------:R1:W2:Y:S02]  /*b220*/  SHFL.IDX PT, R3, R4, RZ, 0x1c1f ;  /* 0x001c1fff04037589 */ /* 0x0002a400000e0000 */
.L_x_1324:
[----:B------:R-:W-:Y:S01]  /*b230*/  FMUL.FTZ R0, R48, c[0x0][0x320] ;  /* 0x0000c80030007a20 */ /* 0x000fe20000410000 */
[----:B--2---:R-:W-:Y:S02]  /*b240*/  IADD3 R2, R18, R3, RZ ;  /* 0x0000000312027210 */ /* 0x004fe40007ffe0ff */
[----:B------:R-:W-:Y:S01]  /*b250*/  LOP3.LUT R212, R212, 0xffffefff, RZ, 0xc0, !PT ;  /* 0xffffefffd4d47812 */ /* 0x000fe200078ec0ff */
[----:B------:R2:W3:Y:S01]  /*b260*/  MUFU.TANH R17, R0 ;  /* 0x0000000000117308 */ /* 0x0004e20000002400 */
[----:B------:R-:W-:Y:S01]  /*b270*/  IMNMX R2, R20, R2, PT ;  /* 0x0000000214027217 */ /* 0x000fe20003800200 */
[----:B--2---:R-:W-:-:S06]  /*b280*/  FMUL.FTZ R0, R49, c[0x0][0x320] ;  /* 0x0000c80031007a20 */ /* 0x004fcc0000410000 */
[----:B------:R2:W4:Y:S02]  /*b290*/  MUFU.TANH R16, R0 ;  /* 0x0000000000107308 */ /* 0x0005240000002400 */
[----:B--2---:R-:W-:-:S06]  /*b2a0*/  FMUL.FTZ R0, R64, c[0x0][0x320] ;  /* 0x0000c80040007a20 */ /* 0x004fcc0000410000 */
[----:B------:R2:W1:Y:S02]  /*b2b0*/  MUFU.TANH R15, R0 ;  /* 0x00000000000f7308 */ /* 0x0004640000002400 */
[----:B--2---:R-:W-:-:S06]  /*b2c0*/  FMUL.FTZ R0, R65, c[0x0][0x320] ;  /* 0x0000c80041007a20 */ /* 0x004fcc0000410000 */
[----:B------:R2:W1:Y:S02]  /*b2d0*/  MUFU.TANH R14, R0 ;  /* 0x00000000000e7308 */ /* 0x0004640000002400 */
[----:B--2---:R-:W-:Y:S01]  /*b2e0*/  FMUL.FTZ R0, R36, c[0x0][0x320] ;  /* 0x0000c80024007a20 */ /* 0x004fe20000410000 */
[----:B------:R-:W-:-:S05]  /*b2f0*/  MOV R36, 0x1 ;  /* 0x0000000100247802 */ /* 0x000fca0000000f00 */
[----:B------:R2:W1:Y:S01]  /*b300*/  MUFU.TANH R13, R0 ;  /* 0x00000000000d7308 */ /* 0x0004620000002400 */
[----:B------:R-:W-:-:S13]  /*b310*/  ISETP.LE.AND P0, PT, R36, c[0x0][0x32c], PT ;  /* 0x0000cb0024007a0c */ /* 0x000fda0003f03270 */
[----:B------:R-:W-:Y:S01]  /*b320*/  @P0 LOP3.LUT R212, R212, 0x1000, RZ, 0xfc, !PT ;  /* 0x00001000d4d40812 */ /* 0x000fe200078efcff */
[----:B--2---:R-:W-:-:S04]  /*b330*/  FMUL.FTZ R0, R40, c[0x0][0x320] ;  /* 0x0000c80028007a20 */ /* 0x004fc80000410000 */
[----:B------:R2:W1:Y:S02]  /*b340*/  MUFU.TANH R12, R0 ;  /* 0x00000000000c7308 */ /* 0x0004640000002400 */
[----:B--2---:R-:W-:-:S06]  /*b350*/  FMUL.FTZ R0, R41, c[0x0][0x320] ;  /* 0x0000c80029007a20 */ /* 0x004fcc0000410000 */
[----:B------:R2:W1:Y:S02]  /*b360*/  MUFU.TANH R11, R0 ;  /* 0x00000000000b7308 */ /* 0x0004640000002400 */
[----:B--2---:R-:W-:-:S06]  /*b370*/  FMUL.FTZ R0, R37, c[0x0][0x320] ;  /* 0x0000c80025007a20 */ /* 0x004fcc0000410000 */
[----:B------:R2:W1:Y:S02]  /*b380*/  MUFU.TANH R8, R0 ;  /* 0x0000000000087308 */ /* 0x0004640000002400 */
[----:B--2---:R-:W-:Y:S01]  /*b390*/  IADD3 R0, R19, R3, RZ ;  /* 0x0000000313007210 */ /* 0x004fe20007ffe0ff */
[----:B------:R-:W-:Y:S05]  /*b3a0*/  @!P0 BRA `(.L_x_1208) ;  /* 0x0000012000008947 */ /* 0x000fea0003800000 */
[----:B-1-34-:R-:W-:Y:S01]  /*b3b0*/  IADD3 R3, -R232, R5, R3 ;  /* 0x00000005e8037210 */ /* 0x01afe20007ffe103 */
[----:B------:R-:W-:Y:S03]  /*b3c0*/  BSSY B0, `(.L_x_1209) ;  /* 0x000000c000007945 */ /* 0x000fe60003800000 */
[----:B------:R-:W-:-:S13]  /*b3d0*/  ISETP.GT.AND P0, PT, R3, -0x1, PT ;  /* 0xffffffff0300780c */ /* 0x000fda0003f04270 */
[----:B------:R-:W-:Y:S05]  /*b3e0*/  @P0 BRA `(.L_x_1210) ;  /* 0x0000006000000947 */ /* 0x000fea0003800000 */
[----:B------:R-:W-:Y:S02]  /*b3f0*/  ISETP.NE.AND P0, PT, R36, c[0x0][0x32c], PT ;  /* 0x0000cb0024007a0c */ /* 0x000fe40003f05270 */
[----:B------:R-:W-:-:S11]  /*b400*/  LOP3.LUT R3, RZ, R3, RZ, 0x33, !PT ;  /* 0x00000003ff037212 */ /* 0x000fd600078e33ff */
[----:B------:R-:W-:-:S05]  /*b410*/  @P0 IMAD.HI.U32 R7, R3, c[0x0][0x330], RZ ;  /* 0x0000cc0003070a27 */ /* 0x000fca00078e00ff */
[----:B------:R-:W-:-:S04]  /*b420*/  @P0 SHF.R.U32.HI R3, RZ, c[0x0][0x334], R7 ;  /* 0x0000cd00ff030a19 */ /* 0x000fc80000011607 */
[----:B------:R-:W-:Y:S01]  /*b430*/  LOP3.LUT R3, RZ, R3, RZ, 0x33, !PT ;  /* 0x00000003ff037212 */ /* 0x000fe200078e33ff */
[----:B------:R-:W-:Y:S05]  /*b440*/  BRA `(.L_x_1211) ;  /* 0x0000003000007947 */ /* 0x000fea0003800000 */
.L_x_1210:
[----:B------:R-:W-:-:S13]  /*b450*/  ISETP.NE.AND P0, PT, R36, c[0x0][0x32c], PT ;  /* 0x0000cb0024007a0c */ /* 0x000fda0003f05270 */
[----:B------:R-:W-:-:S05]  /*b460*/  @P0 IMAD.HI.U32 R7, R3, c[0x0][0x330], RZ ;  /* 0x0000cc0003070a27 */ /* 0x000fca00078e00ff */
[----:B------:R-:W-:Y:S02]  /*b470*/  @P0 SHF.R.U32.HI R3, RZ, c[0x0][0x334], R7 ;  /* 0x0000cd00ff030a19 */ /* 0x000fe40000011607 */
.L_x_1211:
[----:B------:R-:W-:Y:S05]  /*b480*/  BSYNC B0 ;  /* 0x0000000000007941 */ /* 0x000fea0003800000 */
.L_x_1209:
[----:B------:R-:W-:-:S05]  /*b490*/  IMAD R3, R3, c[0x0][0x32c], R21 ;  /* 0x0000cb0003037a24 */ /* 0x000fca00078e0215 */
[----:B------:R-:W-:Y:S02]  /*b4a0*/  IADD3 R7, R3, c[0x0][0x32c], RZ ;  /* 0x0000cb0003077a10 */ /* 0x000fe40007ffe0ff */
[----:B------:R-:W-:Y:S02]  /*b4b0*/  IMNMX R0, R0, R3, !PT ;  /* 0x0000000300007217 */ /* 0x000fe40007800200 */
[----:B------:R-:W-:Y:S02]  /*b4c0*/  IMNMX R2, R2, R7, PT ;  /* 0x0000000702027217 */ /* 0x000fe40003800200 */
.L_x_1208:
[C---:B-1-34-:R-:W-:Y:S02]  /*b4d0*/  ISETP.GE.AND P0, PT, R103.reuse, 0x2, PT ;  /* 0x000000026700780c */ /* 0x05afe40003f06270 */
[----:B------:R-:W-:Y:S02]  /*b4e0*/  LOP3.LUT R212, R212, 0xfffffff7, RZ, 0xc0, !PT ;  /* 0xfffffff7d4d47812 */ /* 0x000fe400078ec0ff */
[C---:B------:R-:W-:Y:S02]  /*b4f0*/  ISETP.GE.AND P1, PT, R103.reuse, 0x9, PT ;  /* 0x000000096700780c */ /* 0x040fe40003f26270 */
[----:B------:R-:W-:-:S02]  /*b500*/  ISETP.GE.AND P6, PT, R103, 0x12, PT ;  /* 0x000000126700780c */ /* 0x000fc40003fc6270 */
[C---:B------:R-:W-:Y:S02]  /*b510*/  ISETP.GE.AND P5, PT, R103.reuse, 0x19, PT ;  /* 0x000000196700780c */ /* 0x040fe40003fa6270 */
[C---:B------:R-:W-:Y:S02]  /*b520*/  ISETP.GE.AND P4, PT, R103.reuse, 0x1a, PT ;  /* 0x0000001a6700780c */ /* 0x040fe40003f86270 */
[----:B------:R-:W-:Y:S02]  /*b530*/  ISETP.GE.AND P3, PT, R103, 0x21, PT ;  /* 0x000000216700780c */ /* 0x000fe40003f66270 */
[----:B------:R-:W-:Y:S02]  /*b540*/  @P0 LOP3.LUT R212, R212, 0x8, RZ, 0xfc, !PT ;  /* 0x00000008d4d40812 */ /* 0x000fe400078efcff */
[----:B------:R-:W-:Y:S02]  /*b550*/  ISETP.GT.AND P0, PT, R0, 0x1, !P0 ;  /* 0x000000010000780c */ /* 0x000fe40004704270 */
[----:B------:R-:W-:-:S02]  /*b560*/  LOP3.LUT R212, R212, 0xfffffffb, RZ, 0xc0, !PT ;  /* 0xfffffffbd4d47812 */ /* 0x000fc400078ec0ff */
[----:B------:R-:W-:Y:S02]  /*b570*/  ISETP.LT.OR P0, PT, R2, 0x2, P0 ;  /* 0x000000020200780c */ /* 0x000fe40000701670 */
[----:B------:R-:W-:Y:S02]  /*b580*/  @P1 LOP3.LUT R212, R212, 0x4, RZ, 0xfc, !PT ;  /* 0x00000004d4d41812 */ /* 0x000fe400078efcff */
[----:B------:R-:W-:Y:S02]  /*b590*/  FSEL R24, R28, -INF , !P0 ;  /* 0xff8000001c187808 */ /* 0x000fe40004000000 */
[----:B------:R-:W-:Y:S02]  /*b5a0*/  ISETP.GT.AND P0, PT, R0, 0x8, !P1 ;  /* 0x000000080000780c */ /* 0x000fe40004f04270 */
[----:B------:R-:W-:Y:S02]  /*b5b0*/  ISETP.GE.AND P1, PT, R103, 0xa, PT ;  /* 0x0000000a6700780c */ /* 0x000fe40003f26270 */
[----:B------:R-:W-:-:S02]  /*b5c0*/  ISETP.LT.OR P0, PT, R2, 0x9, P0 ;  /* 0x000000090200780c */ /* 0x000fc40000701670 */
[----:B------:R-:W-:Y:S02]  /*b5d0*/  LOP3.LUT R212, R212, 0xfffffffd, RZ, 0xc0, !PT ;  /* 0xfffffffdd4d47812 */ /* 0x000fe400078ec0ff */
[----:B------:R-:W-:Y:S02]  /*b5e0*/  FSEL R25, R23, -INF , !P0 ;  /* 0xff80000017197808 */ /* 0x000fe40004000000 */
[----:B------:R-:W-:Y:S02]  /*b5f0*/  ISETP.GT.AND P0, PT, R0, 0x9, !P1 ;  /* 0x000000090000780c */ /* 0x000fe40004f04270 */
[----:B------:R-:W-:Y:S02]  /*b600*/  ISETP.GE.AND P2, PT, R103, 0x22, PT ;  /* 0x000000226700780c */ /* 0x000fe40003f46270 */
[----:B------:R-:W-:Y:S02]  /*b610*/  ISETP.LT.OR P0, PT, R2, 0xa, P0 ;  /* 0x0000000a0200780c */ /* 0x000fe40000701670 */
[----:B------:R-:W-:-:S02]  /*b620*/  @P1 LOP3.LUT R212, R212, 0x2, RZ, 0xfc, !PT ;  /* 0x00000002d4d41812 */ /* 0x000fc400078efcff */
[----:B------:R-:W-:Y:S02]  /*b630*/  ISETP.GE.AND P1, PT, R103, 0x11, PT ;  /* 0x000000116700780c */ /* 0x000fe40003f26270 */
[----:B------:R-:W-:Y:S02]  /*b640*/  FSEL R33, R22, -INF , !P0 ;  /* 0xff80000016217808 */ /* 0x000fe40004000000 */
[----:B------:R-:W-:Y:S02]  /*b650*/  ISETP.GT.AND P0, PT, R0, 0x10, !P1 ;  /* 0x000000100000780c */ /* 0x000fe40004f04270 */
[----:B------:R-:W-:Y:S02]  /*b660*/  LOP3.LUT R212, R212, 0xfffffffe, RZ, 0xc0, !PT ;  /* 0xfffffffed4d47812 */ /* 0x000fe400078ec0ff */
[----:B------:R-:W-:-:S04]  /*b670*/  ISETP.LT.OR P0, PT, R2, 0x11, P0 ;  /* 0x000000110200780c */ /* 0x000fc80000701670 */
[----:B------:R-:W-:Y:S02]  /*b680*/  FSEL R32, R17, -INF , !P0 ;  /* 0xff80000011207808 */ /* 0x000fe40004000000 */
[----:B------:R-:W-:Y:S02]  /*b690*/  ISETP.GT.AND P0, PT, R0, 0x11, !P6 ;  /* 0x000000110000780c */ /* 0x000fe40007704270 */
[----:B------:R-:W-:Y:S02]  /*b6a0*/  @P1 LOP3.LUT R212, R212, 0x1, RZ, 0xfc, !PT ;  /* 0x00000001d4d41812 */ /* 0x000fe400078efcff */
[----:B------:R-:W-:Y:S02]  /*b6b0*/  ISETP.LT.OR P0, PT, R2, 0x12, P0 ;  /* 0x000000120200780c */ /* 0x000fe40000701670 */
[----:B------:R-:W-:Y:S02]  /*b6c0*/  ISETP.GE.AND P1, PT, R103, 0x29, PT ;  /* 0x000000296700780c */ /* 0x000fe40003f26270 */
[----:B------:R-:W-:-:S02]  /*b6d0*/  FSEL R31, R16, -INF , !P0 ;  /* 0xff800000101f7808 */ /* 0x000fc40004000000 */
[----:B------:R-:W-:Y:S02]  /*b6e0*/  ISETP.GT.AND P0, PT, R0, 0x18, !P5 ;  /* 0x000000180000780c */ /* 0x000fe40006f04270 */
[----:B------:R-:W-:Y:S02]  /*b6f0*/  LOP3.LUT R212, R212, 0xffffffef, RZ, 0xc0, !PT ;  /* 0xffffffefd4d47812 */ /* 0x000fe400078ec0ff */
[----:B------:R-:W-:-:S04]  /*b700*/  ISETP.LT.OR P0, PT, R2, 0x19, P0 ;  /* 0x000000190200780c */ /* 0x000fc80000701670 */
[----:B------:R-:W-:Y:S02]  /*b710*/  FSEL R30, R15, -INF , !P0 ;  /* 0xff8000000f1e7808 */ /* 0x000fe40004000000 */
[----:B------:R-:W-:Y:S02]  /*b720*/  ISETP.GT.AND P0, PT, R0, 0x19, !P4 ;  /* 0x000000190000780c */ /* 0x000fe40006704270 */
[----:B------:R-:W-:Y:S02]  /*b730*/  @P1 LOP3.LUT R212, R212, 0x10, RZ, 0xfc, !PT ;  /* 0x00000010d4d41812 */ /* 0x000fe400078efcff */
[----:B------:R-:W-:Y:S02]  /*b740*/  ISETP.LT.OR P0, PT, R2, 0x1a, P0 ;  /* 0x0000001a0200780c */ /* 0x000fe40000701670 */
[----:B------:R-:W-:Y:S02]  /*b750*/  LOP3.LUT R212, R212, 0xffffffdf, RZ, 0xc0, !PT ;  /* 0xffffffdfd4d47812 */ /* 0x000fe400078ec0ff */
[----:B------:R-:W-:-:S02]  /*b760*/  FSEL R29, R14, -INF , !P0 ;  /* 0xff8000000e1d7808 */ /* 0x000fc40004000000 */
[----:B------:R-:W-:-:S04]  /*b770*/  ISETP.GT.AND P0, PT, R0, 0x20, !P3 ;  /* 0x000000200000780c */ /* 0x000fc80005f04270 */
[----:B------:R-:W-:-:S04]  /*b780*/  ISETP.LT.OR P0, PT, R2, 0x21, P0 ;  /* 0x000000210200780c */ /* 0x000fc80000701670 */
[----:B------:R-:W-:Y:S02]  /*b790*/  FSEL R28, R13, -INF , !P0 ;  /* 0xff8000000d1c7808 */ /* 0x000fe40004000000 */
[----:B------:R-:W-:-:S04]  /*b7a0*/  ISETP.GT.AND P0, PT, R0, 0x21, !P2 ;  /* 0x000000210000780c */ /* 0x000fc80005704270 */
[----:B------:R-:W-:-:S04]  /*b7b0*/  ISETP.LT.OR P0, PT, R2, 0x22, P0 ;  /* 0x000000220200780c */ /* 0x000fc80000701670 */
[----:B------:R-:W-:Y:S02]  /*b7c0*/  FSEL R27, R8, -INF , !P0 ;  /* 0xff800000081b7808 */ /* 0x000fe40004000000 */
[----:B------:R-:W-:Y:S02]  /*b7d0*/  ISETP.GT.AND P0, PT, R0, 0x28, !P1 ;  /* 0x000000280000780c */ /* 0x000fe40004f04270 */
[----:B------:R-:W-:Y:S02]  /*b7e0*/  ISETP.GE.AND P1, PT, R103, 0x1, PT ;  /* 0x000000016700780c */ /* 0x000fe40003f26270 */
[----:B------:R-:W-:-:S04]  /*b7f0*/  ISETP.LT.OR P0, PT, R2, 0x29, P0 ;  /* 0x000000290200780c */ /* 0x000fc80000701670 */
[----:B------:R-:W-:Y:S02]  /*b800*/  FSEL R34, R12, -INF , !P0 ;  /* 0xff8000000c227808 */ /* 0x000fe40004000000 */
[----:B------:R-:W-:-:S04]  /*b810*/  ISETP.GT.AND P0, PT, R0, RZ, !P1 ;  /* 0x000000ff0000720c */ /* 0x000fc80004f04270 */
[----:B------:R-:W-:-:S04]  /*b820*/  ISETP.LT.OR P0, PT, R2, 0x1, P0 ;  /* 0x000000010200780c */ /* 0x000fc80000701670 */
[----:B------:R-:W-:Y:S02]  /*b830*/  FSEL R22, R35, -INF , !P0 ;  /* 0xff80000023167808 */ /* 0x000fe40004000000 */
[----:B------:R-:W-:-:S13]  /*b840*/  ISETP.GE.AND P0, PT, R103, 0x2a, PT ;  /* 0x0000002a6700780c */ /* 0x000fda0003f06270 */
[----:B------:R-:W-:Y:S02]  /*b850*/  @P0 LOP3.LUT R212, R212, 0x20, RZ, 0xfc, !PT ;  /* 0x00000020d4d40812 */ /* 0x000fe400078efcff */
[----:B------:R-:W-:-:S04]  /*b860*/  ISETP.GT.AND P0, PT, R0, 0x29, !P0 ;  /* 0x000000290000780c */ /* 0x000fc80004704270 */
[----:B------:R-:W-:-:S04]  /*b870*/  ISETP.LT.OR P0, PT, R2, 0x2a, P0 ;  /* 0x0000002a0200780c */ /* 0x000fc80000701670 */
[----:B------:R-:W-:Y:S01]  /*b880*/  FSEL R26, R11, -INF , !P0 ;  /* 0xff8000000b1a7808 */ /* 0x000fe20004000000 */
[----:B------:R-:W-:Y:S06]  /*b890*/  BRA.DIV ~URZ, `(.L_x_1212) ;  /* 0x000103827f007947 */ /* 0x000fec000b800000 */
[----:B------:R1:W2:Y:S02]  /*b8a0*/  SHFL.IDX PT, R3, R4, 0x1, 0x1c1f ;  /* 0x003c1f0004037f89 */ /* 0x0002a400000e0000 */
.L_x_1325:
[----:B------:R-:W-:Y:S01]  /*b8b0*/  FMUL.FTZ R0, R46, c[0x0][0x320] ;  /* 0x0000c8002e007a20 */ /* 0x000fe20000410000 */
[----:B------:R-:W-:Y:S02]  /*b8c0*/  ISETP.LE.AND P0, PT, R36, c[0x0][0x32c], PT ;  /* 0x0000cb0024007a0c */ /* 0x000fe40003f03270 */
[----:B--2---:R-:W-:Y:S01]  /*b8d0*/  IADD3 R2, R18, R3, RZ ;  /* 0x0000000312027210 */ /* 0x004fe20007ffe0ff */
[----:B------:R2:W3:Y:S03]  /*b8e0*/  MUFU.TANH R17, R0 ;  /* 0x0000000000117308 */ /* 0x0004e60000002400 */
[----:B------:R-:W-:Y:S01]  /*b8f0*/  IMNMX R2, R20, R2, PT ;  /* 0x0000000214027217 */ /* 0x000fe20003800200 */
[----:B--2---:R-:W-:-:S04]  /*b900*/  FMUL.FTZ R0, R42, c[0x0][0x320] ;  /* 0x0000c8002a007a20 */ /* 0x004fc80000410000 */
[----:B------:R2:W4:Y:S02]  /*b910*/  MUFU.TANH R16, R0 ;  /* 0x0000000000107308 */ /* 0x0005240000002400 */
[----:B--2---:R-:W-:-:S06]  /*b920*/  FMUL.FTZ R0, R43, c[0x0][0x320] ;  /* 0x0000c8002b007a20 */ /* 0x004fcc0000410000 */
[----:B------:R2:W1:Y:S02]  /*b930*/  MUFU.TANH R23, R0 ;  /* 0x0000000000177308 */ /* 0x0004640000002400 */
        /* <DEDUP_REMOVED lines=27> */
.L_x_1215:
[----:B------:R-:W-:-:S04]  /*baf0*/  MOV R4, 0x1 ;  /* 0x0000000100047802 */ /* 0x000fc80000000f00 */
[----:B------:R-:W-:-:S13]  /*bb00*/  ISETP.NE.AND P0, PT, R4, c[0x0][0x32c], PT ;  /* 0x0000cb0004007a0c */ /* 0x000fda0003f05270 */
[----:B------:R-:W-:-:S05]  /*bb10*/  @P0 IMAD.HI.U32 R4, R3, c[0x0][0x330], RZ ;  /* 0x0000cc0003040a27 */ /* 0x000fca00078e00ff */
[----:B------:R-:W-:Y:S02]  /*bb20*/  @P0 SHF.R.U32.HI R3, RZ, c[0x0][0x334], R4 ;  /* 0x0000cd00ff030a19 */ /* 0x000fe40000011604 */
.L_x_1216:
[----:B------:R-:W-:Y:S05]  /*bb30*/  BSYNC B0 ;  /* 0x0000000000007941 */ /* 0x000fea0003800000 */
.L_x_1214:
[----:B------:R-:W-:-:S05]  /*bb40*/  IMAD R3, R3, c[0x0][0x32c], R21 ;  /* 0x0000cb0003037a24 */ /* 0x000fca00078e0215 */
[----:B------:R-:W-:Y:S02]  /*bb50*/  IADD3 R4, R3, c[0x0][0x32c], RZ ;  /* 0x0000cb0003047a10 */ /* 0x000fe40007ffe0ff */
[----:B------:R-:W-:Y:S02]  /*bb60*/  IMNMX R0, R0, R3, !PT ;  /* 0x0000000300007217 */ /* 0x000fe40007800200 */
[----:B------:R-:W-:Y:S02]  /*bb70*/  IMNMX R2, R2, R4, PT ;  /* 0x0000000402027217 */ /* 0x000fe40003800200 */
.L_x_1213:
[----:B-1-34-:R-:W-:Y:S02]  /*bb80*/  LOP3.LUT P0, RZ, R212, 0x8, RZ, 0xc0, !PT ;  /* 0x00000008d4ff7812 */ /* 0x01afe4000780c0ff */
[----:B------:R-:W-:Y:S02]  /*bb90*/  FMNMX.FTZ R136, R22, R24, !PT ;  /* 0x0000001816887209 */ /* 0x000fe40007810000 */
[----:B------:R-:W-:Y:S02]  /*bba0*/  ISETP.GT.AND P0, PT, R0, 0x1, !P0 ;  /* 0x000000010000780c */ /* 0x000fe40004704270 */
[----:B------:R-:W-:-:S02]  /*bbb0*/  FMNMX.FTZ R136, R25, R136, !PT ;  /* 0x0000008819887209 */ /* 0x000fc40007810000 */
[----:B------:R-:W-:Y:S02]  /*bbc0*/  ISETP.LT.OR P0, PT, R2, 0x2, P0 ;  /* 0x000000020200780c */ /* 0x000fe40000701670 */
[----:B------:R-:W-:Y:S02]  /*bbd0*/  FMNMX.FTZ R136, R33, R136, !PT ;  /* 0x0000008821887209 */ /* 0x000fe40007810000 */
[----:B------:R-:W-:Y:S02]  /*bbe0*/  FSEL R18, R52, -INF , !P0 ;  /* 0xff80000034127808 */ /* 0x000fe40004000000 */
[----:B------:R-:W-:Y:S02]  /*bbf0*/  LOP3.LUT P0, RZ, R212, 0x4, RZ, 0xc0, !PT ;  /* 0x00000004d4ff7812 */ /* 0x000fe4000780c0ff */
[----:B------:R-:W-:Y:S02]  /*bc00*/  FMNMX.FTZ R136, R32, R136, !PT ;  /* 0x0000008820887209 */ /* 0x000fe40007810000 */
[----:B------:R-:W-:-:S02]  /*bc10*/  ISETP.GT.AND P0, PT, R0, 0x8, !P0 ;  /* 0x000000080000780c */ /* 0x000fc40004704270 */
[----:B------:R-:W-:Y:S02]  /*bc20*/  FMNMX.FTZ R136, R31, R136, !PT ;  /* 0x000000881f887209 */ /* 0x000fe40007810000 */
[----:B------:R-:W-:Y:S02]  /*bc30*/  ISETP.LT.OR P0, PT, R2, 0x9, P0 ;  /* 0x000000090200780c */ /* 0x000fe40000701670 */
[----:B------:R-:W-:Y:S02]  /*bc40*/  FMNMX.FTZ R136, R30, R136, !PT ;  /* 0x000000881e887209 */ /* 0x000fe40007810000 */
[----:B------:R-:W-:Y:S02]  /*bc50*/  FSEL R19, R17, -INF , !P0 ;  /* 0xff80000011137808 */ /* 0x000fe40004000000 */
[----:B------:R-:W-:Y:S02]  /*bc60*/  LOP3.LUT P0, RZ, R212, 0x2, RZ, 0xc0, !PT ;  /* 0x00000002d4ff7812 */ /* 0x000fe4000780c0ff */
[----:B------:R-:W-:-:S02]  /*bc70*/  FMNMX.FTZ R136, R29, R136, !PT ;  /* 0x000000881d887209 */ /* 0x000fc40007810000 */
[----:B------:R-:W-:Y:S02]  /*bc80*/  ISETP.GT.AND P0, PT, R0, 0x9, !P0 ;  /* 0x000000090000780c */ /* 0x000fe40004704270 */
[----:B------:R-:W-:Y:S02]  /*bc90*/  FMNMX.FTZ R136, R28, R136, !PT ;  /* 0x000000881c887209 */ /* 0x000fe40007810000 */
[----:B------:R-:W-:Y:S02]  /*bca0*/  ISETP.LT.OR P0, PT, R2, 0xa, P0 ;  /* 0x0000000a0200780c */ /* 0x000fe40000701670 */
[----:B------:R-:W-:Y:S02]  /*bcb0*/  FMNMX.FTZ R136, R27, R136, !PT ;  /* 0x000000881b887209 */ /* 0x000fe40007810000 */
[----:B------:R-:W-:Y:S02]  /*bcc0*/  FSEL R17, R15, -INF , !P0 ;  /* 0xff8000000f117808 */ /* 0x000fe40004000000 */
[----:B------:R-:W-:-:S02]  /*bcd0*/  LOP3.LUT P0, RZ, R212, 0x1, RZ, 0xc0, !PT ;  /* 0x00000001d4ff7812 */ /* 0x000fc4000780c0ff */
[----:B------:R-:W-:Y:S02]  /*bce0*/  FMNMX.FTZ R136, R34, R136, !PT ;  /* 0x0000008822887209 */ /* 0x000fe40007810000 */
[----:B------:R-:W-:Y:S02]  /*bcf0*/  ISETP.GT.AND P0, PT, R0, 0x10, !P0 ;  /* 0x000000100000780c */ /* 0x000fe40004704270 */
[----:B------:R-:W-:Y:S02]  /*bd00*/  FMNMX.FTZ R136, R26, R136, !PT ;  /* 0x000000881a887209 */ /* 0x000fe40007810000 */
[----:B------:R-:W-:-:S04]  /*bd10*/  ISETP.LT.OR P0, PT, R2, 0x11, P0 ;  /* 0x000000110200780c */ /* 0x000fc80000701670 */
[----:B------:R-:W-:Y:S02]  /*bd20*/  FSEL R15, R12, -INF , !P0 ;  /* 0xff8000000c0f7808 */ /* 0x000fe40004000000 */
[----:B------:R-:W-:Y:S02]  /*bd30*/  ISETP.GT.AND P0, PT, R0, 0x11, !P6 ;  /* 0x000000110000780c */ /* 0x000fe40007704270 */
[----:B------:R-:W-:Y:S02]  /*bd40*/  LOP3.LUT P6, RZ, R212, 0x20, RZ, 0xc0, !PT ;  /* 0x00000020d4ff7812 */ /* 0x000fe400078cc0ff */
[----:B------:R-:W-:-:S04]  /*bd50*/  ISETP.LT.OR P0, PT, R2, 0x12, P0 ;  /* 0x000000120200780c */ /* 0x000fc80000701670 */
[----:B------:R-:W-:Y:S02]  /*bd60*/  FSEL R12, R7, -INF , !P0 ;  /* 0xff800000070c7808 */ /* 0x000fe40004000000 */
[----:B------:R-:W-:Y:S02]  /*bd70*/  ISETP.GT.AND P0, PT, R0, 0x18, !P5 ;  /* 0x000000180000780c */ /* 0x000fe40006f04270 */
[----:B------:R-:W-:Y:S02]  /*bd80*/  LOP3.LUT P5, RZ, R212, 0x10, RZ, 0xc0, !PT ;  /* 0x00000010d4ff7812 */ /* 0x000fe400078ac0ff */
[----:B------:R-:W-:-:S04]  /*bd90*/  ISETP.LT.OR P0, PT, R2, 0x19, P0 ;  /* 0x000000190200780c */ /* 0x000fc80000701670 */
[----:B------:R-:W-:Y:S02]  /*bda0*/  FSEL R14, R14, -INF , !P0 ;  /* 0xff8000000e0e7808 */ /* 0x000fe40004000000 */
[----:B------:R-:W-:-:S04]  /*bdb0*/  ISETP.GT.AND P0, PT, R0, 0x19, !P4 ;  /* 0x000000190000780c */ /* 0x000fc80006704270 */
        /* <DEDUP_REMOVED lines=8> */
[----:B------:R-:W-:-:S04]  /*be40*/  ISETP.GT.AND P0, PT, R0, RZ, !P1 ;  /* 0x000000ff0000720c */ /* 0x000fc80004f04270 */
[----:B------:R-:W-:-:S04]  /*be50*/  ISETP.LT.OR P0, PT, R2, 0x1, P0 ;  /* 0x000000010200780c */ /* 0x000fc80000701670 */
[----:B------:R-:W-:Y:S02]  /*be60*/  FSEL R8, R53, -INF , !P0 ;  /* 0xff80000035087808 */ /* 0x000fe40004000000 */
[----:B------:R-:W-:Y:S02]  /*be70*/  ISETP.GT.AND P0, PT, R0, 0x28, !P5 ;  /* 0x000000280000780c */ /* 0x000fe40006f04270 */
[----:B------:R-:W-:Y:S02]  /*be80*/  FMNMX.FTZ R7, R8, R18, !PT ;  /* 0x0000001208077209 */ /* 0x000fe40007810000 */
[----:B------:R-:W-:Y:S02]  /*be90*/  ISETP.LT.OR P0, PT, R2, 0x29, P0 ;  /* 0x000000290200780c */ /* 0x000fe40000701670 */
[----:B------:R-:W-:Y:S02]  /*bea0*/  FMNMX.FTZ R7, R19, R7, !PT ;  /* 0x0000000713077209 */ /* 0x000fe40007810000 */
[----:B------:R-:W-:-:S02]  /*beb0*/  FSEL R16, R16, -INF , !P0 ;  /* 0xff80000010107808 */ /* 0x000fc40004000000 */
[----:B------:R-:W-:Y:S02]  /*bec0*/  FMNMX.FTZ R7, R17, R7, !PT ;  /* 0x0000000711077209 */ /* 0x000fe40007810000 */
[----:B------:R-:W-:Y:S02]  /*bed0*/  ISETP.GT.AND P0, PT, R0, 0x29, !P6 ;  /* 0x000000290000780c */ /* 0x000fe40007704270 */
        /* <DEDUP_REMOVED lines=9> */
[----:B------:R-:W-:Y:S01]  /*bf70*/  FMNMX.FTZ R7, R11, R7, !PT ;  /* 0x000000070b077209 */ /* 0x000fe20007810000 */
[----:B------:R-:W-:Y:S05]  /*bf80*/  BRA.DIV ~URZ, `(.L_x_1217) ;  /* 0x0000fd127f007947 */ /* 0x000fea000b800000 */
[----:B------:R1:W2:Y:S02]  /*bf90*/  SHFL.BFLY PT, R0, R136, 0x2, 0x1f ;  /* 0x0c401f0088007f89 */ /* 0x0002a400000e0000 */
.L_x_1326:
[----:B-12---:R-:W-:Y:S01]  /*bfa0*/  FMNMX.FTZ R136, R136, R0, !PT ;  /* 0x0000000088887209 */ /* 0x006fe20007810000 */
[----:B------:R-:W-:Y:S05]  /*bfb0*/  BRA.DIV ~URZ, `(.L_x_1218) ;  /* 0x0000fd327f007947 */ /* 0x000fea000b800000 */
[----:B------:R-:W1:Y:S04]  /*bfc0*/  SHFL.BFLY PT, R0, R7, 0x2, 0x1f ;  /* 0x0c401f0007007f89 */ /* 0x000e6800000e0000 */
[----:B------:R-:W2:Y:S01]  /*bfd0*/  SHFL.BFLY PT, R2, R136, 0x1, 0x1f ;  /* 0x0c201f0088027f89 */ /* 0x000ea200000e0000 */
[----:B-1----:R-:W-:Y:S02]  /*bfe0*/  FMNMX.FTZ R7, R7, R0, !PT ;  /* 0x0000000007077209 */ /* 0x002fe40007810000 */
[----:B--2---:R-:W-:-:S03]  /*bff0*/  FMNMX.FTZ R136, R136, R2, !PT ;  /* 0x0000000288887209 */ /* 0x004fc60007810000 */
[----:B------:R1:W2:Y:S04]  /*c000*/  SHFL.BFLY PT, R3, R7, 0x1, 0x1f ;  /* 0x0c201f0007037f89 */ /* 0x0002a800000e0000 */
.L_x_1327:
[C---:B------:R-:W-:Y:S01]  /*c010*/  FMUL.FTZ R0, R136.reuse, c[0x0][0x2d0] ;  /* 0x0000b40088007a20 */ /* 0x040fe20000410000 */
[----:B------:R-:W-:Y:S01]  /*c020*/  FSETP.NEU.FTZ.AND P0, PT, R136, -INF , PT ;  /* 0xff8000008800780b */ /* 0x000fe20003f1d000 */
[----:B------:R-:W-:Y:S01]  /*c030*/  WARPSYNC 0xffffffff ;  /* 0xffffffff00007948 */ /* 0x000fe20003800000 */
[----:B-12---:R-:W-:Y:S02]  /*c040*/  FMNMX.FTZ R7, R3, R7, !PT ;  /* 0x0000000703077209 */ /* 0x006fe40007810000 */
[----:B------:R-:W-:Y:S02]  /*c050*/  FSEL R0, R0, RZ, P0 ;  /* 0x000000ff00007208 */ /* 0x000fe40000000000 */
[C---:B------:R-:W-:Y:S01]  /*c060*/  FSETP.NEU.FTZ.AND P0, PT, R7.reuse, -INF , PT ;  /* 0xff8000000700780b */ /* 0x040fe20003f1d000 */
[----:B------:R-:W-:Y:S01]  /*c070*/  FMUL.FTZ R3, R7, c[0x0][0x2d0] ;  /* 0x0000b40007037a20 */ /* 0x000fe20000410000 */
[----:B------:R-:W-:Y:S01]  /*c080*/  SHF.L.U32 R201, R10, 0x1, RZ ;  /* 0x000000010ac97819 */ /* 0x000fe200000006ff */
[----:B------:R-:W-:-:S04]  /*c090*/  FFMA.FTZ R2, R22, c[0x0][0x2d0], -R0 ;  /* 0x0000b40016027a23 */ /* 0x000fc80000010800 */
[----:B------:R1:W-:Y:S02]  /*c0a0*/  MUFU.EX2 R38, R2 ;  /* 0x0000000200267308 */ /* 0x0003e40000000800 */
[----:B-1----:R-:W-:-:S06]  /*c0b0*/  FFMA.FTZ R2, R24, c[0x0][0x2d0], -R0 ;  /* 0x0000b40018027a23 */ /* 0x002fcc0000010800 */
[----:B------:R1:W2:Y:S02]  /*c0c0*/  MUFU.EX2 R36, R2 ;  /* 0x0000000200247308 */ /* 0x0002a40000000800 */
[----:B-1----:R-:W-:-:S06]  /*c0d0*/  FFMA.FTZ R2, R25, c[0x0][0x2d0], -R0 ;  /* 0x0000b40019027a23 */ /* 0x002fcc0000010800 */
[----:B------:R1:W3:Y:S02]  /*c0e0*/  MUFU.EX2 R37, R2 ;  /* 0x0000000200257308 */ /* 0x0002e40000000800 */
[----:B-1----:R-:W-:-:S06]  /*c0f0*/  FFMA.FTZ R2, R33, c[0x0][0x2d0], -R0 ;  /* 0x0000b40021027a23 */ /* 0x002fcc0000010800 */
[----:B------:R1:W4:Y:S02]  /*c100*/  MUFU.EX2 R35, R2 ;  /* 0x0000000200237308 */ /* 0x0003240000000800 */
[----:B-1----:R-:W-:-:S06]  /*c110*/  FFMA.FTZ R2, R32, c[0x0][0x2d0], -R0 ;  /* 0x0000b40020027a23 */ /* 0x002fcc0000010800 */
[----:B------:R1:W5:Y:S02]  /*c120*/  MUFU.EX2 R33, R2 ;  /* 0x0000000200217308 */ /* 0x0003640000000800 */
[----:B-1----:R-:W-:-:S06]  /*c130*/  FFMA.FTZ R2, R31, c[0x0][0x2d0], -R0 ;  /* 0x0000b4001f027a23 */ /* 0x002fcc0000010800 */
        /* <DEDUP_REMOVED lines=8> */
[----:B------:R1:W-:Y:S02]  /*c1c0*/  MUFU.EX2 R132, R2 ;  /* 0x0000000200847308 */ /* 0x0003e40000000800 */
[----:B-1----:R-:W-:-:S06]  /*c1d0*/  FFMA.FTZ R2, R34, c[0x0][0x2d0], -R0 ;  /* 0x0000b40022027a23 */ /* 0x002fcc0000010800 */
[----:B------:R1:W-:Y:S02]  /*c1e0*/  MUFU.EX2 R28, R2 ;  /* 0x00000002001c7308 */ /* 0x0003e40000000800 */
[----:B-1----:R-:W-:Y:S01]  /*c1f0*/  FFMA.FTZ R2, R26, c[0x0][0x2d0], -R0 ;  /* 0x0000b4001a027a23 */ /* 0x002fe20000010800 */
[----:B------:R-:W-:Y:S01]  /*c200*/  FSEL R0, R3, RZ, P0 ;  /* 0x000000ff03007208 */ /* 0x000fe20000000000 */
[----:B--2---:R-:W-:-:S04]  /*c210*/  FADD.FTZ R3, R38, R36 ;  /* 0x0000002426037221 */ /* 0x004fc80000010000 */
[----:B------:R1:W-:Y:S01]  /*c220*/  MUFU.EX2 R134, R2 ;  /* 0x0000000200867308 */ /* 0x0003e20000000800 */
[----:B---3--:R-:W-:-:S04]  /*c230*/  FADD.FTZ R3, R37, R3 ;  /* 0x0000000325037221 */ /* 0x008fc80000010000 */
[----:B----4-:R-:W-:-:S04]  /*c240*/  FADD.FTZ R3, R35, R3 ;  /* 0x0000000323037221 */ /* 0x010fc80000010000 */
[----:B-----5:R-:W-:Y:S02]  /*c250*/  FADD.FTZ R3, R33, R3 ;  /* 0x0000000321037221 */ /* 0x020fe40000010000 */
[----:B-1----:R-:W-:-:S04]  /*c260*/  FFMA.FTZ R2, R8, c[0x0][0x2d0], -R0 ;  /* 0x0000b40008027a23 */ /* 0x002fc80000010800 */
[----:B------:R1:W-:Y:S02]  /*c270*/  MUFU.EX2 R27, R2 ;  /* 0x00000002001b7308 */ /* 0x0003e40000000800 */
[----:B-1----:R-:W-:Y:S01]  /*c280*/  FFMA.FTZ R2, R18, c[0x0][0x2d0], -R0 ;  /* 0x0000b40012027a23 */ /* 0x002fe20000010800 */
[----:B------:R-:W-:-:S05]  /*c290*/  F2FP.PACK_AB R18, R30, R32 ;  /* 0x000000201e12723e */ /* 0x000fca00000000ff */
[----:B------:R1:W2:Y:S02]  /*c2a0*/  MUFU.EX2 R26, R2 ;  /* 0x00000002001a7308 */ /* 0x0002a40000000800 */
[----:B-1----:R-:W-:Y:S02]  /*c2b0*/  FFMA.FTZ R2, R19, c[0x0][0x2d0], -R0 ;  /* 0x0000b40013027a23 */ /* 0x002fe40000010800 */
[----:B--2---:R-:W-:-:S04]  /*c2c0*/  FADD.FTZ R4, R27, R26 ;  /* 0x0000001a1b047221 */ /* 0x004fc80000010000 */
[----:B------:R1:W2:Y:S02]  /*c2d0*/  MUFU.EX2 R25, R2 ;  /* 0x0000000200197308 */ /* 0x0002a40000000800 */
[----:B-1----:R-:W-:Y:S02]  /*c2e0*/  FFMA.FTZ R2, R17, c[0x0][0x2d0], -R0 ;  /* 0x0000b40011027a23 */ /* 0x002fe40000010800 */
[----:B--2---:R-:W-:-:S04]  /*c2f0*/  FADD.FTZ R4, R25, R4 ;  /* 0x0000000419047221 */ /* 0x004fc80000010000 */
[----:B------:R1:W2:Y:S02]  /*c300*/  MUFU.EX2 R24, R2 ;  /* 0x0000000200187308 */ /* 0x0002a40000000800 */
[----:B-1----:R-:W-:Y:S01]  /*c310*/  FFMA.FTZ R2, R15, c[0x0][0x2d0], -R0 ;  /* 0x0000b4000f027a23 */ /* 0x002fe20000010800 */
[C---:B--2---:R-:W-:Y:S01]  /*c320*/  F2FP.PACK_AB R15, R24.reuse, R25 ;  /* 0x00000019180f723e */ /* 0x044fe200000000ff */
[----:B------:R-:W-:-:S04]  /*c330*/  FADD.FTZ R4, R24, R4 ;  /* 0x0000000418047221 */ /* 0x000fc80000010000 */
[----:B------:R1:W2:Y:S02]  /*c340*/  MUFU.EX2 R23, R2 ;  /* 0x0000000200177308 */ /* 0x0002a40000000800 */
[----:B-1----:R-:W-:Y:S01]  /*c350*/  FFMA.FTZ R2, R12, c[0x0][0x2d0], -R0 ;  /* 0x0000b4000c027a23 */ /* 0x002fe20000010800 */
[----:B------:R-:W-:Y:S01]  /*c360*/  F2FP.PACK_AB R12, R36, R38 ;  /* 0x00000026240c723e */ /* 0x000fe200000000ff */
[----:B--2---:R-:W-:-:S04]  /*c370*/  FADD.FTZ R4, R23, R4 ;  /* 0x0000000417047221 */ /* 0x004fc80000010000 */
[----:B------:R1:W2:Y:S02]  /*c380*/  MUFU.EX2 R17, R2 ;  /* 0x0000000200117308 */ /* 0x0002a40000000800 */
[----:B-1----:R-:W-:Y:S01]  /*c390*/  FFMA.FTZ R2, R14, c[0x0][0x2d0], -R0 ;  /* 0x0000b4000e027a23 */ /* 0x002fe20000010800 */
[----:B------:R-:W-:-:S05]  /*c3a0*/  F2FP.PACK_AB R14, R35, R37 ;  /* 0x00000025230e723e */ /* 0x000fca00000000ff */
[----:B------:R1:W3:Y:S02]  /*c3b0*/  MUFU.EX2 R22, R2 ;  /* 0x0000000200167308 */ /* 0x0002e40000000800 */
[----:B-1----:R-:W-:Y:S01]  /*c3c0*/  FFMA.FTZ R2, R13, c[0x0][0x2d0], -R0 ;  /* 0x0000b4000d027a23 */ /* 0x002fe20000010800 */
[----:B------:R-:W-:-:S05]  /*c3d0*/  F2FP.PACK_AB R13, R26, R27 ;  /* 0x0000001b1a0d723e */ /* 0x000fca00000000ff */
[----:B------:R1:W4:Y:S02]  /*c3e0*/  MUFU.EX2 R19, R2 ;  /* 0x0000000200137308 */ /* 0x0003240000000800 */
[----:B-1----:R-:W-:-:S06]  /*c3f0*/  FFMA.FTZ R2, R20, c[0x0][0x2d0], -R0 ;  /* 0x0000b40014027a23 */ /* 0x002fcc0000010800 */
[----:B------:R1:W5:Y:S02]  /*c400*/  MUFU.EX2 R8, R2 ;  /* 0x0000000200087308 */ /* 0x0003640000000800 */
[----:B-1----:R-:W-:-:S06]  /*c410*/  FFMA.FTZ R2, R21, c[0x0][0x2d0], -R0 ;  /* 0x0000b40015027a23 */ /* 0x002fcc0000010800 */
[----:B------:R1:W1:Y:S02]  /*c420*/  MUFU.EX2 R133, R2 ;  /* 0x0000000200857308 */ /* 0x0002640000000800 */
[C---:B-1----:R-:W-:Y:S02]  /*c430*/  FADD.FTZ R2, R31.reuse, R3 ;  /* 0x000000031f027221 */ /* 0x042fe40000010000 */
[----:B------:R-:W-:Y:S01]  /*c440*/  FFMA.FTZ R3, R16, c[0x0][0x2d0], -R0 ;  /* 0x0000b40010037a23 */ /* 0x000fe20000010800 */
[----:B------:R-:W-:Y:S01]  /*c450*/  F2FP.PACK_AB R16, R31, R33 ;  /* 0x000000211f10723e */ /* 0x000fe200000000ff */
[----:B------:R-:W-:Y:S02]  /*c460*/  FADD.FTZ R2, R32, R2 ;  /* 0x0000000220027221 */ /* 0x000fe40000010000 */
[----:B------:R2:W1:Y:S02]  /*c470*/  MUFU.EX2 R135, R3 ;  /* 0x0000000300877308 */ /* 0x0004640000000800 */
[----:B------:R-:W-:-:S02]  /*c480*/  FADD.FTZ R2, R30, R2 ;  /* 0x000000021e027221 */ /* 0x000fc40000010000 */
[C---:B--2---:R-:W-:Y:S01]  /*c490*/  FADD.FTZ R3, R17.reuse, R4 ;  /* 0x0000000411037221 */ /* 0x044fe20000010000 */
[----:B------:R-:W-:Y:S01]  /*c4a0*/  F2FP.PACK_AB R17, R17, R23 ;  /* 0x000000171111723e */ /* 0x000fe200000000ff */
[----:B------:R-:W-:Y:S02]  /*c4b0*/  FFMA.FTZ R4, R11, c[0x0][0x2d0], -R0 ;  /* 0x0000b4000b047a23 */ /* 0x000fe40000010800 */
[----:B---3--:R-:W-:Y:S02]  /*c4c0*/  FADD.FTZ R3, R22, R3 ;  /* 0x0000000316037221 */ /* 0x008fe40000010000 */
[----:B------:R-:W-:Y:S02]  /*c4d0*/  FADD.FTZ R0, R29, R2 ;  /* 0x000000021d007221 */ /* 0x000fe40000010000 */
[----:B------:R-:W2:Y:S01]  /*c4e0*/  MUFU.EX2 R4, R4 ;  /* 0x0000000400047308 */ /* 0x000ea20000000800 */
[C---:B----4-:R-:W-:Y:S01]  /*c4f0*/  FADD.FTZ R3, R19.reuse, R3 ;  /* 0x0000000313037221 */ /* 0x050fe20000010000 */
[----:B------:R-:W-:Y:S01]  /*c500*/  F2FP.PACK_AB R19, R19, R22 ;  /* 0x000000161313723e */ /* 0x000fe200000000ff */
[C---:B------:R-:W-:Y:S01]  /*c510*/  FADD.FTZ R0, R132.reuse, R0 ;  /* 0x0000000084007221 */ /* 0x040fe20000010000 */
[----:B------:R-:W-:Y:S01]  /*c520*/  F2FP.PACK_AB R132, R132, R29 ;  /* 0x0000001d8484723e */ /* 0x000fe200000000ff */
[----:B-----5:R-:W-:-:S02]  /*c530*/  FADD.FTZ R3, R8, R3 ;  /* 0x0000000308037221 */ /* 0x020fc40000010000 */
[----:B------:R-:W-:Y:S02]  /*c540*/  FADD.FTZ R0, R28, R0 ;  /* 0x000000001c007221 */ /* 0x000fe40000010000 */
[C---:B------:R-:W-:Y:S01]  /*c550*/  FADD.FTZ R3, R133.reuse, R3 ;  /* 0x0000000385037221 */ /* 0x040fe20000010000 */
[----:B------:R-:W-:Y:S01]  /*c560*/  F2FP.PACK_AB R133, R133, R8 ;  /* 0x000000088585723e */ /* 0x000fe200000000ff */
[C---:B------:R-:W-:Y:S01]  /*c570*/  FADD.FTZ R231, R134.reuse, R0 ;  /* 0x0000000086e77221 */ /* 0x040fe20000010000 */
[----:B------:R-:W-:Y:S01]  /*c580*/  F2FP.PACK_AB R134, R134, R28 ;  /* 0x0000001c8686723e */ /* 0x000fe200000000ff */
[----:B-1----:R-:W-:Y:S01]  /*c590*/  FADD.FTZ R3, R135, R3 ;  /* 0x0000000387037221 */ /* 0x002fe20000010000 */
[----:B--2---:R-:W-:-:S03]  /*c5a0*/  F2FP.PACK_AB R135, R4, R135 ;  /* 0x000000870487723e */ /* 0x004fc600000000ff */
[----:B------:R-:W-:Y:S02]  /*c5b0*/  FADD.FTZ R230, R4, R3 ;  /* 0x0000000304e67221 */ /* 0x000fe40000010000 */
[----:B------:R-:W2:Y:S04]  /*c5c0*/  LDL R3, [R1+0x4] ;  /* 0x0000040001037983 */ /* 0x000ea80000100800 */
[----:B------:R-:W3:Y:S04]  /*c5d0*/  LDL R137, [R1+0x64] ;  /* 0x0000640001897983 */ /* 0x000ee80000100800 */
[----:B------:R-:W3:Y:S04]  /*c5e0*/  LDL R4, [R1+0x58] ;  /* 0x0000580001047983 */ /* 0x000ee80000100800 */
[----:B------:R-:W1:Y:S04]  /*c5f0*/  LDSM.16.MT88.4 R28, [R201+0x5880] ;  /* 0x00588000c91c783b */ /* 0x000e680000004200 */
[----:B------:R-:W4:Y:S04]  /*c600*/  LDSM.16.MT88.4 R24, [R201+0x4080] ;  /* 0x00408000c918783b */ /* 0x000f280000004200 */
[----:B------:R-:W5:Y:S04]  /*c610*/  LDSM.16.MT88.4 R60, [R201+0x6080] ;  /* 0x00608000c93c783b */ /* 0x000f680000004200 */
[----:B------:R-:W4:Y:S01]  /*c620*/  LDSM.16.MT88.4 R32, [R201+0x4880] ;  /* 0x00488000c920783b */ /* 0x000f220000004200 */
[----:B------:R-:W-:-:S03]  /*c630*/  IMAD R202, R9, 0x2, R201 ;  /* 0x0000000209ca7824 */ /* 0x000fc600078e02c9 */
[----:B------:R-:W4:Y:S04]  /*c640*/  LDSM.16.MT88.4 R56, [R201+0x8880] ;  /* 0x00888000c938783b */ /* 0x000f280000004200 */
[----:B------:R-:W-:Y:S01]  /*c650*/  LDSM.16.MT88.4 R40, [R201+0x7080] ;  /* 0x00708000c928783b */ /* 0x000fe20000004200 */
[----:B------:R-:W-:-:S03]  /*c660*/  IMAD R204, R6, 0x2, R201 ;  /* 0x0000000206cc7824 */ /* 0x000fc600078e02c9 */
[----:B------:R-:W-:Y:S04]  /*c670*/  LDSM.16.MT88.4 R64, [R202+0x4880] ;  /* 0x00488000ca40783b */ /* 0x000fe80000004200 */
[----:B------:R-:W-:Y:S04]  /*c680*/  LDSM.16.MT88.4 R8, [R204+0x5880] ;  /* 0x00588000cc08783b */ /* 0x000fe80000004200 */
[----:B------:R-:W-:Y:S04]  /*c690*/  LDSM.16.MT88.4 R92, [R204+0x7080] ;  /* 0x00708000cc5c783b */ /* 0x000fe80000004200 */
[----:B------:R-:W-:Y:S01]  /*c6a0*/  LDSM.16.MT88.4 R96, [R201+0x7880] ;  /* 0x00788000c960783b */ /* 0x000fe20000004200 */
[C---:B-1----:R-:W-:Y:S03]  /*c6b0*/  HMMA.16816.F32 R52, R12.reuse, R28, RZ ;  /* 0x0000001c0c34723c */ /* 0x042fe600000018ff */
[----:B------:R-:W-:Y:S04]  /*c6c0*/  LDSM.16.MT88.4 R72, [R202+0x7080] ;  /* 0x00708000ca48783b */ /* 0x000fe80000004200 */
[----:B------:R-:W-:Y:S01]  /*c6d0*/  LDSM.16.MT88.4 R108, [R204+0x7880] ;  /* 0x00788000cc6c783b */ /* 0x000fe20000004200 */
[C---:B------:R-:W-:Y:S03]  /*c6e0*/  HMMA.16816.F32 R44, R12.reuse, R30, RZ ;  /* 0x0000001e0c2c723c */ /* 0x040fe600000018ff */
[----:B------:R-:W1:Y:S04]  /*c6f0*/  LDSM.16.MT88.4 R28, [R202+0x4080] ;  /* 0x00408000ca1c783b */ /* 0x000e680000004200 */
[----:B------:R-:W-:Y:S01]  /*c700*/  LDSM.16.MT88.4 R144, [R201+0x5080] ;  /* 0x00508000c990783b */ /* 0x000fe20000004200 */
[----:B----4-:R-:W-:Y:S08]  /*c710*/  HMMA.16816.F32 R20, R12, R24, RZ ;  /* 0x000000180c14723c */ /* 0x010ff000000018ff */
[C---:B-----5:R-:W-:Y:S01]  /*c720*/  HMMA.16816.F32 R120, R16.reuse, R60, R52 ;  /* 0x0000003c1078723c */ /* 0x060fe20000001834 */
[----:B------:R-:W-:Y:S07]  /*c730*/  LDSM.16.MT88.4 R52, [R204+0x4880] ;  /* 0x00488000cc34783b */ /* 0x000fee0000004200 */
[----:B------:R-:W-:Y:S01]  /*c740*/  HMMA.16816.F32 R116, R16, R62, R44 ;  /* 0x0000003e1074723c */ /* 0x000fe2000000182c */
[----:B------:R-:W4:Y:S04]  /*c750*/  LDSM.16.MT88.4 R60, [R201+0x9080] ;  /* 0x00908000c93c783b */ /* 0x000f280000004200 */
[----:B------:R-:W-:Y:S03]  /*c760*/  LDSM.16.MT88.4 R44, [R204+0x6080] ;  /* 0x00608000cc2c783b */ /* 0x000fe60000004200 */
[----:B------:R-:W-:Y:S01]  /*c770*/  HMMA.16816.F32 R48, R12, R26, RZ ;  /* 0x0000001a0c30723c */ /* 0x000fe200000018ff */
[----:B------:R-:W5:Y:S07]  /*c780*/  LDSM.16.MT88.4 R24, [R204+0x4080] ;  /* 0x00408000cc18783b */ /* 0x000f6e0000004200 */
[----:B------:R-:W-:Y:S01]  /*c790*/  HMMA.16816.F32 R140, R16, R32, R20 ;  /* 0x00000020108c723c */ /* 0x000fe20000001814 */
[----:B------:R-:W4:Y:S07]  /*c7a0*/  LDSM.16.MT88.4 R20, [R202+0x5880] ;  /* 0x00588000ca14783b */ /* 0x000f2e0000004200 */
[C---:B------:R-:W-:Y:S08]  /*c7b0*/  HMMA.16816.F32 R104, R12.reuse, R56, RZ ;  /* 0x000000380c68723c */ /* 0x040ff000000018ff */
[C---:B------:R-:W-:Y:S08]  /*c7c0*/  HMMA.16816.F32 R88, R12.reuse, R58, RZ ;  /* 0x0000003a0c58723c */ /* 0x040ff000000018ff */
[----:B-1----:R-:W-:Y:S08]  /*c7d0*/  HMMA.16816.F32 R80, R12, R30, RZ ;  /* 0x0000001e0c50723c */ /* 0x002ff000000018ff */
[----:B------:R-:W-:Y:S01]  /*c7e0*/  HMMA.16816.F32 R124, R16, R34, R48 ;  /* 0x00000022107c723c */ /* 0x000fe20000001830 */
[----:B------:R-:W1:Y:S07]  /*c7f0*/  LDSM.16.MT88.4 R48, [R202+0x6080] ;  /* 0x00608000ca30783b */ /* 0x000e6e0000004200 */
[C---:B------:R-:W-:Y:S08]  /*c800*/  HMMA.16816.F32 R36, R12.reuse, R40, RZ ;  /* 0x000000280c24723c */ /* 0x040ff000000018ff */
[C---:B------:R-:W-:Y:S08]  /*c810*/  HMMA.16816.F32 R84, R12.reuse, R28, RZ ;  /* 0x0000001c0c54723c */ /* 0x040ff000000018ff */
[C---:B------:R-:W-:Y:S08]  /*c820*/  HMMA.16816.F32 R32, R12.reuse, R8, RZ ;  /* 0x000000080c20723c */ /* 0x040ff000000018ff */
[C---:B------:R-:W-:Y:S08]  /*c830*/  HMMA.16816.F32 R28, R12.reuse, R10, RZ ;  /* 0x0000000a0c1c723c */ /* 0x040ff000000018ff */
[C---:B------:R-:W-:Y:S01]  /*c840*/  HMMA.16816.F32 R100, R12.reuse, R42, RZ ;  /* 0x0000002a0c64723c */ /* 0x040fe200000018ff */
[----:B------:R-:W1:Y:S07]  /*c850*/  LDSM.16.MT88.4 R40, [R202+0x7880] ;  /* 0x00788000ca28783b */ /* 0x000e6e0000004200 */
[----:B------:R-:W-:Y:S08]  /*c860*/  HMMA.16816.F32 R8, R12, R92, RZ ;  /* 0x0000005c0c08723c */ /* 0x000ff000000018ff */
[C---:B----4-:R-:W-:Y:S08]  /*c870*/  HMMA.16816.F32 R104, R16.reuse, R60, R104 ;  /* 0x0000003c1068723c */ /* 0x050ff00000001868 */
[C---:B------:R-:W-:Y:S08]  /*c880*/  HMMA.16816.F32 R128, R16.reuse, R62, R88 ;  /* 0x0000003e1080723c */ /* 0x040ff00000001858 */
[----:B------:R-:W-:Y:S08]  /*c890*/  HMMA.16816.F32 R60, R16, R66, R80 ;  /* 0x00000042103c723c */ /* 0x000ff00000001850 */
[C---:B-----5:R-:W-:Y:S08]  /*c8a0*/  HMMA.16816.F32 R76, R12.reuse, R24, RZ ;  /* 0x000000180c4c723c */ /* 0x060ff000000018ff */
[C---:B------:R-:W-:Y:S08]  /*c8b0*/  HMMA.16816.F32 R68, R12.reuse, R26, RZ ;  /* 0x0000001a0c44723c */ /* 0x040ff000000018ff */
[----:B------:R-:W-:Y:S08]  /*c8c0*/  HMMA.16816.F32 R56, R12, R20, RZ ;  /* 0x000000140c38723c */ /* 0x000ff000000018ff */
[----:B------:R-:W-:Y:S08]  /*c8d0*/  HMMA.16816.F32 R112, R16, R96, R36 ;  /* 0x000000601070723c */ /* 0x000ff00000001824 */
[C---:B------:R-:W-:Y:S08]  /*c8e0*/  HMMA.16816.F32 R36, R12.reuse, R22, RZ ;  /* 0x000000160c24723c */ /* 0x040ff000000018ff */
[C---:B------:R-:W-:Y:S08]  /*c8f0*/  HMMA.16816.F32 R24, R12.reuse, R72, RZ ;  /* 0x000000480c18723c */ /* 0x040ff000000018ff */
[----:B------:R-:W-:Y:S01]  /*c900*/  HMMA.16816.F32 R20, R12, R74, RZ ;  /* 0x0000004a0c14723c */ /* 0x000fe200000018ff */
[----:B------:R-:W4:Y:S07]  /*c910*/  LDSM.16.MT88.4 R72, [R202+0x8880] ;  /* 0x00888000ca48783b */ /* 0x000f2e0000004200 */
[C---:B------:R-:W-:Y:S01]  /*c920*/  HMMA.16816.F32 R100, R16.reuse, R98, R100 ;  /* 0x000000621064723c */ /* 0x040fe20000001864 */
[----:B------:R-:W5:Y:S07]  /*c930*/  LDSM.16.MT88.4 R96, [R204+0x8880] ;  /* 0x00888000cc60783b */ /* 0x000f6e0000004200 */
[C---:B------:R-:W-:Y:S01]  /*c940*/  HMMA.16816.F32 R148, R16.reuse, R64, R84 ;  /* 0x000000401094723c */ /* 0x040fe20000001854 */
[----:B------:R-:W-:Y:S01]  /*c950*/  IMAD R203, R6, 0x2, R202 ;  /* 0x0000000206cb7824 */ /* 0x000fe200078e02ca */
[----:B------:R-:W-:Y:S06]  /*c960*/  LDSM.16.MT88.4 R64, [R201+0x6880] ;  /* 0x00688000c940783b */ /* 0x000fec0000004200 */
[----:B------:R-:W-:Y:S01]  /*c970*/  HMMA.16816.F32 R88, R16, R108, R8 ;  /* 0x0000006c1058723c */ /* 0x000fe20000001808 */
[----:B------:R-:W-:Y:S01]  /*c980*/  IMAD.MOV.U32 R87, RZ, RZ, R60 ;  /* 0x000000ffff577224 */ /* 0x000fe200078e003c */
[----:B------:R-:W-:Y:S01]  /*c990*/  MOV R85, R62 ;  /* 0x0000003e00557202 */ /* 0x000fe20000000f00 */
[----:B------:R-:W-:-:S05]  /*c9a0*/  IMAD.MOV.U32 R86, RZ, RZ, R61 ;  /* 0x000000ffff567224 */ /* 0x000fca00078e003d */
[C---:B------:R-:W-:Y:S01]  /*c9b0*/  HMMA.16816.F32 R216, R16.reuse, R44, R32 ;  /* 0x0000002c10d8723c */ /* 0x040fe20000001820 */
[----:B------:R-:W-:Y:S01]  /*c9c0*/  IMAD.MOV.U32 R84, RZ, RZ, R63 ;  /* 0x000000ffff547224 */ /* 0x000fe200078e003f */
[----:B------:R-:W-:Y:S06]  /*c9d0*/  LDSM.16.MT88.4 R32, [R203+0x4080] ;  /* 0x00408000cb20783b */ /* 0x000fec0000004200 */
[----:B------:R-:W-:Y:S01]  /*c9e0*/  HMMA.16816.F32 R196, R16, R46, R28 ;  /* 0x0000002e10c4723c */ /* 0x000fe2000000181c */
[----:B------:R-:W-:Y:S04]  /*c9f0*/  LDSM.16.MT88.4 R44, [R204+0x9080] ;  /* 0x00908000cc2c783b */ /* 0x000fe80000004200 */
[----:B------:R-:W-:Y:S03]  /*ca00*/  LDSM.16.MT88.4 R28, [R203+0x5880] ;  /* 0x00588000cb1c783b */ /* 0x000fe60000004200 */
[----:B------:R-:W-:Y:S01]  /*ca10*/  HMMA.16816.F32 R8, R12, R94, RZ ;  /* 0x0000005e0c08723c */ /* 0x000fe200000018ff */
[----:B------:R-:W-:Y:S01]  /*ca20*/  MOV R93, R128 ;  /* 0x00000080005d7202 */ /* 0x000fe20000000f00 */
[----:B------:R-:W-:Y:S01]  /*ca30*/  IMAD.MOV.U32 R92, RZ, RZ, R129 ;  /* 0x000000ffff5c7224 */ /* 0x000fe200078e0081 */
[----:B------:R-:W-:Y:S01]  /*ca40*/  MOV R0, R131 ;  /* 0x0000008300007202 */ /* 0x000fe20000000f00 */
[----:B------:R-:W-:Y:S01]  /*ca50*/  IMAD.MOV.U32 R2, RZ, RZ, R130 ;  /* 0x000000ffff027224 */ /* 0x000fe200078e0082 */
[----:B------:R-:W-:Y:S03]  /*ca60*/  LDSM.16.MT88.4 R80, [R203+0x9080] ;  /* 0x00908000cb50783b */ /* 0x000fe60000004200 */
[C---:B------:R-:W-:Y:S01]  /*ca70*/  HMMA.16816.F32 R156, R16.reuse, R52, R76 ;  /* 0x00000034109c723c */ /* 0x040fe2000000184c */
[----:B------:R-:W-:Y:S07]  /*ca80*/  LDSM.16.MT88.4 R76, [R201+0x8080] ;  /* 0x00808000c94c783b */ /* 0x000fee0000004200 */
[C---:B------:R-:W-:Y:S01]  /*ca90*/  HMMA.16816.F32 R60, R16.reuse, R54, R68 ;  /* 0x00000036103c723c */ /* 0x040fe20000001844 */
[----:B------:R-:W-:Y:S07]  /*caa0*/  LDSM.16.MT88.4 R68, [R203+0x4880] ;  /* 0x00488000cb44783b */ /* 0x000fee0000004200 */
[C---:B-1----:R-:W-:Y:S01]  /*cab0*/  HMMA.16816.F32 R52, R16.reuse, R48, R56 ;  /* 0x000000301034723c */ /* 0x042fe20000001838 */
[----:B------:R-:W-:Y:S07]  /*cac0*/  LDSM.16.MT88.4 R56, [R203+0x7880] ;  /* 0x00788000cb38783b */ /* 0x000fee0000004200 */
[C---:B------:R-:W-:Y:S01]  /*cad0*/  HMMA.16816.F32 R36, R16.reuse, R50, R36 ;  /* 0x000000321024723c */ /* 0x040fe20000001824 */
[----:B------:R-:W1:Y:S07]  /*cae0*/  LDSM.16.MT88.4 R48, [R202+0x9080] ;  /* 0x00908000ca30783b */ /* 0x000e6e0000004200 */
[C---:B------:R-:W-:Y:S01]  /*caf0*/  HMMA.16816.F32 R184, R16.reuse, R110, R8 ;  /* 0x0000006e10b8723c */ /* 0x040fe20000001808 */
[----:B------:R-:W1:Y:S07]  /*cb00*/  LDSM.16.MT88.4 R8, [R203+0x7080] ;  /* 0x00708000cb08783b */ /* 0x000e6e0000004200 */
[----:B------:R-:W-:Y:S01]  /*cb10*/  HMMA.16816.F32 R192, R16, R40, R24 ;  /* 0x0000002810c0723c */ /* 0x000fe20000001818 */
[----:B------:R-:W-:Y:S01]  /*cb20*/  MOV R153, R52 ;  /* 0x0000003400997202 */ /* 0x000fe20000000f00 */
[----:B------:R-:W-:Y:S01]  /*cb30*/  IMAD.MOV.U32 R152, RZ, RZ, R53 ;  /* 0x000000ffff987224 */ /* 0x000fe200078e0035 */
[----:B------:R-:W-:Y:S01]  /*cb40*/  MOV R138, R55 ;  /* 0x00000037008a7202 */ /* 0x000fe20000000f00 */
[----:B------:R-:W-:-:S04]  /*cb50*/  IMAD.MOV.U32 R139, RZ, RZ, R54 ;  /* 0x000000ffff8b7224 */ /* 0x000fc800078e0036 */
[----:B------:R-:W-:Y:S01]  /*cb60*/  HMMA.16816.F32 R188, R16, R42, R20 ;  /* 0x0000002a10bc723c */ /* 0x000fe20000001814 */
[----:B------:R-:W2:Y:S01]  /*cb70*/  LDSM.16.MT88.4 R52, [R203+0x8880] ;  /* 0x00888000cb34783b */ /* 0x000ea20000004200 */
[----:B------:R-:W-:Y:S01]  /*cb80*/  IMAD.MOV.U32 R161, RZ, RZ, R36 ;  /* 0x000000ffffa17224 */ /* 0x000fe200078e0024 */
[----:B------:R-:W-:Y:S01]  /*cb90*/  MOV R160, R37 ;  /* 0x0000002500a07202 */ /* 0x000fe20000000f00 */
[----:B------:R-:W-:Y:S01]  /*cba0*/  IMAD.MOV.U32 R155, RZ, RZ, R38 ;  /* 0x000000ffff9b7224 */ /* 0x000fe200078e0026 */
[----:B------:R-:W-:Y:S01]  /*cbb0*/  MOV R154, R39 ;  /* 0x00000027009a7202 */ /* 0x000fe20000000f00 */
[----:B------:R-:W-:Y:S01]  /*cbc0*/  IMAD.MOV.U32 R131, RZ, RZ, R60 ;  /* 0x000000ffff837224 */ /* 0x000fe200078e003c */
[----:B------:R-:W-:Y:S01]  /*cbd0*/  MOV R130, R61 ;  /* 0x0000003d00827202 */ /* 0x000fe20000000f00 */
[C---:B----4-:R-:W-:Y:S01]  /*cbe0*/  HMMA.16816.F32 R40, R12.reuse, R72, RZ ;  /* 0x000000480c28723c */ /* 0x050fe200000018ff */
[----:B------:R-:W-:Y:S01]  /*cbf0*/  IMAD.MOV.U32 R129, RZ, RZ, R62 ;  /* 0x000000ffff817224 */ /* 0x000fe200078e003e */
[----:B------:R-:W-:Y:S06]  /*cc00*/  LDSM.16.MT88.4 R108, [R201+0x9880] ;  /* 0x00988000c96c783b */ /* 0x000fec0000004200 */
[C---:B------:R-:W-:Y:S08]  /*cc10*/  HMMA.16816.F32 R36, R12.reuse, R74, RZ ;  /* 0x0000004a0c24723c */ /* 0x040ff000000018ff */
[----:B-----5:R-:W-:Y:S01]  /*cc20*/  HMMA.16816.F32 R24, R12, R96, RZ ;  /* 0x000000600c18723c */ /* 0x020fe200000018ff */
[----:B------:R-:W-:-:S02]  /*cc30*/  IMAD.MOV.U32 R128, RZ, RZ, R63 ;  /* 0x000000ffff807224 */ /* 0x000fc400078e003f */
[----:B------:R-:W4:Y:S05]  /*cc40*/  LDSM.16.MT88.4 R60, [R203+0x6080] ;  /* 0x00608000cb3c783b */ /* 0x000f2a0000004200 */
[----:B------:R-:W-:Y:S08]  /*cc50*/  HMMA.16816.F32 R20, R12, R98, RZ ;  /* 0x000000620c14723c */ /* 0x000ff000000018ff */
[C---:B-1----:R-:W-:Y:S08]  /*cc60*/  HMMA.16816.F32 R180, R16.reuse, R48, R40 ;  /* 0x0000003010b4723c */ /* 0x042ff00000001828 */
[C---:B------:R-:W-:Y:S08]  /*cc70*/  HMMA.16816.F32 R176, R16.reuse, R50, R36 ;  /* 0x0000003210b0723c */ /* 0x040ff00000001824 */
[----:B------:R-:W-:Y:S08]  /*cc80*/  HMMA.16816.F32 R172, R16, R44, R24 ;  /* 0x0000002c10ac723c */ /* 0x000ff00000001818 */
[C---:B------:R-:W-:Y:S08]  /*cc90*/  HMMA.16816.F32 R48, R12.reuse, R32, RZ ;  /* 0x000000200c30723c */ /* 0x040ff000000018ff */
[----:B------:R-:W-:Y:S08]  /*cca0*/  HMMA.16816.F32 R36, R12, R34, RZ ;  /* 0x000000220c24723c */ /* 0x000ff000000018ff */
[----:B------:R-:W-:Y:S08]  /*ccb0*/  HMMA.16816.F32 R168, R16, R46, R20 ;  /* 0x0000002e10a8723c */ /* 0x000ff00000001814 */
[C---:B------:R-:W-:Y:S08]  /*ccc0*/  HMMA.16816.F32 R32, R12.reuse, R28, RZ ;  /* 0x0000001c0c20723c */ /* 0x040ff000000018ff */
[C---:B------:R-:W-:Y:S08]  /*ccd0*/  HMMA.16816.F32 R24, R12.reuse, R8, RZ ;  /* 0x000000080c18723c */ /* 0x040ff000000018ff */
[C---:B------:R-:W-:Y:S08]  /*cce0*/  HMMA.16816.F32 R28, R12.reuse, R30, RZ ;  /* 0x0000001e0c1c723c */ /* 0x040ff000000018ff */
[C---:B------:R-:W-:Y:S08]  /*ccf0*/  HMMA.16816.F32 R20, R12.reuse, R10, RZ ;  /* 0x0000000a0c14723c */ /* 0x040ff000000018ff */
[C---:B--2---:R-:W-:Y:S08]  /*cd00*/  HMMA.16816.F32 R8, R12.reuse, R52, RZ ;  /* 0x000000340c08723c */ /* 0x044ff000000018ff */
[----:B------:R-:W-:Y:S01]  /*cd10*/  HMMA.16816.F32 R12, R12, R54, RZ ;  /* 0x000000360c0c723c */ /* 0x000fe200000018ff */
[----:B------:R-:W-:Y:S07]  /*cd20*/  LDSM.16.MT88.4 R52, [R202+0x6880] ;  /* 0x00688000ca34783b */ /* 0x000fee0000004200 */
[C---:B------:R-:W-:Y:S07]  /*cd30*/  HMMA.16816.F32 R40, R132.reuse, R64, R120 ;  /* 0x000000408428723c */ /* 0x040fee0000001878 */
[----:B------:R-:W-:Y:S01]  /*cd40*/  MOV R120, R161 ;  /* 0x000000a100787202 */ /* 0x000fe20000000f00 */
[C---:B------:R-:W-:Y:S01]  /*cd50*/  HMMA.16816.F32 R72, R132.reuse, R76, R112 ;  /* 0x0000004c8448723c */ /* 0x040fe20000001870 */
[----:B------:R-:W-:Y:S01]  /*cd60*/  IMAD.MOV.U32 R121, RZ, RZ, R160 ;  /* 0x000000ffff797224 */ /* 0x000fe200078e00a0 */
[----:B------:R-:W-:Y:S01]  /*cd70*/  MOV R122, R155 ;  /* 0x0000009b007a7202 */ /* 0x000fe20000000f00 */
[----:B------:R-:W-:Y:S01]  /*cd80*/  IMAD.MOV.U32 R123, RZ, RZ, R154 ;  /* 0x000000ffff7b7224 */ /* 0x000fe200078e009a */
[----:B------:R-:W-:Y:S03]  /*cd90*/  LDSM.16.MT88.4 R160, [R204+0x5080] ;  /* 0x00508000cca0783b */ /* 0x000fe60000004200 */
[----:B------:R-:W-:Y:S01]  /*cda0*/  MOV R112, R153 ;  /* 0x0000009900707202 */ /* 0x000fe20000000f00 */
[----:B------:R-:W-:Y:S01]  /*cdb0*/  IMAD.MOV.U32 R113, RZ, RZ, R152 ;  /* 0x000000ffff717224 */ /* 0x000fe200078e0098 */
[----:B------:R-:W-:Y:S01]  /*cdc0*/  HMMA.16816.F32 R44, R132, R66, R116 ;  /* 0x00000042842c723c */ /* 0x000fe20000001874 */
[----:B------:R-:W1:Y:S04]  /*cdd0*/  LDSM.16.MT88.4 R152, [R202+0x5080] ;  /* 0x00508000ca98783b */ /* 0x000e680000004200 */
[----:B------:R-:W-:Y:S03]  /*cde0*/  LDSM.16.MT88.4 R116, [R202+0x9880] ;  /* 0x00988000ca74783b */ /* 0x000fe60000004200 */
[----:B------:R-:W-:Y:S01]  /*cdf0*/  HMMA.16816.F32 R96, R16, R70, R36 ;  /* 0x000000461060723c */ /* 0x000fe20000001824 */
[----:B------:R-:W2:Y:S07]  /*ce00*/  LDSM.16.MT88.4 R36, [R203+0x5080] ;  /* 0x00508000cb24783b */ /* 0x000eae0000004200 */
[----:B------:R-:W-:Y:S08]  /*ce10*/  HMMA.16816.F32 R140, R132, R144, R140 ;  /* 0x00000090848c723c */ /* 0x000ff0000000188c */
[C---:B------:R-:W-:Y:S01]  /*ce20*/  HMMA.16816.F32 R164, R16.reuse, R68, R48 ;  /* 0x0000004410a4723c */ /* 0x040fe20000001830 */
[----:B------:R-:W-:Y:S06]  /*ce30*/  LDSM.16.MT88.4 R68, [R203+0x6880] ;  /* 0x00688000cb44783b */ /* 0x000fec0000004200 */
[----:B------:R-:W-:Y:S01]  /*ce40*/  MOV R48, R131 ;  /* 0x0000008300307202 */ /* 0x000fe20000000f00 */
[----:B----4-:R-:W-:Y:S01]  /*ce50*/  HMMA.16816.F32 R64, R16, R60, R32 ;  /* 0x0000003c1040723c */ /* 0x010fe20000001820 */
[----:B------:R-:W-:Y:S01]  /*ce60*/  IMAD.MOV.U32 R49, RZ, RZ, R130 ;  /* 0x000000ffff317224 */ /* 0x000fe200078e0082 */
[----:B------:R-:W-:Y:S01]  /*ce70*/  MOV R50, R129 ;  /* 0x0000008100327202 */ /* 0x000fe20000000f00 */
[----:B------:R-:W-:-:S04]  /*ce80*/  IMAD.MOV.U32 R51, RZ, RZ, R128 ;  /* 0x000000ffff337224 */ /* 0x000fc800078e0080 */
[----:B------:R-:W-:Y:S01]  /*ce90*/  MOV R32, R87 ;  /* 0x0000005700207202 */ /* 0x000fe20000000f00 */
[----:B------:R-:W-:Y:S01]  /*cea0*/  HMMA.16816.F32 R24, R16, R56, R24 ;  /* 0x000000381018723c */ /* 0x000fe20000001818 */
[----:B------:R-:W-:Y:S01]  /*ceb0*/  IMAD.MOV.U32 R33, RZ, RZ, R86 ;  /* 0x000000ffff217224 */ /* 0x000fe200078e0056 */
[----:B------:R-:W-:Y:S01]  /*cec0*/  MOV R34, R85 ;  /* 0x0000005500227202 */ /* 0x000fe20000000f00 */
[----:B------:R-:W-:Y:S02]  /*ced0*/  IMAD.MOV.U32 R35, RZ, RZ, R84 ;  /* 0x000000ffff237224 */ /* 0x000fe400078e0054 */
[----:B------:R-:W-:Y:S02]  /*cee0*/  LDSM.16.MT88.4 R84, [R202+0x8080] ;  /* 0x00808000ca54783b */ /* 0x000fe40000004200 */
[----:B------:R-:W-:Y:S01]  /*cef0*/  MOV R56, R93 ;  /* 0x0000005d00387202 */ /* 0x000fe20000000f00 */
[C---:B------:R-:W-:Y:S01]  /*cf00*/  HMMA.16816.F32 R144, R132.reuse, R146, R124 ;  /* 0x000000928490723c */ /* 0x040fe2000000187c */
[----:B------:R-:W-:Y:S01]  /*cf10*/  IMAD.MOV.U32 R57, RZ, RZ, R92 ;  /* 0x000000ffff397224 */ /* 0x000fe200078e005c */
[----:B------:R-:W-:Y:S04]  /*cf20*/  LDSM.16.MT88.4 R124, [R204+0x9880] ;  /* 0x00988000cc7c783b */ /* 0x000fe80000004200 */
[----:B------:R-:W-:Y:S02]  /*cf30*/  LDSM.16.MT88.4 R92, [R204+0x8080] ;  /* 0x00808000cc5c783b */ /* 0x000fe40000004200 */
[----:B------:R-:W-:Y:S02]  /*cf40*/  HMMA.16816.F32 R76, R132, R78, R100 ;  /* 0x0000004e844c723c */ /* 0x000fe40000001864 */
[----:B------:R-:W-:Y:S06]  /*cf50*/  LDSM.16.MT88.4 R100, [R203+0x8080] ;  /* 0x00808000cb64783b */ /* 0x000fec0000004200 */
[C---:B------:R-:W-:Y:S01]  /*cf60*/  HMMA.16816.F32 R28, R16.reuse, R62, R28 ;  /* 0x0000003e101c723c */ /* 0x040fe2000000181c */
[----:B------:R-:W4:Y:S07]  /*cf70*/  LDSM.16.MT88.4 R60, [R204+0x6880] ;  /* 0x00688000cc3c783b */ /* 0x000f2e0000004200 */
[----:B------:R-:W-:Y:S01]  /*cf80*/  HMMA.16816.F32 R128, R16, R80, R8 ;  /* 0x000000501080723c */ /* 0x000fe20000001808 */
[----:B------:R-:W5:Y:S01]  /*cf90*/  LDSM.16.MT88.4 R8, [R203+0x9880] ;  /* 0x00988000cb08783b */ /* 0x000f620000004200 */
[----:B------:R-:W-:-:S04]  /*cfa0*/  MOV R236, 0x1 ;  /* 0x0000000100ec7802 */ /* 0x000fc80000000f00 */
[----:B------:R-:W-:Y:S02]  /*cfb0*/  ISETP.NE.AND P0, PT, R236, c[0x0][0x2c4], PT ;  /* 0x0000b100ec007a0c */ /* 0x000fe40003f05270 */
[----:B------:R-:W-:Y:S01]  /*cfc0*/  HMMA.16816.F32 R20, R16, R58, R20 ;  /* 0x0000003a1014723c */ /* 0x000fe20000001814 */
[----:B------:R-:W-:-:S07]  /*cfd0*/  IMAD.SHL.U32 R3, R3, 0x80, RZ ;  /* 0x0000008003037824 */ /* 0x000fce00078e00ff */
[----:B------:R-:W-:Y:S01]  /*cfe0*/  HMMA.16816.F32 R12, R16, R82, R12 ;  /* 0x00000052100c723c */ /* 0x000fe2000000180c */
[----:B------:R-:W-:Y:S02]  /*cff0*/  MOV R58, R2 ;  /* 0x00000002003a7202 */ /* 0x000fe40000000f00 */
[----:B------:R-:W-:Y:S01]  /*d000*/  @P0 IMAD.HI.U32 R2, R3, c[0x0][0x2c8], RZ ;  /* 0x0000b20003020a27 */ /* 0x000fe200078e00ff */
[----:B------:R-:W-:-:S03]  /*d010*/  LOP3.LUT R212, R212, 0xffffdfff, RZ, 0xc0, !PT ;  /* 0xffffdfffd4d47812 */ /* 0x000fc600078ec0ff */
[----:B------:R-:W-:Y:S01]  /*d020*/  IMAD.MOV.U32 R59, RZ, RZ, R0 ;  /* 0x000000ffff3b7224 */ /* 0x000fe200078e0000 */
[----:B------:R-:W-:Y:S02]  /*d030*/  MOV R0, R3 ;  /* 0x0000000300007202 */ /* 0x000fe40000000f00 */
[----:B------:R-:W-:Y:S02]  /*d040*/  @P0 LOP3.LUT R212, R212, 0x2000, RZ, 0xfc, !PT ;  /* 0x00002000d4d40812 */ /* 0x000fe400078efcff */
[----:B------:R-:W-:Y:S01]  /*d050*/  @P0 SHF.R.U32.HI R0, RZ, c[0x0][0x2cc], R2 ;  /* 0x0000b300ff000a19 */ /* 0x000fe20000011602 */
[----:B------:R-:W-:Y:S01]  /*d060*/  IMAD.MOV.U32 R115, RZ, RZ, R138 ;  /* 0x000000ffff737224 */ /* 0x000fe200078e008a */
[----:B------:R-:W-:Y:S02]  /*d070*/  ISETP.LE.AND P0, PT, R236, c[0x0][0x32c], PT ;  /* 0x0000cb00ec007a0c */ /* 0x000fe40003f03270 */
[----:B------:R-:W-:Y:S01]  /*d080*/  MOV R114, R139 ;  /* 0x0000008b00727202 */ /* 0x000fe20000000f00 */
[----:B-1----:R-:W-:Y:S01]  /*d090*/  HMMA.16816.F32 R148, R132, R152, R148 ;  /* 0x000000988494723c */ /* 0x002fe20000001894 */
[----:B---3--:R-:W-:-:S02]  /*d0a0*/  IADD3 R0, -R4, R137, R0 ;  /* 0x0000008904007210 */ /* 0x008fc40007ffe100 */
[----:B------:R-:W-:-:S05]  /*d0b0*/  LOP3.LUT R212, R212, 0xffffefff, RZ, 0xc0, !PT ;  /* 0xffffefffd4d47812 */ /* 0x000fca00078ec0ff */
[C---:B------:R-:W-:Y:S08]  /*d0c0*/  HMMA.16816.F32 R156, R132.reuse, R160, R156 ;  /* 0x000000a0849c723c */ /* 0x040ff0000000189c */
[C---:B------:R-:W-:Y:S08]  /*d0d0*/  HMMA.16816.F32 R152, R132.reuse, R154, R32 ;  /* 0x0000009a8498723c */ /* 0x040ff00000001820 */
[----:B------:R-:W-:Y:S01]  /*d0e0*/  HMMA.16816.F32 R160, R132, R162, R48 ;  /* 0x000000a284a0723c */ /* 0x000fe20000001830 */
[----:B------:R-:W-:-:S07]  /*d0f0*/  IADD3 R222, R222, -0x2, RZ ;  /* 0xfffffffedede7810 */ /* 0x000fce0007ffe0ff */
[----:B------:R-:W-:Y:S01]  /*d100*/  HMMA.16816.F32 R104, R132, R108, R104 ;  /* 0x0000006c8468723c */ /* 0x000fe20000001868 */
[----:B------:R-:W-:-:S07]  /*d110*/  IADD3 R4, R0, c[0x0][0x328], RZ ;  /* 0x0000ca0000047a10 */ /* 0x000fce0007ffe0ff */
[----:B------:R-:W-:Y:S01]  /*d120*/  HMMA.16816.F32 R48, R132, R52, R112 ;  /* 0x000000348430723c */ /* 0x000fe20000001870 */
[----:B------:R-:W-:-:S07]  /*d130*/  @P0 LOP3.LUT R212, R212, 0x1000, RZ, 0xfc, !PT ;  /* 0x00001000d4d40812 */ /* 0x000fce00078efcff */
[C---:B--2---:R-:W-:Y:S08]  /*d140*/  HMMA.16816.F32 R32, R132.reuse, R36, R164 ;  /* 0x000000248420723c */ /* 0x044ff000000018a4 */
        /* <DEDUP_REMOVED lines=18> */
[----:B------:R-:W-:Y:S01]  /*d270*/  HMMA.16816.F32 R132, R132, R10, R12 ;  /* 0x0000000a8484723c */ /* 0x000fe2000000180c */
[----:B------:R-:W-:Y:S07]  /*d280*/  @!P0 BRA `(.L_x_1219) ;  /* 0x0000011000008947 */ /* 0x000fee0003800000 */
[C---:B------:R-:W-:Y:S01]  /*d290*/  ISETP.GT.AND P0, PT, R0.reuse, RZ, PT ;  /* 0x000000ff0000720c */ /* 0x040fe20003f04270 */
[----:B------:R-:W-:Y:S01]  /*d2a0*/  BSSY B0, `(.L_x_1220) ;  /* 0x000000c000007945 */ /* 0x000fe20003800000 */
[----:B------:R-:W-:-:S11]  /*d2b0*/  IADD3 R2, R0, -0x1, RZ ;  /* 0xffffffff00027810 */ /* 0x000fd60007ffe0ff */
[----:B------:R-:W-:Y:S05]  /*d2c0*/  @P0 BRA `(.L_x_1221) ;  /* 0x0000006000000947 */ /* 0x000fea0003800000 */
[----:B------:R-:W-:Y:S01]  /*d2d0*/  ISETP.NE.AND P0, PT, R236, c[0x0][0x32c], PT ;  /* 0x0000cb00ec007a0c */ /* 0x000fe20003f05270 */
[----:B------:R-:W-:-:S12]  /*d2e0*/  IMAD.MOV R0, RZ, RZ, -R0 ;  /* 0x000000ffff007224 */ /* 0x000fd800078e0a00 */
[----:B------:R-:W-:-:S05]  /*d2f0*/  @P0 IMAD.HI.U32 R2, R0, c[0x0][0x330], RZ ;  /* 0x0000cc0000020a27 */ /* 0x000fca00078e00ff */
[----:B------:R-:W-:-:S04]  /*d300*/  @P0 SHF.R.U32.HI R0, RZ, c[0x0][0x334], R2 ;  /* 0x0000cd00ff000a19 */ /* 0x000fc80000011602 */
[----:B------:R-:W-:Y:S01]  /*d310*/  LOP3.LUT R2, RZ, R0, RZ, 0x33, !PT ;  /* 0x00000000ff027212 */ /* 0x000fe200078e33ff */
[----:B------:R-:W-:Y:S05]  /*d320*/  BRA `(.L_x_1222) ;  /* 0x0000003000007947 */ /* 0x000fea0003800000 */
.L_x_1221:
[----:B------:R-:W-:-:S13]  /*d330*/  ISETP.NE.AND P0, PT, R236, c[0x0][0x32c], PT ;  /* 0x0000cb00ec007a0c */ /* 0x000fda0003f05270 */
[----:B------:R-:W-:-:S05]  /*d340*/  @P0 IMAD.HI.U32 R0, R2, c[0x0][0x330], RZ ;  /* 0x0000cc0002000a27 */ /* 0x000fca00078e00ff */
[----:B------:R-:W-:Y:S02]  /*d350*/  @P0 SHF.R.U32.HI R2, RZ, c[0x0][0x334], R0 ;  /* 0x0000cd00ff020a19 */ /* 0x000fe40000011600 */
.L_x_1222:
[----:B------:R-:W-:Y:S05]  /*d360*/  BSYNC B0 ;  /* 0x0000000000007941 */ /* 0x000fea0003800000 */
.L_x_1220:
[----:B------:R-:W-:-:S05]  /*d370*/  MOV R0, c[0x0][0x32c] ;  /* 0x0000cb0000007a02 */ /* 0x000fca0000000f00 */
[----:B------:R-:W-:-:S05]  /*d380*/  IMAD R2, R2, R0, c[0x0][0x32c] ;  /* 0x0000cb0002027624 */ /* 0x000fca00078e0200 */
[----:B------:R-:W-:-:S05]  /*d390*/  IMNMX R4, R4, R2, PT ;  /* 0x0000000204047217 */ /* 0x000fca0003800200 */
.L_x_1219:
[----:B------:R-:W-:-:S05]  /*d3a0*/  IMAD.HI R4, R4, 0x2aaaaaab, RZ ;  /* 0x2aaaaaab04047827 */ /* 0x000fca00078e02ff */
[----:B------:R-:W-:-:S04]  /*d3b0*/  SHF.R.U32.HI R0, RZ, 0x1f, R4 ;  /* 0x0000001fff007819 */ /* 0x000fc80000011604 */
[----:B------:R-:W-:-:S04]  /*d3c0*/  LEA.HI.SX32 R4, R4, R0, 0x1d ;  /* 0x0000000004047211 */ /* 0x000fc800078feaff */
[----:B------:R-:W-:-:S04]  /*d3d0*/  IMNMX R228, R234, R4, !PT ;  /* 0x00000004eae47217 */ /* 0x000fc80007800200 */
[----:B------:R-:W-:-:S13]  /*d3e0*/  ISETP.GE.AND P0, PT, R222, R228, PT ;  /* 0x000000e4de00720c */ /* 0x000fda0003f06270 */
[----:B------:R-:W-:Y:S05]  /*d3f0*/  @!P0 BRA `(.L_x_1223) ;  /* 0x00003d0000008947 */ /* 0x000fea0003800000 */
[----:B------:R-:W-:Y:S01]  /*d400*/  SHF.R.S32.HI R2, RZ, 0x1f, R223 ;  /* 0x0000001fff027819 */ /* 0x000fe200000114df */
[----:B------:R-:W-:Y:S01]  /*d410*/  IMAD.SHL.U32 R229, R223, 0x2, RZ ;  /* 0x00000002dfe57824 */ /* 0x000fe200078e00ff */
[C---:B------:R-:W-:Y:S01]  /*d420*/  SHF.L.U64.HI R215, R249.reuse, 0x1, R252 ;  /* 0x00000001f9d77819 */ /* 0x040fe200000102fc */
[----:B------:R-:W-:Y:S01]  /*d430*/  IMAD.SHL.U32 R216, R249, 0x2, RZ ;  /* 0x00000002f9d87824 */ /* 0x000fe200078e00ff */
[----:B------:R-:W-:Y:S01]  /*d440*/  SHF.L.U64.HI R214, R223, 0x1, R2 ;  /* 0x00000001dfd67819 */ /* 0x000fe20000010202 */
[C---:B------:R-:W-:Y:S01]  /*d450*/  IMAD.SHL.U32 R218, R248.reuse, 0x2, RZ ;  /* 0x00000002f8da7824 */ /* 0x040fe200078e00ff */
[----:B------:R-:W-:Y:S01]  /*d460*/  SHF.L.U64.HI R217, R248, 0x1, R251 ;  /* 0x00000001f8d97819 */ /* 0x000fe200000102fb */
[C---:B------:R-:W-:Y:S01]  /*d470*/  IMAD.SHL.U32 R220, R247.reuse, 0x2, RZ ;  /* 0x00000002f7dc7824 */ /* 0x040fe200078e00ff */
[----:B------:R-:W-:Y:S02]  /*d480*/  SHF.L.U64.HI R219, R247, 0x1, R250 ;  /* 0x00000001f7db7819 */ /* 0x000fe400000102fa */
.L_x_1246:
[----:B------:R-:W-:Y:S04]  /*d490*/  DEPBAR.LE SB0, 0x0 ;  /* 0x000080000000791a */ /* 0x000fe80000000000 */
[----:B------:R-:W-:Y:S01]  /*d4a0*/  WARPSYNC 0xffffffff ;  /* 0xffffffff00007948 */ /* 0x000fe20003800000 */
[----:B------:R-:W-:Y:S01]  /*d4b0*/  BAR.SYNC.DEFER_BLOCKING 0x0 ;  /* 0x0000000000007b1d */ /* 0x000fe20000010000 */
[----:B------:R-:W-:Y:S05]  /*d4c0*/  ISETP.GT.AND P0, PT, R234, R222, PT ;  /* 0x000000deea00720c */ /* 0x000fea0003f04270 */
[----:B------:R1:W2:Y:S01]  /*d4d0*/  LDSM.16.M88.4 R28, [R209] ;  /* 0x00000000d11c783b */ /* 0x0002a20000000200 */
[----:B------:R-:W-:Y:S03]  /*d4e0*/  BSSY B0, `(.L_x_1224) ;  /* 0x000004d000007945 */ /* 0x000fe60003800000 */
[----:B------:R1:W3:Y:S04]  /*d4f0*/  LDSM.16.M88.4 R12, [R200+0xa080] ;  /* 0x00a08000c80c783b */ /* 0x0002e80000000200 */
[----:B------:R1:W4:Y:S04]  /*d500*/  LDSM.16.M88.4 R20, [R200+0xa880] ;  /* 0x00a88000c814783b */ /* 0x0003280000000200 */
[----:B------:R1:W1:Y:S04]  /*d510*/  LDSM.16.M88.4 R164, [R200+0xb080] ;  /* 0x00b08000c8a4783b */ /* 0x0002680000000200 */
[----:B------:R1:W1:Y:S04]  /*d520*/  LDSM.16.M88.4 R168, [R208] ;  /* 0x00000000d0a8783b */ /* 0x0002680000000200 */
[----:B------:R1:W1:Y:S04]  /*d530*/  LDSM.16.M88.4 R172, [R207] ;  /* 0x00000000cfac783b */ /* 0x0002680000000200 */
[----:B------:R1:W1:Y:S04]  /*d540*/  LDSM.16.M88.4 R176, [R207+0x800] ;  /* 0x00080000cfb0783b */ /* 0x0002680000000200 */
[----:B------:R1:W1:Y:S01]  /*d550*/  LDSM.16.M88.4 R180, [R207+0x1000] ;  /* 0x00100000cfb4783b */ /* 0x0002620000000200 */
[----:B------:R-:W-:-:S05]  /*d560*/  @P0 BRA `(.L_x_1225) ;  /* 0x0000044000000947 */ /* 0x000fca0003800000 */
[C---:B------:R-:W-:Y:S01]  /*d570*/  IMAD.WIDE.U32 R2, R225.reuse, c[0x0][0x208], RZ ;  /* 0x00008200e1027a25 */ /* 0x040fe200078e00ff */
[----:B------:R-:W5:Y:S01]  /*d580*/  S2R R4, SR_CTAID.Y ;  /* 0x0000000000047919 */ /* 0x000f620000002600 */
[----:B------:R-:W-:Y:S02]  /*d590*/  SHF.R.S32.HI R0, RZ, 0x1f, R225 ;  /* 0x0000001fff007819 */ /* 0x000fe400000114e1 */
[----:B------:R-:W-:Y:S03]  /*d5a0*/  SHF.R.S32.HI R6, RZ, 0x1f, R224 ;  /* 0x0000001fff067819 */ /* 0x000fe600000114e0 */
[----:B------:R-:W-:Y:S02]  /*d5b0*/  IMAD R0, R0, c[0x0][0x208], RZ ;  /* 0x0000820000007a24 */ /* 0x000fe400078e02ff */
[----:B------:R-:W-:Y:S02]  /*d5c0*/  IMAD R6, R6, c[0x0][0x218], RZ ;  /* 0x0000860006067a24 */ /* 0x000fe400078e02ff */
[----:B------:R-:W-:Y:S02]  /*d5d0*/  IMAD R0, R225, c[0x0][0x20c], R0 ;  /* 0x00008300e1007a24 */ /* 0x000fe400078e0200 */
[C---:B------:R-:W-:Y:S03]  /*d5e0*/  IMAD R6, R224.reuse, c[0x0][0x21c], R6 ;  /* 0x00008700e0067a24 */ /* 0x040fe600078e0206 */
[----:B------:R-:W-:Y:S05]  /*d5f0*/  IADD3 R3, R3, R0, RZ ;  /* 0x0000000003037210 */ /* 0x000fea0007ffe0ff */
[----:B------:R-:W-:Y:S04]  /*d600*/  IMAD.WIDE.U32 R2, R224, c[0x0][0x218], R2 ;  /* 0x00008600e0027a25 */ /* 0x000fe800078e0002 */
[----:B-----5:R-:W-:Y:S05]  /*d610*/  IMAD.WIDE.U32 R8, R4, c[0x0][0x210], RZ ;  /* 0x0000840004087a25 */ /* 0x020fea00078e00ff */
[----:B------:R-:W-:Y:S04]  /*d620*/  IADD3 R0, P0, R8, R2, RZ ;  /* 0x0000000208007210 */ /* 0x000fe80007f1e0ff */
[----:B------:R-:W-:Y:S02]  /*d630*/  IADD3.X R6, R246, R3, R6, P0, !PT ;  /* 0x00000003f6067210 */ /* 0x000fe400007fe406 */
[C---:B------:R-:W-:Y:S04]  /*d640*/  LEA R18, P0, R0.reuse, c[0x0][0x1f8], 0x1 ;  /* 0x00007e0000127a11 */ /* 0x040fe800078008ff */
[----:B------:R-:W-:Y:S01]  /*d650*/  LEA.HI.X R6, R0, c[0x0][0x1fc], R6, 0x1, P0 ;  /* 0x00007f0000067a11 */ /* 0x000fe200000f0c06 */
[----:B------:R-:W-:-:S06]  /*d660*/  BRA.DIV ~URZ, `(.L_x_1226) ;  /* 0x0000e7827f007947 */ /* 0x000fcc000b800000 */
[----:B------:R4:W3:Y:S02]  /*d670*/  SHFL.IDX PT, R4, R6, RZ, 0x181f ;  /* 0x00181fff06047589 */ /* 0x0008e400000e0000 */
.L_x_1328:
[----:B------:R-:W-:-:S05]  /*d680*/  BRA.DIV ~URZ, `(.L_x_1227) ;  /* 0x0000e7e27f007947 */ /* 0x000fca000b800000 */
[----:B------:R4:W3:Y:S02]  /*d690*/  SHFL.IDX PT, R0, R18, RZ, 0x181f ;  /* 0x00181fff12007589 */ /* 0x0008e400000e0000 */
.L_x_1329:
[----:B---3--:R-:W-:Y:S02]  /*d6a0*/  IADD3 R16, P0, R0, R229, RZ ;  /* 0x000000e500107210 */ /* 0x008fe40007f1e0ff */
[C---:B------:R-:W-:Y:S02]  /*d6b0*/  IADD3 R25, R223.reuse, 0x40, RZ ;  /* 0x00000040df197810 */ /* 0x040fe40007ffe0ff */
[C---:B------:R-:W-:Y:S01]  /*d6c0*/  ISETP.GE.AND P5, PT, R223.reuse, c[0x0][0x1d4], PT ;  /* 0x00007500df007a0c */ /* 0x040fe20003fa6270 */
[----:B------:R-:W-:Y:S01]  /*d6d0*/  IMAD.X R17, R4, 0x1, R214, P0 ;  /* 0x0000000104117824 */ /* 0x000fe200000e06d6 */
[----:B------:R-:W-:Y:S02]  /*d6e0*/  IADD3 R24, R223, 0x80, RZ ;  /* 0x00000080df187810 */ /* 0x000fe40007ffe0ff */
[----:B------:R-:W-:Y:S02]  /*d6f0*/  ISETP.GE.AND P4, PT, R25, c[0x0][0x1d4], PT ;  /* 0x0000750019007a0c */ /* 0x000fe40003f86270 */
[----:B------:R-:W-:Y:S02]  /*d700*/  IADD3 R10, P0, R0, R216, RZ ;  /* 0x000000d8000a7210 */ /* 0x000fe40007f1e0ff */
[----:B------:R-:W-:Y:S02]  /*d710*/  ISETP.GE.AND P3, PT, R24, c[0x0][0x1d4], PT ;  /* 0x0000750018007a0c */ /* 0x000fe40003f66270 */
[----:B------:R-:W-:Y:S01]  /*d720*/  IADD3 R19, R223, 0xc0, RZ ;  /* 0x000000c0df137810 */ /* 0x000fe20007ffe0ff */
[----:B------:R-:W-:Y:S01]  /*d730*/  IMAD.X R11, R4, 0x1, R215, P0 ;  /* 0x00000001040b7824 */ /* 0x000fe200000e06d7 */
[----:B------:R-:W-:Y:S01]  /*d740*/  IADD3 R8, P0, R0, R218, RZ ;  /* 0x000000da00087210 */ /* 0x000fe20007f1e0ff */
[----:B------:R-:W-:Y:S01]  /*d750*/  @!PT LDS RZ, [RZ] ;  /* 0x00000000fffff984 */ /* 0x000fe20000000800 */
[----:B------:R-:W-:Y:S01]  /*d760*/  @!PT LDS RZ, [RZ] ;  /* 0x00000000fffff984 */ /* 0x000fe20000000800 */
[----:B------:R-:W-:Y:S01]  /*d770*/  @!PT LDS RZ, [RZ] ;  /* 0x00000000fffff984 */ /* 0x000fe20000000800 */
[----:B------:R3:W-:Y:S01]  /*d780*/  LDGSTS.E.BYPASS.LTC128B.128 [R213+0x4080], [R16.64], !P5 ;  /* 0x0408000010d57fae */ /* 0x0007e2000e901d4e */
[----:B------:R-:W-:Y:S02]  /*d790*/  ISETP.GE.AND P2, PT, R19, c[0x0][0x1d4], PT ;  /* 0x0000750013007a0c */ /* 0x000fe40003f46270 */
[----:B------:R-:W-:Y:S01]  /*d7a0*/  LOP3.LUT P1, RZ, R212, 0x800, RZ, 0xc0, !PT ;  /* 0x00000800d4ff7812 */ /* 0x000fe2000782c0ff */
[----:B------:R3:W-:Y:S01]  /*d7b0*/  LDGSTS.E.BYPASS.LTC128B.128 [R213+0x5880], [R10.64], !P4 ;  /* 0x058800000ad57fae */ /* 0x0007e2000e101d4e */
[----:B------:R-:W-:Y:S01]  /*d7c0*/  IMAD.X R9, R4, 0x1, R217, P0 ;  /* 0x0000000104097824 */ /* 0x000fe200000e06d9 */
[----:B------:R-:W-:Y:S04]  /*d7d0*/  IADD3 R2, P0, R0, R220, RZ ;  /* 0x000000dc00027210 */ /* 0x000fe80007f1e0ff */
[----:B------:R3:W-:Y:S01]  /*d7e0*/  LDGSTS.E.BYPASS.LTC128B.128 [R213+0x7080], [R8.64], !P3 ;  /* 0x0708000008d57fae */ /* 0x0007e2000d901d4e */
[----:B------:R-:W-:Y:S05]  /*d7f0*/  IMAD.X R3, R4, 0x1, R219, P0 ;  /* 0x0000000104037824 */ /* 0x000fea00000e06db */
[----:B------:R3:W-:Y:S01]  /*d800*/  LDGSTS.E.BYPASS.LTC128B.128 [R213+0x8880], [R2.64], !P2 ;  /* 0x0888000002d57fae */ /* 0x0007e2000d101d4e */
[----:B------:R-:W-:-:S05]  /*d810*/  @P1 BRA `(.L_x_1225) ;  /* 0x0000019000001947 */ /* 0x000fca0003800000 */
[----:B------:R-:W-:-:S05]  /*d820*/  BRA.DIV ~URZ, `(.L_x_1228) ;  /* 0x0000e6c27f007947 */ /* 0x000fca000b800000 */
[----:B------:R3:W4:Y:S04]  /*d830*/  SHFL.IDX PT, R4, R6, 0x1, 0x181f ;  /* 0x00381f0006047f89 */ /* 0x00072800000e0000 */
[----:B------:R3:W2:Y:S02]  /*d840*/  SHFL.IDX PT, R0, R18, 0x1, 0x181f ;  /* 0x00381f0012007f89 */ /* 0x0006a400000e0000 */
.L_x_1330:
[----:B--23--:R-:W-:Y:S02]  /*d850*/  IADD3 R16, P0, R0, R229, RZ ;  /* 0x000000e500107210 */ /* 0x00cfe40007f1e0ff */
[C---:B------:R-:W-:Y:S02]  /*d860*/  IADD3 R19, R223.reuse, 0x40, RZ ;  /* 0x00000040df137810 */ /* 0x040fe40007ffe0ff */
[----:B------:R-:W-:Y:S01]  /*d870*/  ISETP.GE.AND P4, PT, R223, c[0x0][0x1d4], PT ;  /* 0x00007500df007a0c */ /* 0x000fe20003f86270 */
[----:B----4-:R-:W-:Y:S01]  /*d880*/  IMAD.X R17, R4, 0x1, R214, P0 ;  /* 0x0000000104117824 */ /* 0x010fe200000e06d6 */
[----:B------:R-:W-:Y:S02]  /*d890*/  ISETP.GE.AND P3, PT, R19, c[0x0][0x1d4], PT ;  /* 0x0000750013007a0c */ /* 0x000fe40003f66270 */
[C---:B------:R-:W-:Y:S02]  /*d8a0*/  IADD3 R18, R223.reuse, 0x80, RZ ;  /* 0x00000080df127810 */ /* 0x040fe40007ffe0ff */
        /* <DEDUP_REMOVED lines=9> */
[----:B------:R-:W-:Y:S03]  /*d940*/  ISETP.GE.AND P1, PT, R6, c[0x0][0x1d4], PT ;  /* 0x0000750006007a0c */ /* 0x000fe60003f26270 */
[----:B------:R2:W-:Y:S01]  /*d950*/  LDGSTS.E.BYPASS.LTC128B.128 [R213+0x6880], [R10.64], !P3 ;  /* 0x068800000ad57fae */ /* 0x0005e2000d901d4e */
[----:B------:R-:W-:Y:S01]  /*d960*/  IMAD.X R9, R4, 0x1, R217, P0 ;  /* 0x0000000104097824 */ /* 0x000fe200000e06d9 */
[----:B------:R-:W-:Y:S04]  /*d970*/  IADD3 R2, P0, R0, R220, RZ ;  /* 0x000000dc00027210 */ /* 0x000fe80007f1e0ff */
[----:B------:R2:W-:Y:S01]  /*d980*/  LDGSTS.E.BYPASS.LTC128B.128 [R213+0x8080], [R8.64], !P2 ;  /* 0x0808000008d57fae */ /* 0x0005e2000d101d4e */
[----:B------:R-:W-:Y:S05]  /*d990*/  IMAD.X R3, R4, 0x1, R219, P0 ;  /* 0x0000000104037824 */ /* 0x000fea00000e06db */
[----:B------:R2:W-:Y:S03]  /*d9a0*/  LDGSTS.E.BYPASS.LTC128B.128 [R213+0x9880], [R2.64], !P1 ;  /* 0x0988000002d57fae */ /* 0x0005e6000c901d4e */
.L_x_1225:
[----:B------:R-:W-:Y:S05]  /*d9b0*/  BSYNC B0 ;  /* 0x0000000000007941 */ /* 0x000fea0003800000 */
.L_x_1224:
[----:B------:R-:W0:Y:S01]  /*d9c0*/  LDGDEPBAR ;  /* 0x00000000000079af */ /* 0x000e220000000000 */
[----:B------:R-:W-:Y:S01]  /*d9d0*/  WARPSYNC 0xffffffff ;  /* 0xffffffff00007948 */ /* 0x000fe20003800000 */
[C---:B--23--:R-:W-:Y:S01]  /*d9e0*/  HMMA.16816.F32 R8, R28.reuse, R12, RZ ;  /* 0x0000000c1c08723c */ /* 0x04cfe200000018ff */
[----:B------:R-:W-:Y:S02]  /*d9f0*/  BSSY B0, `(.L_x_1229) ;  /* 0x0000121000007945 */ /* 0x000fe40003800000 */
[----:B------:R-:W-:Y:S02]  /*da00*/  ISETP.GT.AND P0, PT, R222, R234, PT ;  /* 0x000000eade00720c */ /* 0x000fe40003f04270 */
[----:B------:R-:W-:Y:S03]  /*da10*/  LDSM.16.M88.4 R184, [R211] ;  /* 0x00000000d3b8783b */ /* 0x000fe60000000200 */
[C---:B------:R-:W-:Y:S04]  /*da20*/  HMMA.16816.F32 R12, R28.reuse, R14, RZ ;  /* 0x0000000e1c0c723c */ /* 0x040fe800000018ff */
[----:B------:R-:W2:Y:S04]  /*da30*/  LDSM.16.M88.4 R188, [R206+0xa080] ;  /* 0x00a08000cebc783b */ /* 0x000ea80000000200 */
[C---:B----4-:R-:W-:Y:S03]  /*da40*/  HMMA.16816.F32 R16, R28.reuse, R20, RZ ;  /* 0x000000141c10723c */ /* 0x050fe600000018ff */
[----:B------:R-:W3:Y:S05]  /*da50*/  LDSM.16.M88.4 R192, [R206+0xa880] ;  /* 0x00a88000cec0783b */ /* 0x000eea0000000200 */
[C---:B------:R-:W-:Y:S02]  /*da60*/  HMMA.16816.F32 R20, R28.reuse, R22, RZ ;  /* 0x000000161c14723c */ /* 0x040fe400000018ff */
[----:B------:R-:W-:Y:S06]  /*da70*/  LDSM.16.M88.4 R196, [R205+0x800] ;  /* 0x00080000cdc4783b */ /* 0x000fec0000000200 */
[C---:B-1----:R-:W-:Y:S08]  /*da80*/  HMMA.16816.F32 R24, R28.reuse, R164, RZ ;  /* 0x000000a41c18723c */ /* 0x042ff000000018ff */
[----:B------:R-:W-:Y:S01]  /*da90*/  HMMA.16816.F32 R28, R28, R166, RZ ;  /* 0x000000a61c1c723c */ /* 0x000fe200000018ff */
[----:B------:R-:W1:Y:S07]  /*daa0*/  LDSM.16.M88.4 R164, [R206+0xb080] ;  /* 0x00b08000cea4783b */ /* 0x000e6e0000000200 */
[C---:B------:R-:W-:Y:S08]  /*dab0*/  HMMA.16816.F32 R8, R168.reuse, R172, R8 ;  /* 0x000000aca808723c */ /* 0x040ff00000001808 */
[C---:B------:R-:W-:Y:S01]  /*dac0*/  HMMA.16816.F32 R12, R168.reuse, R174, R12 ;  /* 0x000000aea80c723c */ /* 0x040fe2000000180c */
[----:B------:R-:W-:Y:S07]  /*dad0*/  LDSM.16.M88.4 R172, [R210] ;  /* 0x00000000d2ac783b */ /* 0x000fee0000000200 */
[C---:B------:R-:W-:Y:S08]  /*dae0*/  HMMA.16816.F32 R16, R168.reuse, R176, R16 ;  /* 0x000000b0a810723c */ /* 0x040ff00000001810 */
[C---:B------:R-:W-:Y:S01]  /*daf0*/  HMMA.16816.F32 R20, R168.reuse, R178, R20 ;  /* 0x000000b2a814723c */ /* 0x040fe20000001814 */
[----:B------:R-:W4:Y:S07]  /*db00*/  LDSM.16.M88.4 R176, [R205] ;  /* 0x00000000cdb0783b */ /* 0x000f2e0000000200 */
        /* <DEDUP_REMOVED lines=9> */
[----:B------:R-:W3:Y:S07]  /*dba0*/  LDSM.16.M88.4 R192, [R200+0xc080] ;  /* 0x00c08000c8c0783b */ /* 0x000eee0000000200 */
[C---:B-1----:R-:W-:Y:S08]  /*dbb0*/  HMMA.16816.F32 R24, R184.reuse, R164, R24 ;  /* 0x000000a4b818723c */ /* 0x042ff00000001818 */
[----:B------:R-:W-:Y:S01]  /*dbc0*/  HMMA.16816.F32 R28, R184, R166, R28 ;  /* 0x000000a6b81c723c */ /* 0x000fe2000000181c */
[----:B------:R-:W1:Y:S07]  /*dbd0*/  LDSM.16.M88.4 R164, [R200+0xc880] ;  /* 0x00c88000c8a4783b */ /* 0x000e6e0000000200 */
[C---:B----4-:R-:W-:Y:S01]  /*dbe0*/  HMMA.16816.F32 R8, R172.reuse, R176, R8 ;  /* 0x000000b0ac08723c */ /* 0x050fe20000001808 */
[----:B------:R-:W-:Y:S07]  /*dbf0*/  LDSM.16.M88.4 R184, [R207+0x1800] ;  /* 0x00180000cfb8783b */ /* 0x000fee0000000200 */
[C---:B------:R-:W-:Y:S01]  /*dc00*/  HMMA.16816.F32 R12, R172.reuse, R178, R12 ;  /* 0x000000b2ac0c723c */ /* 0x040fe2000000180c */
[----:B------:R-:W4:Y:S07]  /*dc10*/  LDSM.16.M88.4 R176, [R208+0x4000] ;  /* 0x00400000d0b0783b */ /* 0x000f2e0000000200 */
[C---:B------:R-:W-:Y:S08]  /*dc20*/  HMMA.16816.F32 R16, R172.reuse, R196, R16 ;  /* 0x000000c4ac10723c */ /* 0x040ff00000001810 */
[C---:B------:R-:W-:Y:S01]  /*dc30*/  HMMA.16816.F32 R20, R172.reuse, R198, R20 ;  /* 0x000000c6ac14723c */ /* 0x040fe20000001814 */
[----:B------:R-:W1:Y:S07]  /*dc40*/  LDSM.16.M88.4 R196, [R207+0x2000] ;  /* 0x00200000cfc4783b */ /* 0x000e6e0000000200 */
[C---:B-----5:R-:W-:Y:S08]  /*dc50*/  HMMA.16816.F32 R24, R172.reuse, R168, R24 ;  /* 0x000000a8ac18723c */ /* 0x060ff00000001818 */
        /* <DEDUP_REMOVED lines=18> */
[----:B------:R-:W-:Y:S07]  /*dd80*/  LDSM.16.M88.4 R196, [R206+0xd080] ;  /* 0x00d08000cec4783b */ /* 0x000fee0000000200 */
[C---:B-----5:R-:W-:Y:S08]  /*dd90*/  HMMA.16816.F32 R24, R176.reuse, R168, R24 ;  /* 0x000000a8b018723c */ /* 0x060ff00000001818 */
[----:B------:R-:W-:Y:S01]  /*dda0*/  HMMA.16816.F32 R28, R176, R170, R28 ;  /* 0x000000aab01c723c */ /* 0x000fe2000000181c */
[----:B------:R-:W5:Y:S07]  /*ddb0*/  LDSM.16.M88.4 R168, [R205+0x2000] ;  /* 0x00200000cda8783b */ /* 0x000f6e0000000200 */
[C---:B--2---:R-:W-:Y:S01]  /*ddc0*/  HMMA.16816.F32 R8, R172.reuse, R188, R8 ;  /* 0x000000bcac08723c */ /* 0x044fe20000001808 */
[----:B------:R-:W2:Y:S07]  /*ddd0*/  LDSM.16.M88.4 R176, [R205+0x2800] ;  /* 0x00280000cdb0783b */ /* 0x000eae0000000200 */
[C---:B------:R-:W-:Y:S01]  /*dde0*/  HMMA.16816.F32 R12, R172.reuse, R190, R12 ;  /* 0x000000beac0c723c */ /* 0x040fe2000000180c */
[----:B------:R-:W-:Y:S07]  /*ddf0*/  LDSM.16.M88.4 R188, [R209+0x8000] ;  /* 0x00800000d1bc783b */ /* 0x000fee0000000200 */
        /* <DEDUP_REMOVED lines=9> */
[----:B------:R-:W-:Y:S07]  /*de90*/  LDSM.16.M88.4 R184, [R207+0x4000] ;  /* 0x00400000cfb8783b */ /* 0x000fee0000000200 */
[C---:B-----5:R-:W-:Y:S08]  /*dea0*/  HMMA.16816.F32 R16, R180.reuse, R168, R16 ;  /* 0x000000a8b410723c */ /* 0x060ff00000001810 */
[C---:B------:R-:W-:Y:S01]  /*deb0*/  HMMA.16816.F32 R20, R180.reuse, R170, R20 ;  /* 0x000000aab414723c */ /* 0x040fe20000001814 */
[----:B------:R-:W4:Y:S07]  /*dec0*/  LDSM.16.M88.4 R168, [R200+0xe080] ;  /* 0x00e08000c8a8783b */ /* 0x000f2e0000000200 */
[C---:B--2---:R-:W-:Y:S08]  /*ded0*/  HMMA.16816.F32 R24, R180.reuse, R176, R24 ;  /* 0x000000b0b418723c */ /* 0x044ff00000001818 */
[----:B------:R-:W-:Y:S01]  /*dee0*/  HMMA.16816.F32 R28, R180, R178, R28 ;  /* 0x000000b2b41c723c */ /* 0x000fe2000000181c */
[----:B------:R-:W2:Y:S07]  /*def0*/  LDSM.16.M88.4 R176, [R207+0x3000] ;  /* 0x00300000cfb0783b */ /* 0x000eae0000000200 */
[C---:B---3--:R-:W-:Y:S01]  /*df00*/  HMMA.16816.F32 R8, R188.reuse, R192, R8 ;  /* 0x000000c0bc08723c */ /* 0x048fe20000001808 */
[----:B------:R-:W3:Y:S07]  /*df10*/  LDSM.16.M88.4 R180, [R207+0x3800] ;  /* 0x00380000cfb4783b */ /* 0x000eee0000000200 */
[C---:B------:R-:W-:Y:S01]  /*df20*/  HMMA.16816.F32 R12, R188.reuse, R194, R12 ;  /* 0x000000c2bc0c723c */ /* 0x040fe2000000180c */
[----:B------:R-:W5:Y:S07]  /*df30*/  LDSM.16.M88.4 R192, [R211+0x8000] ;  /* 0x00800000d3c0783b */ /* 0x000f6e0000000200 */
[C---:B-1----:R-:W-:Y:S08]  /*df40*/  HMMA.16816.F32 R16, R188.reuse, R164, R16 ;  /* 0x000000a4bc10723c */ /* 0x042ff00000001810 */
[C---:B------:R-:W-:Y:S01]  /*df50*/  HMMA.16816.F32 R20, R188.reuse, R166, R20 ;  /* 0x000000a6bc14723c */ /* 0x040fe20000001814 */
[----:B------:R-:W1:Y:S07]  /*df60*/  LDSM.16.M88.4 R164, [R206+0xd880] ;  /* 0x00d88000cea4783b */ /* 0x000e6e0000000200 */
[C---:B----4-:R-:W-:Y:S08]  /*df70*/  HMMA.16816.F32 R24, R188.reuse, R168, R24 ;  /* 0x000000a8bc18723c */ /* 0x050ff00000001818 */
[----:B------:R-:W-:Y:S01]  /*df80*/  HMMA.16816.F32 R28, R188, R170, R28 ;  /* 0x000000aabc1c723c */ /* 0x000fe2000000181c */
[----:B------:R-:W4:Y:S07]  /*df90*/  LDSM.16.M88.4 R168, [R206+0xe080] ;  /* 0x00e08000cea8783b */ /* 0x000f2e0000000200 */
[C---:B--2---:R-:W-:Y:S01]  /*dfa0*/  HMMA.16816.F32 R8, R172.reuse, R176, R8 ;  /* 0x000000b0ac08723c */ /* 0x044fe20000001808 */
[----:B------:R-:W-:Y:S07]  /*dfb0*/  LDSM.16.M88.4 R188, [R200+0xe880] ;  /* 0x00e88000c8bc783b */ /* 0x000fee0000000200 */
[C---:B------:R-:W-:Y:S01]  /*dfc0*/  HMMA.16816.F32 R12, R172.reuse, R178, R12 ;  /* 0x000000b2ac0c723c */ /* 0x040fe2000000180c */
[----:B------:R-:W-:Y:S07]  /*dfd0*/  LDSM.16.M88.4 R176, [R205+0x3000] ;  /* 0x00300000cdb0783b */ /* 0x000fee0000000200 */
[C---:B---3--:R-:W-:Y:S08]  /*dfe0*/  HMMA.16816.F32 R16, R172.reuse, R180, R16 ;  /* 0x000000b4ac10723c */ /* 0x048ff00000001810 */
[C---:B------:R-:W-:Y:S01]  /*dff0*/  HMMA.16816.F32 R20, R172.reuse, R182, R20 ;  /* 0x000000b6ac14723c */ /* 0x040fe20000001814 */
[----:B------:R-:W-:Y:S07]  /*e000*/  LDSM.16.M88.4 R180, [R205+0x3800] ;  /* 0x00380000cdb4783b */ /* 0x000fee0000000200 */
[C---:B------:R-:W-:Y:S08]  /*e010*/  HMMA.16816.F32 R24, R172.reuse, R184, R24 ;  /* 0x000000b8ac18723c */ /* 0x040ff00000001818 */
[----:B------:R-:W-:Y:S01]  /*e020*/  HMMA.16816.F32 R28, R172, R186, R28 ;  /* 0x000000baac1c723c */ /* 0x000fe2000000181c */
[----:B------:R-:W2:Y:S07]  /*e030*/  LDSM.16.M88.4 R172, [R210+0x8000] ;  /* 0x00800000d2ac783b */ /* 0x000eae0000000200 */
[C---:B-----5:R-:W-:Y:S01]  /*e040*/  HMMA.16816.F32 R8, R192.reuse, R196, R8 ;  /* 0x000000c4c008723c */ /* 0x060fe20000001808 */
[----:B------:R-:W3:Y:S07]  /*e050*/  LDSM.16.M88.4 R184, [R205+0x4000] ;  /* 0x00400000cdb8783b */ /* 0x000eee0000000200 */
[C---:B------:R-:W-:Y:S01]  /*e060*/  HMMA.16816.F32 R12, R192.reuse, R198, R12 ;  /* 0x000000c6c00c723c */ /* 0x040fe2000000180c */
[----:B------:R-:W-:Y:S07]  /*e070*/  LDSM.16.M88.4 R196, [R200+0xf080] ;  /* 0x00f08000c8c4783b */ /* 0x000fee0000000200 */
        /* <DEDUP_REMOVED lines=10> */
[C---:B------:R-:W-:Y:S08]  /*e120*/  HMMA.16816.F32 R16, R172.reuse, R180, R16 ;  /* 0x000000b4ac10723c */ /* 0x040ff00000001810 */
[C---:B------:R-:W-:Y:S01]  /*e130*/  HMMA.16816.F32 R20, R172.reuse, R182, R20 ;  /* 0x000000b6ac14723c */ /* 0x040fe20000001814 */
[----:B------:R-:W2:Y:S07]  /*e140*/  LDSM.16.M88.4 R180, [R207+0x4800] ;  /* 0x00480000cfb4783b */ /* 0x000eae0000000200 */
[C---:B---3--:R-:W-:Y:S08]  /*e150*/  HMMA.16816.F32 R24, R172.reuse, R184, R24 ;  /* 0x000000b8ac18723c */ /* 0x048ff00000001818 */
[----:B------:R-:W-:Y:S01]  /*e160*/  HMMA.16816.F32 R28, R172, R186, R28 ;  /* 0x000000baac1c723c */ /* 0x000fe2000000181c */
[----:B------:R-:W3:Y:S07]  /*e170*/  LDSM.16.M88.4 R172, [R207+0x5800] ;  /* 0x00580000cfac783b */ /* 0x000eee0000000200 */
[C---:B-1----:R-:W-:Y:S01]  /*e180*/  HMMA.16816.F32 R8, R164.reuse, R188, R8 ;  /* 0x000000bca408723c */ /* 0x042fe20000001808 */
[----:B------:R-:W-:Y:S07]  /*e190*/  LDSM.16.M88.4 R184, [R211+0xc000] ;  /* 0x00c00000d3b8783b */ /* 0x000fee0000000200 */
[C---:B------:R-:W-:Y:S01]  /*e1a0*/  HMMA.16816.F32 R12, R164.reuse, R190, R12 ;  /* 0x000000bea40c723c */ /* 0x040fe2000000180c */
[----:B------:R-:W1:Y:S07]  /*e1b0*/  LDSM.16.M88.4 R188, [R206+0xe880] ;  /* 0x00e88000cebc783b */ /* 0x000e6e0000000200 */
[C---:B------:R-:W-:Y:S08]  /*e1c0*/  HMMA.16816.F32 R16, R164.reuse, R196, R16 ;  /* 0x000000c4a410723c */ /* 0x040ff00000001810 */
[C---:B------:R-:W-:Y:S01]  /*e1d0*/  HMMA.16816.F32 R20, R164.reuse, R198, R20 ;  /* 0x000000c6a414723c */ /* 0x040fe20000001814 */
[----:B------:R-:W-:Y:S07]  /*e1e0*/  LDSM.16.M88.4 R196, [R205+0x4800] ;  /* 0x00480000cdc4783b */ /* 0x000fee0000000200 */
[C---:B----4-:R-:W-:Y:S08]  /*e1f0*/  HMMA.16816.F32 R24, R164.reuse, R168, R24 ;  /* 0x000000a8a418723c */ /* 0x050ff00000001818 */
[----:B------:R-:W-:Y:S01]  /*e200*/  HMMA.16816.F32 R28, R164, R170, R28 ;  /* 0x000000aaa41c723c */ /* 0x000fe2000000181c */
[----:B------:R-:W4:Y:S07]  /*e210*/  LDSM.16.M88.4 R164, [R206+0xf080] ;  /* 0x00f08000cea4783b */ /* 0x000f2e0000000200 */
[C---:B--2---:R-:W-:Y:S01]  /*e220*/  HMMA.16816.F32 R8, R176.reuse, R180, R8 ;  /* 0x000000b4b008723c */ /* 0x044fe20000001808 */
[----:B------:R-:W2:Y:S07]  /*e230*/  LDSM.16.M88.4 R168, [R206+0xf880] ;  /* 0x00f88000cea8783b */ /* 0x000eae0000000200 */
[C---:B------:R-:W-:Y:S01]  /*e240*/  HMMA.16816.F32 R12, R176.reuse, R182, R12 ;  /* 0x000000b6b00c723c */ /* 0x040fe2000000180c */
[----:B------:R-:W5:Y:S07]  /*e250*/  LDSM.16.M88.4 R180, [R210+0xc000] ;  /* 0x00c00000d2b4783b */ /* 0x000f6e0000000200 */
[C---:B------:R-:W-:Y:S08]  /*e260*/  HMMA.16816.F32 R16, R176.reuse, R192, R16 ;  /* 0x000000c0b010723c */ /* 0x040ff00000001810 */
[C---:B------:R-:W-:Y:S08]  /*e270*/  HMMA.16816.F32 R20, R176.reuse, R194, R20 ;  /* 0x000000c2b014723c */ /* 0x040ff00000001814 */
[C---:B---3--:R-:W-:Y:S08]  /*e280*/  HMMA.16816.F32 R24, R176.reuse, R172, R24 ;  /* 0x000000acb018723c */ /* 0x048ff00000001818 */
[----:B------:R-:W-:Y:S08]  /*e290*/  HMMA.16816.F32 R28, R176, R174, R28 ;  /* 0x000000aeb01c723c */ /* 0x000ff0000000181c */
[C---:B-1----:R-:W-:Y:S08]  /*e2a0*/  HMMA.16816.F32 R8, R184.reuse, R188, R8 ;  /* 0x000000bcb808723c */ /* 0x042ff00000001808 */
[C---:B------:R-:W-:Y:S08]  /*e2b0*/  HMMA.16816.F32 R12, R184.reuse, R190, R12 ;  /* 0x000000beb80c723c */ /* 0x040ff0000000180c */
[C---:B----4-:R-:W-:Y:S08]  /*e2c0*/  HMMA.16816.F32 R16, R184.reuse, R164, R16 ;  /* 0x000000a4b810723c */ /* 0x050ff00000001810 */
[C---:B------:R-:W-:Y:S01]  /*e2d0*/  HMMA.16816.F32 R20, R184.reuse, R166, R20 ;  /* 0x000000a6b814723c */ /* 0x040fe20000001814 */
[----:B------:R-:W1:Y:S07]  /*e2e0*/  LDSM.16.M88.4 R164, [R205+0x5000] ;  /* 0x00500000cda4783b */ /* 0x000e6e0000000200 */
[C---:B--2---:R-:W-:Y:S08]  /*e2f0*/  HMMA.16816.F32 R24, R184.reuse, R168, R24 ;  /* 0x000000a8b818723c */ /* 0x044ff00000001818 */
[----:B------:R-:W-:Y:S08]  /*e300*/  HMMA.16816.F32 R28, R184, R170, R28 ;  /* 0x000000aab81c723c */ /* 0x000ff0000000181c */
[C---:B-----5:R-:W-:Y:S08]  /*e310*/  HMMA.16816.F32 R8, R180.reuse, R196, R8 ;  /* 0x000000c4b408723c */ /* 0x060ff00000001808 */
        /* <DEDUP_REMOVED lines=25> */
[----:B----4-:R-:W4:Y:S01]  /*e4b0*/  LDSM.16.M88.4 R8, [R205+0x5800] ;  /* 0x00580000cd08783b */ /* 0x010f220000000200 */
[----:B------:R-:W-:Y:S08]  /*e4c0*/  DEPBAR.LE SB0, 0x0 ;  /* 0x000080000000791a */ /* 0x000ff00000000000 */
[----:B------:R-:W1:Y:S01]  /*e4d0*/  MUFU.TANH R167, R19 ;  /* 0x0000001300a77308 */ /* 0x000e620000002400 */
[----:B------:R-:W-:Y:S09]  /*e4e0*/  BAR.SYNC.DEFER_BLOCKING 0x0 ;  /* 0x0000000000007b1d */ /* 0x000ff20000010000 */
[----:B------:R5:W1:Y:S10]  /*e4f0*/  MUFU.TANH R138, R20 ;  /* 0x00000014008a7308 */ /* 0x000a740000002400 */
[----:B------:R-:W1:Y:S10]  /*e500*/  MUFU.TANH R137, R21 ;  /* 0x0000001500897308 */ /* 0x000e740000002400 */
[----:B------:R-:W1:Y:S01]  /*e510*/  MUFU.TANH R166, R22 ;  /* 0x0000001600a67308 */ /* 0x000e620000002400 */
[C---:B----4-:R-:W-:Y:S09]  /*e520*/  HMMA.16816.F32 R24, R180.reuse, R8, R24 ;  /* 0x00000008b418723c */ /* 0x050ff20000001818 */
[----:B------:R4:W1:Y:S01]  /*e530*/  MUFU.TANH R165, R23 ;  /* 0x0000001700a57308 */ /* 0x0008620000002400 */
[----:B------:R-:W-:Y:S09]  /*e540*/  HMMA.16816.F32 R28, R180, R10, R28 ;  /* 0x0000000ab41c723c */ /* 0x000ff2000000181c */
[----:B------:R1:W1:Y:S05]  /*e550*/  MUFU.TANH R170, R12 ;  /* 0x0000000c00aa7308 */ /* 0x00026a0000002400 */
[----:B-----5:R-:W-:Y:S05]  /*e560*/  FMUL.FTZ R20, R24, c[0x0][0x320] ;  /* 0x0000c80018147a20 */ /* 0x020fea0000410000 */
[----:B------:R1:W1:Y:S01]  /*e570*/  MUFU.TANH R168, R13 ;  /* 0x0000000d00a87308 */ /* 0x0002620000002400 */
[----:B------:R-:W-:Y:S02]  /*e580*/  FMUL.FTZ R19, R25, c[0x0][0x320] ;  /* 0x0000c80019137a20 */ /* 0x000fe40000410000 */
[----:B------:R-:W-:Y:S02]  /*e590*/  FMUL.FTZ R24, R26, c[0x0][0x320] ;  /* 0x0000c8001a187a20 */ /* 0x000fe40000410000 */
[----:B----4-:R-:W-:Y:S02]  /*e5a0*/  FMUL.FTZ R23, R27, c[0x0][0x320] ;  /* 0x0000c8001b177a20 */ /* 0x010fe40000410000 */
[----:B------:R-:W-:Y:S02]  /*e5b0*/  FMUL.FTZ R18, R28, c[0x0][0x320] ;  /* 0x0000c8001c127a20 */ /* 0x000fe40000410000 */
[----:B------:R-:W-:Y:S01]  /*e5c0*/  FMUL.FTZ R17, R29, c[0x0][0x320] ;  /* 0x0000c8001d117a20 */ /* 0x000fe20000410000 */
[----:B------:R4:W1:Y:S01]  /*e5d0*/  MUFU.TANH R173, R14 ;  /* 0x0000000e00ad7308 */ /* 0x0008620000002400 */
[----:B------:R-:W-:Y:S02]  /*e5e0*/  FMUL.FTZ R22, R30, c[0x0][0x320] ;  /* 0x0000c8001e167a20 */ /* 0x000fe40000410000 */
[----:B------:R-:W-:Y:S07]  /*e5f0*/  FMUL.FTZ R21, R31, c[0x0][0x320] ;  /* 0x0000c8001f157a20 */ /* 0x000fee0000410000 */
[----:B------:R4:W1:Y:S10]  /*e600*/  MUFU.TANH R172, R15 ;  /* 0x0000000f00ac7308 */ /* 0x0008740000002400 */
        /* <DEDUP_REMOVED lines=9> */
[----:B------:R-:W-:-:S05]  /*e6a0*/  @!P0 BRA `(.L_x_1230) ;  /* 0x0000055000008947 */ /* 0x000fca0003800000 */
[----:B--234-:R-:W-:Y:S01]  /*e6b0*/  IMAD.MOV.U32 R0, RZ, RZ, 0x1 ;  /* 0x00000001ff007424 */ /* 0x01cfe200078e00ff */
[----:B------:R-:W-:Y:S01]  /*e6c0*/  ISETP.GT.AND P1, PT, R235, 0x2f, PT ;  /* 0x0000002feb00780c */ /* 0x000fe20003f24270 */
[----:B------:R-:W-:Y:S01]  /*e6d0*/  IMAD R2, R222, 0x30, R238 ;  /* 0x00000030de027824 */ /* 0x000fe200078e02ee */
[----:B------:R-:W2:Y:S01]  /*e6e0*/  S2R R6, SR_CTAID.Y ;  /* 0x0000000000067919 */ /* 0x000ea20000002600 */
[----:B------:R-:W-:Y:S01]  /*e6f0*/  IMAD.MOV.U32 R224, RZ, RZ, RZ ;  /* 0x000000ffffe07224 */ /* 0x000fe200078e00ff */
[----:B------:R-:W-:Y:S02]  /*e700*/  ISETP.NE.AND P0, PT, R0, c[0x0][0x2b8], PT ;  /* 0x0000ae0000007a0c */ /* 0x000fe40003f05270 */
[----:B------:R-:W-:Y:S05]  /*e710*/  IADD3 R2, R2, -0x30, R235 ;  /* 0xffffffd002027810 */ /* 0x000fea0007ffe0eb */
[----:B------:R-:W-:Y:S06]  /*e720*/  IMAD.MOV.U32 R0, RZ, RZ, R2 ;  /* 0x000000ffff007224 */ /* 0x000fec00078e0002 */
[----:B------:R-:W-:Y:S05]  /*e730*/  @P0 IMAD.HI.U32 R3, R2, c[0x0][0x2bc], RZ ;  /* 0x0000af0002030a27 */ /* 0x000fea00078e00ff */
[----:B------:R-:W-:Y:S01]  /*e740*/  @P0 SHF.R.U32.HI R0, RZ, c[0x0][0x2c0], R3 ;  /* 0x0000b000ff000a19 */ /* 0x000fe20000011603 */
[----:B--2---:R-:W-:Y:S03]  /*e750*/  IMAD.WIDE.U32 R226, R6, c[0x0][0x1e8], RZ ;  /* 0x00007a0006e27a25 */ /* 0x004fe600078e00ff */
[C---:B------:R-:W-:Y:S02]  /*e760*/  @!P1 IADD3 R3, P0, R0.reuse, R240, RZ ;  /* 0x000000f000039210 */ /* 0x040fe40007f1e0ff */
[----:B------:R-:W-:Y:S02]  /*e770*/  IADD3 R6, -R237, 0x30, RZ ;  /* 0x00000030ed067810 */ /* 0x000fe40007ffe1ff */
        /* <DEDUP_REMOVED lines=14> */
[----:B------:R-:W-:Y:S03]  /*e860*/  IADD3 R0, P0, R226, R2, RZ ;  /* 0x00000002e2007210 */ /* 0x000fe60007f1e0ff */
[----:B------:R-:W-:Y:S05]  /*e870*/  IMAD R14, R224, c[0x0][0x1f4], R14 ;  /* 0x00007d00e00e7a24 */ /* 0x000fea00078e020e */
[----:B------:R-:W-:Y:S02]  /*e880*/  IADD3.X R14, R245, R3, R14, P0, !PT ;  /* 0x00000003f50e7210 */ /* 0x000fe400007fe40e */
[C---:B------:R-:W-:Y:S04]  /*e890*/  LEA R15, P0, R0.reuse, c[0x0][0x1c8], 0x1 ;  /* 0x00007200000f7a11 */ /* 0x040fe800078008ff */
[----:B------:R-:W-:Y:S02]  /*e8a0*/  LEA.HI.X R14, R0, c[0x0][0x1cc], R14, 0x1, P0 ;  /* 0x00007300000e7a11 */ /* 0x000fe400000f0c0e */
[----:B------:R-:W-:Y:S01]  /*e8b0*/  ISETP.GE.AND P0, PT, R6, 0x1, PT ;  /* 0x000000010600780c */ /* 0x000fe20003f06270 */
[----:B------:R-:W-:-:S10]  /*e8c0*/  BRA.DIV ~URZ, `(.L_x_1231) ;  /* 0x0000d7127f007947 */ /* 0x000fd4000b800000 */
[----:B------:R2:W3:Y:S02]  /*e8d0*/  SHFL.IDX PT, R4, R14, RZ, 0x181f ;  /* 0x00181fff0e047589 */ /* 0x0004e400000e0000 */
.L_x_1331:
[----:B------:R-:W-:-:S05]  /*e8e0*/  BRA.DIV ~URZ, `(.L_x_1232) ;  /* 0x0000d7727f007947 */ /* 0x000fca000b800000 */
[----:B------:R4:W2:Y:S02]  /*e8f0*/  SHFL.IDX PT, R0, R15, RZ, 0x181f ;  /* 0x00181fff0f007589 */ /* 0x0008a400000e0000 */
.L_x_1332:
[----:B-12---:R-:W-:Y:S02]  /*e900*/  @P0 IADD3 R12, P1, R0, R229, RZ ;  /* 0x000000e5000c0210 */ /* 0x006fe40007f3e0ff */
[C---:B------:R-:W-:Y:S02]  /*e910*/  IADD3 R26, R223.reuse, 0x40, RZ ;  /* 0x00000040df1a7810 */ /* 0x040fe40007ffe0ff */
[C---:B------:R-:W-:Y:S01]  /*e920*/  ISETP.GE.AND P5, PT, R223.reuse, c[0x0][0x1d4], PT ;  /* 0x00007500df007a0c */ /* 0x040fe20003fa6270 */
[----:B---3--:R-:W-:Y:S01]  /*e930*/  @P0 IMAD.X R13, R4, 0x1, R214, P1 ;  /* 0x00000001040d0824 */ /* 0x008fe200008e06d6 */
[----:B------:R-:W-:Y:S02]  /*e940*/  IADD3 R25, R223, 0x80, RZ ;  /* 0x00000080df197810 */ /* 0x000fe40007ffe0ff */
[----:B------:R-:W-:Y:S02]  /*e950*/  ISETP.GE.AND P4, PT, R26, c[0x0][0x1d4], PT ;  /* 0x000075001a007a0c */ /* 0x000fe40003f86270 */
[----:B------:R-:W-:Y:S02]  /*e960*/  @P0 IADD3 R10, P1, R0, R216, RZ ;  /* 0x000000d8000a0210 */ /* 0x000fe40007f3e0ff */
[----:B------:R-:W-:Y:S02]  /*e970*/  ISETP.GE.AND P3, PT, R25, c[0x0][0x1d4], PT ;  /* 0x0000750019007a0c */ /* 0x000fe40003f66270 */
[----:B------:R-:W-:Y:S01]  /*e980*/  IADD3 R16, R223, 0xc0, RZ ;  /* 0x000000c0df107810 */ /* 0x000fe20007ffe0ff */
[----:B------:R-:W-:Y:S01]  /*e990*/  @P0 IMAD.X R11, R4, 0x1, R215, P1 ;  /* 0x00000001040b0824 */ /* 0x000fe200008e06d7 */
[----:B------:R-:W-:Y:S01]  /*e9a0*/  @P0 IADD3 R8, P1, R0, R218, RZ ;  /* 0x000000da00080210 */ /* 0x000fe20007f3e0ff */
[----:B------:R-:W-:Y:S01]  /*e9b0*/  @!PT LDS RZ, [RZ] ;  /* 0x00000000fffff984 */ /* 0x000fe20000000800 */
[----:B------:R-:W-:Y:S01]  /*e9c0*/  @!PT LDS RZ, [RZ] ;  /* 0x00000000fffff984 */ /* 0x000fe20000000800 */
[----:B------:R-:W-:Y:S01]  /*e9d0*/  @!PT LDS RZ, [RZ] ;  /* 0x00000000fffff984 */ /* 0x000fe20000000800 */
[----:B------:R1:W-:Y:S01]  /*e9e0*/  @P0 LDGSTS.E.BYPASS.LTC128B.128 [R213+0xa080], [R12.64], !P5 ;  /* 0x0a0800000cd50fae */ /* 0x0003e2000e901d4e */
[----:B------:R-:W-:Y:S03]  /*e9f0*/  ISETP.GE.AND P2, PT, R16, c[0x0][0x1d4], PT ;  /* 0x0000750010007a0c */ /* 0x000fe60003f46270 */
[----:B------:R1:W-:Y:S01]  /*ea00*/  @P0 LDGSTS.E.BYPASS.LTC128B.128 [R213+0xb880], [R10.64], !P4 ;  /* 0x0b8800000ad50fae */ /* 0x0003e2000e101d4e */
[----:B------:R-:W-:Y:S01]  /*ea10*/  @P0 IMAD.X R9, R4, 0x1, R217, P1 ;  /* 0x0000000104090824 */ /* 0x000fe200008e06d9 */
[----:B------:R-:W-:Y:S04]  /*ea20*/  @P0 IADD3 R2, P1, R0, R220, RZ ;  /* 0x000000dc00020210 */ /* 0x000fe80007f3e0ff */
[----:B------:R1:W-:Y:S01]  /*ea30*/  @P0 LDGSTS.E.BYPASS.LTC128B.128 [R213+0xd080], [R8.64], !P3 ;  /* 0x0d08000008d50fae */ /* 0x0003e2000d901d4e */
[----:B------:R-:W-:Y:S05]  /*ea40*/  @P0 IMAD.X R3, R4, 0x1, R219, P1 ;  /* 0x0000000104030824 */ /* 0x000fea00008e06db */
[----:B------:R1:W-:Y:S01]  /*ea50*/  @P0 LDGSTS.E.BYPASS.LTC128B.128 [R213+0xe880], [R2.64], !P2 ;  /* 0x0e88000002d50fae */ /* 0x0003e2000d101d4e */
[----:B------:R-:W-:Y:S01]  /*ea60*/  ISETP.GE.AND P0, PT, R6, 0x21, PT ;  /* 0x000000210600780c */ /* 0x000fe20003f06270 */
[----:B------:R-:W-:-:S06]  /*ea70*/  BRA.DIV ~URZ, `(.L_x_1233) ;  /* 0x0000d6627f007947 */ /* 0x000fcc000b800000 */
[----:B------:R2:W3:Y:S04]  /*ea80*/  SHFL.IDX PT, R4, R14, 0x1, 0x181f ;  /* 0x00381f000e047f89 */ /* 0x0004e800000e0000 */
[----:B------:R2:W1:Y:S02]  /*ea90*/  SHFL.IDX PT, R0, R15, 0x1, 0x181f ;  /* 0x00381f000f007f89 */ /* 0x00046400000e0000 */
.L_x_1333:
[----:B-1----:R-:W-:Y:S02]  /*eaa0*/  @P0 IADD3 R12, P1, R0, R229, RZ ;  /* 0x000000e5000c0210 */ /* 0x002fe40007f3e0ff */
[C---:B--2-4-:R-:W-:Y:S02]  /*eab0*/  IADD3 R15, R223.reuse, 0x40, RZ ;  /* 0x00000040df0f7810 */ /* 0x054fe40007ffe0ff */
[----:B------:R-:W-:Y:S01]  /*eac0*/  ISETP.GE.AND P5, PT, R223, c[0x0][0x1d4], PT ;  /* 0x00007500df007a0c */ /* 0x000fe20003fa6270 */
[----:B---3--:R-:W-:Y:S01]  /*ead0*/  @P0 IMAD.X R13, R4, 0x1, R214, P1 ;  /* 0x00000001040d0824 */ /* 0x008fe200008e06d6 */
[----:B------:R-:W-:Y:S02]  /*eae0*/  ISETP.GE.AND P4, PT, R15, c[0x0][0x1d4], PT ;  /* 0x000075000f007a0c */ /* 0x000fe40003f86270 */
[C---:B------:R-:W-:Y:S02]  /*eaf0*/  IADD3 R14, R223.reuse, 0x80, RZ ;  /* 0x00000080df0e7810 */ /* 0x040fe40007ffe0ff */
        /* <DEDUP_REMOVED lines=15> */
[----:B------:R1:W-:Y:S03]  /*ebf0*/  @P0 LDGSTS.E.BYPASS.LTC128B.128 [R213+0xf880], [R2.64], !P2 ;  /* 0x0f88000002d50fae */ /* 0x0003e6000d101d4e */
.L_x_1230:
[----:B--234-:R-:W-:Y:S05]  /*ec00*/  BSYNC B0 ;  /* 0x0000000000007941 */ /* 0x01cfea0003800000 */
.L_x_1229:
[----:B------:R-:W-:Y:S01]  /*ec10*/  ISETP.NE.AND P0, PT, R236, c[0x0][0x2c4], PT ;  /* 0x0000b100ec007a0c */ /* 0x000fe20003f05270 */
[----:B------:R-:W2:Y:S01]  /*ec20*/  LDL R0, [R1+0x4] ;  /* 0x0000040001007983 */ /* 0x000ea20000100800 */
[----:B-1----:R-:W-:Y:S01]  /*ec30*/  LOP3.LUT R3, RZ, c[0x0][0x324], RZ, 0x33, !PT ;  /* 0x0000c900ff037a12 */ /* 0x002fe200078e33ff */
[----:B------:R-:W-:Y:S02]  /*ec40*/  IMAD R4, R222, -0x30, RZ ;  /* 0xffffffd0de047824 */ /* 0x000fe400078e02ff */
[----:B------:R-:W0:Y:S02]  /*ec50*/  LDGDEPBAR ;  /* 0x00000000000079af */ /* 0x000e240000000000 */
[----:B------:R-:W-:Y:S02]  /*ec60*/  IMAD.IADD R10, R4, 0x1, -R233 ;  /* 0x00000001040a7824 */ /* 0x000fe400078e0ae9 */
[----:B--2---:R-:W-:Y:S05]  /*ec70*/  IMAD R0, R0, 0x80, R243 ;  /* 0x0000008000007824 */ /* 0x004fea00078e02f3 */
[----:B------:R-:W-:Y:S02]  /*ec80*/  IADD3 R6, R239, R0, R242 ;  /* 0x00000000ef067210 */ /* 0x000fe40007ffe0f2 */
[----:B------:R-:W-:Y:S03]  /*ec90*/  IADD3 R0, -R233, 0x1, R4 ;  /* 0x00000001e9007810 */ /* 0x000fe60007ffe104 */
[----:B------:R-:W-:Y:S01]  /*eca0*/  @P0 IMAD.HI.U32 R2, R6, c[0x0][0x2c8], RZ ;  /* 0x0000b20006020a27 */ /* 0x000fe200078e00ff */
[----:B------:R-:W-:Y:S04]  /*ecb0*/  IADD3 R0, -R232, R0, R5 ;  /* 0x00000000e8007210 */ /* 0x000fe80007ffe105 */
[----:B------:R-:W-:Y:S01]  /*ecc0*/  @P0 SHF.R.U32.HI R6, RZ, c[0x0][0x2cc], R2 ;  /* 0x0000b300ff060a19 */ /* 0x000fe20000011602 */
[----:B------:R-:W-:Y:S01]  /*ecd0*/  IMAD.IADD R8, R3, 0x1, R0 ;  /* 0x0000000103087824 */ /* 0x000fe200078e0200 */
[----:B------:R-:W-:Y:S01]  /*ece0*/  IADD3 R9, R0, c[0x0][0x328], RZ ;  /* 0x0000ca0000097a10 */ /* 0x000fe20007ffe0ff */
[----:B------:R-:W-:-:S05]  /*ecf0*/  BRA.DIV ~URZ, `(.L_x_1234) ;  /* 0x0000d4d27f007947 */ /* 0x000fca000b800000 */
[----:B------:R1:W2:Y:S02]  /*ed00*/  SHFL.IDX PT, R3, R6, RZ, 0x1c1f ;  /* 0x001c1fff06037589 */ /* 0x0002a400000e0000 */
.L_x_1334:
[----:B------:R-:W-:Y:S01]  /*ed10*/  ISETP.LE.AND P0, PT, R236, c[0x0][0x32c], PT ;  /* 0x0000cb00ec007a0c */ /* 0x000fe20003f03270 */
[----:B--2---:R-:W-:Y:S01]  /*ed20*/  IMAD.IADD R2, R9, 0x1, R3 ;  /* 0x0000000109027824 */ /* 0x004fe200078e0203 */
[----:B------:R-:W-:Y:S11]  /*ed30*/  IADD3 R0, R8, R3, RZ ;  /* 0x0000000308007210 */ /* 0x000ff60007ffe0ff */
[----:B------:R-:W-:-:S05]  /*ed40*/  @!P0 BRA `(.L_x_1235) ;  /* 0x0000017000008947 */ /* 0x000fca0003800000 */
[----:B------:R-:W-:Y:S01]  /*ed50*/  IADD3 R3, -R232, R5, R3 ;  /* 0x00000005e8037210 */ /* 0x000fe20007ffe103 */
[----:B------:R-:W-:Y:S03]  /*ed60*/  BSSY B0, `(.L_x_1236) ;  /* 0x0000011000007945 */ /* 0x000fe60003800000 */
        /* <DEDUP_REMOVED lines=11> */
.L_x_1237:
[----:B------:R-:W-:Y:S04]  /*ee20*/  MOV R11, 0x1 ;  /* 0x00000001000b7802 */ /* 0x000fe80000000f00 */
[----:B------:R-:W-:Y:S11]  /*ee30*/  ISETP.NE.AND P0, PT, R11, c[0x0][0x32c], PT ;  /* 0x0000cb000b007a0c */ /* 0x000ff60003f05270 */
[----:B------:R-:W-:Y:S02]  /*ee40*/  @!UPT UIADD3 URZ, URZ, URZ, URZ ;  /* 0x0000003f3f3ff290 */ /* 0x000fe4000fffe03f */
[----:B------:R-:W-:Y:S05]  /*ee50*/  @P0 IMAD.HI.U32 R11, R3, c[0x0][0x330], RZ ;  /* 0x0000cc00030b0a27 */ /* 0x000fea00078e00ff */
[----:B------:R-:W-:Y:S02]  /*ee60*/  @P0 SHF.R.U32.HI R3, RZ, c[0x0][0x334], R11 ;  /* 0x0000cd00ff030a19 */ /* 0x000fe4000001160b */
.L_x_1238:
[----:B------:R-:W-:Y:S05]  /*ee70*/  BSYNC B0 ;  /* 0x0000000000007941 */ /* 0x000fea0003800000 */
.L_x_1236:
[----:B------:R-:W-:Y:S05]  /*ee80*/  IMAD R3, R3, c[0x0][0x32c], R10 ;  /* 0x0000cb0003037a24 */ /* 0x000fea00078e020a */
[----:B------:R-:W-:Y:S02]  /*ee90*/  IADD3 R11, R3, c[0x0][0x32c], RZ ;  /* 0x0000cb00030b7a10 */ /* 0x000fe40007ffe0ff */
[----:B------:R-:W-:Y:S02]  /*eea0*/  IMNMX R0, R0, R3, !PT ;  /* 0x0000000300007217 */ /* 0x000fe40007800200 */
[----:B------:R-:W-:Y:S02]  /*eeb0*/  IMNMX R2, R2, R11, PT ;  /* 0x0000000b02027217 */ /* 0x000fe40003800200 */
.L_x_1235:
[C---:B------:R-:W-:Y:S02]  /*eec0*/  ISETP.GE.AND P0, PT, R4.reuse, 0x2, PT ;  /* 0x000000020400780c */ /* 0x040fe40003f06270 */
[----:B------:R-:W-:Y:S02]  /*eed0*/  ISETP.GE.AND P1, PT, R4, 0x9, PT ;  /* 0x000000090400780c */ /* 0x000fe40003f26270 */
[----:B------:R-:W-:Y:S02]  /*eee0*/  LOP3.LUT R212, R212, 0xffffffef, RZ, 0xc0, !PT ;  /* 0xffffffefd4d47812 */ /* 0x000fe400078ec0ff */
[C---:B------:R-:W-:Y:S02]  /*eef0*/  ISETP.GE.AND P6, PT, R4.reuse, 0x19, PT ;  /* 0x000000190400780c */ /* 0x040fe40003fc6270 */
[C---:B------:R-:W-:Y:S02]  /*ef00*/  ISETP.GE.AND P5, PT, R4.reuse, 0x1a, PT ;  /* 0x0000001a0400780c */ /* 0x040fe40003fa6270 */
[C---:B------:R-:W-:Y:S02]  /*ef10*/  ISETP.GE.AND P4, PT, R4.reuse, 0x21, PT ;  /* 0x000000210400780c */ /* 0x040fe40003f86270 */
[----:B------:R-:W-:Y:S02]  /*ef20*/  ISETP.GE.AND P3, PT, R4, 0x22, PT ;  /* 0x000000220400780c */ /* 0x000fe40003f66270 */
[----:B------:R-:W-:Y:S02]  /*ef30*/  @P0 LOP3.LUT R212, R212, 0x10, RZ, 0xfc, !PT ;  /* 0x00000010d4d40812 */ /* 0x000fe400078efcff */
[----:B------:R-:W-:Y:S02]  /*ef40*/  ISETP.GT.AND P0, PT, R0, 0x1, !P0 ;  /* 0x000000010000780c */ /* 0x000fe40004704270 */
[----:B------:R-:W-:Y:S02]  /*ef50*/  LOP3.LUT R212, R212, 0xfffffff7, RZ, 0xc0, !PT ;  /* 0xfffffff7d4d47812 */ /* 0x000fe400078ec0ff */
[----:B------:R-:W-:Y:S02]  /*ef60*/  ISETP.LT.OR P0, PT, R2, 0x2, P0 ;  /* 0x000000020200780c */ /* 0x000fe40000701670 */
[----:B------:R-:W-:Y:S02]  /*ef70*/  @P1 LOP3.LUT R212, R212, 0x8, RZ, 0xfc, !PT ;  /* 0x00000008d4d41812 */ /* 0x000fe400078efcff */
[----:B------:R-:W-:Y:S02]  /*ef80*/  FSEL R16, R171, -INF , !P0 ;  /* 0xff800000ab107808 */ /* 0x000fe40004000000 */
[----:B------:R-:W-:Y:S02]  /*ef90*/  ISETP.GT.AND P0, PT, R0, 0x8, !P1 ;  /* 0x000000080000780c */ /* 0x000fe40004f04270 */
[----:B------:R-:W-:Y:S02]  /*efa0*/  ISETP.GE.AND P1, PT, R4, 0xa, PT ;  /* 0x0000000a0400780c */ /* 0x000fe40003f26270 */
[----:B------:R-:W-:Y:S02]  /*efb0*/  ISETP.LT.OR P0, PT, R2, 0x9, P0 ;  /* 0x000000090200780c */ /* 0x000fe40000701670 */
[----:B------:R-:W-:Y:S02]  /*efc0*/  LOP3.LUT R212, R212, 0xfffffffb, RZ, 0xc0, !PT ;  /* 0xfffffffbd4d47812 */ /* 0x000fe400078ec0ff */
[----:B------:R-:W-:Y:S02]  /*efd0*/  FSEL R15, R170, -INF , !P0 ;  /* 0xff800000aa0f7808 */ /* 0x000fe40004000000 */
[----:B------:R-:W-:Y:S02]  /*efe0*/  ISETP.GT.AND P0, PT, R0, 0x9, !P1 ;  /* 0x000000090000780c */ /* 0x000fe40004f04270 */
[----:B------:R-:W-:Y:S02]  /*eff0*/  ISETP.GE.AND P2, PT, R4, 0x29, PT ;  /* 0x000000290400780c */ /* 0x000fe40003f46270 */
[----:B------:R-:W-:Y:S02]  /*f000*/  ISETP.LT.OR P0, PT, R2, 0xa, P0 ;  /* 0x0000000a0200780c */ /* 0x000fe40000701670 */
[----:B------:R-:W-:Y:S02]  /*f010*/  @P1 LOP3.LUT R212, R212, 0x4, RZ, 0xfc, !PT ;  /* 0x00000004d4d41812 */ /* 0x000fe400078efcff */
[----:B------:R-:W-:Y:S02]  /*f020*/  ISETP.GE.AND P1, PT, R4, 0x11, PT ;  /* 0x000000110400780c */ /* 0x000fe40003f26270 */
[----:B------:R-:W-:Y:S02]  /*f030*/  FSEL R14, R168, -INF , !P0 ;  /* 0xff800000a80e7808 */ /* 0x000fe40004000000 */
[----:B------:R-:W-:Y:S02]  /*f040*/  LOP3.LUT R212, R212, 0xfffffffd, RZ, 0xc0, !PT ;  /* 0xfffffffdd4d47812 */ /* 0x000fe400078ec0ff */
[----:B------:R-:W-:Y:S04]  /*f050*/  ISETP.GT.AND P0, PT, R0, 0x10, !P1 ;  /* 0x000000100000780c */ /* 0x000fe80004f04270 */
[----:B------:R-:W-:Y:S03]  /*f060*/  ISETP.LT.OR P0, PT, R2, 0x11, P0 ;  /* 0x000000110200780c */ /* 0x000fe60000701670 */
[----:B------:R-:W-:Y:S02]  /*f070*/  @P1 LOP3.LUT R212, R212, 0x2, RZ, 0xfc, !PT ;  /* 0x00000002d4d41812 */ /* 0x000fe400078efcff */
[----:B------:R-:W-:Y:S02]  /*f080*/  ISETP.GE.AND P1, PT, R4, 0x12, PT ;  /* 0x000000120400780c */ /* 0x000fe40003f26270 */
[----:B------:R-:W-:Y:S02]  /*f090*/  FSEL R164, R164, -INF , !P0 ;  /* 0xff800000a4a47808 */ /* 0x000fe40004000000 */
[----:B------:R-:W-:Y:S02]  /*f0a0*/  ISETP.GT.AND P0, PT, R0, 0x11, !P1 ;  /* 0x000000110000780c */ /* 0x000fe40004f04270 */
[----:B------:R-:W-:Y:S02]  /*f0b0*/  LOP3.LUT R212, R212, 0xfffffffe, RZ, 0xc0, !PT ;  /* 0xfffffffed4d47812 */ /* 0x000fe400078ec0ff */
[----:B------:R-:W-:Y:S04]  /*f0c0*/  ISETP.LT.OR P0, PT, R2, 0x12, P0 ;  /* 0x000000120200780c */ /* 0x000fe80000701670 */
[----:B------:R-:W-:Y:S02]  /*f0d0*/  FSEL R170, R139, -INF , !P0 ;  /* 0xff8000008baa7808 */ /* 0x000fe40004000000 */
[----:B------:R-:W-:Y:S02]  /*f0e0*/  ISETP.GT.AND P0, PT, R0, 0x18, !P6 ;  /* 0x000000180000780c */ /* 0x000fe40007704270 */
[----:B------:R-:W-:Y:S02]  /*f0f0*/  @P1 LOP3.LUT R212, R212, 0x1, RZ, 0xfc, !PT ;  /* 0x00000001d4d41812 */ /* 0x000fe400078efcff */
[----:B------:R-:W-:Y:S02]  /*f100*/  ISETP.LT.OR P0, PT, R2, 0x19, P0 ;  /* 0x000000190200780c */ /* 0x000fe40000701670 */
[----:B------:R-:W-:Y:S02]  /*f110*/  ISETP.GE.AND P1, PT, R4, 0x1, PT ;  /* 0x000000010400780c */ /* 0x000fe40003f26270 */
[----:B------:R-:W-:Y:S02]  /*f120*/  FSEL R177, R138, -INF , !P0 ;  /* 0xff8000008ab17808 */ /* 0x000fe40004000000 */
[----:B------:R-:W-:Y:S02]  /*f130*/  ISETP.GT.AND P0, PT, R0, 0x19, !P5 ;  /* 0x000000190000780c */ /* 0x000fe40006f04270 */
[----:B------:R-:W-:Y:S02]  /*f140*/  LOP3.LUT R212, R212, 0xffffffdf, RZ, 0xc0, !PT ;  /* 0xffffffdfd4d47812 */ /* 0x000fe400078ec0ff */
[----:B------:R-:W-:Y:S04]  /*f150*/  ISETP.LT.OR P0, PT, R2, 0x1a, P0 ;  /* 0x0000001a0200780c */ /* 0x000fe80000701670 */
[----:B------:R-:W-:Y:S02]  /*f160*/  FSEL R178, R137, -INF , !P0 ;  /* 0xff80000089b27808 */ /* 0x000fe40004000000 */
[----:B------:R-:W-:Y:S04]  /*f170*/  ISETP.GT.AND P0, PT, R0, 0x20, !P4 ;  /* 0x000000200000780c */ /* 0x000fe80006704270 */
        /* <DEDUP_REMOVED lines=8> */
[----:B------:R-:W-:Y:S04]  /*f200*/  ISETP.GT.AND P0, PT, R0, RZ, !P1 ;  /* 0x000000ff0000720c */ /* 0x000fe80004f04270 */
[----:B------:R-:W-:Y:S04]  /*f210*/  ISETP.LT.OR P0, PT, R2, 0x1, P0 ;  /* 0x000000010200780c */ /* 0x000fe80000701670 */
[----:B------:R-:W-:Y:S02]  /*f220*/  FSEL R13, R174, -INF , !P0 ;  /* 0xff800000ae0d7808 */ /* 0x000fe40004000000 */
[----:B------:R-:W-:Y:S11]  /*f230*/  ISETP.GE.AND P0, PT, R4, 0x2a, PT ;  /* 0x0000002a0400780c */ /* 0x000ff60003f06270 */
[----:B------:R-:W-:Y:S02]  /*f240*/  @!UPT UIADD3 URZ, URZ, URZ, URZ ;  /* 0x0000003f3f3ff290 */ /* 0x000fe4000fffe03f */
[----:B------:R-:W-:Y:S02]  /*f250*/  @P0 LOP3.LUT R212, R212, 0x20, RZ, 0xfc, !PT ;  /* 0x00000020d4d40812 */ /* 0x000fe400078efcff */
[----:B------:R-:W-:Y:S04]  /*f260*/  ISETP.GT.AND P0, PT, R0, 0x29, !P0 ;  /* 0x000000290000780c */ /* 0x000fe80004704270 */
[----:B------:R-:W-:Y:S04]  /*f270*/  ISETP.LT.OR P0, PT, R2, 0x2a, P0 ;  /* 0x0000002a0200780c */ /* 0x000fe80000701670 */
[----:B------:R-:W-:Y:S01]  /*f280*/  FSEL R182, R17, -INF , !P0 ;  /* 0xff80000011b67808 */ /* 0x000fe20004000000 */
[----:B------:R-:W-:-:S06]  /*f290*/  BRA.DIV ~URZ, `(.L_x_1239) ;  /* 0x0000cfb27f007947 */ /* 0x000fcc000b800000 */
[----:B------:R2:W3:Y:S02]  /*f2a0*/  SHFL.IDX PT, R3, R6, 0x1, 0x1c1f ;  /* 0x003c1f0006037f89 */ /* 0x0004e400000e0000 */
.L_x_1335:
[----:B------:R-:W-:Y:S01]  /*f2b0*/  ISETP.LE.AND P0, PT, R236, c[0x0][0x32c], PT ;  /* 0x0000cb00ec007a0c */ /* 0x000fe20003f03270 */
[----:B---3--:R-:W-:Y:S01]  /*f2c0*/  IMAD.IADD R2, R9, 0x1, R3 ;  /* 0x0000000109027824 */ /* 0x008fe200078e0203 */
        /* <DEDUP_REMOVED lines=15> */
.L_x_1242:
[----:B------:R-:W-:Y:S04]  /*f3c0*/  MOV R4, 0x1 ;  /* 0x0000000100047802 */ /* 0x000fe80000000f00 */
[----:B------:R-:W-:Y:S11]  /*f3d0*/  ISETP.NE.AND P0, PT, R4, c[0x0][0x32c], PT ;  /* 0x0000cb0004007a0c */ /* 0x000ff60003f05270 */
[----:B------:R-:W-:Y:S02]  /*f3e0*/  @!UPT UIADD3 URZ, URZ, URZ, URZ ;  /* 0x0000003f3f3ff290 */ /* 0x000fe4000fffe03f */
[----:B------:R-:W-:Y:S05]  /*f3f0*/  @P0 IMAD.HI.U32 R4, R3, c[0x0][0x330], RZ ;  /* 0x0000cc0003040a27 */ /* 0x000fea00078e00ff */
[----:B------:R-:W-:Y:S02]  /*f400*/  @P0 SHF.R.U32.HI R3, RZ, c[0x0][0x334], R4 ;  /* 0x0000cd00ff030a19 */ /* 0x000fe40000011604 */
.L_x_1243:
[----:B------:R-:W-:Y:S05]  /*f410*/  BSYNC B0 ;  /* 0x0000000000007941 */ /* 0x000fea0003800000 */
.L_x_1241:
[----:B------:R-:W-:Y:S05]  /*f420*/  IMAD R3, R3, c[0x0][0x32c], R10 ;  /* 0x0000cb0003037a24 */ /* 0x000fea00078e020a */
[----:B------:R-:W-:Y:S02]  /*f430*/  IADD3 R4, R3, c[0x0][0x32c], RZ ;  /* 0x0000cb0003047a10 */ /* 0x000fe40007ffe0ff */
[----:B------:R-:W-:Y:S02]  /*f440*/  IMNMX R0, R0, R3, !PT ;  /* 0x0000000300007217 */ /* 0x000fe40007800200 */
[----:B------:R-:W-:Y:S02]  /*f450*/  IMNMX R2, R2, R4, PT ;  /* 0x0000000402027217 */ /* 0x000fe40003800200 */
.L_x_1240:
[----:B------:R-:W-:Y:S02]  /*f460*/  ISETP.GT.AND P0, PT, R0, RZ, !P1 ;  /* 0x000000ff0000720c */ /* 0x000fe40004f04270 */
[----:B------:R-:W-:Y:S02]  /*f470*/  LOP3.LUT P1, RZ, R212, 0x1, RZ, 0xc0, !PT ;  /* 0x00000001d4ff7812 */ /* 0x000fe4000782c0ff */
[----:B------:R-:W-:Y:S02]  /*f480*/  ISETP.LT.OR P0, PT, R2, 0x1, P0 ;  /* 0x000000010200780c */ /* 0x000fe40000701670 */
[----:B------:R-:W-:Y:S02]  /*f490*/  FMNMX.FTZ R4, R13, R136, !PT ;  /* 0x000000880d047209 */ /* 0x000fe40007810000 */
[----:B------:R-:W-:Y:S02]  /*f4a0*/  FSEL R9, R176, -INF , !P0 ;  /* 0xff800000b0097808 */ /* 0x000fe40004000000 */
[----:B------:R-:W-:Y:S02]  /*f4b0*/  LOP3.LUT P0, RZ, R212, 0x10, RZ, 0xc0, !PT ;  /* 0x00000010d4ff7812 */ /* 0x000fe4000780c0ff */
[----:B------:R-:W-:Y:S02]  /*f4c0*/  FMNMX.FTZ R8, R9, R7, !PT ;  /* 0x0000000709087209 */ /* 0x000fe40007810000 */
[----:B------:R-:W-:Y:S02]  /*f4d0*/  ISETP.GT.AND P0, PT, R0, 0x1, !P0 ;  /* 0x000000010000780c */ /* 0x000fe40004704270 */
[----:B------:R-:W-:Y:S02]  /*f4e0*/  FMNMX.FTZ R4, R16, R4, !PT ;  /* 0x0000000410047209 */ /* 0x000fe40007810000 */
        /* <DEDUP_REMOVED lines=24> */
[----:B------:R-:W-:Y:S02]  /*f670*/  ISETP.GT.AND P0, PT, R0, 0x11, !P1 ;  /* 0x000000110000780c */ /* 0x000fe40004f04270 */
[----:B------:R-:W-:Y:S02]  /*f680*/  FMNMX.FTZ R8, R171, R8, !PT ;  /* 0x00000008ab087209 */ /* 0x000fe40007810000 */
[----:B------:R-:W-:Y:S02]  /*f690*/  ISETP.LT.OR P0, PT, R2, 0x12, P0 ;  /* 0x000000120200780c */ /* 0x000fe40000701670 */
[----:B------:R-:W-:Y:S02]  /*f6a0*/  LOP3.LUT P1, RZ, R212, 0x20, RZ, 0xc0, !PT ;  /* 0x00000020d4ff7812 */ /* 0x000fe4000782c0ff */
[----:B------:R-:W-:Y:S02]  /*f6b0*/  FSEL R167, R167, -INF , !P0 ;  /* 0xff800000a7a77808 */ /* 0x000fe40004000000 */
        /* <DEDUP_REMOVED lines=17> */
[----:B------:R-:W-:Y:S04]  /*f7d0*/  ISETP.LT.OR P0, PT, R2, 0x22, P0 ;  /* 0x000000220200780c */ /* 0x000fe80000701670 */
        /* <DEDUP_REMOVED lines=8> */
[----:B------:R-:W-:Y:S04]  /*f860*/  FSEL R175, R21, -INF , !P0 ;  /* 0xff80000015af7808 */ /* 0x000fe80004000000 */
[----:B------:R-:W-:Y:S01]  /*f870*/  FMNMX.FTZ R8, R175, R8, !PT ;  /* 0x00000008af087209 */ /* 0x000fe20007810000 */
[----:B------:R-:W-:-:S05]  /*f880*/  BRA.DIV ~URZ, `(.L_x_1244) ;  /* 0x0000ca427f007947 */ /* 0x000fca000b800000 */
[----:B------:R3:W4:Y:S02]  /*f890*/  SHFL.BFLY PT, R0, R4, 0x2, 0x1f ;  /* 0x0c401f0004007f89 */ /* 0x00072400000e0000 */
.L_x_1336:
[----:B-12-4-:R-:W-:Y:S01]  /*f8a0*/  FMNMX.FTZ R6, R4, R0, !PT ;  /* 0x0000000004067209 */ /* 0x016fe20007810000 */
[----:B------:R-:W-:-:S05]  /*f8b0*/  BRA.DIV ~URZ, `(.L_x_1245) ;  /* 0x0000ca527f007947 */ /* 0x000fca000b800000 */
[----:B---3--:R-:W-:Y:S04]  /*f8c0*/  SHFL.BFLY PT, R4, R8, 0x2, 0x1f ;  /* 0x0c401f0008047f89 */ /* 0x008fe800000e0000 */
[----:B------:R-:W1:Y:S02]  /*f8d0*/  SHFL.BFLY PT, R2, R6, 0x1, 0x1f ;  /* 0x0c201f0006027f89 */ /* 0x000e6400000e0000 */
[----:B-1----:R-:W-:Y:S02]  /*f8e0*/  FMNMX.FTZ R6, R6, R2, !PT ;  /* 0x0000000206067209 */ /* 0x002fe40007810000 */
[----:B------:R-:W-:Y:S05]  /*f8f0*/  FMNMX.FTZ R4, R8, R4, !PT ;  /* 0x0000000408047209 */ /* 0x000fea0007810000 */
[----:B------:R1:W2:Y:S02]  /*f900*/  SHFL.BFLY PT, R0, R4, 0x1, 0x1f ;  /* 0x0c201f0004007f89 */ /* 0x0002a400000e0000 */
.L_x_1337:
[C---:B------:R-:W-:Y:S01]  /*f910*/  FSETP.NEU.FTZ.AND P0, PT, R6.reuse, -INF , PT ;  /* 0xff8000000600780b */ /* 0x040fe20003f1d000 */
[----:B------:R-:W-:Y:S01]  /*f920*/  FMUL.FTZ R168, R6, c[0x0][0x2d0] ;  /* 0x0000b40006a87a20 */ /* 0x000fe20000410000 */
[----:B-12---:R-:W-:Y:S01]  /*f930*/  FMNMX.FTZ R4, R0, R4, !PT ;  /* 0x0000000400047209 */ /* 0x006fe20007810000 */
[----:B------:R-:W-:Y:S01]  /*f940*/  WARPSYNC 0xffffffff ;  /* 0xffffffff00007948 */ /* 0x000fe20003800000 */
[----:B------:R-:W-:Y:S01]  /*f950*/  FSEL R2, R6, RZ, P0 ;  /* 0x000000ff06027208 */ /* 0x000fe20000000000 */
[----:B------:R-:W-:Y:S01]  /*f960*/  LDSM.16.MT88.4 R24, [R202+0x4080] ;  /* 0x00408000ca18783b */ /* 0x000fe20000004200 */
[----:B------:R-:W-:Y:S01]  /*f970*/  FSEL R168, R168, RZ, P0 ;  /* 0x000000ffa8a87208 */ /* 0x000fe20000000000 */
[C---:B------:R-:W-:Y:S01]  /*f980*/  FMUL.FTZ R169, R4.reuse, c[0x0][0x2d0] ;  /* 0x0000b40004a97a20 */ /* 0x040fe20000410000 */
[----:B------:R-:W-:Y:S01]  /*f990*/  FSETP.NEU.FTZ.AND P0, PT, R4, -INF , PT ;  /* 0xff8000000400780b */ /* 0x000fe20003f1d000 */
[----:B------:R-:W-:Y:S02]  /*f9a0*/  FADD.FTZ R0, -R2, R136 ;  /* 0x0000008802007221 */ /* 0x000fe40000010100 */
[--C-:B------:R-:W-:Y:S01]  /*f9b0*/  FFMA.FTZ R16, R16, c[0x0][0x2d0], -R168.reuse ;  /* 0x0000b40010107a23 */ /* 0x100fe200000108a8 */
[----:B------:R-:W-:Y:S01]  /*f9c0*/  FSEL R3, R4, RZ, P0 ;  /* 0x000000ff04037208 */ /* 0x000fe20000000000 */
[----:B------:R-:W-:Y:S01]  /*f9d0*/  FMUL.FTZ R0, R0, c[0x0][0x2d0] ;  /* 0x0000b40000007a20 */ /* 0x000fe20000410000 */
[----:B------:R-:W-:Y:S01]  /*f9e0*/  FSEL R169, R169, RZ, P0 ;  /* 0x000000ffa9a97208 */ /* 0x000fe20000000000 */
[----:B------:R1:W-:Y:S01]  /*f9f0*/  MUFU.EX2 R226, R16 ;  /* 0x0000001000e27308 */ /* 0x0003e20000000800 */
[--C-:B------:R-:W-:Y:S01]  /*fa00*/  FFMA.FTZ R13, R13, c[0x0][0x2d0], -R168.reuse ;  /* 0x0000b4000d0d7a23 */ /* 0x100fe200000108a8 */
[----:B------:R-:W-:Y:S01]  /*fa10*/  ISETP.GT.AND P0, PT, R222, R228, PT ;  /* 0x000000e4de00720c */ /* 0x000fe20003f04270 */
[--C-:B------:R-:W-:Y:S02]  /*fa20*/  FFMA.FTZ R15, R15, c[0x0][0x2d0], -R168.reuse ;  /* 0x0000b4000f0f7a23 */ /* 0x100fe400000108a8 */
[--C-:B------:R-:W-:Y:S02]  /*fa30*/  FFMA.FTZ R9, R9, c[0x0][0x2d0], -R169.reuse ;  /* 0x0000b40009097a23 */ /* 0x100fe400000108a9 */
[--C-:B------:R-:W-:Y:S02]  /*fa40*/  FFMA.FTZ R12, R12, c[0x0][0x2d0], -R169.reuse ;  /* 0x0000b4000c0c7a23 */ /* 0x100fe400000108a9 */
[--C-:B------:R-:W-:Y:S01]  /*fa50*/  FFMA.FTZ R11, R11, c[0x0][0x2d0], -R169.reuse ;  /* 0x0000b4000b0b7a23 */ /* 0x100fe200000108a9 */
[----:B------:R2:W-:Y:S01]  /*fa60*/  MUFU.EX2 R2, R0 ;  /* 0x0000000000027308 */ /* 0x0005e20000000800 */
[----:B------:R-:W-:Y:S02]  /*fa70*/  FFMA.FTZ R10, R10, c[0x0][0x2d0], -R169 ;  /* 0x0000b4000a0a7a23 */ /* 0x000fe400000108a9 */
[--C-:B------:R-:W-:Y:S07]  /*fa80*/  FFMA.FTZ R14, R14, c[0x0][0x2d0], -R168.reuse ;  /* 0x0000b4000e0e7a23 */ /* 0x100fee00000108a8 */
[----:B------:R-:W3:Y:S01]  /*fa90*/  MUFU.EX2 R227, R13 ;  /* 0x0000000d00e37308 */ /* 0x000ee20000000800 */
[----:B-1----:R-:W1:Y:S09]  /*faa0*/  LDSM.16.MT88.4 R16, [R201+0x4080] ;  /* 0x00408000c910783b */ /* 0x002e720000004200 */
[----:B------:R-:W-:Y:S01]  /*fab0*/  MUFU.EX2 R221, R15 ;  /* 0x0000000f00dd7308 */ /* 0x000fe20000000800 */
[----:B--2---:R-:W-:Y:S02]  /*fac0*/  FADD.FTZ R0, -R3, R7 ;  /* 0x0000000703007221 */ /* 0x004fe40000010100 */
[--C-:B------:R-:W-:Y:S02]  /*fad0*/  FFMA.FTZ R3, R164, c[0x0][0x2d0], -R168.reuse ;  /* 0x0000b400a4037a23 */ /* 0x100fe400000108a8 */
[----:B------:R-:W-:Y:S05]  /*fae0*/  FMUL.FTZ R0, R0, c[0x0][0x2d0] ;  /* 0x0000b40000007a20 */ /* 0x000fea0000410000 */
[----:B------:R-:W2:Y:S10]  /*faf0*/  MUFU.EX2 R199, R14 ;  /* 0x0000000e00c77308 */ /* 0x000eb40000000800 */
[----:B------:R-:W-:Y:S10]  /*fb00*/  MUFU.EX2 R198, R9 ;  /* 0x0000000900c67308 */ /* 0x000ff40000000800 */
[----:B------:R-:W4:Y:S10]  /*fb10*/  MUFU.EX2 R197, R12 ;  /* 0x0000000c00c57308 */ /* 0x000f340000000800 */
[----:B------:R-:W-:Y:S10]  /*fb20*/  MUFU.EX2 R196, R11 ;  /* 0x0000000b00c47308 */ /* 0x000ff40000000800 */
[----:B------:R-:W-:Y:S10]  /*fb30*/  MUFU.EX2 R195, R10 ;  /* 0x0000000a00c37308 */ /* 0x000ff40000000800 */
[----:B------:R-:W5:Y:S10]  /*fb40*/  MUFU.EX2 R0, R0 ;  /* 0x0000000000007308 */ /* 0x000f740000000800 */
[----:B------:R1:W-:Y:S02]  /*fb50*/  MUFU.EX2 R194, R3 ;  /* 0x0000000300c27308 */ /* 0x0003e40000000800 */
[--C-:B-1----:R-:W-:Y:S01]  /*fb60*/  FFMA.FTZ R3, R170, c[0x0][0x2d0], -R168.reuse ;  /* 0x0000b400aa037a23 */ /* 0x102fe200000108a8 */
[----:B---3--:R-:W-:Y:S01]  /*fb70*/  F2FP.PACK_AB R136, R226, R227 ;  /* 0x000000e3e288723e */ /* 0x008fe200000000ff */
[C---:B------:R-:W-:Y:S01]  /*fb80*/  FMUL.FTZ R8, R2.reuse, R140 ;  /* 0x0000008c02087220 */ /* 0x040fe20000410000 */
[----:B--2---:R-:W-:Y:S01]  /*fb90*/  F2FP.PACK_AB R138, R199, R221 ;  /* 0x000000ddc78a723e */ /* 0x004fe200000000ff */
[----:B------:R-:W-:Y:S01]  /*fba0*/  FMUL.FTZ R9, R2, R141 ;  /* 0x0000008d02097220 */ /* 0x000fe20000410000 */
[----:B----4-:R-:W-:Y:S01]  /*fbb0*/  F2FP.PACK_AB R137, R197, R198 ;  /* 0x000000c6c589723e */ /* 0x010fe200000000ff */
[C---:B-----5:R-:W-:Y:S01]  /*fbc0*/  FMUL.FTZ R10, R0.reuse, R142 ;  /* 0x0000008e000a7220 */ /* 0x060fe20000410000 */
[----:B------:R-:W-:Y:S01]  /*fbd0*/  F2FP.PACK_AB R139, R195, R196 ;  /* 0x000000c4c38b723e */ /* 0x000fe200000000ff */
[----:B------:R-:W-:Y:S01]  /*fbe0*/  FMUL.FTZ R11, R0, R143 ;  /* 0x0000008f000b7220 */ /* 0x000fe20000410000 */
[----:B------:R1:W2:Y:S01]  /*fbf0*/  MUFU.EX2 R193, R3 ;  /* 0x0000000300c17308 */ /* 0x0002a20000000800 */
[----:B------:R-:W3:Y:S01]  /*fc00*/  LDSM.16.MT88.4 R140, [R204+0x4080] ;  /* 0x00408000cc8c783b */ /* 0x000ee20000004200 */
[C---:B------:R-:W-:Y:S02]  /*fc10*/  FMUL.FTZ R12, R2.reuse, R144 ;  /* 0x00000090020c7220 */ /* 0x040fe40000410000 */
[----:B------:R-:W-:Y:S02]  /*fc20*/  FMUL.FTZ R13, R2, R145 ;  /* 0x00000091020d7220 */ /* 0x000fe40000410000 */
[C---:B------:R-:W-:Y:S05]  /*fc30*/  HMMA.16816.F32 R8, R136.reuse, R16, R8 ;  /* 0x000000108808723c */ /* 0x040fea0000001808 */
[C---:B------:R-:W-:Y:S02]  /*fc40*/  FMUL.FTZ R14, R0.reuse, R146 ;  /* 0x00000092000e7220 */ /* 0x040fe40000410000 */
[----:B------:R-:W-:Y:S02]  /*fc50*/  FMUL.FTZ R15, R0, R147 ;  /* 0x00000093000f7220 */ /* 0x000fe40000410000 */
[----:B------:R-:W4:Y:S03]  /*fc60*/  LDSM.16.MT88.4 R144, [R203+0x4080] ;  /* 0x00408000cb90783b */ /* 0x000f260000004200 */
[C---:B------:R-:W-:Y:S02]  /*fc70*/  FMUL.FTZ R16, R2.reuse, R148 ;  /* 0x0000009402107220 */ /* 0x040fe40000410000 */
[C---:B------:R-:W-:Y:S03]  /*fc80*/  HMMA.16816.F32 R12, R136.reuse, R18, R12 ;  /* 0x00000012880c723c */ /* 0x040fe6000000180c */
[C---:B------:R-:W-:Y:S02]  /*fc90*/  FMUL.FTZ R17, R2.reuse, R149 ;  /* 0x0000009502117220 */ /* 0x040fe40000410000 */
[----:B------:R-:W-:Y:S02]  /*fca0*/  FMUL.FTZ R20, R2, R152 ;  /* 0x0000009802147220 */ /* 0x000fe40000410000 */
[C---:B------:R-:W-:Y:S02]  /*fcb0*/  FMUL.FTZ R18, R0.reuse, R150 ;  /* 0x0000009600127220 */ /* 0x040fe40000410000 */
[----:B------:R-:W-:Y:S02]  /*fcc0*/  FMUL.FTZ R19, R0, R151 ;  /* 0x0000009700137220 */ /* 0x000fe40000410000 */
[----:B------:R-:W5:Y:S01]  /*fcd0*/  LDSM.16.MT88.4 R148, [R201+0x5880] ;  /* 0x00588000c994783b */ /* 0x000f620000004200 */
[----:B------:R-:W-:Y:S02]  /*fce0*/  FMUL.FTZ R21, R2, R153 ;  /* 0x0000009902157220 */ /* 0x000fe40000410000 */
[C---:B------:R-:W-:Y:S02]  /*fcf0*/  FMUL.FTZ R22, R0.reuse, R154 ;  /* 0x0000009a00167220 */ /* 0x040fe40000410000 */
[C---:B------:R-:W-:Y:S03]  /*fd00*/  HMMA.16816.F32 R16, R136.reuse, R24, R16 ;  /* 0x000000188810723c */ /* 0x040fe60000001810 */
[----:B------:R-:W-:Y:S02]  /*fd10*/  FMUL.FTZ R23, R0, R155 ;  /* 0x0000009b00177220 */ /* 0x000fe40000410000 */
[----:B------:R-:W-:Y:S01]  /*fd20*/  LDSM.16.MT88.4 R152, [R202+0x4880] ;  /* 0x00488000ca98783b */ /* 0x000fe20000004200 */
[C---:B------:R-:W-:Y:S02]  /*fd30*/  FMUL.FTZ R28, R2.reuse, R160 ;  /* 0x000000a0021c7220 */ /* 0x040fe40000410000 */
[C---:B------:R-:W-:Y:S02]  /*fd40*/  FMUL.FTZ R24, R2.reuse, R156 ;  /* 0x0000009c02187220 */ /* 0x040fe40000410000 */
[C---:B------:R-:W-:Y:S03]  /*fd50*/  HMMA.16816.F32 R20, R136.reuse, R26, R20 ;  /* 0x0000001a8814723c */ /* 0x040fe60000001814 */
[C---:B------:R-:W-:Y:S02]  /*fd60*/  FMUL.FTZ R25, R2.reuse, R157 ;  /* 0x0000009d02197220 */ /* 0x040fe40000410000 */
[----:B------:R-:W-:Y:S02]  /*fd70*/  FMUL.FTZ R29, R2, R161 ;  /* 0x000000a1021d7220 */ /* 0x000fe40000410000 */
[C---:B------:R-:W-:Y:S02]  /*fd80*/  FMUL.FTZ R26, R0.reuse, R158 ;  /* 0x0000009e001a7220 */ /* 0x040fe40000410000 */
[C---:B------:R-:W-:Y:S02]  /*fd90*/  FMUL.FTZ R27, R0.reuse, R159 ;  /* 0x0000009f001b7220 */ /* 0x040fe40000410000 */
[----:B------:R-:W-:Y:S01]  /*fda0*/  LDSM.16.MT88.4 R156, [R203+0x4880] ;  /* 0x00488000cb9c783b */ /* 0x000fe20000004200 */
[C---:B------:R-:W-:Y:S02]  /*fdb0*/  FMUL.FTZ R30, R0.reuse, R162 ;  /* 0x000000a2001e7220 */ /* 0x040fe40000410000 */
[----:B------:R-:W-:Y:S02]  /*fdc0*/  FMUL.FTZ R31, R0, R163 ;  /* 0x000000a3001f7220 */ /* 0x000fe40000410000 */
[C---:B---3--:R-:W-:Y:S03]  /*fdd0*/  HMMA.16816.F32 R24, R136.reuse, R140, R24 ;  /* 0x0000008c8818723c */ /* 0x048fe60000001818 */
[----:B------:R-:W-:Y:S01]  /*fde0*/  LDSM.16.MT88.4 R160, [R201+0x7880] ;  /* 0x00788000c9a0783b */ /* 0x000fe20000004200 */
[--C-:B-1----:R-:W-:Y:S02]  /*fdf0*/  FFMA.FTZ R3, R177, c[0x0][0x2d0], -R168.reuse ;  /* 0x0000b400b1037a23 */ /* 0x102fe400000108a8 */
[C---:B------:R-:W-:Y:S02]  /*fe00*/  FMUL.FTZ R32, R2.reuse, R32 ;  /* 0x0000002002207220 */ /* 0x040fe40000410000 */
[C---:B------:R-:W-:Y:S01]  /*fe10*/  HMMA.16816.F32 R28, R136.reuse, R142, R28 ;  /* 0x0000008e881c723c */ /* 0x040fe2000000181c */
[----:B------:R1:W-:Y:S02]  /*fe20*/  MUFU.EX2 R192, R3 ;  /* 0x0000000300c07308 */ /* 0x0003e40000000800 */
[----:B------:R-:W3:Y:S01]  /*fe30*/  LDSM.16.MT88.4 R140, [R202+0x5880] ;  /* 0x00588000ca8c783b */ /* 0x000ee20000004200 */
[----:B------:R-:W-:Y:S02]  /*fe40*/  FMUL.FTZ R33, R2, R33 ;  /* 0x0000002102217220 */ /* 0x000fe40000410000 */
[C---:B------:R-:W-:Y:S02]  /*fe50*/  FMUL.FTZ R34, R0.reuse, R34 ;  /* 0x0000002200227220 */ /* 0x040fe40000410000 */
[----:B------:R-:W-:Y:S04]  /*fe60*/  FMUL.FTZ R35, R0, R35 ;  /* 0x0000002300237220 */ /* 0x000fe80000410000 */
[C---:B------:R-:W-:Y:S02]  /*fe70*/  FMUL.FTZ R36, R2.reuse, R36 ;  /* 0x0000002402247220 */ /* 0x040fe40000410000 */
[----:B------:R-:W-:Y:S01]  /*fe80*/  FMUL.FTZ R37, R2, R37 ;  /* 0x0000002502257220 */ /* 0x000fe20000410000 */
[C---:B----4-:R-:W-:Y:S03]  /*fe90*/  HMMA.16816.F32 R32, R136.reuse, R144, R32 ;  /* 0x000000908820723c */ /* 0x050fe60000001820 */
[C---:B------:R-:W-:Y:S02]  /*fea0*/  FMUL.FTZ R38, R0.reuse, R38 ;  /* 0x0000002600267220 */ /* 0x040fe40000410000 */
[----:B------:R-:W-:Y:S02]  /*feb0*/  FMUL.FTZ R39, R0, R39 ;  /* 0x0000002700277220 */ /* 0x000fe40000410000 */
[C---:B------:R-:W-:Y:S02]  /*fec0*/  FMUL.FTZ R40, R2.reuse, R40 ;  /* 0x0000002802287220 */ /* 0x040fe40000410000 */
[----:B------:R-:W-:Y:S03]  /*fed0*/  FMUL.FTZ R41, R2, R41 ;  /* 0x0000002902297220 */ /* 0x000fe60000410000 */
[C---:B------:R-:W-:Y:S01]  /*fee0*/  HMMA.16816.F32 R36, R136.reuse, R146, R36 ;  /* 0x000000928824723c */ /* 0x040fe20000001824 */
[----:B------:R-:W4:Y:S02]  /*fef0*/  LDSM.16.MT88.4 R144, [R204+0x5880] ;  /* 0x00588000cc90783b */ /* 0x000f240000004200 */
[C---:B------:R-:W-:Y:S02]  /*ff00*/  FMUL.FTZ R42, R0.reuse, R42 ;  /* 0x0000002a002a7220 */ /* 0x040fe40000410000 */
[----:B------:R-:W-:Y:S02]  /*ff10*/  FMUL.FTZ R43, R0, R43 ;  /* 0x0000002b002b7220 */ /* 0x000fe40000410000 */
[--C-:B-1----:R-:W-:Y:S02]  /*ff20*/  FFMA.FTZ R3, R178, c[0x0][0x2d0], -R168.reuse ;  /* 0x0000b400b2037a23 */ /* 0x102fe400000108a8 */
[C---:B------:R-:W-:Y:S02]  /*ff30*/  FMUL.FTZ R44, R2.reuse, R44 ;  /* 0x0000002c022c7220 */ /* 0x040fe40000410000 */
[----:B------:R1:W1:Y:S01]  /*ff40*/  MUFU.EX2 R191, R3 ;  /* 0x0000000300bf7308 */ /* 0x0002620000000800 */
[C---:B-----5:R-:W-:Y:S03]  /*ff50*/  HMMA.16816.F32 R40, R136.reuse, R148, R40 ;  /* 0x000000948828723c */ /* 0x060fe60000001828 */
[----:B------:R-:W-:Y:S02]  /*ff60*/  FMUL.FTZ R45, R2, R45 ;  /* 0x0000002d022d7220 */ /* 0x000fe40000410000 */
[C---:B------:R-:W-:Y:S02]  /*ff70*/  FMUL.FTZ R46, R0.reuse, R46 ;  /* 0x0000002e002e7220 */ /* 0x040fe40000410000 */
[----:B------:R-:W-:Y:S02]  /*ff80*/  FMUL.FTZ R47, R0, R47 ;  /* 0x0000002f002f7220 */ /* 0x000fe40000410000 */
[C---:B------:R-:W-:Y:S03]  /*ff90*/  FMUL.FTZ R48, R2.reuse, R48 ;  /* 0x0000003002307220 */ /* 0x040fe60000410000 */
[----:B------:R-:W-:Y:S02]  /*ffa0*/  FMUL.FTZ R49, R2, R49 ;  /* 0x0000003102317220 */ /* 0x000fe40000410000 */
[C---:B------:R-:W-:Y:S01]  /*ffb0*/  HMMA.16816.F32 R44, R136.reuse, R150, R44 ;  /* 0x00000096882c723c */ /* 0x040fe2000000182c */
[----:B------:R-:W5:Y:S02]  /*ffc0*/  LDSM.16.MT88.4 R148, [R203+0x5880] ;  /* 0x00588000cb94783b */ /* 0x000f640000004200 */
[C---:B------:R-:W-:Y:S02]  /*ffd0*/  FMUL.FTZ R50, R0.reuse, R50 ;  /* 0x0000003200327220 */ /* 0x040fe40000410000 */
[----:B------:R-:W-:Y:S02]  /*ffe0*/  FMUL.FTZ R51, R0, R51 ;  /* 0x0000003300337220 */ /* 0x000fe40000410000 */
[C---:B------:R-:W-:Y:S02]  /*fff0*/  FMUL.FTZ R52, R2.reuse, R52 ;  /* 0x0000003402347220 */ /* 0x040fe40000410000 */
[--C-:B-1----:R-:W-:Y:S03]  /*10000*/  FFMA.FTZ R3, R171, c[0x0][0x2d0], -R169.reuse ;  /* 0x0000b400ab037a23 */ /* 0x102fe600000108a9 */
[C---:B---3--:R-:W-:Y:S01]  /*10010*/  HMMA.16816.F32 R48, R136.reuse, R140, R48 ;  /* 0x0000008c8830723c */ /* 0x048fe20000001830 */
[----:B------:R1:W-:Y:S02]  /*10020*/  MUFU.EX2 R190, R3 ;  /* 0x0000000300be7308 */ /* 0x0003e40000000800 */
[----:B------:R-:W-:Y:S02]  /*10030*/  FMUL.FTZ R53, R2, R53 ;  /* 0x0000003502357220 */ /* 0x000fe40000410000 */
[C---:B------:R-:W-:Y:S02]  /*10040*/  FMUL.FTZ R54, R0.reuse, R54 ;  /* 0x0000003600367220 */ /* 0x040fe40000410000 */
[----:B------:R-:W-:Y:S02]  /*10050*/  FMUL.FTZ R55, R0, R55 ;  /* 0x0000003700377220 */ /* 0x000fe40000410000 */
[C---:B------:R-:W-:Y:S03]  /*10060*/  FMUL.FTZ R56, R2.reuse, R56 ;  /* 0x0000003802387220 */ /* 0x040fe60000410000 */
[----:B------:R-:W-:Y:S02]  /*10070*/  FMUL.FTZ R57, R2, R57 ;  /* 0x0000003902397220 */ /* 0x000fe40000410000 */
        /* <DEDUP_REMOVED lines=13> */
[----:B------:R-:W2:Y:S02]  /*10150*/  LDSM.16.MT88.4 R144, [R202+0x7080] ;  /* 0x00708000ca90783b */ /* 0x000ea40000004200 */
[----:B------:R-:W-:Y:S02]  /*10160*/  FMUL.FTZ R65, R2, R65 ;  /* 0x0000004102417220 */ /* 0x000fe40000410000 */
[C---:B------:R-:W-:Y:S02]  /*10170*/  FMUL.FTZ R66, R0.reuse, R66 ;  /* 0x0000004200427220 */ /* 0x040fe40000410000 */
[----:B------:R-:W-:Y:S02]  /*10180*/  FMUL.FTZ R67, R0, R67 ;  /* 0x0000004300437220 */ /* 0x000fe40000410000 */
[C---:B------:R-:W-:Y:S03]  /*10190*/  FMUL.FTZ R68, R2.reuse, R68 ;  /* 0x0000004402447220 */ /* 0x040fe60000410000 */
[----:B------:R-:W-:Y:S02]  /*101a0*/  FMUL.FTZ R69, R2, R69 ;  /* 0x0000004502457220 */ /* 0x000fe40000410000 */
[C---:B-----5:R-:W-:Y:S03]  /*101b0*/  HMMA.16816.F32 R64, R136.reuse, R148, R64 ;  /* 0x000000948840723c */ /* 0x060fe60000001840 */
[C---:B------:R-:W-:Y:S02]  /*101c0*/  FMUL.FTZ R70, R0.reuse, R70 ;  /* 0x0000004600467220 */ /* 0x040fe40000410000 */
[----:B------:R-:W-:Y:S02]  /*101d0*/  FMUL.FTZ R71, R0, R71 ;  /* 0x0000004700477220 */ /* 0x000fe40000410000 */
[----:B------:R-:W-:Y:S02]  /*101e0*/  FMUL.FTZ R72, R2, R72 ;  /* 0x0000004802487220 */ /* 0x000fe40000410000 */
[--C-:B-1----:R-:W-:Y:S03]  /*101f0*/  FFMA.FTZ R3, R166, c[0x0][0x2d0], -R169.reuse ;  /* 0x0000b400a6037a23 */ /* 0x102fe600000108a9 */
        /* <DEDUP_REMOVED lines=17> */
[----:B-----5:R-:W-:Y:S02]  /*10310*/  FFMA.FTZ R3, R165, c[0x0][0x2d0], -R169 ;  /* 0x0000b400a5037a23 */ /* 0x020fe400000108a9 */
[----:B------:R-:W-:Y:S02]  /*10320*/  LDSM.16.MT88.4 R164, [R202+0x7880] ;  /* 0x00788000caa4783b */ /* 0x000fe40000004200 */
[----:B------:R5:W1:Y:S01]  /*10330*/  MUFU.EX2 R187, R3 ;  /* 0x0000000300bb7308 */ /* 0x000a620000000800 */
[C---:B--2---:R-:W-:Y:S03]  /*10340*/  HMMA.16816.F32 R80, R136.reuse, R144, R80 ;  /* 0x000000908850723c */ /* 0x044fe60000001850 */
[C---:B------:R-:W-:Y:S02]  /*10350*/  FMUL.FTZ R84, R2.reuse, R84 ;  /* 0x0000005402547220 */ /* 0x040fe40000410000 */
[----:B------:R-:W-:Y:S02]  /*10360*/  FMUL.FTZ R85, R2, R85 ;  /* 0x0000005502557220 */ /* 0x000fe40000410000 */
[C---:B------:R-:W-:Y:S02]  /*10370*/  FMUL.FTZ R86, R0.reuse, R86 ;  /* 0x0000005600567220 */ /* 0x040fe40000410000 */
[----:B------:R-:W-:Y:S03]  /*10380*/  FMUL.FTZ R87, R0, R87 ;  /* 0x0000005700577220 */ /* 0x000fe60000410000 */
[C---:B------:R-:W-:Y:S02]  /*10390*/  FMUL.FTZ R88, R2.reuse, R88 ;  /* 0x0000005802587220 */ /* 0x040fe40000410000 */
[----:B------:R-:W-:Y:S02]  /*103a0*/  FMUL.FTZ R89, R2, R89 ;  /* 0x0000005902597220 */ /* 0x000fe40000410000 */
[C---:B------:R-:W-:Y:S01]  /*103b0*/  HMMA.16816.F32 R84, R136.reuse, R146, R84 ;  /* 0x000000928854723c */ /* 0x040fe20000001854 */
[----:B------:R-:W2:Y:S02]  /*103c0*/  LDSM.16.MT88.4 R144, [R201+0x8880] ;  /* 0x00888000c990783b */ /* 0x000ea40000004200 */
[C---:B------:R-:W-:Y:S02]  /*103d0*/  FMUL.FTZ R90, R0.reuse, R90 ;  /* 0x0000005a005a7220 */ /* 0x040fe40000410000 */
[----:B------:R-:W-:Y:S02]  /*103e0*/  FMUL.FTZ R91, R0, R91 ;  /* 0x0000005b005b7220 */ /* 0x000fe40000410000 */
[--C-:B-----5:R-:W-:Y:S02]  /*103f0*/  FFMA.FTZ R3, R179, c[0x0][0x2d0], -R168.reuse ;  /* 0x0000b400b3037a23 */ /* 0x120fe400000108a8 */
[----:B------:R-:W-:Y:S02]  /*10400*/  LDSM.16.MT88.4 R176, [R202+0x6880] ;  /* 0x00688000cab0783b */ /* 0x000fe40000004200 */
[----:B------:R5:W2:Y:S01]  /*10410*/  MUFU.EX2 R186, R3 ;  /* 0x0000000300ba7308 */ /* 0x000aa20000000800 */
[C---:B-1----:R-:W-:Y:S03]  /*10420*/  HMMA.16816.F32 R88, R136.reuse, R148, R88 ;  /* 0x000000948858723c */ /* 0x042fe60000001858 */
[C---:B------:R-:W-:Y:S02]  /*10430*/  FMUL.FTZ R92, R2.reuse, R92 ;  /* 0x0000005c025c7220 */ /* 0x040fe40000410000 */
[----:B------:R-:W-:Y:S02]  /*10440*/  FMUL.FTZ R93, R2, R93 ;  /* 0x0000005d025d7220 */ /* 0x000fe40000410000 */
[C---:B------:R-:W-:Y:S02]  /*10450*/  FMUL.FTZ R94, R0.reuse, R94 ;  /* 0x0000005e005e7220 */ /* 0x040fe40000410000 */
[----:B------:R-:W-:Y:S03]  /*10460*/  FMUL.FTZ R95, R0, R95 ;  /* 0x0000005f005f7220 */ /* 0x000fe60000410000 */
[C---:B------:R-:W-:Y:S02]  /*10470*/  FMUL.FTZ R96, R2.reuse, R96 ;  /* 0x0000006002607220 */ /* 0x040fe40000410000 */
[----:B------:R-:W-:Y:S02]  /*10480*/  FMUL.FTZ R97, R2, R97 ;  /* 0x0000006102617220 */ /* 0x000fe40000410000 */
[C---:B------:R-:W-:Y:S01]  /*10490*/  HMMA.16816.F32 R92, R136.reuse, R150, R92 ;  /* 0x00000096885c723c */ /* 0x040fe2000000185c */
[----:B------:R-:W1:Y:S02]  /*104a0*/  LDSM.16.MT88.4 R148, [R202+0x8880] ;  /* 0x00888000ca94783b */ /* 0x000e640000004200 */
        /* <DEDUP_REMOVED lines=51> */
[--C-:B-----5:R-:W-:Y:S02]  /*107e0*/  FFMA.FTZ R3, R180, c[0x0][0x2d0], -R168.reuse ;  /* 0x0000b400b4037a23 */ /* 0x120fe400000108a8 */
[----:B------:R-:W-:Y:S02]  /*107f0*/  FFMA.FTZ R2, R2, R231, R227 ;  /* 0x000000e702027223 */ /* 0x000fe400000100e3 */
[----:B------:R2:W-:Y:S01]  /*10800*/  MUFU.EX2 R185, R3 ;  /* 0x0000000300b97308 */ /* 0x0005e20000000800 */
[----:B------:R-:W-:Y:S01]  /*10810*/  HMMA.16816.F32 R132, R136, R146, R132 ;  /* 0x000000928884723c */ /* 0x000fe20000001884 */
[----:B------:R-:W5:Y:S06]  /*10820*/  LDSM.16.MT88.4 R144, [R201+0x6080] ;  /* 0x00608000c990783b */ /* 0x000f6c0000004200 */
[----:B------:R-:W-:Y:S02]  /*10830*/  F2FP.PACK_AB R136, R193, R194 ;  /* 0x000000c2c188723e */ /* 0x000fe400000000ff */
[----:B------:R-:W-:Y:S03]  /*10840*/  F2FP.PACK_AB R138, R191, R192 ;  /* 0x000000c0bf8a723e */ /* 0x000fe600000000ff */
[----:B----4-:R-:W-:Y:S02]  /*10850*/  F2FP.PACK_AB R137, R189, R190 ;  /* 0x000000bebd89723e */ /* 0x010fe400000000ff */
[----:B------:R-:W-:Y:S07]  /*10860*/  F2FP.PACK_AB R139, R187, R188 ;  /* 0x000000bcbb8b723e */ /* 0x000fee00000000ff */
[C---:B-1----:R-:W-:Y:S03]  /*10870*/  HMMA.16816.F32 R8, R136.reuse, R148, R8 ;  /* 0x000000948808723c */ /* 0x042fe60000001808 */
[--C-:B--2---:R-:W-:Y:S02]  /*10880*/  FFMA.FTZ R3, R181, c[0x0][0x2d0], -R168.reuse ;  /* 0x0000b400b5037a23 */ /* 0x104fe400000108a8 */
[----:B------:R-:W-:Y:S02]  /*10890*/  FFMA.FTZ R168, R182, c[0x0][0x2d0], -R168 ;  /* 0x0000b400b6a87a23 */ /* 0x000fe400000108a8 */
[----:B------:R1:W-:Y:S01]  /*108a0*/  MUFU.EX2 R184, R3 ;  /* 0x0000000300b87308 */ /* 0x0003e20000000800 */
[C---:B------:R-:W-:Y:S01]  /*108b0*/  HMMA.16816.F32 R12, R136.reuse, R150, R12 ;  /* 0x00000096880c723c */ /* 0x040fe2000000180c */
[----:B------:R-:W2:Y:S07]  /*108c0*/  LDSM.16.MT88.4 R148, [R202+0x6080] ;  /* 0x00608000ca94783b */ /* 0x000eae0000004200 */
[C---:B------:R-:W-:Y:S01]  /*108d0*/  HMMA.16816.F32 R16, R136.reuse, R152, R16 ;  /* 0x000000988810723c */ /* 0x040fe20000001810 */
[----:B------:R-:W-:Y:S07]  /*108e0*/  MUFU.EX2 R183, R168 ;  /* 0x000000a800b77308 */ /* 0x000fee0000000800 */
[C---:B------:R-:W-:Y:S01]  /*108f0*/  HMMA.16816.F32 R20, R136.reuse, R154, R20 ;  /* 0x0000009a8814723c */ /* 0x040fe20000001814 */
[----:B------:R-:W-:Y:S03]  /*10900*/  LDSM.16.MT88.4 R152, [R203+0x6080] ;  /* 0x00608000cb98783b */ /* 0x000fe60000004200 */
[--C-:B-1----:R-:W-:Y:S04]  /*10910*/  FFMA.FTZ R3, R172, c[0x0][0x2d0], -R169.reuse ;  /* 0x0000b400ac037a23 */ /* 0x102fe800000108a9 */
[C---:B---3--:R-:W-:Y:S01]  /*10920*/  HMMA.16816.F32 R24, R136.reuse, R140, R24 ;  /* 0x0000008c8818723c */ /* 0x048fe20000001818 */
[----:B------:R1:W3:Y:S07]  /*10930*/  MUFU.EX2 R182, R3 ;  /* 0x0000000300b67308 */ /* 0x0002ee0000000800 */
[C---:B------:R-:W-:Y:S01]  /*10940*/  HMMA.16816.F32 R28, R136.reuse, R142, R28 ;  /* 0x0000008e881c723c */ /* 0x040fe2000000181c */
[----:B------:R-:W4:Y:S07]  /*10950*/  LDSM.16.MT88.4 R140, [R204+0x6080] ;  /* 0x00608000cc8c783b */ /* 0x000f2e0000004200 */
[C---:B------:R-:W-:Y:S08]  /*10960*/  HMMA.16816.F32 R32, R136.reuse, R156, R32 ;  /* 0x0000009c8820723c */ /* 0x040ff00000001820 */
[C---:B------:R-:W-:Y:S01]  /*10970*/  HMMA.16816.F32 R36, R136.reuse, R158, R36 ;  /* 0x0000009e8824723c */ /* 0x040fe20000001824 */
[----:B------:R-:W3:Y:S03]  /*10980*/  LDSM.16.MT88.4 R156, [R204+0x7880] ;  /* 0x00788000cc9c783b */ /* 0x000ee60000004200 */
[--C-:B-1----:R-:W-:Y:S04]  /*10990*/  FFMA.FTZ R3, R173, c[0x0][0x2d0], -R169.reuse ;  /* 0x0000b400ad037a23 */ /* 0x102fe800000108a9 */
[C---:B-----5:R-:W-:Y:S01]  /*109a0*/  HMMA.16816.F32 R40, R136.reuse, R144, R40 ;  /* 0x000000908828723c */ /* 0x060fe20000001828 */
[----:B------:R1:W5:Y:S07]  /*109b0*/  MUFU.EX2 R181, R3 ;  /* 0x0000000300b57308 */ /* 0x00036e0000000800 */
[C---:B------:R-:W-:Y:S01]  /*109c0*/  HMMA.16816.F32 R44, R136.reuse, R146, R44 ;  /* 0x00000092882c723c */ /* 0x040fe2000000182c */
[----:B------:R-:W3:Y:S07]  /*109d0*/  LDSM.16.MT88.4 R144, [R203+0x7880] ;  /* 0x00788000cb90783b */ /* 0x000eee0000004200 */
[C---:B--2---:R-:W-:Y:S08]  /*109e0*/  HMMA.16816.F32 R48, R136.reuse, R148, R48 ;  /* 0x000000948830723c */ /* 0x044ff00000001830 */
[C---:B------:R-:W-:Y:S01]  /*109f0*/  HMMA.16816.F32 R52, R136.reuse, R150, R52 ;  /* 0x000000968834723c */ /* 0x040fe20000001834 */
[----:B------:R-:W-:Y:S03]  /*10a00*/  LDSM.16.MT88.4 R148, [R202+0x9080] ;  /* 0x00908000ca94783b */ /* 0x000fe60000004200 */
[--C-:B-1----:R-:W-:Y:S04]  /*10a10*/  FFMA.FTZ R3, R174, c[0x0][0x2d0], -R169.reuse ;  /* 0x0000b400ae037a23 */ /* 0x102fe800000108a9 */
[C---:B----4-:R-:W-:Y:S01]  /*10a20*/  HMMA.16816.F32 R56, R136.reuse, R140, R56 ;  /* 0x0000008c8838723c */ /* 0x050fe20000001838 */
[----:B------:R1:W2:Y:S07]  /*10a30*/  MUFU.EX2 R180, R3 ;  /* 0x0000000300b47308 */ /* 0x0002ae0000000800 */
[C---:B------:R-:W-:Y:S01]  /*10a40*/  HMMA.16816.F32 R60, R136.reuse, R142, R60 ;  /* 0x0000008e883c723c */ /* 0x040fe2000000183c */
[----:B------:R-:W4:Y:S07]  /*10a50*/  LDSM.16.MT88.4 R140, [R201+0x9080] ;  /* 0x00908000c98c783b */ /* 0x000f2e0000004200 */
[C---:B------:R-:W-:Y:S08]  /*10a60*/  HMMA.16816.F32 R64, R136.reuse, R152, R64 ;  /* 0x000000988840723c */ /* 0x040ff00000001840 */
[C---:B------:R-:W-:Y:S01]  /*10a70*/  HMMA.16816.F32 R68, R136.reuse, R154, R68 ;  /* 0x0000009a8844723c */ /* 0x040fe20000001844 */
[----:B------:R-:W2:Y:S03]  /*10a80*/  LDSM.16.MT88.4 R152, [R204+0x9080] ;  /* 0x00908000cc98783b */ /* 0x000ea60000004200 */
[----:B-1----:R-:W-:Y:S04]  /*10a90*/  FFMA.FTZ R3, R175, c[0x0][0x2d0], -R169 ;  /* 0x0000b400af037a23 */ /* 0x002fe800000108a9 */
[C---:B------:R-:W-:Y:S01]  /*10aa0*/  HMMA.16816.F32 R72, R136.reuse, R160, R72 ;  /* 0x000000a08848723c */ /* 0x040fe20000001848 */
[----:B------:R-:W-:Y:S01]  /*10ab0*/  LDSM.16.MT88.4 R168, [R203+0x5080] ;  /* 0x00508000cba8783b */ /* 0x000fe20000004200 */
[----:B------:R1:W1:Y:S06]  /*10ac0*/  MUFU.EX2 R7, R3 ;  /* 0x0000000300077308 */ /* 0x00026c0000000800 */
[C---:B------:R-:W-:Y:S01]  /*10ad0*/  HMMA.16816.F32 R76, R136.reuse, R162, R76 ;  /* 0x000000a2884c723c */ /* 0x040fe2000000184c */
[----:B------:R-:W-:Y:S07]  /*10ae0*/  LDSM.16.MT88.4 R160, [R202+0x5080] ;  /* 0x00508000caa0783b */ /* 0x000fee0000004200 */
[C---:B------:R-:W-:Y:S01]  /*10af0*/  HMMA.16816.F32 R80, R136.reuse, R164, R80 ;  /* 0x000000a48850723c */ /* 0x040fe20000001850 */
[----:B------:R-:W-:Y:S07]  /*10b00*/  LDSM.16.MT88.4 R172, [R201+0x6880] ;  /* 0x00688000c9ac783b */ /* 0x000fee0000004200 */
[C---:B------:R-:W-:Y:S01]  /*10b10*/  HMMA.16816.F32 R84, R136.reuse, R166, R84 ;  /* 0x000000a68854723c */ /* 0x040fe20000001854 */
[----:B------:R-:W-:Y:S03]  /*10b20*/  LDSM.16.MT88.4 R164, [R204+0x5080] ;  /* 0x00508000cca4783b */ /* 0x000fe60000004200 */
[----:B-1----:R-:W-:Y:S02]  /*10b30*/  FFMA.FTZ R3, R0, R230, R198 ;  /* 0x000000e600037223 */ /* 0x002fe400000100c6 */
[----:B------:R-:W-:Y:S02]  /*10b40*/  FADD.FTZ R0, R226, R2 ;  /* 0x00000002e2007221 */ /* 0x000fe40000010000 */
[C---:B---3--:R-:W-:Y:S04]  /*10b50*/  HMMA.16816.F32 R88, R136.reuse, R156, R88 ;  /* 0x0000009c8858723c */ /* 0x048fe80000001858 */
[----:B------:R-:W-:Y:S02]  /*10b60*/  FADD.FTZ R2, R197, R3 ;  /* 0x00000003c5027221 */ /* 0x000fe40000010000 */
[----:B------:R-:W-:Y:S02]  /*10b70*/  FADD.FTZ R0, R221, R0 ;  /* 0x00000000dd007221 */ /* 0x000fe40000010000 */
[C---:B------:R-:W-:Y:S01]  /*10b80*/  HMMA.16816.F32 R92, R136.reuse, R158, R92 ;  /* 0x0000009e885c723c */ /* 0x040fe2000000185c */
[----:B------:R-:W-:Y:S03]  /*10b90*/  LDSM.16.MT88.4 R156, [R201+0x5080] ;  /* 0x00508000c99c783b */ /* 0x000fe60000004200 */
[----:B------:R-:W-:Y:S02]  /*10ba0*/  FADD.FTZ R2, R196, R2 ;  /* 0x00000002c4027221 */ /* 0x000fe40000010000 */
[----:B------:R-:W-:Y:S02]  /*10bb0*/  FADD.FTZ R0, R199, R0 ;  /* 0x00000000c7007221 */ /* 0x000fe40000010000 */
[C---:B------:R-:W-:Y:S04]  /*10bc0*/  HMMA.16816.F32 R96, R136.reuse, R144, R96 ;  /* 0x000000908860723c */ /* 0x040fe80000001860 */
[----:B------:R-:W-:Y:S02]  /*10bd0*/  FADD.FTZ R2, R195, R2 ;  /* 0x00000002c3027221 */ /* 0x000fe40000010000 */
[----:B------:R-:W-:Y:S02]  /*10be0*/  FADD.FTZ R0, R194, R0 ;  /* 0x00000000c2007221 */ /* 0x000fe40000010000 */
[C---:B------:R-:W-:Y:S01]  /*10bf0*/  HMMA.16816.F32 R100, R136.reuse, R146, R100 ;  /* 0x000000928864723c */ /* 0x040fe20000001864 */
[----:B------:R-:W1:Y:S03]  /*10c00*/  LDSM.16.MT88.4 R144, [R203+0x9080] ;  /* 0x00908000cb90783b */ /* 0x000e660000004200 */
[----:B------:R-:W-:Y:S02]  /*10c10*/  FADD.FTZ R2, R190, R2 ;  /* 0x00000002be027221 */ /* 0x000fe40000010000 */
[----:B------:R-:W-:Y:S02]  /*10c20*/  FADD.FTZ R0, R193, R0 ;  /* 0x00000000c1007221 */ /* 0x000fe40000010000 */
[C---:B----4-:R-:W-:Y:S04]  /*10c30*/  HMMA.16816.F32 R104, R136.reuse, R140, R104 ;  /* 0x0000008c8868723c */ /* 0x050fe80000001868 */
        /* <DEDUP_REMOVED lines=12> */
[----:B-----5:R-:W-:Y:S02]  /*10d00*/  FADD.FTZ R0, R181, R3 ;  /* 0x00000003b5007221 */ /* 0x020fe40000010000 */
[----:B------:R-:W-:Y:S02]  /*10d10*/  FADD.FTZ R2, R184, R2 ;  /* 0x00000002b8027221 */ /* 0x000fe40000010000 */
[C---:B------:R-:W-:Y:S04]  /*10d20*/  HMMA.16816.F32 R124, R136.reuse, R154, R124 ;  /* 0x0000009a887c723c */ /* 0x040fe8000000187c */
[----:B------:R-:W-:Y:S02]  /*10d30*/  FADD.FTZ R0, R180, R0 ;  /* 0x00000000b4007221 */ /* 0x000fe40000010000 */
[----:B------:R-:W-:Y:S02]  /*10d40*/  FADD.FTZ R231, R183, R2 ;  /* 0x00000002b7e77221 */ /* 0x000fe40000010000 */
[C---:B-1----:R-:W-:Y:S04]  /*10d50*/  HMMA.16816.F32 R128, R136.reuse, R144, R128 ;  /* 0x000000908880723c */ /* 0x042fe80000001880 */
[----:B------:R-:W-:Y:S01]  /*10d60*/  FADD.FTZ R230, R7, R0 ;  /* 0x0000000007e67221 */ /* 0x000fe20000010000 */
[----:B------:R-:W-:Y:S03]  /*10d70*/  IADD3 R0, R222, -0x1, RZ ;  /* 0xffffffffde007810 */ /* 0x000fe60007ffe0ff */
[----:B------:R-:W-:Y:S04]  /*10d80*/  HMMA.16816.F32 R132, R136, R146, R132 ;  /* 0x000000928884723c */ /* 0x000fe80000001884 */
[----:B------:R-:W-:Y:S03]  /*10d90*/  MOV R222, R0 ;  /* 0x0000000000de7202 */ /* 0x000fe60000000f00 */
[----:B------:R-:W-:Y:S02]  /*10da0*/  F2FP.PACK_AB R136, R185, R186 ;  /* 0x000000bab988723e */ /* 0x000fe400000000ff */
[----:B------:R-:W-:Y:S03]  /*10db0*/  F2FP.PACK_AB R138, R183, R184 ;  /* 0x000000b8b78a723e */ /* 0x000fe600000000ff */
[----:B------:R-:W-:Y:S02]  /*10dc0*/  F2FP.PACK_AB R137, R181, R182 ;  /* 0x000000b6b589723e */ /* 0x000fe400000000ff */
[----:B------:R-:W-:Y:S02]  /*10dd0*/  F2FP.PACK_AB R139, R7, R180 ;  /* 0x000000b4078b723e */ /* 0x000fe400000000ff */
[----:B------:R-:W-:Y:S05]  /*10de0*/  MOV R7, R4 ;  /* 0x0000000400077202 */ /* 0x000fea0000000f00 */
[C---:B------:R-:W-:Y:S01]  /*10df0*/  HMMA.16816.F32 R140, R136.reuse, R156, R8 ;  /* 0x0000009c888c723c */ /* 0x040fe20000001808 */
        /* <DEDUP_REMOVED lines=40> */
[----:B------:R-:W-:Y:S07]  /*11080*/  HMMA.16816.F32 R132, R136, R18, R132 ;  /* 0x000000128884723c */ /* 0x000fee0000001884 */
[----:B------:R-:W-:Y:S01]  /*11090*/  MOV R136, R6 ;  /* 0x0000000600887202 */ /* 0x000fe20000000f00 */
[----:B------:R-:W-:-:S05]  /*110a0*/  @P0 BRA `(.L_x_1246) ;  /* 0xffffc3e000000947 */ /* 0x000fca000383ffff */
[----:B------:R-:W2:Y:S01]  /*110b0*/  LDL R3, [R1+0x4] ;  /* 0x0000040001037983 */ /* 0x000ea20000100800 */
[----:B------:R-:W-:Y:S01]  /*110c0*/  IMAD.MOV.U32 R7, RZ, RZ, R4 ;  /* 0x000000ffff077224 */ /* 0x000fe200078e0004 */
[----:B------:R-:W-:Y:S01]  /*110d0*/  MOV R222, R0 ;  /* 0x0000000000de7202 */ /* 0x000fe20000000f00 */
[----:B------:R-:W-:Y:S01]  /*110e0*/  IMAD.MOV.U32 R136, RZ, RZ, R6 ;  /* 0x000000ffff887224 */ /* 0x000fe200078e0006 */
[----:B--2---:R-:W-:-:S07]  /*110f0*/  SHF.L.U32 R3, R3, 0x7, RZ ;  /* 0x0000000703037819 */ /* 0x004fce00000006ff */
.L_x_1223:
[----:B------:R-:W2:Y:S04]  /*11100*/  LDL R2, [R1+0x64] ;  /* 0x0000640001027983 */ /* 0x000ea80000100800 */
[----:B------:R-:W3:Y:S01]  /*11110*/  LDL R4, [R1+0x58] ;  /* 0x0000580001047983 */ /* 0x000ee20000100800 */
[----:B------:R-:W-:Y:S01]  /*11120*/  IMAD.MOV.U32 R6, RZ, RZ, 0x1 ;  /* 0x00000001ff067424 */ /* 0x000fe200078e00ff */
[----:B------:R-:W-:-:S02]  /*11130*/  IADD3 R3, R3, 0x7f, RZ ;  /* 0x0000007f03037810 */ /* 0x000fc40007ffe0ff */
[----:B------:R-:W-:Y:S02]  /*11140*/  LOP3.LUT R212, R212, 0xffffdfff, RZ, 0xc0, !PT ;  /* 0xffffdfffd4d47812 */ /* 0x000fe400078ec0ff */
[----:B------:R-:W-:-:S13]  /*11150*/  ISETP.NE.AND P0, PT, R6, c[0x0][0x2c4], PT ;  /* 0x0000b10006007a0c */ /* 0x000fda0003f05270 */
[----:B------:R-:W-:Y:S01]  /*11160*/  @P0 IMAD.HI.U32 R0, R3, c[0x0][0x2c8], RZ ;  /* 0x0000b20003000a27 */ /* 0x000fe200078e00ff */
[----:B------:R-:W-:-:S04]  /*11170*/  @P0 LOP3.LUT R212, R212, 0x2000, RZ, 0xfc, !PT ;  /* 0x00002000d4d40812 */ /* 0x000fc800078efcff */
[----:B------:R-:W-:Y:S02]  /*11180*/  @P0 SHF.R.U32.HI R3, RZ, c[0x0][0x2cc], R0 ;  /* 0x0000b300ff030a19 */ /* 0x000fe40000011600 */
[----:B------:R-:W-:Y:S02]  /*11190*/  ISETP.LE.AND P0, PT, R6, c[0x0][0x32c], PT ;  /* 0x0000cb0006007a0c */ /* 0x000fe40003f03270 */
[----:B------:R-:W-:-:S11]  /*111a0*/  LOP3.LUT R212, R212, 0xffffefff, RZ, 0xc0, !PT ;  /* 0xffffefffd4d47812 */ /* 0x000fd600078ec0ff */
[----:B------:R-:W-:Y:S02]  /*111b0*/  @P0 LOP3.LUT R212, R212, 0x1000, RZ, 0xfc, !PT ;  /* 0x00001000d4d40812 */ /* 0x000fe400078efcff */
[----:B--2---:R-:W-:-:S05]  /*111c0*/  IADD3 R3, R3, 0x1, R2 ;  /* 0x0000000103037810 */ /* 0x004fca0007ffe002 */
[----:B---3--:R-:W-:-:S05]  /*111d0*/  IMAD.IADD R3, R3, 0x1, -R4 ;  /* 0x0000000103037824 */ /* 0x008fca00078e0a04 */
[----:B------:R-:W-:Y:S01]  /*111e0*/  IADD3 R2, R3, -c[0x0][0x324], RZ ;  /* 0x8000c90003027a10 */ /* 0x000fe20007ffe0ff */
[----:B------:R-:W-:Y:S05]  /*111f0*/  @!P0 BRA `(.L_x_1247) ;  /* 0x0000010000008947 */ /* 0x000fea0003800000 */
[----:B------:R-:W-:Y:S01]  /*11200*/  MOV R0, R3 ;  /* 0x0000000300007202 */ /* 0x000fe20000000f00 */
        /* <DEDUP_REMOVED lines=9> */
.L_x_1249:
[----:B------:R-:W-:-:S13]  /*112a0*/  ISETP.NE.AND P0, PT, R6, c[0x0][0x32c], PT ;  /* 0x0000cb0006007a0c */ /* 0x000fda0003f05270 */
[----:B------:R-:W-:-:S05]  /*112b0*/  @P0 IMAD.HI.U32 R3, R0, c[0x0][0x330], RZ ;  /* 0x0000cc0000030a27 */ /* 0x000fca00078e00ff */
[----:B------:R-:W-:Y:S02]  /*112c0*/  @P0 SHF.R.U32.HI R0, RZ, c[0x0][0x334], R3 ;  /* 0x0000cd00ff000a19 */ /* 0x000fe40000011603 */
.L_x_1250:
[----:B------:R-:W-:Y:S05]  /*112d0*/  BSYNC B0 ;  /* 0x0000000000007941 */ /* 0x000fea0003800000 */
.L_x_1248:
[----:B------:R-:W-:-:S05]  /*112e0*/  IMAD R0, R0, c[0x0][0x32c], RZ ;  /* 0x0000cb0000007a24 */ /* 0x000fca00078e02ff */
[----:B------:R-:W-:-:S04]  /*112f0*/  IMNMX R2, R2, R0, !PT ;  /* 0x0000000002027217 */ /* 0x000fc80007800200 */
.L_x_1247:
[----:B------:R-:W-:-:S05]  /*11300*/  IADD3 R2, R2, 0x2f, RZ ;  /* 0x0000002f02027810 */ /* 0x000fca0007ffe0ff */
[----:B------:R-:W-:-:S05]  /*11310*/  IMAD.HI R2, R2, 0x2aaaaaab, RZ ;  /* 0x2aaaaaab02027827 */ /* 0x000fca00078e02ff */
[----:B------:R-:W-:-:S04]  /*11320*/  SHF.R.U32.HI R236, RZ, 0x1f, R2 ;  /* 0x0000001fffec7819 */ /* 0x000fc80000011602 */
[----:B------:R-:W-:-:S04]  /*11330*/  LEA.HI.SX32 R236, R2, R236, 0x1d ;  /* 0x000000ec02ec7211 */ /* 0x000fc800078feaff */
[----:B------:R-:W-:-:S04]  /*11340*/  IMNMX R236, R234, R236, !PT ;  /* 0x000000eceaec7217 */ /* 0x000fc80007800200 */
[----:B------:R-:W-:-:S13]  /*11350*/  ISETP.GE.AND P0, PT, R222, R236, PT ;  /* 0x000000ecde00720c */ /* 0x000fda0003f06270 */
[----:B------:R-:W-:Y:S05]  /*11360*/  @!P0 BRA `(.L_x_1251) ;  /* 0x000030c000008947 */ /* 0x000fea0003800000 */
[----:B------:R-:W-:Y:S01]  /*11370*/  IADD3 R0, R223, 0x40, RZ ;  /* 0x00000040df007810 */ /* 0x000fe20007ffe0ff */
[----:B------:R-:W-:Y:S01]  /*11380*/  IMAD.SHL.U32 R218, R249, 0x2, RZ ;  /* 0x00000002f9da7824 */ /* 0x000fe200078e00ff */
[----:B------:R-:W-:Y:S01]  /*11390*/  SHF.R.S32.HI R3, RZ, 0x1f, R223 ;  /* 0x0000001fff037819 */ /* 0x000fe200000114df */
[----:B------:R-:W-:Y:S01]  /*113a0*/  IMAD.SHL.U32 R216, R248, 0x2, RZ ;  /* 0x00000002f8d87824 */ /* 0x000fe200078e00ff */
[----:B------:R-:W-:Y:S01]  /*113b0*/  IADD3 R2, R223, 0x80, RZ ;  /* 0x00000080df027810 */ /* 0x000fe20007ffe0ff */
[----:B------:R-:W-:Y:S01]  /*113c0*/  IMAD.SHL.U32 R214, R247, 0x2, RZ ;  /* 0x00000002f7d67824 */ /* 0x000fe200078e00ff */
[----:B------:R-:W-:Y:S01]  /*113d0*/  ISETP.GE.AND P3, PT, R0, c[0x0][0x1d4], PT ;  /* 0x0000750000007a0c */ /* 0x000fe20003f66270 */
[C---:B------:R-:W-:Y:S01]  /*113e0*/  IMAD.SHL.U32 R0, R223.reuse, 0x2, RZ ;  /* 0x00000002df007824 */ /* 0x040fe200078e00ff */
[----:B------:R-:W-:Y:S02]  /*113f0*/  SHF.L.U64.HI R220, R223, 0x1, R3 ;  /* 0x00000001dfdc7819 */ /* 0x000fe40000010203 */
[----:B------:R-:W-:-:S02]  /*11400*/  ISETP.GE.AND P4, PT, R2, c[0x0][0x1d4], PT ;  /* 0x0000750002007a0c */ /* 0x000fc40003f86270 */
[----:B------:R-:W-:Y:S02]  /*11410*/  SHF.L.U64.HI R219, R249, 0x1, R252 ;  /* 0x00000001f9db7819 */ /* 0x000fe400000102fc */
[----:B------:R-:W-:Y:S02]  /*11420*/  SHF.L.U64.HI R217, R248, 0x1, R251 ;  /* 0x00000001f8d97819 */ /* 0x000fe400000102fb */
[----:B------:R-:W-:Y:S02]  /*11430*/  SHF.L.U64.HI R215, R247, 0x1, R250 ;  /* 0x00000001f7d77819 */ /* 0x000fe400000102fa */
[----:B------:R-:W-:Y:S02]  /*11440*/  ISETP.GE.AND P2, PT, R223, c[0x0][0x1d4], PT ;  /* 0x00007500df007a0c */ /* 0x000fe40003f46270 */
.L_x_1264:
[----:B------:R-:W-:Y:S04]  /*11450*/  DEPBAR.LE SB0, 0x0 ;  /* 0x000080000000791a */ /* 0x000fe80000000000 */
[----:B------:R-:W-:Y:S01]  /*11460*/  WARPSYNC 0xffffffff ;  /* 0xffffffff00007948 */ /* 0x000fe20003800000 */
[----:B------:R-:W-:Y:S01]  /*11470*/  BAR.SYNC.DEFER_BLOCKING 0x0 ;  /* 0x0000000000007b1d */ /* 0x000fe20000010000 */
[----:B------:R-:W-:Y:S02]  /*11480*/  ISETP.GT.AND P0, PT, R234, R222, PT ;  /* 0x000000deea00720c */ /* 0x000fe40003f04270 */
[----:B------:R-:W-:Y:S03]  /*11490*/  MOV R6, R136 ;  /* 0x0000008800067202 */ /* 0x000fe60000000f00 */
        /* <DEDUP_REMOVED lines=27> */
.L_x_1338:
[----:B------:R-:W-:-:S05]  /*11650*/  BRA.DIV ~URZ, `(.L_x_1255) ;  /* 0x0000ae127f007947 */ /* 0x000fca000b800000 */
[----:B------:R4:W3:Y:S02]  /*11660*/  SHFL.IDX PT, R0, R19, RZ, 0x181f ;  /* 0x00181fff13007589 */ /* 0x0008e400000e0000 */
.L_x_1339:
[C---:B------:R-:W-:Y:S01]  /*11670*/  IMAD.SHL.U32 R2, R223.reuse, 0x2, RZ ;  /* 0x00000002df027824 */ /* 0x040fe200078e00ff */
[----:B------:R-:W-:Y:S02]  /*11680*/  IADD3 R24, R223, 0xc0, RZ ;  /* 0x000000c0df187810 */ /* 0x000fe40007ffe0ff */
[----:B------:R-:W-:Y:S02]  /*11690*/  LOP3.LUT P1, RZ, R212, 0x800, RZ, 0xc0, !PT ;  /* 0x00000800d4ff7812 */ /* 0x000fe4000782c0ff */
[----:B---3--:R-:W-:Y:S02]  /*116a0*/  IADD3 R16, P0, R0, R2, RZ ;  /* 0x0000000200107210 */ /* 0x008fe40007f1e0ff */
[----:B------:R-:W-:Y:S03]  /*116b0*/  ISETP.GE.AND P5, PT, R24, c[0x0][0x1d4], PT ;  /* 0x0000750018007a0c */ /* 0x000fe60003fa6270 */
[----:B------:R-:W-:Y:S01]  /*116c0*/  IMAD.X R17, R4, 0x1, R220, P0 ;  /* 0x0000000104117824 */ /* 0x000fe200000e06dc */
[----:B------:R-:W-:Y:S04]  /*116d0*/  IADD3 R10, P0, R0, R218, RZ ;  /* 0x000000da000a7210 */ /* 0x000fe80007f1e0ff */
        /* <DEDUP_REMOVED lines=16> */
.L_x_1340:
[C---:B---3--:R-:W-:Y:S01]  /*117e0*/  IMAD.SHL.U32 R2, R223.reuse, 0x2, RZ ;  /* 0x00000002df027824 */ /* 0x048fe200078e00ff */
[----:B----4-:R-:W-:Y:S04]  /*117f0*/  IADD3 R18, R223, 0xc0, RZ ;  /* 0x000000c0df127810 */ /* 0x010fe80007ffe0ff */
[----:B--2---:R-:W-:Y:S02]  /*11800*/  IADD3 R16, P0, R0, R2, RZ ;  /* 0x0000000200107210 */ /* 0x004fe40007f1e0ff */
        /* <DEDUP_REMOVED lines=14> */
[----:B------:R2:W-:Y:S03]  /*118f0*/  LDGSTS.E.BYPASS.LTC128B.128 [R213+0x9880], [R2.64], !P1 ;  /* 0x0988000002d57fae */ /* 0x0005e6000c901d4e */
.L_x_1253:
[----:B------:R-:W-:Y:S05]  /*11900*/  BSYNC B0 ;  /* 0x0000000000007941 */ /* 0x000fea0003800000 */
.L_x_1252:
        /* <DEDUP_REMOVED lines=173> */
[----:B------:R1:W1:Y:S10]  /*123e0*/  MUFU.TANH R139, R12 ;  /* 0x0000000c008b7308 */ /* 0x0002740000002400 */
[----:B------:R1:W1:Y:S01]  /*123f0*/  MUFU.TANH R137, R13 ;  /* 0x0000000d00897308 */ /* 0x0002620000002400 */
[----:B----4-:R-:W4:Y:S01]  /*12400*/  LDSM.16.M88.4 R8, [R205+0x5800] ;  /* 0x00580000cd08783b */ /* 0x010f220000000200 */
[----:B------:R-:W-:Y:S08]  /*12410*/  DEPBAR.LE SB0, 0x0 ;  /* 0x000080000000791a */ /* 0x000ff00000000000 */
[----:B------:R1:W1:Y:S01]  /*12420*/  MUFU.TANH R138, R14 ;  /* 0x0000000e008a7308 */ /* 0x0002620000002400 */
[----:B------:R-:W-:Y:S09]  /*12430*/  BAR.SYNC.DEFER_BLOCKING 0x0 ;  /* 0x0000000000007b1d */ /* 0x000ff20000010000 */
[----:B------:R1:W1:Y:S10]  /*12440*/  MUFU.TANH R164, R15 ;  /* 0x0000000f00a47308 */ /* 0x0002740000002400 */
[----:B------:R1:W1:Y:S10]  /*12450*/  MUFU.TANH R172, R16 ;  /* 0x0000001000ac7308 */ /* 0x0002740000002400 */
[----:B------:R1:W1:Y:S01]  /*12460*/  MUFU.TANH R173, R17 ;  /* 0x0000001100ad7308 */ /* 0x0002620000002400 */
[C---:B----4-:R-:W-:Y:S09]  /*12470*/  HMMA.16816.F32 R24, R180.reuse, R8, R24 ;  /* 0x00000008b418723c */ /* 0x050ff20000001818 */
[----:B------:R4:W1:Y:S01]  /*12480*/  MUFU.TANH R176, R18 ;  /* 0x0000001200b07308 */ /* 0x0008620000002400 */
[----:B------:R-:W-:Y:S09]  /*12490*/  HMMA.16816.F32 R28, R180, R10, R28 ;  /* 0x0000000ab41c723c */ /* 0x000ff2000000181c */
[----:B------:R4:W1:Y:S05]  /*124a0*/  MUFU.TANH R178, R19 ;  /* 0x0000001300b27308 */ /* 0x00086a0000002400 */
[----:B------:R-:W-:Y:S05]  /*124b0*/  FMUL.FTZ R24, R24, c[0x0][0x320] ;  /* 0x0000c80018187a20 */ /* 0x000fea0000410000 */
        /* <DEDUP_REMOVED lines=19> */
[----:B------:R-:W-:-:S05]  /*125f0*/  @!P0 BRA `(.L_x_1258) ;  /* 0x000004d000008947 */ /* 0x000fca0003800000 */
[----:B--23--:R-:W-:Y:S01]  /*12600*/  IMAD.MOV.U32 R0, RZ, RZ, 0x1 ;  /* 0x00000001ff007424 */ /* 0x00cfe200078e00ff */
        /* <DEDUP_REMOVED lines=18> */
[----:B------:R2:W3:Y:S04]  /*12730*/  @!P1 LDG.E R224, [R8.64] ;  /* 0x0000000e08e09981 */ /* 0x0004e8000c1e1900 */
[----:B------:R-:W-:Y:S04]  /*12740*/  IMAD R0, R0, c[0x0][0x1e0], RZ ;  /* 0x0000780000007a24 */ /* 0x000fe800078e02ff */
[----:B------:R-:W-:Y:S04]  /*12750*/  IMAD R0, R225, c[0x0][0x1e4], R0 ;  /* 0x00007900e1007a24 */ /* 0x000fe800078e0200 */
[----:B------:R-:W-:Y:S01]  /*12760*/  IMAD.IADD R3, R3, 0x1, R0 ;  /* 0x0000000103037824 */ /* 0x000fe200078e0200 */
[----:B--2---:R-:W-:Y:S02]  /*12770*/  IADD3 R8, -R237, 0x30, RZ ;  /* 0x00000030ed087810 */ /* 0x004fe40007ffe1ff */
[----:B---3--:R-:W-:Y:S01]  /*12780*/  SHF.R.S32.HI R9, RZ, 0x1f, R224 ;  /* 0x0000001fff097819 */ /* 0x008fe200000114e0 */
[----:B------:R-:W-:Y:S04]  /*12790*/  IMAD.WIDE.U32 R2, R224, c[0x0][0x1f0], R2 ;  /* 0x00007c00e0027a25 */ /* 0x000fe800078e0002 */
[----:B------:R-:W-:Y:S01]  /*127a0*/  IMAD R9, R9, c[0x0][0x1f0], RZ ;  /* 0x00007c0009097a24 */ /* 0x000fe200078e02ff */
[----:B------:R-:W-:Y:S03]  /*127b0*/  IADD3 R0, P0, R226, R2, RZ ;  /* 0x00000002e2007210 */ /* 0x000fe60007f1e0ff */
[----:B------:R-:W-:Y:S05]  /*127c0*/  IMAD R9, R224, c[0x0][0x1f4], R9 ;  /* 0x00007d00e0097a24 */ /* 0x000fea00078e0209 */
[----:B------:R-:W-:Y:S02]  /*127d0*/  IADD3.X R9, R245, R3, R9, P0, !PT ;  /* 0x00000003f5097210 */ /* 0x000fe400007fe409 */
[C---:B-1----:R-:W-:Y:S04]  /*127e0*/  LEA R16, P0, R0.reuse, c[0x0][0x1c8], 0x1 ;  /* 0x0000720000107a11 */ /* 0x042fe800078008ff */
[----:B------:R-:W-:Y:S02]  /*127f0*/  LEA.HI.X R9, R0, c[0x0][0x1cc], R9, 0x1, P0 ;  /* 0x0000730000097a11 */ /* 0x000fe400000f0c09 */
[----:B------:R-:W-:Y:S01]  /*12800*/  ISETP.GE.AND P0, PT, R8, 0x1, PT ;  /* 0x000000010800780c */ /* 0x000fe20003f06270 */
[----:B------:R-:W-:-:S10]  /*12810*/  BRA.DIV ~URZ, `(.L_x_1259) ;  /* 0x00009dc27f007947 */ /* 0x000fd4000b800000 */
[----:B------:R1:W2:Y:S02]  /*12820*/  SHFL.IDX PT, R4, R9, RZ, 0x181f ;  /* 0x00181fff09047589 */ /* 0x0002a400000e0000 */
.L_x_1341:
[----:B------:R-:W-:-:S05]  /*12830*/  BRA.DIV ~URZ, `(.L_x_1260) ;  /* 0x00009e227f007947 */ /* 0x000fca000b800000 */
[----:B------:R3:W1:Y:S02]  /*12840*/  SHFL.IDX PT, R0, R16, RZ, 0x181f ;  /* 0x00181fff10007589 */ /* 0x00066400000e0000 */
.L_x_1342:
[C---:B------:R-:W-:Y:S01]  /*12850*/  IMAD.SHL.U32 R2, R223.reuse, 0x2, RZ ;  /* 0x00000002df027824 */ /* 0x040fe200078e00ff */
[----:B------:R-:W-:Y:S04]  /*12860*/  IADD3 R17, R223, 0xc0, RZ ;  /* 0x000000c0df117810 */ /* 0x000fe80007ffe0ff */
[----:B-1----:R-:W-:Y:S02]  /*12870*/  @P0 IADD3 R14, P1, R0, R2, RZ ;  /* 0x00000002000e0210 */ /* 0x002fe40007f3e0ff */
[----:B------:R-:W-:Y:S03]  /*12880*/  ISETP.GE.AND P5, PT, R17, c[0x0][0x1d4], PT ;  /* 0x0000750011007a0c */ /* 0x000fe60003fa6270 */
[----:B--2---:R-:W-:Y:S01]  /*12890*/  @P0 IMAD.X R15, R4, 0x1, R220, P1 ;  /* 0x00000001040f0824 */ /* 0x004fe200008e06dc */
[----:B------:R-:W-:Y:S04]  /*128a0*/  @P0 IADD3 R12, P1, R0, R218, RZ ;  /* 0x000000da000c0210 */ /* 0x000fe80007f3e0ff */
[----:B------:R-:W-:Y:S01]  /*128b0*/  @!PT LDS RZ, [RZ] ;  /* 0x00000000fffff984 */ /* 0x000fe20000000800 */
[----:B------:R-:W-:Y:S01]  /*128c0*/  @!PT LDS RZ, [RZ] ;  /* 0x00000000fffff984 */ /* 0x000fe20000000800 */
[----:B------:R-:W-:Y:S01]  /*128d0*/  @!PT LDS RZ, [RZ] ;  /* 0x00000000fffff984 */ /* 0x000fe20000000800 */
[----:B------:R1:W-:Y:S01]  /*128e0*/  @P0 LDGSTS.E.BYPASS.LTC128B.128 [R213+0xa080], [R14.64], !P2 ;  /* 0x0a0800000ed50fae */ /* 0x0003e2000d101d4e */
[----:B------:R-:W-:Y:S01]  /*128f0*/  @P0 IMAD.X R13, R4, 0x1, R219, P1 ;  /* 0x00000001040d0824 */ /* 0x000fe200008e06db */
[----:B------:R-:W-:Y:S04]  /*12900*/  @P0 IADD3 R10, P1, R0, R216, RZ ;  /* 0x000000d8000a0210 */ /* 0x000fe80007f3e0ff */
        /* <DEDUP_REMOVED lines=8> */
[----:B------:R2:W1:Y:S04]  /*12990*/  SHFL.IDX PT, R4, R9, 0x1, 0x181f ;  /* 0x00381f0009047f89 */ /* 0x00046800000e0000 */
[----:B------:R2:W3:Y:S02]  /*129a0*/  SHFL.IDX PT, R0, R16, 0x1, 0x181f ;  /* 0x00381f0010007f89 */ /* 0x0004e400000e0000 */
.L_x_1343:
[C---:B-1----:R-:W-:Y:S01]  /*129b0*/  IMAD.SHL.U32 R2, R223.reuse, 0x2, RZ ;  /* 0x00000002df027824 */ /* 0x042fe200078e00ff */
[----:B------:R-:W-:Y:S04]  /*129c0*/  IADD3 R14, R223, 0xc0, RZ ;  /* 0x000000c0df0e7810 */ /* 0x000fe80007ffe0ff */
[----:B---3--:R-:W-:Y:S02]  /*129d0*/  @P0 IADD3 R12, P1, R0, R2, RZ ;  /* 0x00000002000c0210 */ /* 0x008fe40007f3e0ff */
[----:B------:R-:W-:Y:S03]  /*129e0*/  ISETP.GE.AND P5, PT, R14, c[0x0][0x1d4], PT ;  /* 0x000075000e007a0c */ /* 0x000fe60003fa6270 */
[----:B------:R-:W-:Y:S01]  /*129f0*/  @P0 IMAD.X R13, R4, 0x1, R220, P1 ;  /* 0x00000001040d0824 */ /* 0x000fe200008e06dc */
        /* <DEDUP_REMOVED lines=8> */
[----:B--2---:R-:W-:Y:S01]  /*12a80*/  @P0 IMAD.X R9, R4, 0x1, R217, P1 ;  /* 0x0000000104090824 */ /* 0x004fe200008e06d9 */
[----:B------:R-:W-:Y:S04]  /*12a90*/  @P0 IADD3 R2, P1, R0, R214, RZ ;  /* 0x000000d600020210 */ /* 0x000fe80007f3e0ff */
[----:B------:R1:W-:Y:S01]  /*12aa0*/  @P0 LDGSTS.E.BYPASS.LTC128B.128 [R213+0xe080], [R8.64], !P4 ;  /* 0x0e08000008d50fae */ /* 0x0003e2000e101d4e */
[----:B------:R-:W-:Y:S05]  /*12ab0*/  @P0 IMAD.X R3, R4, 0x1, R215, P1 ;  /* 0x0000000104030824 */ /* 0x000fea00008e06d7 */
[----:B------:R1:W-:Y:S03]  /*12ac0*/  @P0 LDGSTS.E.BYPASS.LTC128B.128 [R213+0xf880], [R2.64], !P5 ;  /* 0x0f88000002d50fae */ /* 0x0003e6000e901d4e */
.L_x_1258:
[----:B--23--:R-:W-:Y:S05]  /*12ad0*/  BSYNC B0 ;  /* 0x0000000000007941 */ /* 0x00cfea0003800000 */
.L_x_1257:
[----:B-1----:R-:W-:Y:S01]  /*12ae0*/  FMNMX.FTZ R2, R170, R136, !PT ;  /* 0x00000088aa027209 */ /* 0x002fe20007810000 */
        /* <DEDUP_REMOVED lines=25> */
[----:B------:R1:W2:Y:S02]  /*12c80*/  SHFL.BFLY PT, R0, R4, 0x2, 0x1f ;  /* 0x0c401f0004007f89 */ /* 0x0002a400000e0000 */
.L_x_1344:
[----:B--2---:R-:W-:Y:S01]  /*12c90*/  FMNMX.FTZ R136, R4, R0, !PT ;  /* 0x0000000004887209 */ /* 0x004fe20007810000 */
[----:B------:R-:W-:-:S05]  /*12ca0*/  BRA.DIV ~URZ, `(.L_x_1263) ;  /* 0x00009b627f007947 */ /* 0x000fca000b800000 */
[----:B-1----:R-:W-:Y:S04]  /*12cb0*/  SHFL.BFLY PT, R4, R8, 0x2, 0x1f ;  /* 0x0c401f0008047f89 */ /* 0x002fe800000e0000 */
[----:B------:R-:W1:Y:S02]  /*12cc0*/  SHFL.BFLY PT, R2, R136, 0x1, 0x1f ;  /* 0x0c201f0088027f89 */ /* 0x000e6400000e0000 */
[----:B-1----:R-:W-:Y:S02]  /*12cd0*/  FMNMX.FTZ R136, R136, R2, !PT ;  /* 0x0000000288887209 */ /* 0x002fe40007810000 */
[----:B------:R-:W-:Y:S05]  /*12ce0*/  FMNMX.FTZ R4, R8, R4, !PT ;  /* 0x0000000408047209 */ /* 0x000fea0007810000 */
[----:B------:R1:W2:Y:S02]  /*12cf0*/  SHFL.BFLY PT, R0, R4, 0x1, 0x1f ;  /* 0x0c201f0004007f89 */ /* 0x0002a400000e0000 */
.L_x_1345:
[C---:B------:R-:W-:Y:S01]  /*12d00*/  FADD.FTZ R2, -R136.reuse, R6 ;  /* 0x0000000688027221 */ /* 0x040fe20000010100 */
[----:B------:R-:W-:Y:S01]  /*12d10*/  WARPSYNC 0xffffffff ;  /* 0xffffffff00007948 */ /* 0x000fe20003800000 */
[----:B------:R-:W-:Y:S01]  /*12d20*/  FMUL.FTZ R6, R136, c[0x0][0x2d0] ;  /* 0x0000b40088067a20 */ /* 0x000fe20000410000 */
[----:B----4-:R-:W3:Y:S01]  /*12d30*/  LDSM.16.MT88.4 R16, [R201+0x4080] ;  /* 0x00408000c910783b */ /* 0x010ee20000004200 */
[----:B------:R-:W-:Y:S01]  /*12d40*/  FMUL.FTZ R2, R2, c[0x0][0x2d0] ;  /* 0x0000b40002027a20 */ /* 0x000fe20000410000 */
[----:B------:R-:W-:Y:S01]  /*12d50*/  ISETP.GT.AND P0, PT, R222, R236, PT ;  /* 0x000000ecde00720c */ /* 0x000fe20003f04270 */
[--C-:B------:R-:W-:Y:S04]  /*12d60*/  FFMA.FTZ R3, R170, c[0x0][0x2d0], -R6.reuse ;  /* 0x0000b400aa037a23 */ /* 0x100fe80000010806 */
[----:B------:R4:W-:Y:S01]  /*12d70*/  MUFU.EX2 R229, R3 ;  /* 0x0000000300e57308 */ /* 0x0009e20000000800 */
[----:B------:R-:W5:Y:S09]  /*12d80*/  LDSM.16.MT88.4 R24, [R202+0x4080] ;  /* 0x00408000ca18783b */ /* 0x000f720000004200 */
[----:B------:R-:W1:Y:S01]  /*12d90*/  MUFU.EX2 R2, R2 ;  /* 0x0000000200027308 */ /* 0x000e620000000800 */
[--C-:B----4-:R-:W-:Y:S09]  /*12da0*/  FFMA.FTZ R3, R169, c[0x0][0x2d0], -R6.reuse ;  /* 0x0000b400a9037a23 */ /* 0x110ff20000010806 */
[----:B------:R4:W-:Y:S02]  /*12db0*/  MUFU.EX2 R228, R3 ;  /* 0x0000000300e47308 */ /* 0x0009e40000000800 */
[--C-:B----4-:R-:W-:Y:S02]  /*12dc0*/  FFMA.FTZ R3, R139, c[0x0][0x2d0], -R6.reuse ;  /* 0x0000b4008b037a23 */ /* 0x110fe40000010806 */
[C---:B-1----:R-:W-:Y:S06]  /*12dd0*/  FMUL.FTZ R8, R2.reuse, R140 ;  /* 0x0000008c02087220 */ /* 0x042fec0000410000 */
[----:B------:R1:W-:Y:S01]  /*12de0*/  MUFU.EX2 R227, R3 ;  /* 0x0000000300e37308 */ /* 0x0003e20000000800 */
        /* <DEDUP_REMOVED lines=12> */
[----:B-12---:R-:W-:Y:S01]  /*12eb0*/  FMNMX.FTZ R3, R0, R4, !PT ;  /* 0x0000000400037209 */ /* 0x006fe20007810000 */
[--C-:B------:R-:W-:Y:S02]  /*12ec0*/  FFMA.FTZ R0, R137, c[0x0][0x2d0], -R6.reuse ;  /* 0x0000b40089007a23 */ /* 0x100fe40000010806 */
[C---:B------:R-:W-:Y:S02]  /*12ed0*/  FMUL.FTZ R41, R2.reuse, R41 ;  /* 0x0000002902297220 */ /* 0x040fe40000410000 */
[----:B------:R-:W1:Y:S01]  /*12ee0*/  MUFU.EX2 R226, R0 ;  /* 0x0000000000e27308 */ /* 0x000e620000000800 */
        /* <DEDUP_REMOVED lines=12> */
[----:B-1----:R-:W-:Y:S01]  /*12fb0*/  F2FP.PACK_AB R166, R226, R227 ;  /* 0x000000e3e2a6723e */ /* 0x002fe200000000ff */
[C---:B------:R-:W-:Y:S02]  /*12fc0*/  FADD.FTZ R0, -R3.reuse, R7 ;  /* 0x0000000703007221 */ /* 0x040fe40000010100 */
[----:B------:R-:W-:Y:S02]  /*12fd0*/  FMUL.FTZ R7, R3, c[0x0][0x2d0] ;  /* 0x0000b40003077a20 */ /* 0x000fe40000410000 */
[----:B------:R-:W-:Y:S02]  /*12fe0*/  FMUL.FTZ R0, R0, c[0x0][0x2d0] ;  /* 0x0000b40000007a20 */ /* 0x000fe40000410000 */
[--C-:B------:R-:W-:Y:S02]  /*12ff0*/  FFMA.FTZ R4, R168, c[0x0][0x2d0], -R7.reuse ;  /* 0x0000b400a8047a23 */ /* 0x100fe40000010807 */
[C---:B------:R-:W-:Y:S02]  /*13000*/  FMUL.FTZ R68, R2.reuse, R68 ;  /* 0x0000004402447220 */ /* 0x040fe40000410000 */
[----:B------:R1:W-:Y:S01]  /*13010*/  MUFU.EX2 R221, R4 ;  /* 0x0000000400dd7308 */ /* 0x0003e20000000800 */
[C---:B------:R-:W-:Y:S02]  /*13020*/  FMUL.FTZ R69, R2.reuse, R69 ;  /* 0x0000004502457220 */ /* 0x040fe40000410000 */
[C---:B------:R-:W-:Y:S02]  /*13030*/  FMUL.FTZ R72, R2.reuse, R72 ;  /* 0x0000004802487220 */ /* 0x040fe40000410000 */
[C---:B------:R-:W-:Y:S02]  /*13040*/  FMUL.FTZ R73, R2.reuse, R73 ;  /* 0x0000004902497220 */ /* 0x040fe40000410000 */
[C---:B------:R-:W-:Y:S02]  /*13050*/  FMUL.FTZ R76, R2.reuse, R76 ;  /* 0x0000004c024c7220 */ /* 0x040fe40000410000 */
[C---:B------:R-:W-:Y:S01]  /*13060*/  FMUL.FTZ R77, R2.reuse, R77 ;  /* 0x0000004d024d7220 */ /* 0x040fe20000410000 */
[----:B------:R-:W2:Y:S01]  /*13070*/  MUFU.EX2 R0, R0 ;  /* 0x0000000000007308 */ /* 0x000ea20000000800 */
[C---:B------:R-:W-:Y:S02]  /*13080*/  FMUL.FTZ R80, R2.reuse, R80 ;  /* 0x0000005002507220 */ /* 0x040fe40000410000 */
[C---:B------:R-:W-:Y:S02]  /*13090*/  FMUL.FTZ R81, R2.reuse, R81 ;  /* 0x0000005102517220 */ /* 0x040fe40000410000 */
[C---:B------:R-:W-:Y:S02]  /*130a0*/  FMUL.FTZ R84, R2.reuse, R84 ;  /* 0x0000005402547220 */ /* 0x040fe40000410000 */
[C---:B------:R-:W-:Y:S02]  /*130b0*/  FMUL.FTZ R85, R2.reuse, R85 ;  /* 0x0000005502557220 */ /* 0x040fe40000410000 */
[C---:B------:R-:W-:Y:S02]  /*130c0*/  FMUL.FTZ R88, R2.reuse, R88 ;  /* 0x0000005802587220 */ /* 0x040fe40000410000 */
[C---:B------:R-:W-:Y:S02]  /*130d0*/  FMUL.FTZ R89, R2.reuse, R89 ;  /* 0x0000005902597220 */ /* 0x040fe40000410000 */
[C---:B------:R-:W-:Y:S02]  /*130e0*/  FMUL.FTZ R92, R2.reuse, R92 ;  /* 0x0000005c025c7220 */ /* 0x040fe40000410000 */
[--C-:B-1----:R-:W-:Y:S02]  /*130f0*/  FFMA.FTZ R4, R171, c[0x0][0x2d0], -R7.reuse ;  /* 0x0000b400ab047a23 */ /* 0x102fe40000010807 */
[----:B------:R-:W-:Y:S01]  /*13100*/  LDSM.16.MT88.4 R168, [R202+0x7880] ;  /* 0x00788000caa8783b */ /* 0x000fe20000004200 */
[C---:B------:R-:W-:Y:S01]  /*13110*/  FMUL.FTZ R93, R2.reuse, R93 ;  /* 0x0000005d025d7220 */ /* 0x040fe20000410000 */
[----:B------:R-:W1:Y:S01]  /*13120*/  MUFU.EX2 R199, R4 ;  /* 0x0000000400c77308 */ /* 0x000e620000000800 */
[C---:B------:R-:W-:Y:S02]  /*13130*/  FMUL.FTZ R96, R2.reuse, R96 ;  /* 0x0000006002607220 */ /* 0x040fe40000410000 */
[----:B------:R-:W-:Y:S02]  /*13140*/  FMUL.FTZ R97, R2, R97 ;  /* 0x0000006102617220 */ /* 0x000fe40000410000 */
[C---:B--2---:R-:W-:Y:S02]  /*13150*/  FMUL.FTZ R10, R0.reuse, R142 ;  /* 0x0000008e000a7220 */ /* 0x044fe40000410000 */
[C---:B------:R-:W-:Y:S02]  /*13160*/  FMUL.FTZ R11, R0.reuse, R143 ;  /* 0x0000008f000b7220 */ /* 0x040fe40000410000 */
[C---:B------:R-:W-:Y:S01]  /*13170*/  FMUL.FTZ R14, R0.reuse, R146 ;  /* 0x00000092000e7220 */ /* 0x040fe20000410000 */
[----:B------:R-:W2:Y:S01]  /*13180*/  LDSM.16.MT88.4 R140, [R204+0x4080] ;  /* 0x00408000cc8c783b */ /* 0x000ea20000004200 */
[C---:B------:R-:W-:Y:S02]  /*13190*/  FMUL.FTZ R15, R0.reuse, R147 ;  /* 0x00000093000f7220 */ /* 0x040fe40000410000 */
[C---:B------:R-:W-:Y:S02]  /*131a0*/  FMUL.FTZ R22, R0.reuse, R154 ;  /* 0x0000009a00167220 */ /* 0x040fe40000410000 */
[C---:B------:R-:W-:Y:S02]  /*131b0*/  FMUL.FTZ R23, R0.reuse, R155 ;  /* 0x0000009b00177220 */ /* 0x040fe40000410000 */
[C---:B------:R-:W-:Y:S01]  /*131c0*/  FMUL.FTZ R30, R0.reuse, R162 ;  /* 0x000000a2001e7220 */ /* 0x040fe20000410000 */
[----:B------:R-:W4:Y:S01]  /*131d0*/  LDSM.16.MT88.4 R144, [R203+0x4080] ;  /* 0x00408000cb90783b */ /* 0x000f220000004200 */
[C---:B------:R-:W-:Y:S02]  /*131e0*/  FMUL.FTZ R31, R0.reuse, R163 ;  /* 0x000000a3001f7220 */ /* 0x040fe40000410000 */
[C---:B------:R-:W-:Y:S02]  /*131f0*/  FMUL.FTZ R34, R0.reuse, R34 ;  /* 0x0000002200227220 */ /* 0x040fe40000410000 */
[----:B------:R-:W-:Y:S01]  /*13200*/  FMUL.FTZ R35, R0, R35 ;  /* 0x0000002300237220 */ /* 0x000fe20000410000 */
[----:B-1----:R-:W-:Y:S01]  /*13210*/  F2FP.PACK_AB R165, R199, R221 ;  /* 0x000000ddc7a5723e */ /* 0x002fe200000000ff */
[--C-:B------:R-:W-:Y:S01]  /*13220*/  FFMA.FTZ R4, R138, c[0x0][0x2d0], -R7.reuse ;  /* 0x0000b4008a047a23 */ /* 0x100fe20000010807 */
[----:B------:R-:W-:Y:S01]  /*13230*/  LDSM.16.MT88.4 R152, [R202+0x4880] ;  /* 0x00488000ca98783b */ /* 0x000fe20000004200 */
[C---:B------:R-:W-:Y:S02]  /*13240*/  FMUL.FTZ R38, R0.reuse, R38 ;  /* 0x0000002600267220 */ /* 0x040fe40000410000 */
[----:B------:R1:W-:Y:S01]  /*13250*/  MUFU.EX2 R198, R4 ;  /* 0x0000000400c67308 */ /* 0x0003e20000000800 */
[C---:B------:R-:W-:Y:S02]  /*13260*/  FMUL.FTZ R39, R0.reuse, R39 ;  /* 0x0000002700277220 */ /* 0x040fe40000410000 */
[C---:B------:R-:W-:Y:S02]  /*13270*/  FMUL.FTZ R42, R0.reuse, R42 ;  /* 0x0000002a002a7220 */ /* 0x040fe40000410000 */
[----:B------:R-:W-:Y:S01]  /*13280*/  LDSM.16.MT88.4 R160, [R203+0x4880] ;  /* 0x00488000cba0783b */ /* 0x000fe20000004200 */
        /* <DEDUP_REMOVED lines=9> */
[--C-:B-1----:R-:W-:Y:S01]  /*13320*/  FFMA.FTZ R4, R164, c[0x0][0x2d0], -R7.reuse ;  /* 0x0000b400a4047a23 */ /* 0x102fe20000010807 */
[----:B------:R-:W-:Y:S01]  /*13330*/  F2FP.PACK_AB R164, R228, R229 ;  /* 0x000000e5e4a4723e */ /* 0x000fe200000000ff */
        /* <DEDUP_REMOVED lines=15> */
[--C-:B------:R-:W-:Y:S02]  /*13430*/  FFMA.FTZ R4, R172, c[0x0][0x2d0], -R6.reuse ;  /* 0x0000b400ac047a23 */ /* 0x100fe40000010806 */
[C---:B------:R-:W-:Y:S02]  /*13440*/  FMUL.FTZ R87, R0.reuse, R87 ;  /* 0x0000005700577220 */ /* 0x040fe40000410000 */
[----:B------:R1:W-:Y:S01]  /*13450*/  MUFU.EX2 R196, R4 ;  /* 0x0000000400c47308 */ /* 0x0003e20000000800 */
[C---:B------:R-:W-:Y:S01]  /*13460*/  FMUL.FTZ R90, R0.reuse, R90 ;  /* 0x0000005a005a7220 */ /* 0x040fe20000410000 */
[C---:B---3--:R-:W-:Y:S05]  /*13470*/  HMMA.16816.F32 R8, R164.reuse, R16, R8 ;  /* 0x00000010a408723c */ /* 0x048fea0000001808 */
[----:B------:R-:W-:Y:S02]  /*13480*/  FMUL.FTZ R91, R0, R91 ;  /* 0x0000005b005b7220 */ /* 0x000fe40000410000 */
[C---:B------:R-:W-:Y:S01]  /*13490*/  FMUL.FTZ R16, R2.reuse, R148 ;  /* 0x0000009402107220 */ /* 0x040fe20000410000 */
[C---:B------:R-:W-:Y:S04]  /*134a0*/  HMMA.16816.F32 R12, R164.reuse, R18, R12 ;  /* 0x00000012a40c723c */ /* 0x040fe8000000180c */
[----:B------:R-:W-:Y:S02]  /*134b0*/  FMUL.FTZ R17, R2, R149 ;  /* 0x0000009502117220 */ /* 0x000fe40000410000 */
[C---:B------:R-:W-:Y:S02]  /*134c0*/  FMUL.FTZ R94, R0.reuse, R94 ;  /* 0x0000005e005e7220 */ /* 0x040fe40000410000 */
[C---:B------:R-:W-:Y:S04]  /*134d0*/  FMUL.FTZ R18, R0.reuse, R150 ;  /* 0x0000009600127220 */ /* 0x040fe80000410000 */
[C---:B------:R-:W-:Y:S02]  /*134e0*/  FMUL.FTZ R19, R0.reuse, R151 ;  /* 0x0000009700137220 */ /* 0x040fe40000410000 */
[----:B------:R-:W3:Y:S01]  /*134f0*/  LDSM.16.MT88.4 R148, [R201+0x5880] ;  /* 0x00588000c994783b */ /* 0x000ee20000004200 */
[--C-:B-1----:R-:W-:Y:S02]  /*13500*/  FFMA.FTZ R4, R173, c[0x0][0x2d0], -R6.reuse ;  /* 0x0000b400ad047a23 */ /* 0x102fe40000010806 */
[C---:B------:R-:W-:Y:S02]  /*13510*/  FMUL.FTZ R95, R0.reuse, R95 ;  /* 0x0000005f005f7220 */ /* 0x040fe40000410000 */
[C---:B-----5:R-:W-:Y:S01]  /*13520*/  HMMA.16816.F32 R16, R164.reuse, R24, R16 ;  /* 0x00000018a410723c */ /* 0x060fe20000001810 */
[----:B------:R1:W5:Y:S02]  /*13530*/  MUFU.EX2 R195, R4 ;  /* 0x0000000400c37308 */ /* 0x0003640000000800 */
[C---:B------:R-:W-:Y:S02]  /*13540*/  FMUL.FTZ R98, R0.reuse, R98 ;  /* 0x0000006200627220 */ /* 0x040fe40000410000 */
[----:B------:R-:W-:Y:S02]  /*13550*/  FMUL.FTZ R99, R0, R99 ;  /* 0x0000006300637220 */ /* 0x000fe40000410000 */
[C---:B------:R-:W-:Y:S01]  /*13560*/  FMUL.FTZ R24, R2.reuse, R156 ;  /* 0x0000009c02187220 */ /* 0x040fe20000410000 */
[C---:B------:R-:W-:Y:S04]  /*13570*/  HMMA.16816.F32 R20, R164.reuse, R26, R20 ;  /* 0x0000001aa414723c */ /* 0x040fe80000001814 */
[C---:B------:R-:W-:Y:S02]  /*13580*/  FMUL.FTZ R25, R2.reuse, R157 ;  /* 0x0000009d02197220 */ /* 0x040fe40000410000 */
[----:B------:R-:W-:Y:S02]  /*13590*/  FMUL.FTZ R100, R2, R100 ;  /* 0x0000006402647220 */ /* 0x000fe40000410000 */
[C---:B------:R-:W-:Y:S04]  /*135a0*/  FMUL.FTZ R26, R0.reuse, R158 ;  /* 0x0000009e001a7220 */ /* 0x040fe80000410000 */
[----:B------:R-:W-:Y:S02]  /*135b0*/  FMUL.FTZ R27, R0, R159 ;  /* 0x0000009f001b7220 */ /* 0x000fe40000410000 */
[----:B------:R-:W-:Y:S01]  /*135c0*/  LDSM.16.MT88.4 R156, [R204+0x4880] ;  /* 0x00488000cc9c783b */ /* 0x000fe20000004200 */
[----:B------:R-:W-:Y:S02]  /*135d0*/  FMUL.FTZ R101, R2, R101 ;  /* 0x0000006502657220 */ /* 0x000fe40000410000 */
[--C-:B-1----:R-:W-:Y:S02]  /*135e0*/  FFMA.FTZ R4, R174, c[0x0][0x2d0], -R6.reuse ;  /* 0x0000b400ae047a23 */ /* 0x102fe40000010806 */
[C---:B--2---:R-:W-:Y:S02]  /*135f0*/  HMMA.16816.F32 R24, R164.reuse, R140, R24 ;  /* 0x0000008ca418723c */ /* 0x044fe40000001818 */
[----:B------:R1:W-:Y:S01]  /*13600*/  MUFU.EX2 R194, R4 ;  /* 0x0000000400c27308 */ /* 0x0003e20000000800 */
[C---:B------:R-:W-:Y:S02]  /*13610*/  FMUL.FTZ R102, R0.reuse, R102 ;  /* 0x0000006600667220 */ /* 0x040fe40000410000 */
[----:B------:R-:W-:Y:S02]  /*13620*/  FMUL.FTZ R103, R0, R103 ;  /* 0x0000006700677220 */ /* 0x000fe40000410000 */
[C---:B------:R-:W-:Y:S01]  /*13630*/  FMUL.FTZ R104, R2.reuse, R104 ;  /* 0x0000006802687220 */ /* 0x040fe20000410000 */
[C---:B------:R-:W-:Y:S01]  /*13640*/  HMMA.16816.F32 R28, R164.reuse, R142, R28 ;  /* 0x0000008ea41c723c */ /* 0x040fe2000000181c */
[----:B------:R-:W2:Y:S03]  /*13650*/  LDSM.16.MT88.4 R140, [R202+0x5880] ;  /* 0x00588000ca8c783b */ /* 0x000ea60000004200 */
[----:B------:R-:W-:Y:S02]  /*13660*/  FMUL.FTZ R105, R2, R105 ;  /* 0x0000006902697220 */ /* 0x000fe40000410000 */
[C---:B------:R-:W-:Y:S02]  /*13670*/  FMUL.FTZ R106, R0.reuse, R106 ;  /* 0x0000006a006a7220 */ /* 0x040fe40000410000 */
[C---:B----4-:R-:W-:Y:S04]  /*13680*/  HMMA.16816.F32 R32, R164.reuse, R144, R32 ;  /* 0x00000090a420723c */ /* 0x050fe80000001820 */
[----:B------:R-:W-:Y:S02]  /*13690*/  FMUL.FTZ R107, R0, R107 ;  /* 0x0000006b006b7220 */ /* 0x000fe40000410000 */
[C---:B------:R-:W-:Y:S02]  /*136a0*/  FMUL.FTZ R108, R2.reuse, R108 ;  /* 0x0000006c026c7220 */ /* 0x040fe40000410000 */
[C---:B------:R-:W-:Y:S01]  /*136b0*/  HMMA.16816.F32 R36, R164.reuse, R146, R36 ;  /* 0x00000092a424723c */ /* 0x040fe20000001824 */
[----:B------:R-:W4:Y:S03]  /*136c0*/  LDSM.16.MT88.4 R144, [R204+0x5880] ;  /* 0x00588000cc90783b */ /* 0x000f260000004200 */
[--C-:B-1----:R-:W-:Y:S02]  /*136d0*/  FFMA.FTZ R4, R175, c[0x0][0x2d0], -R6.reuse ;  /* 0x0000b400af047a23 */ /* 0x102fe40000010806 */
[----:B------:R-:W-:Y:S02]  /*136e0*/  FMUL.FTZ R109, R2, R109 ;  /* 0x0000006d026d7220 */ /* 0x000fe40000410000 */
[C---:B---3--:R-:W-:Y:S01]  /*136f0*/  HMMA.16816.F32 R40, R164.reuse, R148, R40 ;  /* 0x00000094a428723c */ /* 0x048fe20000001828 */
[----:B------:R-:W-:Y:S01]  /*13700*/  LDSM.16.MT88.4 R172, [R201+0x6880] ;  /* 0x00688000c9ac783b */ /* 0x000fe20000004200 */
[----:B------:R1:W-:Y:S02]  /*13710*/  MUFU.EX2 R193, R4 ;  /* 0x0000000400c17308 */ /* 0x0003e40000000800 */
[C---:B------:R-:W-:Y:S02]  /*13720*/  FMUL.FTZ R110, R0.reuse, R110 ;  /* 0x0000006e006e7220 */ /* 0x040fe40000410000 */
[----:B------:R-:W-:Y:S02]  /*13730*/  FMUL.FTZ R111, R0, R111 ;  /* 0x0000006f006f7220 */ /* 0x000fe40000410000 */
[C---:B------:R-:W-:Y:S01]  /*13740*/  HMMA.16816.F32 R44, R164.reuse, R150, R44 ;  /* 0x00000096a42c723c */ /* 0x040fe2000000182c */
[----:B------:R-:W3:Y:S03]  /*13750*/  LDSM.16.MT88.4 R148, [R203+0x5880] ;  /* 0x00588000cb94783b */ /* 0x000ee60000004200 */
        /* <DEDUP_REMOVED lines=9> */
[--C-:B-1----:R-:W-:Y:S02]  /*137f0*/  FFMA.FTZ R4, R176, c[0x0][0x2d0], -R7.reuse ;  /* 0x0000b400b0047a23 */ /* 0x102fe40000010807 */
[C---:B------:R-:W-:Y:S02]  /*13800*/  FMUL.FTZ R118, R0.reuse, R118 ;  /* 0x0000007600767220 */ /* 0x040fe40000410000 */
[C---:B----4-:R-:W-:Y:S01]  /*13810*/  HMMA.16816.F32 R56, R164.reuse, R144, R56 ;  /* 0x00000090a438723c */ /* 0x050fe20000001838 */
[----:B------:R1:W-:Y:S03]  /*13820*/  MUFU.EX2 R192, R4 ;  /* 0x0000000400c07308 */ /* 0x0003e60000000800 */
[----:B------:R-:W-:Y:S02]  /*13830*/  FMUL.FTZ R119, R0, R119 ;  /* 0x0000007700777220 */ /* 0x000fe40000410000 */
[C---:B------:R-:W-:Y:S02]  /*13840*/  FMUL.FTZ R120, R2.reuse, R120 ;  /* 0x0000007802787220 */ /* 0x040fe40000410000 */
[C---:B------:R-:W-:Y:S01]  /*13850*/  HMMA.16816.F32 R60, R164.reuse, R146, R60 ;  /* 0x00000092a43c723c */ /* 0x040fe2000000183c */
[----:B------:R-:W4:Y:S03]  /*13860*/  LDSM.16.MT88.4 R144, [R202+0x7080] ;  /* 0x00708000ca90783b */ /* 0x000f260000004200 */
[----:B------:R-:W-:Y:S02]  /*13870*/  FMUL.FTZ R121, R2, R121 ;  /* 0x0000007902797220 */ /* 0x000fe40000410000 */
[C---:B------:R-:W-:Y:S02]  /*13880*/  FMUL.FTZ R122, R0.reuse, R122 ;  /* 0x0000007a007a7220 */ /* 0x040fe40000410000 */
[C---:B---3--:R-:W-:Y:S04]  /*13890*/  HMMA.16816.F32 R64, R164.reuse, R148, R64 ;  /* 0x00000094a440723c */ /* 0x048fe80000001840 */
[----:B------:R-:W-:Y:S02]  /*138a0*/  FMUL.FTZ R123, R0, R123 ;  /* 0x0000007b007b7220 */ /* 0x000fe40000410000 */
[----:B------:R-:W-:Y:S02]  /*138b0*/  FMUL.FTZ R124, R2, R124 ;  /* 0x0000007c027c7220 */ /* 0x000fe40000410000 */
[C---:B------:R-:W-:Y:S01]  /*138c0*/  HMMA.16816.F32 R68, R164.reuse, R150, R68 ;  /* 0x00000096a444723c */ /* 0x040fe20000001844 */
[----:B------:R-:W3:Y:S03]  /*138d0*/  LDSM.16.MT88.4 R148, [R204+0x7080] ;  /* 0x00708000cc94783b */ /* 0x000ee60000004200 */
[--C-:B-1----:R-:W-:Y:S02]  /*138e0*/  FFMA.FTZ R4, R178, c[0x0][0x2d0], -R7.reuse ;  /* 0x0000b400b2047a23 */ /* 0x102fe40000010807 */
[----:B------:R-:W-:Y:S02]  /*138f0*/  FMUL.FTZ R125, R2, R125 ;  /* 0x0000007d027d7220 */ /* 0x000fe40000410000 */
[----:B------:R1:W1:Y:S01]  /*13900*/  MUFU.EX2 R191, R4 ;  /* 0x0000000400bf7308 */ /* 0x0002620000000800 */
        /* <DEDUP_REMOVED lines=13> */
[----:B-1----:R-:W-:Y:S02]  /*139e0*/  FFMA.FTZ R4, R177, c[0x0][0x2d0], -R7 ;  /* 0x0000b400b1047a23 */ /* 0x002fe40000010807 */
[----:B------:R-:W-:Y:S02]  /*139f0*/  FMUL.FTZ R133, R2, R133 ;  /* 0x0000008502857220 */ /* 0x000fe40000410000 */
[C---:B---3--:R-:W-:Y:S01]  /*13a00*/  HMMA.16816.F32 R88, R164.reuse, R148, R88 ;  /* 0x00000094a458723c */ /* 0x048fe20000001858 */
[----:B------:R1:W-:Y:S03]  /*13a10*/  MUFU.EX2 R190, R4 ;  /* 0x0000000400be7308 */ /* 0x0003e60000000800 */
[C---:B------:R-:W-:Y:S02]  /*13a20*/  FMUL.FTZ R134, R0.reuse, R134 ;  /* 0x0000008600867220 */ /* 0x040fe40000410000 */
[----:B------:R-:W-:Y:S02]  /*13a30*/  FMUL.FTZ R135, R0, R135 ;  /* 0x0000008700877220 */ /* 0x000fe40000410000 */
[C---:B------:R-:W-:Y:S01]  /*13a40*/  HMMA.16816.F32 R92, R164.reuse, R150, R92 ;  /* 0x00000096a45c723c */ /* 0x040fe2000000185c */
[----:B------:R-:W3:Y:S03]  /*13a50*/  LDSM.16.MT88.4 R148, [R202+0x8880] ;  /* 0x00888000ca94783b */ /* 0x000ee60000004200 */
[----:B------:R-:W-:Y:S02]  /*13a60*/  FFMA.FTZ R2, R2, R231, R229 ;  /* 0x000000e702027223 */ /* 0x000fe400000100e5 */
[----:B------:R-:W-:Y:S02]  /*13a70*/  FFMA.FTZ R0, R0, R230, R221 ;  /* 0x000000e600007223 */ /* 0x000fe400000100dd */
[C---:B--2---:R-:W-:Y:S08]  /*13a80*/  HMMA.16816.F32 R96, R164.reuse, R140, R96 ;  /* 0x0000008ca460723c */ /* 0x044ff00000001860 */
[C---:B------:R-:W-:Y:S01]  /*13a90*/  HMMA.16816.F32 R100, R164.reuse, R142, R100 ;  /* 0x0000008ea464723c */ /* 0x040fe20000001864 */
[----:B------:R-:W2:Y:S03]  /*13aa0*/  LDSM.16.MT88.4 R140, [R204+0x8880] ;  /* 0x00888000cc8c783b */ /* 0x000ea60000004200 */
[--C-:B-1----:R-:W-:Y:S04]  /*13ab0*/  FFMA.FTZ R4, R179, c[0x0][0x2d0], -R7.reuse ;  /* 0x0000b400b3047a23 */ /* 0x102fe80000010807 */
[C---:B----4-:R-:W-:Y:S01]  /*13ac0*/  HMMA.16816.F32 R104, R164.reuse, R144, R104 ;  /* 0x00000090a468723c */ /* 0x050fe20000001868 */
[----:B------:R-:W-:Y:S01]  /*13ad0*/  LDSM.16.MT88.4 R176, [R202+0x6880] ;  /* 0x00688000cab0783b */ /* 0x000fe20000004200 */
[----:B------:R1:W4:Y:S06]  /*13ae0*/  MUFU.EX2 R189, R4 ;  /* 0x0000000400bd7308 */ /* 0x00032c0000000800 */
[C---:B------:R-:W-:Y:S01]  /*13af0*/  HMMA.16816.F32 R108, R164.reuse, R146, R108 ;  /* 0x00000092a46c723c */ /* 0x040fe2000000186c */
[----:B------:R-:W4:Y:S07]  /*13b00*/  LDSM.16.MT88.4 R144, [R203+0x8880] ;  /* 0x00888000cb90783b */ /* 0x000f2e0000004200 */
[C---:B---3--:R-:W-:Y:S08]  /*13b10*/  HMMA.16816.F32 R112, R164.reuse, R148, R112 ;  /* 0x00000094a470723c */ /* 0x048ff00000001870 */
[C---:B------:R-:W-:Y:S01]  /*13b20*/  HMMA.16816.F32 R116, R164.reuse, R150, R116 ;  /* 0x00000096a474723c */ /* 0x040fe20000001874 */
[----:B------:R-:W3:Y:S03]  /*13b30*/  LDSM.16.MT88.4 R148, [R201+0x4880] ;  /* 0x00488000c994783b */ /* 0x000ee60000004200 */
[--C-:B-1----:R-:W-:Y:S04]  /*13b40*/  FFMA.FTZ R4, R180, c[0x0][0x2d0], -R6.reuse ;  /* 0x0000b400b4047a23 */ /* 0x102fe80000010806 */
[----:B------:R1:W-:Y:S01]  /*13b50*/  MUFU.EX2 R188, R4 ;  /* 0x0000000400bc7308 */ /* 0x0003e20000000800 */
[C---:B--2---:R-:W-:Y:S07]  /*13b60*/  HMMA.16816.F32 R120, R164.reuse, R140, R120 ;  /* 0x0000008ca478723c */ /* 0x044fee0000001878 */
[----:B-----5:R-:W-:Y:S01]  /*13b70*/  F2FP.PACK_AB R140, R195, R196 ;  /* 0x000000c4c38c723e */ /* 0x020fe200000000ff */
[C---:B------:R-:W-:Y:S04]  /*13b80*/  HMMA.16816.F32 R124, R164.reuse, R142, R124 ;  /* 0x0000008ea47c723c */ /* 0x040fe8000000187c */
[----:B------:R-:W-:Y:S03]  /*13b90*/  F2FP.PACK_AB R141, R191, R192 ;  /* 0x000000c0bf8d723e */ /* 0x000fe600000000ff */
[----:B------:R-:W-:Y:S01]  /*13ba0*/  F2FP.PACK_AB R142, R193, R194 ;  /* 0x000000c2c18e723e */ /* 0x000fe200000000ff */
[C---:B----4-:R-:W-:Y:S04]  /*13bb0*/  HMMA.16816.F32 R128, R164.reuse, R144, R128 ;  /* 0x00000090a480723c */ /* 0x050fe80000001880 */
[----:B------:R-:W-:Y:S01]  /*13bc0*/  F2FP.PACK_AB R143, R189, R190 ;  /* 0x000000bebd8f723e */ /* 0x000fe200000000ff */
[--C-:B-1----:R-:W-:Y:S03]  /*13bd0*/  FFMA.FTZ R4, R182, c[0x0][0x2d0], -R6.reuse ;  /* 0x0000b400b6047a23 */ /* 0x102fe60000010806 */
[----:B------:R-:W-:Y:S01]  /*13be0*/  HMMA.16816.F32 R132, R164, R146, R132 ;  /* 0x00000092a484723c */ /* 0x000fe20000001884 */
[----:B------:R-:W1:Y:S01]  /*13bf0*/  LDSM.16.MT88.4 R144, [R201+0x6080] ;  /* 0x00608000c990783b */ /* 0x000e620000004200 */
[----:B------:R2:W4:Y:S06]  /*13c00*/  MUFU.EX2 R182, R4 ;  /* 0x0000000400b67308 */ /* 0x00052c0000000800 */
[C---:B---3--:R-:W-:Y:S01]  /*13c10*/  HMMA.16816.F32 R8, R140.reuse, R148, R8 ;  /* 0x000000948c08723c */ /* 0x048fe20000001808 */
[----:B------:R-:W-:Y:S07]  /*13c20*/  LDSM.16.MT88.4 R164, [R201+0x7880] ;  /* 0x00788000c9a4783b */ /* 0x000fee0000004200 */
[C---:B------:R-:W-:Y:S01]  /*13c30*/  HMMA.16816.F32 R12, R140.reuse, R150, R12 ;  /* 0x000000968c0c723c */ /* 0x040fe2000000180c */
[----:B------:R-:W3:Y:S07]  /*13c40*/  LDSM.16.MT88.4 R148, [R202+0x6080] ;  /* 0x00608000ca94783b */ /* 0x000eee0000004200 */
[C---:B------:R-:W-:Y:S04]  /*13c50*/  HMMA.16816.F32 R16, R140.reuse, R152, R16 ;  /* 0x000000988c10723c */ /* 0x040fe80000001810 */
[--C-:B--2---:R-:W-:Y:S04]  /*13c60*/  FFMA.FTZ R4, R181, c[0x0][0x2d0], -R6.reuse ;  /* 0x0000b400b5047a23 */ /* 0x104fe80000010806 */
[C---:B------:R-:W-:Y:S01]  /*13c70*/  HMMA.16816.F32 R20, R140.reuse, R154, R20 ;  /* 0x0000009a8c14723c */ /* 0x040fe20000001814 */
[----:B------:R-:W2:Y:S01]  /*13c80*/  LDSM.16.MT88.4 R152, [R204+0x6080] ;  /* 0x00608000cc98783b */ /* 0x000ea20000004200 */
[----:B------:R5:W-:Y:S06]  /*13c90*/  MUFU.EX2 R181, R4 ;  /* 0x0000000400b57308 */ /* 0x000bec0000000800 */
[C---:B------:R-:W-:Y:S08]  /*13ca0*/  HMMA.16816.F32 R24, R140.reuse, R156, R24 ;  /* 0x0000009c8c18723c */ /* 0x040ff00000001818 */
[C---:B------:R-:W-:Y:S01]  /*13cb0*/  HMMA.16816.F32 R28, R140.reuse, R158, R28 ;  /* 0x0000009e8c1c723c */ /* 0x040fe2000000181c */
[----:B------:R-:W2:Y:S07]  /*13cc0*/  LDSM.16.MT88.4 R156, [R203+0x6080] ;  /* 0x00608000cb9c783b */ /* 0x000eae0000004200 */
[C---:B------:R-:W-:Y:S04]  /*13cd0*/  HMMA.16816.F32 R32, R140.reuse, R160, R32 ;  /* 0x000000a08c20723c */ /* 0x040fe80000001820 */
[----:B-----5:R-:W-:Y:S04]  /*13ce0*/  FFMA.FTZ R4, R183, c[0x0][0x2d0], -R6 ;  /* 0x0000b400b7047a23 */ /* 0x020fe80000010806 */
[C---:B------:R-:W-:Y:S01]  /*13cf0*/  HMMA.16816.F32 R36, R140.reuse, R162, R36 ;  /* 0x000000a28c24723c */ /* 0x040fe20000001824 */
[----:B------:R-:W5:Y:S01]  /*13d00*/  LDSM.16.MT88.4 R160, [R204+0x7880] ;  /* 0x00788000cca0783b */ /* 0x000f620000004200 */
[----:B------:R2:W2:Y:S06]  /*13d10*/  MUFU.EX2 R180, R4 ;  /* 0x0000000400b47308 */ /* 0x0004ac0000000800 */
[C---:B-1----:R-:W-:Y:S08]  /*13d20*/  HMMA.16816.F32 R40, R140.reuse, R144, R40 ;  /* 0x000000908c28723c */ /* 0x042ff00000001828 */
[C---:B------:R-:W-:Y:S01]  /*13d30*/  HMMA.16816.F32 R44, R140.reuse, R146, R44 ;  /* 0x000000928c2c723c */ /* 0x040fe2000000182c */
[----:B------:R-:W1:Y:S07]  /*13d40*/  LDSM.16.MT88.4 R144, [R203+0x7880] ;  /* 0x00788000cb90783b */ /* 0x000e6e0000004200 */
[C---:B---3--:R-:W-:Y:S04]  /*13d50*/  HMMA.16816.F32 R48, R140.reuse, R148, R48 ;  /* 0x000000948c30723c */ /* 0x048fe80000001830 */
[--C-:B--2---:R-:W-:Y:S04]  /*13d60*/  FFMA.FTZ R4, R184, c[0x0][0x2d0], -R7.reuse ;  /* 0x0000b400b8047a23 */ /* 0x104fe80000010807 */
[C---:B------:R-:W-:Y:S01]  /*13d70*/  HMMA.16816.F32 R52, R140.reuse, R150, R52 ;  /* 0x000000968c34723c */ /* 0x040fe20000001834 */
[----:B------:R-:W2:Y:S01]  /*13d80*/  LDSM.16.MT88.4 R148, [R201+0x9080] ;  /* 0x00908000c994783b */ /* 0x000ea20000004200 */
[----:B------:R3:W-:Y:S06]  /*13d90*/  MUFU.EX2 R139, R4 ;  /* 0x00000004008b7308 */ /* 0x0007ec0000000800 */
[C---:B------:R-:W-:Y:S08]  /*13da0*/  HMMA.16816.F32 R56, R140.reuse, R152, R56 ;  /* 0x000000988c38723c */ /* 0x040ff00000001838 */
[C---:B------:R-:W-:Y:S01]  /*13db0*/  HMMA.16816.F32 R60, R140.reuse, R154, R60 ;  /* 0x0000009a8c3c723c */ /* 0x040fe2000000183c */
[----:B------:R-:W1:Y:S07]  /*13dc0*/  LDSM.16.MT88.4 R152, [R202+0x9080] ;  /* 0x00908000ca98783b */ /* 0x000e6e0000004200 */
[C---:B------:R-:W-:Y:S04]  /*13dd0*/  HMMA.16816.F32 R64, R140.reuse, R156, R64 ;  /* 0x0000009c8c40723c */ /* 0x040fe80000001840 */
[--C-:B---3--:R-:W-:Y:S04]  /*13de0*/  FFMA.FTZ R4, R186, c[0x0][0x2d0], -R7.reuse ;  /* 0x0000b400ba047a23 */ /* 0x108fe80000010807 */
[C---:B------:R-:W-:Y:S01]  /*13df0*/  HMMA.16816.F32 R68, R140.reuse, R158, R68 ;  /* 0x0000009e8c44723c */ /* 0x040fe20000001844 */
[----:B------:R-:W3:Y:S01]  /*13e00*/  LDSM.16.MT88.4 R156, [R204+0x9080] ;  /* 0x00908000cc9c783b */ /* 0x000ee20000004200 */
[----:B------:R-:W1:Y:S06]  /*13e10*/  MUFU.EX2 R138, R4 ;  /* 0x00000004008a7308 */ /* 0x000e6c0000000800 */
[C---:B------:R-:W-:Y:S07]  /*13e20*/  HMMA.16816.F32 R72, R140.reuse, R164, R72 ;  /* 0x000000a48c48723c */ /* 0x040fee0000001848 */
[----:B----4-:R-:W-:Y:S01]  /*13e30*/  F2FP.PACK_AB R164, R182, R188 ;  /* 0x000000bcb6a4723e */ /* 0x010fe200000000ff */
[C---:B------:R-:W-:Y:S07]  /*13e40*/  HMMA.16816.F32 R76, R140.reuse, R166, R76 ;  /* 0x000000a68c4c723c */ /* 0x040fee000000184c */
[----:B------:R-:W-:Y:S01]  /*13e50*/  F2FP.PACK_AB R166, R180, R181 ;  /* 0x000000b5b4a6723e */ /* 0x000fe200000000ff */
[C---:B------:R-:W-:Y:S04]  /*13e60*/  HMMA.16816.F32 R80, R140.reuse, R168, R80 ;  /* 0x000000a88c50723c */ /* 0x040fe80000001850 */
[----:B-1----:R-:W-:Y:S01]  /*13e70*/  F2FP.PACK_AB R165, R138, R139 ;  /* 0x0000008b8aa5723e */ /* 0x002fe200000000ff */
[--C-:B------:R-:W-:Y:S03]  /*13e80*/  FFMA.FTZ R4, R185, c[0x0][0x2d0], -R7.reuse ;  /* 0x0000b400b9047a23 */ /* 0x100fe60000010807 */
[C---:B------:R-:W-:Y:S01]  /*13e90*/  HMMA.16816.F32 R84, R140.reuse, R170, R84 ;  /* 0x000000aa8c54723c */ /* 0x040fe20000001854 */
[----:B------:R-:W-:Y:S01]  /*13ea0*/  LDSM.16.MT88.4 R168, [R203+0x5080] ;  /* 0x00508000cba8783b */ /* 0x000fe20000004200 */
[----:B------:R1:W-:Y:S06]  /*13eb0*/  MUFU.EX2 R137, R4 ;  /* 0x0000000400897308 */ /* 0x0003ec0000000800 */
[C---:B-----5:R-:W-:Y:S08]  /*13ec0*/  HMMA.16816.F32 R88, R140.reuse, R160, R88 ;  /* 0x000000a08c58723c */ /* 0x060ff00000001858 */
[C---:B------:R-:W-:Y:S01]  /*13ed0*/  HMMA.16816.F32 R92, R140.reuse, R162, R92 ;  /* 0x000000a28c5c723c */ /* 0x040fe2000000185c */
[----:B------:R-:W-:Y:S07]  /*13ee0*/  LDSM.16.MT88.4 R160, [R204+0x5080] ;  /* 0x00508000cca0783b */ /* 0x000fee0000004200 */
[C---:B------:R-:W-:Y:S04]  /*13ef0*/  HMMA.16816.F32 R96, R140.reuse, R144, R96 ;  /* 0x000000908c60723c */ /* 0x040fe80000001860 */
[----:B-1----:R-:W-:Y:S01]  /*13f00*/  FFMA.FTZ R4, R187, c[0x0][0x2d0], -R7 ;  /* 0x0000b400bb047a23 */ /* 0x002fe20000010807 */
[----:B------:R-:W-:Y:S03]  /*13f10*/  MOV R7, R3 ;  /* 0x0000000300077202 */ /* 0x000fe60000000f00 */
[C---:B------:R-:W-:Y:S01]  /*13f20*/  HMMA.16816.F32 R100, R140.reuse, R146, R100 ;  /* 0x000000928c64723c */ /* 0x040fe20000001864 */
[----:B------:R-:W1:Y:S01]  /*13f30*/  LDSM.16.MT88.4 R144, [R203+0x9080] ;  /* 0x00908000cb90783b */ /* 0x000e620000004200 */
[----:B------:R-:W4:Y:S06]  /*13f40*/  MUFU.EX2 R6, R4 ;  /* 0x0000000400067308 */ /* 0x000f2c0000000800 */
[C---:B--2---:R-:W-:Y:S08]  /*13f50*/  HMMA.16816.F32 R104, R140.reuse, R148, R104 ;  /* 0x000000948c68723c */ /* 0x044ff00000001868 */
[C---:B------:R-:W-:Y:S01]  /*13f60*/  HMMA.16816.F32 R108, R140.reuse, R150, R108 ;  /* 0x000000968c6c723c */ /* 0x040fe2000000186c */
[----:B------:R-:W2:Y:S07]  /*13f70*/  LDSM.16.MT88.4 R148, [R201+0x5080] ;  /* 0x00508000c994783b */ /* 0x000eae0000004200 */
[C---:B------:R-:W-:Y:S04]  /*13f80*/  HMMA.16816.F32 R112, R140.reuse, R152, R112 ;  /* 0x000000988c70723c */ /* 0x040fe80000001870 */
[----:B----4-:R-:W-:Y:S01]  /*13f90*/  F2FP.PACK_AB R167, R6, R137 ;  /* 0x0000008906a7723e */ /* 0x010fe200000000ff */
[----:B------:R-:W-:Y:S02]  /*13fa0*/  FADD.FTZ R4, R228, R2 ;  /* 0x00000002e4047221 */ /* 0x000fe40000010000 */
[----:B------:R-:W-:Y:S01]  /*13fb0*/  FADD.FTZ R2, R199, R0 ;  /* 0x00000000c7027221 */ /* 0x000fe20000010000 */
[C---:B------:R-:W-:Y:S01]  /*13fc0*/  HMMA.16816.F32 R116, R140.reuse, R154, R116 ;  /* 0x0000009a8c74723c */ /* 0x040fe20000001874 */
[----:B------:R-:W4:Y:S03]  /*13fd0*/  LDSM.16.MT88.4 R152, [R202+0x5080] ;  /* 0x00508000ca98783b */ /* 0x000f260000004200 */
        /* <DEDUP_REMOVED lines=11> */
[----:B------:R-:W-:Y:S04]  /*14090*/  HMMA.16816.F32 R132, R140, R146, R132 ;  /* 0x000000928c84723c */ /* 0x000fe80000001884 */
[----:B------:R-:W-:Y:S02]  /*140a0*/  FADD.FTZ R0, R194, R0 ;  /* 0x00000000c2007221 */ /* 0x000fe40000010000 */
[----:B------:R-:W-:Y:S02]  /*140b0*/  FADD.FTZ R2, R190, R2 ;  /* 0x00000002be027221 */ /* 0x000fe40000010000 */
[C---:B--2---:R-:W-:Y:S01]  /*140c0*/  HMMA.16816.F32 R140, R164.reuse, R148, R8 ;  /* 0x00000094a48c723c */ /* 0x044fe20000001808 */
[----:B------:R-:W1:Y:S04]  /*140d0*/  LDSM.16.MT88.4 R8, [R204+0x6880] ;  /* 0x00688000cc08783b */ /* 0x000e680000004200 */
[----:B------:R-:W-:Y:S02]  /*140e0*/  FADD.FTZ R0, R193, R0 ;  /* 0x00000000c1007221 */ /* 0x000fe40000010000 */
[----:B------:R-:W-:Y:S01]  /*140f0*/  FADD.FTZ R2, R189, R2 ;  /* 0x00000002bd027221 */ /* 0x000fe20000010000 */
[C---:B------:R-:W-:Y:S01]  /*14100*/  HMMA.16816.F32 R144, R164.reuse, R150, R12 ;  /* 0x00000096a490723c */ /* 0x040fe2000000180c */
[----:B------:R-:W2:Y:S03]  /*14110*/  LDSM.16.MT88.4 R12, [R203+0x6880] ;  /* 0x00688000cb0c783b */ /* 0x000ea60000004200 */
[----:B------:R-:W-:Y:S02]  /*14120*/  FADD.FTZ R0, R188, R0 ;  /* 0x00000000bc007221 */ /* 0x000fe40000010000 */
[----:B------:R-:W-:Y:S02]  /*14130*/  FADD.FTZ R4, R139, R2 ;  /* 0x000000028b047221 */ /* 0x000fe40000010000 */
[C---:B----4-:R-:W-:Y:S01]  /*14140*/  HMMA.16816.F32 R148, R164.reuse, R152, R16 ;  /* 0x00000098a494723c */ /* 0x050fe20000001810 */
[----:B------:R-:W3:Y:S03]  /*14150*/  LDSM.16.MT88.4 R16, [R201+0x8080] ;  /* 0x00808000c910783b */ /* 0x000ee60000004200 */
[----:B------:R-:W-:Y:S02]  /*14160*/  FADD.FTZ R2, R182, R0 ;  /* 0x00000000b6027221 */ /* 0x000fe40000010000 */
[----:B------:R-:W-:Y:S02]  /*14170*/  FADD.FTZ R0, R138, R4 ;  /* 0x000000048a007221 */ /* 0x000fe40000010000 */
[C---:B------:R-:W-:Y:S01]  /*14180*/  HMMA.16816.F32 R152, R164.reuse, R154, R20 ;  /* 0x0000009aa498723c */ /* 0x040fe20000001814 */
[----:B------:R-:W4:Y:S03]  /*14190*/  LDSM.16.MT88.4 R20, [R202+0x8080] ;  /* 0x00808000ca14783b */ /* 0x000f260000004200 */
[----:B------:R-:W-:Y:S02]  /*141a0*/  FADD.FTZ R0, R137, R0 ;  /* 0x0000000089007221 */ /* 0x000fe40000010000 */
[----:B------:R-:W-:Y:S02]  /*141b0*/  FADD.FTZ R2, R181, R2 ;  /* 0x00000002b5027221 */ /* 0x000fe40000010000 */
[C---:B------:R-:W-:Y:S01]  /*141c0*/  HMMA.16816.F32 R156, R164.reuse, R160, R24 ;  /* 0x000000a0a49c723c */ /* 0x040fe20000001818 */
[----:B------:R-:W5:Y:S03]  /*141d0*/  LDSM.16.MT88.4 R24, [R204+0x8080] ;  /* 0x00808000cc18783b */ /* 0x000f660000004200 */
[----:B------:R-:W-:Y:S01]  /*141e0*/  FADD.FTZ R230, R6, R0 ;  /* 0x0000000006e67221 */ /* 0x000fe20000010000 */
[----:B------:R-:W-:Y:S01]  /*141f0*/  IADD3 R0, R222, -0x1, RZ ;  /* 0xffffffffde007810 */ /* 0x000fe20007ffe0ff */
[----:B------:R-:W-:Y:S02]  /*14200*/  FADD.FTZ R231, R180, R2 ;  /* 0x00000002b4e77221 */ /* 0x000fe40000010000 */
[C---:B------:R-:W-:Y:S01]  /*14210*/  HMMA.16816.F32 R160, R164.reuse, R162, R28 ;  /* 0x000000a2a4a0723c */ /* 0x040fe2000000181c */
[----:B------:R-:W1:Y:S03]  /*14220*/  LDSM.16.MT88.4 R28, [R203+0x8080] ;  /* 0x00808000cb1c783b */ /* 0x000e660000004200 */
[----:B------:R-:W-:Y:S04]  /*14230*/  MOV R222, R0 ;  /* 0x0000000000de7202 */ /* 0x000fe80000000f00 */
[C---:B------:R-:W-:Y:S08]  /*14240*/  HMMA.16816.F32 R32, R164.reuse, R168, R32 ;  /* 0x000000a8a420723c */ /* 0x040ff00000001820 */
[C---:B------:R-:W-:Y:S01]  /*14250*/  HMMA.16816.F32 R36, R164.reuse, R170, R36 ;  /* 0x000000aaa424723c */ /* 0x040fe20000001824 */
[----:B------:R-:W2:Y:S07]  /*14260*/  LDSM.16.MT88.4 R168, [R201+0x9880] ;  /* 0x00988000c9a8783b */ /* 0x000eae0000004200 */
        /* <DEDUP_REMOVED lines=27> */
[----:B------:R-:W-:-:S07]  /*14420*/  @P0 BRA `(.L_x_1264) ;  /* 0xffffd02000000947 */ /* 0x000fce000383ffff */
.L_x_1251:
[----:B------:R-:W-:-:S13]  /*14430*/  ISETP.GE.AND P0, PT, R222, R234, PT ;  /* 0x000000eade00720c */ /* 0x000fda0003f06270 */
[----:B------:R-:W-:Y:S05]  /*14440*/  @!P0 BRA `(.L_x_1265) ;  /* 0x00003d3000008947 */ /* 0x000fea0003800000 */
[C---:B------:R-:W-:Y:S01]  /*14450*/  IADD3 R228, R223.reuse, 0x80, RZ ;  /* 0x00000080dfe47810 */ /* 0x040fe20007ffe0ff */
[----:B------:R-:W-:Y:S01]  /*14460*/  IMAD.MOV.U32 R137, RZ, RZ, R7 ;  /* 0x000000ffff897224 */ /* 0x000fe200078e0007 */
[----:B------:R-:W-:Y:S01]  /*14470*/  IADD3 R227, R223, 0x40, RZ ;  /* 0x00000040dfe37810 */ /* 0x000fe20007ffe0ff */
[----:B------:R-:W-:Y:S01]  /*14480*/  IMAD.MOV.U32 R6, RZ, RZ, R136 ;  /* 0x000000ffff067224 */ /* 0x000fe200078e0088 */
[----:B------:R-:W-:Y:S02]  /*14490*/  ISETP.GE.AND P1, PT, R228, c[0x0][0x1d4], PT ;  /* 0x00007500e4007a0c */ /* 0x000fe40003f26270 */
[----:B------:R-:W-:Y:S02]  /*144a0*/  ISETP.GE.AND P0, PT, R227, c[0x0][0x1d4], PT ;  /* 0x00007500e3007a0c */ /* 0x000fe40003f06270 */
[----:B------:R-:W-:Y:S02]  /*144b0*/  LOP3.LUT R212, R212, 0xfffffeff, RZ, 0xc0, !PT ;  /* 0xfffffeffd4d47812 */ /* 0x000fe400078ec0ff */
[----:B------:R-:W-:-:S07]  /*144c0*/  IADD3 R221, -R237, 0x30, RZ ;  /* 0x00000030eddd7810 */ /* 0x000fce0007ffe1ff */
[----:B------:R-:W-:-:S04]  /*144d0*/  @P1 LOP3.LUT R212, R212, 0x100, RZ, 0xfc, !PT ;  /* 0x00000100d4d41812 */ /* 0x000fc800078efcff */
[----:B------:R-:W-:-:S04]  /*144e0*/  LOP3.LUT R212, R212, 0xffffff7f, RZ, 0xc0, !PT ;  /* 0xffffff7fd4d47812 */ /* 0x000fc800078ec0ff */
[----:B------:R-:W-:Y:S02]  /*144f0*/  @P0 LOP3.LUT R212, R212, 0x80, RZ, 0xfc, !PT ;  /* 0x00000080d4d40812 */ /* 0x000fe400078efcff */
[----:B------:R-:W-:Y:S02]  /*14500*/  ISETP.GE.AND P0, PT, R223, c[0x0][0x1d4], PT ;  /* 0x00007500df007a0c */ /* 0x000fe40003f06270 */
[----:B------:R-:W-:-:S11]  /*14510*/  LOP3.LUT R212, R212, 0xffffffbf, RZ, 0xc0, !PT ;  /* 0xffffffbfd4d47812 */ /* 0x000fd600078ec0ff */
[----:B------:R-:W-:Y:S02]  /*14520*/  @P0 LOP3.LUT R212, R212, 0x40, RZ, 0xfc, !PT ;  /* 0x00000040d4d40812 */ /* 0x000fe400078efcff */
.L_x_1287:
[----:B------:R-:W1:Y:S01]  /*14530*/  S2R R7, SR_CTAID.Y ;  /* 0x0000000000077919 */ /* 0x000e620000002600 */
[----:B------:R-:W-:Y:S04]  /*14540*/  DEPBAR.LE SB0, 0x0 ;  /* 0x000080000000791a */ /* 0x000fe80000000000 */
[----:B------:R-:W-:Y:S01]  /*14550*/  WARPSYNC 0xffffffff ;  /* 0xffffffff00007948 */ /* 0x000fe20003800000 */
[----:B------:R-:W-:Y:S01]  /*14560*/  BAR.SYNC.DEFER_BLOCKING 0x0 ;  /* 0x0000000000007b1d */ /* 0x000fe20000010000 */
[----:B------:R-:W-:Y:S01]  /*14570*/  SHF.R.S32.HI R0, RZ, 0x1f, R225 ;  /* 0x0000001fff007819 */ /* 0x000fe200000114e1 */
[C---:B------:R-:W-:Y:S01]  /*14580*/  IMAD.WIDE.U32 R2, R225.reuse, c[0x0][0x208], RZ ;  /* 0x00008200e1027a25 */ /* 0x040fe200078e00ff */
[----:B------:R-:W-:Y:S03]  /*14590*/  SHF.R.S32.HI R4, RZ, 0x1f, R224 ;  /* 0x0000001fff047819 */ /* 0x000fe600000114e0 */
[----:B------:R-:W-:Y:S02]  /*145a0*/  IMAD R0, R0, c[0x0][0x208], RZ ;  /* 0x0000820000007a24 */ /* 0x000fe400078e02ff */
[----:B------:R-:W-:Y:S02]  /*145b0*/  IMAD R4, R4, c[0x0][0x218], RZ ;  /* 0x0000860004047a24 */ /* 0x000fe400078e02ff */
[----:B------:R-:W-:Y:S02]  /*145c0*/  IMAD R0, R225, c[0x0][0x20c], R0 ;  /* 0x00008300e1007a24 */ /* 0x000fe400078e0200 */
[C---:B------:R-:W-:Y:S03]  /*145d0*/  IMAD R4, R224.reuse, c[0x0][0x21c], R4 ;  /* 0x00008700e0047a24 */ /* 0x040fe600078e0204 */
[----:B------:R-:W-:Y:S01]  /*145e0*/  IADD3 R3, R3, R0, RZ ;  /* 0x0000000003037210 */ /* 0x000fe20007ffe0ff */
[----:B-1----:R-:W-:Y:S04]  /*145f0*/  IMAD.WIDE.U32 R8, R7, c[0x0][0x210], RZ ;  /* 0x0000840007087a25 */ /* 0x002fe800078e00ff */
[----:B------:R-:W-:Y:S01]  /*14600*/  IMAD.WIDE.U32 R2, R224, c[0x0][0x218], R2 ;  /* 0x00008600e0027a25 */ /* 0x000fe200078e0002 */
[----:B------:R1:W2:Y:S04]  /*14610*/  LDSM.16.M88.4 R28, [R209] ;  /* 0x00000000d11c783b */ /* 0x0002a80000000200 */
[----:B------:R-:W-:Y:S01]  /*14620*/  IADD3 R0, P0, R8, R2, RZ ;  /* 0x0000000208007210 */ /* 0x000fe20007f1e0ff */
[----:B------:R1:W3:Y:S03]  /*14630*/  LDSM.16.M88.4 R12, [R200+0xa080] ;  /* 0x00a08000c80c783b */ /* 0x0002e60000000200 */
[----:B------:R-:W-:Y:S01]  /*14640*/  IADD3.X R4, R246, R3, R4, P0, !PT ;  /* 0x00000003f6047210 */ /* 0x000fe200007fe404 */
[----:B------:R1:W4:Y:S01]  /*14650*/  LDSM.16.M88.4 R20, [R200+0xa880] ;  /* 0x00a88000c814783b */ /* 0x0003220000000200 */
[C---:B------:R-:W-:Y:S03]  /*14660*/  LEA R7, P0, R0.reuse, c[0x0][0x1f8], 0x1 ;  /* 0x00007e0000077a11 */ /* 0x040fe600078008ff */
[----:B------:R1:W1:Y:S01]  /*14670*/  LDSM.16.M88.4 R164, [R200+0xb080] ;  /* 0x00b08000c8a4783b */ /* 0x0002620000000200 */
[----:B------:R-:W-:Y:S03]  /*14680*/  LEA.HI.X R4, R0, c[0x0][0x1fc], R4, 0x1, P0 ;  /* 0x00007f0000047a11 */ /* 0x000fe600000f0c04 */
[----:B------:R1:W1:Y:S04]  /*14690*/  LDSM.16.M88.4 R168, [R208] ;  /* 0x00000000d0a8783b */ /* 0x0002680000000200 */
[----:B------:R1:W1:Y:S04]  /*146a0*/  LDSM.16.M88.4 R172, [R207] ;  /* 0x00000000cfac783b */ /* 0x0002680000000200 */
[----:B------:R1:W1:Y:S04]  /*146b0*/  LDSM.16.M88.4 R176, [R207+0x800] ;  /* 0x00080000cfb0783b */ /* 0x0002680000000200 */
[----:B------:R1:W1:Y:S01]  /*146c0*/  LDSM.16.M88.4 R180, [R207+0x1000] ;  /* 0x00100000cfb4783b */ /* 0x0002620000000200 */
[----:B------:R-:W-:-:S05]  /*146d0*/  BRA.DIV ~URZ, `(.L_x_1266) ;  /* 0x000082127f007947 */ /* 0x000fca000b800000 */
[----:B------:R4:W3:Y:S02]  /*146e0*/  SHFL.IDX PT, R0, R4, RZ, 0x181f ;  /* 0x00181fff04007589 */ /* 0x0008e400000e0000 */
.L_x_1346:
[----:B------:R-:W-:Y:S01]  /*146f0*/  SHF.R.S32.HI R3, RZ, 0x1f, R223 ;  /* 0x0000001fff037819 */ /* 0x000fe200000114df */
[----:B------:R-:W5:Y:S01]  /*14700*/  SHFL.IDX PT, R2, R7, RZ, 0x181f ;  /* 0x00181fff07027589 */ /* 0x000f6200000e0000 */
[C---:B------:R-:W-:Y:S01]  /*14710*/  ISETP.GE.AND P5, PT, R223.reuse, c[0x0][0x1d4], PT ;  /* 0x00007500df007a0c */ /* 0x040fe20003fa6270 */
[C---:B------:R-:W-:Y:S01]  /*14720*/  IMAD.SHL.U32 R226, R223.reuse, 0x2, RZ ;  /* 0x00000002dfe27824 */ /* 0x040fe200078e00ff */
[----:B------:R-:W-:Y:S01]  /*14730*/  SHF.L.U64.HI R215, R223, 0x1, R3 ;  /* 0x00000001dfd77819 */ /* 0x000fe20000010203 */
[----:B------:R-:W-:Y:S01]  /*14740*/  IMAD.SHL.U32 R214, R249, 0x2, RZ ;  /* 0x00000002f9d67824 */ /* 0x000fe200078e00ff */
[----:B------:R-:W-:Y:S01]  /*14750*/  ISETP.GE.AND P4, PT, R227, c[0x0][0x1d4], PT ;  /* 0x00007500e3007a0c */ /* 0x000fe20003f86270 */
[----:B------:R-:W-:Y:S01]  /*14760*/  IMAD.SHL.U32 R216, R248, 0x2, RZ ;  /* 0x00000002f8d87824 */ /* 0x000fe200078e00ff */
[----:B------:R-:W-:Y:S01]  /*14770*/  SHF.L.U64.HI R217, R249, 0x1, R252 ;  /* 0x00000001f9d97819 */ /* 0x000fe200000102fc */
[----:B------:R-:W-:Y:S01]  /*14780*/  IMAD.SHL.U32 R218, R247, 0x2, RZ ;  /* 0x00000002f7da7824 */ /* 0x000fe200078e00ff */
[----:B------:R-:W-:Y:S01]  /*14790*/  IADD3 R18, R223, 0xc0, RZ ;  /* 0x000000c0df127810 */ /* 0x000fe20007ffe0ff */
[----:B------:R-:W-:Y:S01]  /*147a0*/  BSSY B0, `(.L_x_1267) ;  /* 0x000002c000007945 */ /* 0x000fe20003800000 */
[----:B------:R-:W-:Y:S02]  /*147b0*/  ISETP.GE.AND P3, PT, R228, c[0x0][0x1d4], PT ;  /* 0x00007500e4007a0c */ /* 0x000fe40003f66270 */
[----:B------:R-:W-:Y:S02]  /*147c0*/  SHF.L.U64.HI R219, R248, 0x1, R251 ;  /* 0x00000001f8db7819 */ /* 0x000fe400000102fb */
[----:B------:R-:W-:Y:S02]  /*147d0*/  ISETP.GE.AND P2, PT, R18, c[0x0][0x1d4], PT ;  /* 0x0000750012007a0c */ /* 0x000fe40003f46270 */
[----:B------:R-:W-:Y:S02]  /*147e0*/  SHF.L.U64.HI R220, R247, 0x1, R250 ;  /* 0x00000001f7dc7819 */ /* 0x000fe400000102fa */
[----:B------:R-:W-:Y:S02]  /*147f0*/  LOP3.LUT P1, RZ, R212, 0x800, RZ, 0xc0, !PT ;  /* 0x00000800d4ff7812 */ /* 0x000fe4000782c0ff */
[----:B-----5:R-:W-:Y:S05]  /*14800*/  IADD3 R16, P0, R2, R226, RZ ;  /* 0x000000e202107210 */ /* 0x020fea0007f1e0ff */
[----:B---3--:R-:W-:Y:S01]  /*14810*/  IMAD.X R17, R0, 0x1, R215, P0 ;  /* 0x0000000100117824 */ /* 0x008fe200000e06d7 */
[----:B------:R-:W-:Y:S04]  /*14820*/  IADD3 R10, P0, R2, R214, RZ ;  /* 0x000000d6020a7210 */ /* 0x000fe80007f1e0ff */
        /* <DEDUP_REMOVED lines=13> */
[----:B----4-:R-:W4:Y:S04]  /*14900*/  SHFL.IDX PT, R4, R4, 0x1, 0x181f ;  /* 0x00381f0004047f89 */ /* 0x010f2800000e0000 */
[----:B------:R3:W2:Y:S02]  /*14910*/  SHFL.IDX PT, R0, R7, 0x1, 0x181f ;  /* 0x00381f0007007f89 */ /* 0x0006a400000e0000 */
.L_x_1347:
[----:B--23--:R-:W-:Y:S02]  /*14920*/  IADD3 R16, P0, R0, R226, RZ ;  /* 0x000000e200107210 */ /* 0x00cfe40007f1e0ff */
[----:B------:R-:W-:Y:S02]  /*14930*/  ISETP.GE.AND P4, PT, R223, c[0x0][0x1d4], PT ;  /* 0x00007500df007a0c */ /* 0x000fe40003f86270 */
[----:B------:R-:W-:Y:S01]  /*14940*/  ISETP.GE.AND P3, PT, R227, c[0x0][0x1d4], PT ;  /* 0x00007500e3007a0c */ /* 0x000fe20003f66270 */
[----:B----4-:R-:W-:Y:S01]  /*14950*/  IMAD.X R17, R4, 0x1, R215, P0 ;  /* 0x0000000104117824 */ /* 0x010fe200000e06d7 */
[----:B------:R-:W-:Y:S02]  /*14960*/  IADD3 R10, P0, R0, R214, RZ ;  /* 0x000000d6000a7210 */ /* 0x000fe40007f1e0ff */
[----:B------:R-:W-:Y:S02]  /*14970*/  ISETP.GE.AND P2, PT, R228, c[0x0][0x1d4], PT ;  /* 0x00007500e4007a0c */ /* 0x000fe40003f46270 */
[----:B------:R-:W-:Y:S01]  /*14980*/  IADD3 R7, R223, 0xc0, RZ ;  /* 0x000000c0df077810 */ /* 0x000fe20007ffe0ff */
[----:B------:R-:W-:Y:S01]  /*14990*/  IMAD.X R11, R4, 0x1, R217, P0 ;  /* 0x00000001040b7824 */ /* 0x000fe200000e06d9 */
[----:B------:R-:W-:Y:S02]  /*149a0*/  IADD3 R8, P0, R0, R216, RZ ;  /* 0x000000d800087210 */ /* 0x000fe40007f1e0ff */
[----:B------:R-:W-:Y:S01]  /*149b0*/  ISETP.GE.AND P1, PT, R7, c[0x0][0x1d4], PT ;  /* 0x0000750007007a0c */ /* 0x000fe20003f26270 */
[----:B------:R-:W-:Y:S01]  /*149c0*/  @!PT LDS RZ, [RZ] ;  /* 0x00000000fffff984 */ /* 0x000fe20000000800 */
[----:B------:R-:W-:Y:S01]  /*149d0*/  @!PT LDS RZ, [RZ] ;  /* 0x00000000fffff984 */ /* 0x000fe20000000800 */
[----:B------:R-:W-:Y:S01]  /*149e0*/  @!PT LDS RZ, [RZ] ;  /* 0x00000000fffff984 */ /* 0x000fe20000000800 */
[----:B------:R2:W-:Y:S02]  /*149f0*/  LDGSTS.E.BYPASS.LTC128B.128 [R213+0x5080], [R16.64], !P4 ;  /* 0x0508000010d57fae */ /* 0x0005e4000e101d4e */
[----:B------:R-:W-:Y:S01]  /*14a00*/  IMAD.X R9, R4, 0x1, R219, P0 ;  /* 0x0000000104097824 */ /* 0x000fe200000e06db */
[----:B------:R-:W-:Y:S01]  /*14a10*/  IADD3 R2, P0, R0, R218, RZ ;  /* 0x000000da00027210 */ /* 0x000fe20007f1e0ff */
[----:B------:R2:W-:Y:S04]  /*14a20*/  LDGSTS.E.BYPASS.LTC128B.128 [R213+0x6880], [R10.64], !P3 ;  /* 0x068800000ad57fae */ /* 0x0005e8000d901d4e */
[----:B------:R2:W-:Y:S01]  /*14a30*/  LDGSTS.E.BYPASS.LTC128B.128 [R213+0x8080], [R8.64], !P2 ;  /* 0x0808000008d57fae */ /* 0x0005e2000d101d4e */
[----:B------:R-:W-:Y:S05]  /*14a40*/  IMAD.X R3, R4, 0x1, R220, P0 ;  /* 0x0000000104037824 */ /* 0x000fea00000e06dc */
[----:B------:R2:W-:Y:S02]  /*14a50*/  LDGSTS.E.BYPASS.LTC128B.128 [R213+0x9880], [R2.64], !P1 ;  /* 0x0988000002d57fae */ /* 0x0005e4000c901d4e */
.L_x_1268:
[----:B------:R-:W-:Y:S05]  /*14a60*/  BSYNC B0 ;  /* 0x0000000000007941 */ /* 0x000fea0003800000 */
.L_x_1267:
        /* <DEDUP_REMOVED lines=9> */
[----:B------:R-:W-:Y:S05]  /*14b00*/  LDSM.16.M88.4 R192, [R210] ;  /* 0x00000000d2c0783b */ /* 0x000fea0000000200 */
[C---:B------:R-:W-:Y:S02]  /*14b10*/  HMMA.16816.F32 R20, R28.reuse, R22, RZ ;  /* 0x000000161c14723c */ /* 0x040fe400000018ff */
[----:B------:R-:W-:Y:S06]  /*14b20*/  LDSM.16.M88.4 R196, [R205] ;  /* 0x00000000cdc4783b */ /* 0x000fec0000000200 */
[C---:B-1----:R-:W-:Y:S08]  /*14b30*/  HMMA.16816.F32 R24, R28.reuse, R164, RZ ;  /* 0x000000a41c18723c */ /* 0x042ff000000018ff */
[----:B------:R-:W-:Y:S01]  /*14b40*/  HMMA.16816.F32 R28, R28, R166, RZ ;  /* 0x000000a61c1c723c */ /* 0x000fe200000018ff */
[----:B------:R-:W1:Y:S07]  /*14b50*/  LDSM.16.M88.4 R164, [R206+0xa880] ;  /* 0x00a88000cea4783b */ /* 0x000e6e0000000200 */
        /* <DEDUP_REMOVED lines=8> */
[----:B------:R-:W4:Y:S07]  /*14be0*/  LDSM.16.M88.4 R168, [R205+0x800] ;  /* 0x00080000cda8783b */ /* 0x000f2e0000000200 */
[C---:B--2---:R-:W-:Y:S01]  /*14bf0*/  HMMA.16816.F32 R8, R184.reuse, R188, R8 ;  /* 0x000000bcb808723c */ /* 0x044fe20000001808 */
[----:B------:R-:W-:Y:S07]  /*14c00*/  LDSM.16.M88.4 R180, [R209+0x4000] ;  /* 0x00400000d1b4783b */ /* 0x000fee0000000200 */
        /* <DEDUP_REMOVED lines=8> */
[C---:B------:R-:W-:Y:S01]  /*14c90*/  HMMA.16816.F32 R8, R192.reuse, R196, R8 ;  /* 0x000000c4c008723c */ /* 0x040fe20000001808 */
[----:B------:R-:W-:Y:S07]  /*14ca0*/  LDSM.16.M88.4 R184, [R208+0x4000] ;  /* 0x00400000d0b8783b */ /* 0x000fee0000000200 */
[C---:B------:R-:W-:Y:S01]  /*14cb0*/  HMMA.16816.F32 R12, R192.reuse, R198, R12 ;  /* 0x000000c6c00c723c */ /* 0x040fe2000000180c */
[----:B------:R-:W5:Y:S07]  /*14cc0*/  LDSM.16.M88.4 R196, [R207+0x1800] ;  /* 0x00180000cfc4783b */ /* 0x000f6e0000000200 */
[C---:B----4-:R-:W-:Y:S08]  /*14cd0*/  HMMA.16816.F32 R16, R192.reuse, R168, R16 ;  /* 0x000000a8c010723c */ /* 0x050ff00000001810 */
[C---:B------:R-:W-:Y:S01]  /*14ce0*/  HMMA.16816.F32 R20, R192.reuse, R170, R20 ;  /* 0x000000aac014723c */ /* 0x040fe20000001814 */
[----:B------:R-:W4:Y:S07]  /*14cf0*/  LDSM.16.M88.4 R168, [R207+0x2000] ;  /* 0x00200000cfa8783b */ /* 0x000f2e0000000200 */
        /* <DEDUP_REMOVED lines=13> */
[C---:B-----5:R-:W-:Y:S01]  /*14dd0*/  HMMA.16816.F32 R8, R184.reuse, R196, R8 ;  /* 0x000000c4b808723c */ /* 0x060fe20000001808 */
        /* <DEDUP_REMOVED lines=84> */
[C---:B------:R-:W-:Y:S08]  /*15320*/  HMMA.16816.F32 R20, R180.reuse, R170, R20 ;  /* 0x000000aab414723c */ /* 0x040ff00000001814 */
[C---:B------:R-:W-:Y:S08]  /*15330*/  HMMA.16816.F32 R24, R180.reuse, R176, R24 ;  /* 0x000000b0b418723c */ /* 0x040ff00000001818 */
[----:B------:R-:W-:Y:S08]  /*15340*/  HMMA.16816.F32 R28, R180, R178, R28 ;  /* 0x000000b2b41c723c */ /* 0x000ff0000000181c */
[C---:B--2---:R-:W-:Y:S08]  /*15350*/  HMMA.16816.F32 R8, R184.reuse, R192, R8 ;  /* 0x000000c0b808723c */ /* 0x044ff00000001808 */
[C---:B------:R-:W-:Y:S08]  /*15360*/  HMMA.16816.F32 R12, R184.reuse, R194, R12 ;  /* 0x000000c2b80c723c */ /* 0x040ff0000000180c */
[C---:B-1----:R-:W-:Y:S08]  /*15370*/  HMMA.16816.F32 R16, R184.reuse, R164, R16 ;  /* 0x000000a4b810723c */ /* 0x042ff00000001810 */
[C---:B------:R-:W-:Y:S01]  /*15380*/  HMMA.16816.F32 R20, R184.reuse, R166, R20 ;  /* 0x000000a6b814723c */ /* 0x040fe20000001814 */
[----:B------:R-:W1:Y:S07]  /*15390*/  LDSM.16.M88.4 R164, [R205+0x5000] ;  /* 0x00500000cda4783b */ /* 0x000e6e0000000200 */
[C---:B---3--:R-:W-:Y:S08]  /*153a0*/  HMMA.16816.F32 R24, R184.reuse, R172, R24 ;  /* 0x000000acb818723c */ /* 0x048ff00000001818 */
        /* <DEDUP_REMOVED lines=39> */
[----:B------:R2:W2:Y:S01]  /*15620*/  MUFU.TANH R170, R12 ;  /* 0x0000000c00aa7308 */ /* 0x0004a20000002400 */
[----:B------:R-:W-:Y:S02]  /*15630*/  FMUL.FTZ R18, R25, c[0x0][0x320] ;  /* 0x0000c80019127a20 */ /* 0x000fe40000410000 */
[----:B----4-:R-:W-:Y:S02]  /*15640*/  FMUL.FTZ R22, R27, c[0x0][0x320] ;  /* 0x0000c8001b167a20 */ /* 0x010fe40000410000 */
[----:B------:R-:W-:Y:S02]  /*15650*/  FMUL.FTZ R17, R28, c[0x0][0x320] ;  /* 0x0000c8001c117a20 */ /* 0x000fe40000410000 */
[----:B------:R-:W-:Y:S03]  /*15660*/  FMUL.FTZ R16, R29, c[0x0][0x320] ;  /* 0x0000c8001d107a20 */ /* 0x000fe60000410000 */
[----:B------:R4:W2:Y:S01]  /*15670*/  MUFU.TANH R168, R13 ;  /* 0x0000000d00a87308 */ /* 0x0008a20000002400 */
[----:B------:R-:W-:Y:S02]  /*15680*/  FMUL.FTZ R21, R30, c[0x0][0x320] ;  /* 0x0000c8001e157a20 */ /* 0x000fe40000410000 */
[----:B------:R-:W-:Y:S02]  /*15690*/  FMUL.FTZ R20, R31, c[0x0][0x320] ;  /* 0x0000c8001f147a20 */ /* 0x000fe40000410000 */
[----:B-1----:R-:W-:Y:S05]  /*156a0*/  FMUL.FTZ R23, R26, c[0x0][0x320] ;  /* 0x0000c8001a177a20 */ /* 0x002fea0000410000 */
        /* <DEDUP_REMOVED lines=14> */
[----:B------:R-:W-:Y:S01]  /*15790*/  MOV R224, RZ ;  /* 0x000000ff00e07202 */ /* 0x000fe20000000f00 */
[----:B------:R-:W2:Y:S01]  /*157a0*/  S2R R229, SR_CTAID.Y ;  /* 0x0000000000e57919 */ /* 0x000ea20000002600 */
[----:B------:R-:W-:Y:S02]  /*157b0*/  ISETP.NE.AND P0, PT, R0, c[0x0][0x2b8], PT ;  /* 0x0000ae0000007a0c */ /* 0x000fe40003f05270 */
[----:B------:R-:W-:Y:S05]  /*157c0*/  IADD3 R2, R2, -0x30, R235 ;  /* 0xffffffd002027810 */ /* 0x000fea0007ffe0eb */
[----:B------:R-:W-:Y:S06]  /*157d0*/  IMAD.MOV.U32 R0, RZ, RZ, R2 ;  /* 0x000000ffff007224 */ /* 0x000fec00078e0002 */
[----:B------:R-:W-:Y:S05]  /*157e0*/  @P0 IMAD.HI.U32 R3, R2, c[0x0][0x2bc], RZ ;  /* 0x0000af0002030a27 */ /* 0x000fea00078e00ff */
[----:B------:R-:W-:Y:S04]  /*157f0*/  @P0 SHF.R.U32.HI R0, RZ, c[0x0][0x2c0], R3 ;  /* 0x0000b000ff000a19 */ /* 0x000fe80000011603 */
[C---:B------:R-:W-:Y:S01]  /*15800*/  @!P1 IADD3 R3, P0, R0.reuse, R240, RZ ;  /* 0x000000f000039210 */ /* 0x040fe20007f1e0ff */
[----:B--2---:R-:W-:Y:S03]  /*15810*/  IMAD.WIDE.U32 R236, R229, c[0x0][0x1e8], RZ ;  /* 0x00007a00e5ec7a25 */ /* 0x004fe600078e00ff */
        /* <DEDUP_REMOVED lines=9> */
[----:B------:R-:W-:Y:S05]  /*158b0*/  IMAD R0, R225, c[0x0][0x1e4], R0 ;  /* 0x00007900e1007a24 */ /* 0x000fea00078e0200 */
[----:B------:R-:W-:Y:S02]  /*158c0*/  IADD3 R3, R3, R0, RZ ;  /* 0x0000000003037210 */ /* 0x000fe40007ffe0ff */
        /* <DEDUP_REMOVED lines=8> */
[----:B------:R-:W-:-:S06]  /*15950*/  BRA.DIV ~URZ, `(.L_x_1272) ;  /* 0x000071027f007947 */ /* 0x000fcc000b800000 */
[----:B------:R2:W3:Y:S02]  /*15960*/  SHFL.IDX PT, R4, R7, RZ, 0x181f ;  /* 0x00181fff07047589 */ /* 0x0004e400000e0000 */
.L_x_1348:
[----:B------:R-:W-:-:S05]  /*15970*/  BRA.DIV ~URZ, `(.L_x_1273) ;  /* 0x000071627f007947 */ /* 0x000fca000b800000 */
[----:B------:R4:W2:Y:S02]  /*15980*/  SHFL.IDX PT, R0, R14, RZ, 0x181f ;  /* 0x00181fff0e007589 */ /* 0x0008a400000e0000 */
.L_x_1349:
[----:B------:R-:W-:Y:S02]  /*15990*/  ISETP.GE.AND P0, PT, R221, 0x1, PT ;  /* 0x00000001dd00780c */ /* 0x000fe40003f06270 */
[----:B------:R-:W-:Y:S02]  /*159a0*/  ISETP.GE.AND P5, PT, R223, c[0x0][0x1d4], PT ;  /* 0x00007500df007a0c */ /* 0x000fe40003fa6270 */
[----:B------:R-:W-:Y:S02]  /*159b0*/  ISETP.GE.AND P4, PT, R227, c[0x0][0x1d4], PT ;  /* 0x00007500e3007a0c */ /* 0x000fe40003f86270 */
[----:B------:R-:W-:Y:S02]  /*159c0*/  ISETP.GE.AND P3, PT, R228, c[0x0][0x1d4], PT ;  /* 0x00007500e4007a0c */ /* 0x000fe40003f66270 */
[----:B------:R-:W-:Y:S04]  /*159d0*/  IADD3 R15, R223, 0xc0, RZ ;  /* 0x000000c0df0f7810 */ /* 0x000fe80007ffe0ff */
[----:B------:R-:W-:Y:S02]  /*159e0*/  ISETP.GE.AND P2, PT, R15, c[0x0][0x1d4], PT ;  /* 0x000075000f007a0c */ /* 0x000fe40003f46270 */
[----:B--2---:R-:W-:Y:S05]  /*159f0*/  @P0 IADD3 R12, P1, R0, R226, RZ ;  /* 0x000000e2000c0210 */ /* 0x004fea0007f3e0ff */
[----:B---3--:R-:W-:Y:S01]  /*15a00*/  @P0 IMAD.X R13, R4, 0x1, R215, P1 ;  /* 0x00000001040d0824 */ /* 0x008fe200008e06d7 */
        /* <DEDUP_REMOVED lines=13> */
[----:B------:R-:W-:-:S05]  /*15ae0*/  BRA.DIV ~URZ, `(.L_x_1274) ;  /* 0x000070727f007947 */ /* 0x000fca000b800000 */
[----:B------:R3:W2:Y:S04]  /*15af0*/  SHFL.IDX PT, R4, R7, 0x1, 0x181f ;  /* 0x00381f0007047f89 */ /* 0x0006a800000e0000 */
[----:B------:R3:W4:Y:S02]  /*15b00*/  SHFL.IDX PT, R0, R14, 0x1, 0x181f ;  /* 0x00381f000e007f89 */ /* 0x00072400000e0000 */
.L_x_1350:
[----:B------:R-:W-:Y:S02]  /*15b10*/  ISETP.GE.AND P0, PT, R221, 0x21, PT ;  /* 0x00000021dd00780c */ /* 0x000fe40003f06270 */
[----:B------:R-:W-:Y:S02]  /*15b20*/  ISETP.GE.AND P5, PT, R223, c[0x0][0x1d4], PT ;  /* 0x00007500df007a0c */ /* 0x000fe40003fa6270 */
[----:B------:R-:W-:Y:S02]  /*15b30*/  ISETP.GE.AND P4, PT, R227, c[0x0][0x1d4], PT ;  /* 0x00007500e3007a0c */ /* 0x000fe40003f86270 */
[----:B------:R-:W-:Y:S02]  /*15b40*/  ISETP.GE.AND P3, PT, R228, c[0x0][0x1d4], PT ;  /* 0x00007500e4007a0c */ /* 0x000fe40003f66270 */
[----:B---3--:R-:W-:Y:S04]  /*15b50*/  IADD3 R7, R223, 0xc0, RZ ;  /* 0x000000c0df077810 */ /* 0x008fe80007ffe0ff */
[----:B------:R-:W-:Y:S02]  /*15b60*/  ISETP.GE.AND P2, PT, R7, c[0x0][0x1d4], PT ;  /* 0x0000750007007a0c */ /* 0x000fe40003f46270 */
[----:B--2-4-:R-:W-:Y:S05]  /*15b70*/  @P0 IADD3 R12, P1, R0, R226, RZ ;  /* 0x000000e2000c0210 */ /* 0x014fea0007f3e0ff */
        /* <DEDUP_REMOVED lines=13> */
[----:B------:R2:W-:Y:S03]  /*15c50*/  @P0 LDGSTS.E.BYPASS.LTC128B.128 [R213+0xf880], [R2.64], !P2 ;  /* 0x0f88000002d50fae */ /* 0x0005e6000d101d4e */
.L_x_1271:
[----:B--234-:R-:W-:Y:S05]  /*15c60*/  BSYNC B0 ;  /* 0x0000000000007941 */ /* 0x01cfea0003800000 */
.L_x_1270:
[----:B------:R-:W-:Y:S01]  /*15c70*/  LOP3.LUT R3, RZ, c[0x0][0x324], RZ, 0x33, !PT ;  /* 0x0000c900ff037a12 */ /* 0x000fe200078e33ff */
[----:B------:R-:W-:Y:S01]  /*15c80*/  IMAD.MOV.U32 R2, RZ, RZ, 0x1 ;  /* 0x00000001ff027424 */ /* 0x000fe200078e00ff */
[----:B------:R-:W2:Y:S01]  /*15c90*/  LDL R0, [R1+0x4] ;  /* 0x0000040001007983 */ /* 0x000ea20000100800 */
[----:B------:R-:W-:Y:S03]  /*15ca0*/  IMAD R4, R222, -0x30, RZ ;  /* 0xffffffd0de047824 */ /* 0x000fe600078e02ff */
[----:B------:R-:W-:Y:S01]  /*15cb0*/  ISETP.NE.AND P0, PT, R2, c[0x0][0x2c4], PT ;  /* 0x0000b10002007a0c */ /* 0x000fe20003f05270 */
[----:B------:R-:W0:Y:S01]  /*15cc0*/  LDGDEPBAR ;  /* 0x00000000000079af */ /* 0x000e220000000000 */
        /* <DEDUP_REMOVED lines=10> */
[----:B------:R2:W3:Y:S02]  /*15d70*/  SHFL.IDX PT, R3, R7, RZ, 0x1c1f ;  /* 0x001c1fff07037589 */ /* 0x0004e400000e0000 */
.L_x_1351:
[----:B---3--:R-:W-:Y:S01]  /*15d80*/  IADD3 R2, R9, R3, RZ ;  /* 0x0000000309027210 */ /* 0x008fe20007ffe0ff */
[----:B------:R-:W-:Y:S05]  /*15d90*/  IMAD.MOV.U32 R0, RZ, RZ, 0x1 ;  /* 0x00000001ff007424 */ /* 0x000fea00078e00ff */
[----:B------:R-:W-:Y:S01]  /*15da0*/  ISETP.LE.AND P0, PT, R0, c[0x0][0x32c], PT ;  /* 0x0000cb0000007a0c */ /* 0x000fe20003f03270 */
[----:B------:R-:W-:Y:S11]  /*15db0*/  IMAD.IADD R0, R8, 0x1, R3 ;  /* 0x0000000108007824 */ /* 0x000ff600078e0203 */
[----:B------:R-:W-:Y:S01]  /*15dc0*/  @!UPT UIADD3 URZ, URZ, URZ, URZ ;  /* 0x0000003f3f3ff290 */ /* 0x000fe2000fffe03f */
        /* <DEDUP_REMOVED lines=14> */
.L_x_1278:
[----:B------:R-:W-:Y:S04]  /*15eb0*/  MOV R11, 0x1 ;  /* 0x00000001000b7802 */ /* 0x000fe80000000f00 */
[----:B------:R-:W-:Y:S11]  /*15ec0*/  ISETP.NE.AND P0, PT, R11, c[0x0][0x32c], PT ;  /* 0x0000cb000b007a0c */ /* 0x000ff60003f05270 */
[----:B------:R-:W-:Y:S02]  /*15ed0*/  @!UPT UIADD3 URZ, URZ, URZ, URZ ;  /* 0x0000003f3f3ff290 */ /* 0x000fe4000fffe03f */
[----:B------:R-:W-:Y:S05]  /*15ee0*/  @P0 IMAD.HI.U32 R11, R3, c[0x0][0x330], RZ ;  /* 0x0000cc00030b0a27 */ /* 0x000fea00078e00ff */
[----:B------:R-:W-:Y:S02]  /*15ef0*/  @P0 SHF.R.U32.HI R3, RZ, c[0x0][0x334], R11 ;  /* 0x0000cd00ff030a19 */ /* 0x000fe4000001160b */
.L_x_1279:
[----:B------:R-:W-:Y:S05]  /*15f00*/  BSYNC B0 ;  /* 0x0000000000007941 */ /* 0x000fea0003800000 */
.L_x_1277:
[----:B------:R-:W-:Y:S05]  /*15f10*/  IMAD R3, R3, c[0x0][0x32c], R10 ;  /* 0x0000cb0003037a24 */ /* 0x000fea00078e020a */
[----:B------:R-:W-:Y:S02]  /*15f20*/  IADD3 R11, R3, c[0x0][0x32c], RZ ;  /* 0x0000cb00030b7a10 */ /* 0x000fe40007ffe0ff */
[----:B------:R-:W-:Y:S02]  /*15f30*/  IMNMX R0, R0, R3, !PT ;  /* 0x0000000300007217 */ /* 0x000fe40007800200 */
[----:B------:R-:W-:Y:S02]  /*15f40*/  IMNMX R2, R2, R11, PT ;  /* 0x0000000b02027217 */ /* 0x000fe40003800200 */
.L_x_1276:
        /* <DEDUP_REMOVED lines=45> */
[----:B-1----:R-:W-:Y:S02]  /*16220*/  FSEL R181, R19, -INF , !P0 ;  /* 0xff80000013b57808 */ /* 0x002fe40004000000 */
        /* <DEDUP_REMOVED lines=17> */
.L_x_1352:
        /* <DEDUP_REMOVED lines=19> */
.L_x_1283:
[----:B------:R-:W-:Y:S04]  /*16470*/  MOV R4, 0x1 ;  /* 0x0000000100047802 */ /* 0x000fe80000000f00 */
[----:B------:R-:W-:Y:S11]  /*16480*/  ISETP.NE.AND P0, PT, R4, c[0x0][0x32c], PT ;  /* 0x0000cb0004007a0c */ /* 0x000ff60003f05270 */
[----:B------:R-:W-:Y:S02]  /*16490*/  @!UPT UIADD3 URZ, URZ, URZ, URZ ;  /* 0x0000003f3f3ff290 */ /* 0x000fe4000fffe03f */
[----:B------:R-:W-:Y:S05]  /*164a0*/  @P0 IMAD.HI.U32 R4, R3, c[0x0][0x330], RZ ;  /* 0x0000cc0003040a27 */ /* 0x000fea00078e00ff */
[----:B------:R-:W-:Y:S02]  /*164b0*/  @P0 SHF.R.U32.HI R3, RZ, c[0x0][0x334], R4 ;  /* 0x0000cd00ff030a19 */ /* 0x000fe40000011604 */
.L_x_1284:
[----:B------:R-:W-:Y:S05]  /*164c0*/  BSYNC B0 ;  /* 0x0000000000007941 */ /* 0x000fea0003800000 */
.L_x_1282:
[----:B------:R-:W-:Y:S05]  /*164d0*/  IMAD R3, R3, c[0x0][0x32c], R10 ;  /* 0x0000cb0003037a24 */ /* 0x000fea00078e020a */
[----:B------:R-:W-:Y:S02]  /*164e0*/  IADD3 R4, R3, c[0x0][0x32c], RZ ;  /* 0x0000cb0003047a10 */ /* 0x000fe40007ffe0ff */
[----:B------:R-:W-:Y:S02]  /*164f0*/  IMNMX R0, R0, R3, !PT ;  /* 0x0000000300007217 */ /* 0x000fe40007800200 */
[----:B------:R-:W-:Y:S02]  /*16500*/  IMNMX R2, R2, R4, PT ;  /* 0x0000000402027217 */ /* 0x000fe40003800200 */
.L_x_1281:
[----:B------:R-:W-:Y:S02]  /*16510*/  ISETP.GT.AND P0, PT, R0, RZ, !P1 ;  /* 0x000000ff0000720c */ /* 0x000fe40004f04270 */
[----:B------:R-:W-:Y:S02]  /*16520*/  LOP3.LUT P1, RZ, R212, 0x1, RZ, 0xc0, !PT ;  /* 0x00000001d4ff7812 */ /* 0x000fe4000782c0ff */
[----:B------:R-:W-:Y:S02]  /*16530*/  ISETP.LT.OR P0, PT, R2, 0x1, P0 ;  /* 0x000000010200780c */ /* 0x000fe40000701670 */
[----:B------:R-:W-:Y:S02]  /*16540*/  FMNMX.FTZ R4, R12, R6, !PT ;  /* 0x000000060c047209 */ /* 0x000fe40007810000 */
[----:B------:R-:W-:Y:S02]  /*16550*/  FSEL R8, R176, -INF , !P0 ;  /* 0xff800000b0087808 */ /* 0x000fe40004000000 */
[----:B------:R-:W-:Y:S02]  /*16560*/  LOP3.LUT P0, RZ, R212, 0x10, RZ, 0xc0, !PT ;  /* 0x00000010d4ff7812 */ /* 0x000fe4000780c0ff */
[----:B-12---:R-:W-:Y:S02]  /*16570*/  FMNMX.FTZ R7, R8, R137, !PT ;  /* 0x0000008908077209 */ /* 0x006fe40007810000 */
        /* <DEDUP_REMOVED lines=60> */
[----:B------:R1:W2:Y:S02]  /*16940*/  SHFL.BFLY PT, R0, R4, 0x2, 0x1f ;  /* 0x0c401f0004007f89 */ /* 0x0002a400000e0000 */
.L_x_1353:
[----:B--2---:R-:W-:Y:S01]  /*16950*/  FMNMX.FTZ R136, R4, R0, !PT ;  /* 0x0000000004887209 */ /* 0x004fe20007810000 */
[----:B------:R-:W-:-:S05]  /*16960*/  BRA.DIV ~URZ, `(.L_x_1286) ;  /* 0x000064227f007947 */ /* 0x000fca000b800000 */
[----:B-1----:R-:W-:Y:S04]  /*16970*/  SHFL.BFLY PT, R4, R7, 0x2, 0x1f ;  /* 0x0c401f0007047f89 */ /* 0x002fe800000e0000 */
[----:B------:R-:W1:Y:S02]  /*16980*/  SHFL.BFLY PT, R2, R136, 0x1, 0x1f ;  /* 0x0c201f0088027f89 */ /* 0x000e6400000e0000 */
[----:B-1----:R-:W-:Y:S02]  /*16990*/  FMNMX.FTZ R136, R136, R2, !PT ;  /* 0x0000000288887209 */ /* 0x002fe40007810000 */
[----:B------:R-:W-:Y:S05]  /*169a0*/  FMNMX.FTZ R4, R7, R4, !PT ;  /* 0x0000000407047209 */ /* 0x000fea0007810000 */
[----:B------:R1:W2:Y:S02]  /*169b0*/  SHFL.BFLY PT, R0, R4, 0x1, 0x1f ;  /* 0x0c201f0004007f89 */ /* 0x0002a400000e0000 */
.L_x_1354:
[----:B-12---:R-:W-:Y:S01]  /*169c0*/  FMNMX.FTZ R4, R0, R4, !PT ;  /* 0x0000000400047209 */ /* 0x006fe20007810000 */
[C---:B------:R-:W-:Y:S01]  /*169d0*/  FMUL.FTZ R7, R136.reuse, c[0x0][0x2d0] ;  /* 0x0000b40088077a20 */ /* 0x040fe20000410000 */
[----:B------:R-:W-:Y:S01]  /*169e0*/  FSETP.NEU.FTZ.AND P0, PT, R136, -INF , PT ;  /* 0xff8000008800780b */ /* 0x000fe20003f1d000 */
[----:B------:R-:W-:Y:S01]  /*169f0*/  WARPSYNC 0xffffffff ;  /* 0xffffffff00007948 */ /* 0x000fe20003800000 */
[----:B------:R-:W1:Y:S01]  /*16a00*/  LDSM.16.MT88.4 R16, [R201+0x4080] ;  /* 0x00408000c910783b */ /* 0x000e620000004200 */
[----:B------:R-:W-:Y:S01]  /*16a10*/  FMUL.FTZ R0, R4, c[0x0][0x2d0] ;  /* 0x0000b40004007a20 */ /* 0x000fe20000410000 */
[----:B------:R-:W-:Y:S02]  /*16a20*/  FSEL R2, R136, RZ, P0 ;  /* 0x000000ff88027208 */ /* 0x000fe40000000000 */
[----:B------:R-:W-:Y:S02]  /*16a30*/  FSEL R7, R7, RZ, P0 ;  /* 0x000000ff07077208 */ /* 0x000fe40000000000 */
[----:B------:R-:W-:Y:S02]  /*16a40*/  FSETP.NEU.FTZ.AND P0, PT, R4, -INF , PT ;  /* 0xff8000000400780b */ /* 0x000fe40003f1d000 */
[----:B------:R-:W2:Y:S01]  /*16a50*/  LDSM.16.MT88.4 R24, [R202+0x4080] ;  /* 0x00408000ca18783b */ /* 0x000ea20000004200 */
[--C-:B------:R-:W-:Y:S01]  /*16a60*/  FFMA.FTZ R12, R12, c[0x0][0x2d0], -R7.reuse ;  /* 0x0000b4000c0c7a23 */ /* 0x100fe20000010807 */
[----:B------:R-:W-:Y:S01]  /*16a70*/  FSEL R138, R0, RZ, P0 ;  /* 0x000000ff008a7208 */ /* 0x000fe20000000000 */
[----:B------:R-:W-:Y:S01]  /*16a80*/  FADD.FTZ R0, -R2, R6 ;  /* 0x0000000602007221 */ /* 0x000fe20000010100 */
[----:B------:R-:W-:Y:S01]  /*16a90*/  FSEL R3, R4, RZ, P0 ;  /* 0x000000ff04037208 */ /* 0x000fe20000000000 */
[--C-:B------:R-:W-:Y:S01]  /*16aa0*/  FFMA.FTZ R15, R15, c[0x0][0x2d0], -R7.reuse ;  /* 0x0000b4000f0f7a23 */ /* 0x100fe20000010807 */
[----:B------:R-:W-:Y:S01]  /*16ab0*/  MUFU.EX2 R219, R12 ;  /* 0x0000000c00db7308 */ /* 0x000fe20000000800 */
[----:B------:R-:W-:Y:S01]  /*16ac0*/  FMUL.FTZ R0, R0, c[0x0][0x2d0] ;  /* 0x0000b40000007a20 */ /* 0x000fe20000410000 */
[----:B------:R-:W-:Y:S01]  /*16ad0*/  ISETP.GT.AND P0, PT, R222, R234, PT ;  /* 0x000000eade00720c */ /* 0x000fe20003f04270 */
[--C-:B------:R-:W-:Y:S02]  /*16ae0*/  FFMA.FTZ R14, R14, c[0x0][0x2d0], -R7.reuse ;  /* 0x0000b4000e0e7a23 */ /* 0x100fe40000010807 */
[----:B------:R-:W-:Y:S02]  /*16af0*/  FFMA.FTZ R13, R13, c[0x0][0x2d0], -R7 ;  /* 0x0000b4000d0d7a23 */ /* 0x000fe40000010807 */
[--C-:B------:R-:W-:Y:S02]  /*16b00*/  FFMA.FTZ R8, R8, c[0x0][0x2d0], -R138.reuse ;  /* 0x0000b40008087a23 */ /* 0x100fe4000001088a */
[--C-:B------:R-:W-:Y:S01]  /*16b10*/  FFMA.FTZ R11, R11, c[0x0][0x2d0], -R138.reuse ;  /* 0x0000b4000b0b7a23 */ /* 0x100fe2000001088a */
[----:B------:R3:W-:Y:S01]  /*16b20*/  MUFU.EX2 R2, R0 ;  /* 0x0000000000027308 */ /* 0x0007e20000000800 */
[--C-:B------:R-:W-:Y:S02]  /*16b30*/  FFMA.FTZ R10, R10, c[0x0][0x2d0], -R138.reuse ;  /* 0x0000b4000a0a7a23 */ /* 0x100fe4000001088a */
[--C-:B------:R-:W-:Y:S07]  /*16b40*/  FFMA.FTZ R9, R9, c[0x0][0x2d0], -R138.reuse ;  /* 0x0000b40009097a23 */ /* 0x100fee000001088a */
[----:B------:R-:W4:Y:S10]  /*16b50*/  MUFU.EX2 R218, R15 ;  /* 0x0000000f00da7308 */ /* 0x000f340000000800 */
[----:B------:R-:W-:Y:S01]  /*16b60*/  MUFU.EX2 R217, R14 ;  /* 0x0000000e00d97308 */ /* 0x000fe20000000800 */
[----:B---3--:R-:W-:Y:S02]  /*16b70*/  FADD.FTZ R0, -R3, R137 ;  /* 0x0000008903007221 */ /* 0x008fe40000010100 */
[--C-:B------:R-:W-:Y:S02]  /*16b80*/  FFMA.FTZ R3, R168, c[0x0][0x2d0], -R7.reuse ;  /* 0x0000b400a8037a23 */ /* 0x100fe40000010807 */
[----:B------:R-:W-:Y:S05]  /*16b90*/  FMUL.FTZ R0, R0, c[0x0][0x2d0] ;  /* 0x0000b40000007a20 */ /* 0x000fea0000410000 */
[----:B------:R-:W3:Y:S10]  /*16ba0*/  MUFU.EX2 R216, R13 ;  /* 0x0000000d00d87308 */ /* 0x000ef40000000800 */
[----:B------:R-:W-:Y:S10]  /*16bb0*/  MUFU.EX2 R215, R8 ;  /* 0x0000000800d77308 */ /* 0x000ff40000000800 */
[----:B------:R-:W5:Y:S10]  /*16bc0*/  MUFU.EX2 R214, R11 ;  /* 0x0000000b00d67308 */ /* 0x000f740000000800 */
[----:B------:R-:W-:Y:S10]  /*16bd0*/  MUFU.EX2 R199, R10 ;  /* 0x0000000a00c77308 */ /* 0x000ff40000000800 */
[----:B------:R-:W-:Y:S10]  /*16be0*/  MUFU.EX2 R198, R9 ;  /* 0x0000000900c67308 */ /* 0x000ff40000000800 */
[----:B------:R-:W1:Y:S10]  /*16bf0*/  MUFU.EX2 R0, R0 ;  /* 0x0000000000007308 */ /* 0x000e740000000800 */
[----:B------:R1:W-:Y:S02]  /*16c00*/  MUFU.EX2 R197, R3 ;  /* 0x0000000300c57308 */ /* 0x0003e40000000800 */
[--C-:B-1----:R-:W-:Y:S01]  /*16c10*/  FFMA.FTZ R3, R139, c[0x0][0x2d0], -R7.reuse ;  /* 0x0000b4008b037a23 */ /* 0x102fe20000010807 */
[----:B----4-:R-:W-:Y:S01]  /*16c20*/  F2FP.PACK_AB R164, R218, R219 ;  /* 0x000000dbdaa4723e */ /* 0x010fe200000000ff */
[----:B------:R-:W-:Y:S01]  /*16c30*/  FMUL.FTZ R8, R2, R140 ;  /* 0x0000008c02087220 */ /* 0x000fe20000410000 */
[----:B---3--:R-:W-:Y:S01]  /*16c40*/  F2FP.PACK_AB R166, R216, R217 ;  /* 0x000000d9d8a6723e */ /* 0x008fe200000000ff */
[----:B------:R-:W-:Y:S01]  /*16c50*/  FMUL.FTZ R9, R2, R141 ;  /* 0x0000008d02097220 */ /* 0x000fe20000410000 */
[----:B-----5:R-:W-:Y:S01]  /*16c60*/  F2FP.PACK_AB R165, R214, R215 ;  /* 0x000000d7d6a5723e */ /* 0x020fe200000000ff */
[----:B------:R-:W-:Y:S01]  /*16c70*/  FMUL.FTZ R10, R0, R142 ;  /* 0x0000008e000a7220 */ /* 0x000fe20000410000 */
[----:B------:R-:W-:Y:S01]  /*16c80*/  F2FP.PACK_AB R167, R198, R199 ;  /* 0x000000c7c6a7723e */ /* 0x000fe200000000ff */
[----:B------:R-:W-:Y:S01]  /*16c90*/  FMUL.FTZ R11, R0, R143 ;  /* 0x0000008f000b7220 */ /* 0x000fe20000410000 */
[----:B------:R1:W3:Y:S01]  /*16ca0*/  MUFU.EX2 R196, R3 ;  /* 0x0000000300c47308 */ /* 0x0002e20000000800 */
[----:B------:R-:W4:Y:S01]  /*16cb0*/  LDSM.16.MT88.4 R140, [R204+0x4080] ;  /* 0x00408000cc8c783b */ /* 0x000f220000004200 */
[C---:B------:R-:W-:Y:S02]  /*16cc0*/  FMUL.FTZ R12, R2.reuse, R144 ;  /* 0x00000090020c7220 */ /* 0x040fe40000410000 */
[----:B------:R-:W-:Y:S02]  /*16cd0*/  FMUL.FTZ R13, R2, R145 ;  /* 0x00000091020d7220 */ /* 0x000fe40000410000 */
[C---:B------:R-:W-:Y:S05]  /*16ce0*/  HMMA.16816.F32 R8, R164.reuse, R16, R8 ;  /* 0x00000010a408723c */ /* 0x040fea0000001808 */
[C---:B------:R-:W-:Y:S02]  /*16cf0*/  FMUL.FTZ R14, R0.reuse, R146 ;  /* 0x00000092000e7220 */ /* 0x040fe40000410000 */
[----:B------:R-:W-:Y:S02]  /*16d00*/  FMUL.FTZ R15, R0, R147 ;  /* 0x00000093000f7220 */ /* 0x000fe40000410000 */
[----:B------:R-:W5:Y:S03]  /*16d10*/  LDSM.16.MT88.4 R144, [R203+0x4080] ;  /* 0x00408000cb90783b */ /* 0x000f660000004200 */
[C---:B------:R-:W-:Y:S02]  /*16d20*/  FMUL.FTZ R16, R2.reuse, R148 ;  /* 0x0000009402107220 */ /* 0x040fe40000410000 */
[C---:B------:R-:W-:Y:S03]  /*16d30*/  HMMA.16816.F32 R12, R164.reuse, R18, R12 ;  /* 0x00000012a40c723c */ /* 0x040fe6000000180c */
[C---:B------:R-:W-:Y:S02]  /*16d40*/  FMUL.FTZ R17, R2.reuse, R149 ;  /* 0x0000009502117220 */ /* 0x040fe40000410000 */
[----:B------:R-:W-:Y:S02]  /*16d50*/  FMUL.FTZ R20, R2, R152 ;  /* 0x0000009802147220 */ /* 0x000fe40000410000 */
[C---:B------:R-:W-:Y:S02]  /*16d60*/  FMUL.FTZ R18, R0.reuse, R150 ;  /* 0x0000009600127220 */ /* 0x040fe40000410000 */
[----:B------:R-:W-:Y:S02]  /*16d70*/  FMUL.FTZ R19, R0, R151 ;  /* 0x0000009700137220 */ /* 0x000fe40000410000 */
[----:B------:R-:W3:Y:S01]  /*16d80*/  LDSM.16.MT88.4 R148, [R201+0x5880] ;  /* 0x00588000c994783b */ /* 0x000ee20000004200 */
[----:B------:R-:W-:Y:S02]  /*16d90*/  FMUL.FTZ R21, R2, R153 ;  /* 0x0000009902157220 */ /* 0x000fe40000410000 */
[C---:B------:R-:W-:Y:S02]  /*16da0*/  FMUL.FTZ R22, R0.reuse, R154 ;  /* 0x0000009a00167220 */ /* 0x040fe40000410000 */
[C---:B--2---:R-:W-:Y:S03]  /*16db0*/  HMMA.16816.F32 R16, R164.reuse, R24, R16 ;  /* 0x00000018a410723c */ /* 0x044fe60000001810 */
        /* <DEDUP_REMOVED lines=12> */
[C---:B----4-:R-:W-:Y:S03]  /*16e80*/  HMMA.16816.F32 R24, R164.reuse, R140, R24 ;  /* 0x0000008ca418723c */ /* 0x050fe60000001818 */
[----:B------:R-:W-:Y:S01]  /*16e90*/  LDSM.16.MT88.4 R160, [R203+0x4880] ;  /* 0x00488000cba0783b */ /* 0x000fe20000004200 */
[--C-:B-1----:R-:W-:Y:S02]  /*16ea0*/  FFMA.FTZ R3, R170, c[0x0][0x2d0], -R7.reuse ;  /* 0x0000b400aa037a23 */ /* 0x102fe40000010807 */
[C---:B------:R-:W-:Y:S02]  /*16eb0*/  FMUL.FTZ R32, R2.reuse, R32 ;  /* 0x0000002002207220 */ /* 0x040fe40000410000 */
[C---:B------:R-:W-:Y:S01]  /*16ec0*/  HMMA.16816.F32 R28, R164.reuse, R142, R28 ;  /* 0x0000008ea41c723c */ /* 0x040fe2000000181c */
[----:B------:R1:W-:Y:S02]  /*16ed0*/  MUFU.EX2 R195, R3 ;  /* 0x0000000300c37308 */ /* 0x0003e40000000800 */
[----:B------:R-:W2:Y:S01]  /*16ee0*/  LDSM.16.MT88.4 R140, [R202+0x5880] ;  /* 0x00588000ca8c783b */ /* 0x000ea20000004200 */
[----:B------:R-:W-:Y:S02]  /*16ef0*/  FMUL.FTZ R33, R2, R33 ;  /* 0x0000002102217220 */ /* 0x000fe40000410000 */
[C---:B------:R-:W-:Y:S02]  /*16f00*/  FMUL.FTZ R34, R0.reuse, R34 ;  /* 0x0000002200227220 */ /* 0x040fe40000410000 */
[----:B------:R-:W-:Y:S04]  /*16f10*/  FMUL.FTZ R35, R0, R35 ;  /* 0x0000002300237220 */ /* 0x000fe80000410000 */
[C---:B------:R-:W-:Y:S02]  /*16f20*/  FMUL.FTZ R36, R2.reuse, R36 ;  /* 0x0000002402247220 */ /* 0x040fe40000410000 */
[----:B------:R-:W-:Y:S01]  /*16f30*/  FMUL.FTZ R37, R2, R37 ;  /* 0x0000002502257220 */ /* 0x000fe20000410000 */
[C---:B-----5:R-:W-:Y:S03]  /*16f40*/  HMMA.16816.F32 R32, R164.reuse, R144, R32 ;  /* 0x00000090a420723c */ /* 0x060fe60000001820 */
        /* <DEDUP_REMOVED lines=9> */
[----:B------:R-:W-:Y:S02]  /*16fe0*/  LDSM.16.MT88.4 R176, [R202+0x7880] ;  /* 0x00788000cab0783b */ /* 0x000fe40000004200 */
[----:B------:R1:W-:Y:S01]  /*16ff0*/  MUFU.EX2 R194, R3 ;  /* 0x0000000300c27308 */ /* 0x0003e20000000800 */
[C---:B---3--:R-:W-:Y:S03]  /*17000*/  HMMA.16816.F32 R40, R164.reuse, R148, R40 ;  /* 0x00000094a428723c */ /* 0x048fe60000001828 */
[C---:B------:R-:W-:Y:S02]  /*17010*/  FMUL.FTZ R44, R2.reuse, R44 ;  /* 0x0000002c022c7220 */ /* 0x040fe40000410000 */
[----:B------:R-:W-:Y:S02]  /*17020*/  FMUL.FTZ R45, R2, R45 ;  /* 0x0000002d022d7220 */ /* 0x000fe40000410000 */
[C---:B------:R-:W-:Y:S02]  /*17030*/  FMUL.FTZ R46, R0.reuse, R46 ;  /* 0x0000002e002e7220 */ /* 0x040fe40000410000 */
[----:B------:R-:W-:Y:S03]  /*17040*/  FMUL.FTZ R47, R0, R47 ;  /* 0x0000002f002f7220 */ /* 0x000fe60000410000 */
[C---:B------:R-:W-:Y:S02]  /*17050*/  FMUL.FTZ R48, R2.reuse, R48 ;  /* 0x0000003002307220 */ /* 0x040fe40000410000 */
[----:B------:R-:W-:Y:S02]  /*17060*/  FMUL.FTZ R49, R2, R49 ;  /* 0x0000003102317220 */ /* 0x000fe40000410000 */
[C---:B------:R-:W-:Y:S01]  /*17070*/  HMMA.16816.F32 R44, R164.reuse, R150, R44 ;  /* 0x00000096a42c723c */ /* 0x040fe2000000182c */
[----:B------:R-:W3:Y:S02]  /*17080*/  LDSM.16.MT88.4 R148, [R203+0x5880] ;  /* 0x00588000cb94783b */ /* 0x000ee40000004200 */
[C---:B------:R-:W-:Y:S02]  /*17090*/  FMUL.FTZ R50, R0.reuse, R50 ;  /* 0x0000003200327220 */ /* 0x040fe40000410000 */
[----:B------:R-:W-:Y:S02]  /*170a0*/  FMUL.FTZ R51, R0, R51 ;  /* 0x0000003300337220 */ /* 0x000fe40000410000 */
[--C-:B-1----:R-:W-:Y:S02]  /*170b0*/  FFMA.FTZ R3, R169, c[0x0][0x2d0], -R138.reuse ;  /* 0x0000b400a9037a23 */ /* 0x102fe4000001088a */
[C---:B------:R-:W-:Y:S02]  /*170c0*/  FMUL.FTZ R52, R2.reuse, R52 ;  /* 0x0000003402347220 */ /* 0x040fe40000410000 */
[----:B------:R1:W-:Y:S01]  /*170d0*/  MUFU.EX2 R193, R3 ;  /* 0x0000000300c17308 */ /* 0x0003e20000000800 */
[C---:B--2---:R-:W-:Y:S03]  /*170e0*/  HMMA.16816.F32 R48, R164.reuse, R140, R48 ;  /* 0x0000008ca430723c */ /* 0x044fe60000001830 */
[----:B------:R-:W-:Y:S02]  /*170f0*/  FMUL.FTZ R53, R2, R53 ;  /* 0x0000003502357220 */ /* 0x000fe40000410000 */
[C---:B------:R-:W-:Y:S02]  /*17100*/  FMUL.FTZ R54, R0.reuse, R54 ;  /* 0x0000003600367220 */ /* 0x040fe40000410000 */
[----:B------:R-:W-:Y:S02]  /*17110*/  FMUL.FTZ R55, R0, R55 ;  /* 0x0000003700377220 */ /* 0x000fe40000410000 */
[C---:B------:R-:W-:Y:S03]  /*17120*/  FMUL.FTZ R56, R2.reuse, R56 ;  /* 0x0000003802387220 */ /* 0x040fe60000410000 */
[----:B------:R-:W-:Y:S02]  /*17130*/  FMUL.FTZ R57, R2, R57 ;  /* 0x0000003902397220 */ /* 0x000fe40000410000 */
[C---:B------:R-:W-:Y:S01]  /*17140*/  HMMA.16816.F32 R52, R164.reuse, R142, R52 ;  /* 0x0000008ea434723c */ /* 0x040fe20000001834 */
[----:B------:R-:W2:Y:S02]  /*17150*/  LDSM.16.MT88.4 R140, [R201+0x7080] ;  /* 0x00708000c98c783b */ /* 0x000ea40000004200 */
[C---:B------:R-:W-:Y:S02]  /*17160*/  FMUL.FTZ R58, R0.reuse, R58 ;  /* 0x0000003a003a7220 */ /* 0x040fe40000410000 */
[----:B------:R-:W-:Y:S02]  /*17170*/  FMUL.FTZ R59, R0, R59 ;  /* 0x0000003b003b7220 */ /* 0x000fe40000410000 */
[C---:B------:R-:W-:Y:S02]  /*17180*/  FMUL.FTZ R60, R2.reuse, R60 ;  /* 0x0000003c023c7220 */ /* 0x040fe40000410000 */
[--C-:B-1----:R-:W-:Y:S02]  /*17190*/  FFMA.FTZ R3, R171, c[0x0][0x2d0], -R138.reuse ;  /* 0x0000b400ab037a23 */ /* 0x102fe4000001088a */
[----:B------:R-:W-:Y:S01]  /*171a0*/  LDSM.16.MT88.4 R168, [R201+0x6080] ;  /* 0x00608000c9a8783b */ /* 0x000fe20000004200 */
[C---:B----4-:R-:W-:Y:S01]  /*171b0*/  HMMA.16816.F32 R56, R164.reuse, R144, R56 ;  /* 0x00000090a438723c */ /* 0x050fe20000001838 */
[----:B------:R1:W4:Y:S02]  /*171c0*/  MUFU.EX2 R192, R3 ;  /* 0x0000000300c07308 */ /* 0x0003240000000800 */
        /* <DEDUP_REMOVED lines=10> */
[----:B------:R-:W-:Y:S03]  /*17270*/  FMUL.FTZ R69, R2, R69 ;  /* 0x0000004502457220 */ /* 0x000fe60000410000 */
[C---:B---3--:R-:W-:Y:S03]  /*17280*/  HMMA.16816.F32 R64, R164.reuse, R148, R64 ;  /* 0x00000094a440723c */ /* 0x048fe60000001840 */
[C---:B------:R-:W-:Y:S02]  /*17290*/  FMUL.FTZ R70, R0.reuse, R70 ;  /* 0x0000004600467220 */ /* 0x040fe40000410000 */
[----:B------:R-:W-:Y:S02]  /*172a0*/  FMUL.FTZ R71, R0, R71 ;  /* 0x0000004700477220 */ /* 0x000fe40000410000 */
[--C-:B-1----:R-:W-:Y:S02]  /*172b0*/  FFMA.FTZ R3, R172, c[0x0][0x2d0], -R138.reuse ;  /* 0x0000b400ac037a23 */ /* 0x102fe4000001088a */
[C---:B------:R-:W-:Y:S02]  /*172c0*/  FMUL.FTZ R72, R2.reuse, R72 ;  /* 0x0000004802487220 */ /* 0x040fe40000410000 */
[----:B------:R1:W-:Y:S01]  /*172d0*/  MUFU.EX2 R191, R3 ;  /* 0x0000000300bf7308 */ /* 0x0003e20000000800 */
        /* <DEDUP_REMOVED lines=11> */
[--C-:B-1----:R-:W-:Y:S02]  /*17390*/  FFMA.FTZ R3, R173, c[0x0][0x2d0], -R138.reuse ;  /* 0x0000b400ad037a23 */ /* 0x102fe4000001088a */
[----:B------:R-:W-:Y:S01]  /*173a0*/  LDSM.16.MT88.4 R172, [R203+0x6080] ;  /* 0x00608000cbac783b */ /* 0x000fe20000004200 */
[C---:B------:R-:W-:Y:S01]  /*173b0*/  HMMA.16816.F32 R76, R164.reuse, R142, R76 ;  /* 0x0000008ea44c723c */ /* 0x040fe2000000184c */
[----:B------:R-:W1:Y:S02]  /*173c0*/  MUFU.EX2 R190, R3 ;  /* 0x0000000300be7308 */ /* 0x000e640000000800 */
[----:B------:R-:W-:Y:S02]  /*173d0*/  FMUL.FTZ R81, R2, R81 ;  /* 0x0000005102517220 */ /* 0x000fe40000410000 */
[C---:B------:R-:W-:Y:S02]  /*173e0*/  FMUL.FTZ R82, R0.reuse, R82 ;  /* 0x0000005200527220 */ /* 0x040fe40000410000 */
[----:B------:R-:W2:Y:S01]  /*173f0*/  LDSM.16.MT88.4 R140, [R203+0x7080] ;  /* 0x00708000cb8c783b */ /* 0x000ea20000004200 */
        /* <DEDUP_REMOVED lines=61> */
[----:B------:R-:W-:Y:S01]  /*177d0*/  FMUL.FTZ R128, R2, R128 ;  /* 0x0000008002807220 */ /* 0x000fe20000410000 */
[----:B------:R-:W-:Y:S01]  /*177e0*/  F2FP.PACK_AB R140, R196, R197 ;  /* 0x000000c5c48c723e */ /* 0x000fe200000000ff */
[----:B------:R-:W-:Y:S03]  /*177f0*/  FMUL.FTZ R129, R2, R129 ;  /* 0x0000008102817220 */ /* 0x000fe60000410000 */
[C---:B------:R-:W-:Y:S03]  /*17800*/  HMMA.16816.F32 R124, R164.reuse, R142, R124 ;  /* 0x0000008ea47c723c */ /* 0x040fe6000000187c */
[----:B------:R-:W-:Y:S01]  /*17810*/  FMUL.FTZ R130, R0, R130 ;  /* 0x0000008200827220 */ /* 0x000fe20000410000 */
[----:B----4-:R-:W-:Y:S01]  /*17820*/  F2FP.PACK_AB R141, R192, R193 ;  /* 0x000000c1c08d723e */ /* 0x010fe200000000ff */
[----:B------:R-:W-:Y:S02]  /*17830*/  FMUL.FTZ R131, R0, R131 ;  /* 0x0000008300837220 */ /* 0x000fe40000410000 */
[----:B------:R-:W-:Y:S01]  /*17840*/  FMUL.FTZ R132, R2, R132 ;  /* 0x0000008402847220 */ /* 0x000fe20000410000 */
[----:B------:R-:W-:Y:S01]  /*17850*/  F2FP.PACK_AB R142, R194, R195 ;  /* 0x000000c3c28e723e */ /* 0x000fe200000000ff */
[----:B------:R-:W-:Y:S03]  /*17860*/  FMUL.FTZ R133, R2, R133 ;  /* 0x0000008502857220 */ /* 0x000fe60000410000 */
[C---:B-----5:R-:W-:Y:S03]  /*17870*/  HMMA.16816.F32 R128, R164.reuse, R144, R128 ;  /* 0x00000090a480723c */ /* 0x060fe60000001880 */
[----:B------:R-:W-:Y:S01]  /*17880*/  FMUL.FTZ R134, R0, R134 ;  /* 0x0000008600867220 */ /* 0x000fe20000410000 */
[----:B-1----:R-:W-:Y:S01]  /*17890*/  F2FP.PACK_AB R143, R190, R191 ;  /* 0x000000bfbe8f723e */ /* 0x002fe200000000ff */
[----:B------:R-:W-:Y:S02]  /*178a0*/  FMUL.FTZ R135, R0, R135 ;  /* 0x0000008700877220 */ /* 0x000fe40000410000 */
[----:B------:R-:W-:Y:S02]  /*178b0*/  FFMA.FTZ R3, R181, c[0x0][0x2d0], -R7 ;  /* 0x0000b400b5037a23 */ /* 0x000fe40000010807 */
[----:B------:R-:W-:Y:S02]  /*178c0*/  FFMA.FTZ R2, R2, R231, R219 ;  /* 0x000000e702027223 */ /* 0x000fe400000100db */
[----:B------:R1:W-:Y:S01]  /*178d0*/  MUFU.EX2 R189, R3 ;  /* 0x0000000300bd7308 */ /* 0x0003e20000000800 */
[----:B------:R-:W-:Y:S01]  /*178e0*/  HMMA.16816.F32 R132, R164, R146, R132 ;  /* 0x00000092a484723c */ /* 0x000fe20000001884 */
[----:B------:R-:W2:Y:S07]  /*178f0*/  LDSM.16.MT88.4 R144, [R202+0x6080] ;  /* 0x00608000ca90783b */ /* 0x000eae0000004200 */
[C---:B---3--:R-:W-:Y:S01]  /*17900*/  HMMA.16816.F32 R8, R140.reuse, R148, R8 ;  /* 0x000000948c08723c */ /* 0x048fe20000001808 */
[----:B------:R-:W3:Y:S07]  /*17910*/  LDSM.16.MT88.4 R164, [R204+0x6080] ;  /* 0x00608000cca4783b */ /* 0x000eee0000004200 */
[C---:B------:R-:W-:Y:S01]  /*17920*/  HMMA.16816.F32 R12, R140.reuse, R150, R12 ;  /* 0x000000968c0c723c */ /* 0x040fe2000000180c */
[----:B------:R-:W4:Y:S03]  /*17930*/  LDSM.16.MT88.4 R148, [R201+0x7880] ;  /* 0x00788000c994783b */ /* 0x000f260000004200 */
[--C-:B-1----:R-:W-:Y:S04]  /*17940*/  FFMA.FTZ R3, R183, c[0x0][0x2d0], -R7.reuse ;  /* 0x0000b400b7037a23 */ /* 0x102fe80000010807 */
[C---:B------:R-:W-:Y:S01]  /*17950*/  HMMA.16816.F32 R16, R140.reuse, R152, R16 ;  /* 0x000000988c10723c */ /* 0x040fe20000001810 */
[----:B------:R1:W5:Y:S07]  /*17960*/  MUFU.EX2 R188, R3 ;  /* 0x0000000300bc7308 */ /* 0x00036e0000000800 */
[C---:B------:R-:W-:Y:S01]  /*17970*/  HMMA.16816.F32 R20, R140.reuse, R154, R20 ;  /* 0x0000009a8c14723c */ /* 0x040fe20000001814 */
[----:B------:R-:W2:Y:S07]  /*17980*/  LDSM.16.MT88.4 R152, [R204+0x7880] ;  /* 0x00788000cc98783b */ /* 0x000eae0000004200 */
[C---:B------:R-:W-:Y:S08]  /*17990*/  HMMA.16816.F32 R24, R140.reuse, R156, R24 ;  /* 0x0000009c8c18723c */ /* 0x040ff00000001818 */
[C---:B------:R-:W-:Y:S01]  /*179a0*/  HMMA.16816.F32 R28, R140.reuse, R158, R28 ;  /* 0x0000009e8c1c723c */ /* 0x040fe2000000181c */
[----:B------:R-:W3:Y:S03]  /*179b0*/  LDSM.16.MT88.4 R156, [R203+0x7880] ;  /* 0x00788000cb9c783b */ /* 0x000ee60000004200 */
[--C-:B-1----:R-:W-:Y:S02]  /*179c0*/  FFMA.FTZ R3, R186, c[0x0][0x2d0], -R7.reuse ;  /* 0x0000b400ba037a23 */ /* 0x102fe40000010807 */
[----:B------:R-:W-:Y:S02]  /*179d0*/  FFMA.FTZ R7, R185, c[0x0][0x2d0], -R7 ;  /* 0x0000b400b9077a23 */ /* 0x000fe40000010807 */
[C---:B------:R-:W-:Y:S01]  /*179e0*/  HMMA.16816.F32 R32, R140.reuse, R160, R32 ;  /* 0x000000a08c20723c */ /* 0x040fe20000001820 */
[----:B------:R1:W-:Y:S07]  /*179f0*/  MUFU.EX2 R183, R3 ;  /* 0x0000000300b77308 */ /* 0x0003ee0000000800 */
[C---:B------:R-:W-:Y:S01]  /*17a00*/  HMMA.16816.F32 R36, R140.reuse, R162, R36 ;  /* 0x000000a28c24723c */ /* 0x040fe20000001824 */
[----:B------:R-:W-:Y:S02]  /*17a10*/  LDSM.16.MT88.4 R160, [R202+0x5080] ;  /* 0x00508000caa0783b */ /* 0x000fe40000004200 */
[----:B------:R-:W3:Y:S05]  /*17a20*/  MUFU.EX2 R181, R7 ;  /* 0x0000000700b57308 */ /* 0x000eea0000000800 */
[C---:B------:R-:W-:Y:S08]  /*17a30*/  HMMA.16816.F32 R40, R140.reuse, R168, R40 ;  /* 0x000000a88c28723c */ /* 0x040ff00000001828 */
[C---:B------:R-:W-:Y:S01]  /*17a40*/  HMMA.16816.F32 R44, R140.reuse, R170, R44 ;  /* 0x000000aa8c2c723c */ /* 0x040fe2000000182c */
[----:B------:R-:W-:Y:S03]  /*17a50*/  LDSM.16.MT88.4 R168, [R204+0x5080] ;  /* 0x00508000cca8783b */ /* 0x000fe60000004200 */
[--C-:B-1----:R-:W-:Y:S04]  /*17a60*/  FFMA.FTZ R3, R180, c[0x0][0x2d0], -R138.reuse ;  /* 0x0000b400b4037a23 */ /* 0x102fe8000001088a */
[C---:B--2---:R-:W-:Y:S01]  /*17a70*/  HMMA.16816.F32 R48, R140.reuse, R144, R48 ;  /* 0x000000908c30723c */ /* 0x044fe20000001830 */
[----:B------:R1:W-:Y:S07]  /*17a80*/  MUFU.EX2 R139, R3 ;  /* 0x00000003008b7308 */ /* 0x0003ee0000000800 */
[C---:B------:R-:W-:Y:S01]  /*17a90*/  HMMA.16816.F32 R52, R140.reuse, R146, R52 ;  /* 0x000000928c34723c */ /* 0x040fe20000001834 */
[----:B------:R-:W2:Y:S07]  /*17aa0*/  LDSM.16.MT88.4 R144, [R201+0x9080] ;  /* 0x00908000c990783b */ /* 0x000eae0000004200 */
[C---:B---3--:R-:W-:Y:S07]  /*17ab0*/  HMMA.16816.F32 R56, R140.reuse, R164, R56 ;  /* 0x000000a48c38723c */ /* 0x048fee0000001838 */
[----:B-----5:R-:W-:Y:S01]  /*17ac0*/  F2FP.PACK_AB R164, R188, R189 ;  /* 0x000000bdbca4723e */ /* 0x020fe200000000ff */
[C---:B------:R-:W-:Y:S04]  /*17ad0*/  HMMA.16816.F32 R60, R140.reuse, R166, R60 ;  /* 0x000000a68c3c723c */ /* 0x040fe8000000183c */
[--C-:B-1----:R-:W-:Y:S03]  /*17ae0*/  FFMA.FTZ R3, R182, c[0x0][0x2d0], -R138.reuse ;  /* 0x0000b400b6037a23 */ /* 0x102fe6000001088a */
[----:B------:R-:W-:Y:S01]  /*17af0*/  F2FP.PACK_AB R166, R181, R183 ;  /* 0x000000b7b5a6723e */ /* 0x000fe200000000ff */
[C---:B------:R-:W-:Y:S01]  /*17b00*/  HMMA.16816.F32 R64, R140.reuse, R172, R64 ;  /* 0x000000ac8c40723c */ /* 0x040fe20000001840 */
[----:B------:R-:W1:Y:S07]  /*17b10*/  MUFU.EX2 R137, R3 ;  /* 0x0000000300897308 */ /* 0x000e6e0000000800 */
[C---:B------:R-:W-:Y:S01]  /*17b20*/  HMMA.16816.F32 R68, R140.reuse, R174, R68 ;  /* 0x000000ae8c44723c */ /* 0x040fe20000001844 */
[----:B------:R-:W-:Y:S07]  /*17b30*/  LDSM.16.MT88.4 R172, [R203+0x5080] ;  /* 0x00508000cbac783b */ /* 0x000fee0000004200 */
[C---:B----4-:R-:W-:Y:S08]  /*17b40*/  HMMA.16816.F32 R72, R140.reuse, R148, R72 ;  /* 0x000000948c48723c */ /* 0x050ff00000001848 */
[C---:B------:R-:W-:Y:S01]  /*17b50*/  HMMA.16816.F32 R76, R140.reuse, R150, R76 ;  /* 0x000000968c4c723c */ /* 0x040fe2000000184c */
[----:B------:R-:W3:Y:S03]  /*17b60*/  LDSM.16.MT88.4 R148, [R202+0x9080] ;  /* 0x00908000ca94783b */ /* 0x000ee60000004200 */
[----:B-1----:R-:W-:Y:S01]  /*17b70*/  F2FP.PACK_AB R165, R137, R139 ;  /* 0x0000008b89a5723e */ /* 0x002fe200000000ff */
[--C-:B------:R-:W-:Y:S03]  /*17b80*/  FFMA.FTZ R3, R184, c[0x0][0x2d0], -R138.reuse ;  /* 0x0000b400b8037a23 */ /* 0x100fe6000001088a */
[C---:B------:R-:W-:Y:S01]  /*17b90*/  HMMA.16816.F32 R80, R140.reuse, R176, R80 ;  /* 0x000000b08c50723c */ /* 0x040fe20000001850 */
[----:B------:R1:W-:Y:S07]  /*17ba0*/  MUFU.EX2 R7, R3 ;  /* 0x0000000300077308 */ /* 0x0003ee0000000800 */
[C---:B------:R-:W-:Y:S01]  /*17bb0*/  HMMA.16816.F32 R84, R140.reuse, R178, R84 ;  /* 0x000000b28c54723c */ /* 0x040fe20000001854 */
[----:B------:R-:W-:Y:S07]  /*17bc0*/  LDSM.16.MT88.4 R176, [R201+0x6880] ;  /* 0x00688000c9b0783b */ /* 0x000fee0000004200 */
[C---:B------:R-:W-:Y:S08]  /*17bd0*/  HMMA.16816.F32 R88, R140.reuse, R152, R88 ;  /* 0x000000988c58723c */ /* 0x040ff00000001858 */
[C---:B------:R-:W-:Y:S01]  /*17be0*/  HMMA.16816.F32 R92, R140.reuse, R154, R92 ;  /* 0x0000009a8c5c723c */ /* 0x040fe2000000185c */
[----:B------:R-:W4:Y:S03]  /*17bf0*/  LDSM.16.MT88.4 R152, [R204+0x9080] ;  /* 0x00908000cc98783b */ /* 0x000f260000004200 */
[----:B-1----:R-:W-:Y:S04]  /*17c00*/  FFMA.FTZ R3, R187, c[0x0][0x2d0], -R138 ;  /* 0x0000b400bb037a23 */ /* 0x002fe8000001088a */
[C---:B------:R-:W-:Y:S01]  /*17c10*/  HMMA.16816.F32 R96, R140.reuse, R156, R96 ;  /* 0x0000009c8c60723c */ /* 0x040fe20000001860 */
[----:B------:R-:W1:Y:S07]  /*17c20*/  MUFU.EX2 R6, R3 ;  /* 0x0000000300067308 */ /* 0x000e6e0000000800 */
[C---:B------:R-:W-:Y:S01]  /*17c30*/  HMMA.16816.F32 R100, R140.reuse, R158, R100 ;  /* 0x0000009e8c64723c */ /* 0x040fe20000001864 */
[----:B------:R-:W5:Y:S07]  /*17c40*/  LDSM.16.MT88.4 R156, [R203+0x9080] ;  /* 0x00908000cb9c783b */ /* 0x000f6e0000004200 */
[C---:B--2---:R-:W-:Y:S08]  /*17c50*/  HMMA.16816.F32 R104, R140.reuse, R144, R104 ;  /* 0x000000908c68723c */ /* 0x044ff00000001868 */
[C---:B------:R-:W-:Y:S01]  /*17c60*/  HMMA.16816.F32 R108, R140.reuse, R146, R108 ;  /* 0x000000928c6c723c */ /* 0x040fe2000000186c */
[----:B------:R-:W2:Y:S03]  /*17c70*/  LDSM.16.MT88.4 R144, [R201+0x5080] ;  /* 0x00508000c990783b */ /* 0x000ea60000004200 */
[----:B-1----:R-:W-:Y:S01]  /*17c80*/  F2FP.PACK_AB R167, R6, R7 ;  /* 0x0000000706a7723e */ /* 0x002fe200000000ff */
[----:B------:R-:W-:Y:S02]  /*17c90*/  FFMA.FTZ R3, R0, R230, R215 ;  /* 0x000000e600037223 */ /* 0x000fe400000100d7 */
[----:B------:R-:W-:Y:S01]  /*17ca0*/  FADD.FTZ R0, R218, R2 ;  /* 0x00000002da007221 */ /* 0x000fe20000010000 */
[C---:B---3--:R-:W-:Y:S04]  /*17cb0*/  HMMA.16816.F32 R112, R140.reuse, R148, R112 ;  /* 0x000000948c70723c */ /* 0x048fe80000001870 */
[----:B------:R-:W-:Y:S02]  /*17cc0*/  FADD.FTZ R2, R214, R3 ;  /* 0x00000003d6027221 */ /* 0x000fe40000010000 */
[----:B------:R-:W-:Y:S02]  /*17cd0*/  FADD.FTZ R0, R217, R0 ;  /* 0x00000000d9007221 */ /* 0x000fe40000010000 */
[C---:B------:R-:W-:Y:S04]  /*17ce0*/  HMMA.16816.F32 R116, R140.reuse, R150, R116 ;  /* 0x000000968c74723c */ /* 0x040fe80000001874 */
        /* <DEDUP_REMOVED lines=24> */
[----:B------:R-:W-:Y:S01]  /*17e70*/  FADD.FTZ R0, R137, R3 ;  /* 0x0000000389007221 */ /* 0x000fe20000010000 */
[-C--:B------:R-:W-:Y:S01]  /*17e80*/  MOV R137, R4.reuse ;  /* 0x0000000400897202 */ /* 0x080fe20000000f00 */
[----:B------:R-:W-:Y:S02]  /*17e90*/  FADD.FTZ R2, R183, R2 ;  /* 0x00000002b7027221 */ /* 0x000fe40000010000 */
[C---:B------:R-:W-:Y:S01]  /*17ea0*/  HMMA.16816.F32 R152, R164.reuse, R162, R20 ;  /* 0x000000a2a498723c */ /* 0x040fe20000001814 */
[----:B------:R-:W4:Y:S03]  /*17eb0*/  LDSM.16.MT88.4 R20, [R201+0x8080] ;  /* 0x00808000c914783b */ /* 0x000f260000004200 */
[----:B------:R-:W-:Y:S01]  /*17ec0*/  FADD.FTZ R0, R7, R0 ;  /* 0x0000000007007221 */ /* 0x000fe20000010000 */
[----:B------:R-:W-:Y:S01]  /*17ed0*/  MOV R7, R4 ;  /* 0x0000000400077202 */ /* 0x000fe20000000f00 */
[----:B------:R-:W-:Y:S02]  /*17ee0*/  FADD.FTZ R231, R181, R2 ;  /* 0x00000002b5e77221 */ /* 0x000fe40000010000 */
[C---:B------:R-:W-:Y:S01]  /*17ef0*/  HMMA.16816.F32 R156, R164.reuse, R168, R24 ;  /* 0x000000a8a49c723c */ /* 0x040fe20000001818 */
[----:B------:R-:W5:Y:S03]  /*17f00*/  LDSM.16.MT88.4 R24, [R202+0x8080] ;  /* 0x00808000ca18783b */ /* 0x000f660000004200 */
[----:B------:R-:W-:Y:S01]  /*17f10*/  FADD.FTZ R230, R6, R0 ;  /* 0x0000000006e67221 */ /* 0x000fe20000010000 */
[----:B------:R-:W-:Y:S02]  /*17f20*/  IADD3 R0, R222, -0x1, RZ ;  /* 0xffffffffde007810 */ /* 0x000fe40007ffe0ff */
[----:B------:R-:W-:Y:S01]  /*17f30*/  MOV R6, R136 ;  /* 0x0000008800067202 */ /* 0x000fe20000000f00 */
[C---:B------:R-:W-:Y:S01]  /*17f40*/  HMMA.16816.F32 R160, R164.reuse, R170, R28 ;  /* 0x000000aaa4a0723c */ /* 0x040fe2000000181c */
[----:B------:R-:W2:Y:S03]  /*17f50*/  LDSM.16.MT88.4 R28, [R204+0x8080] ;  /* 0x00808000cc1c783b */ /* 0x000ea60000004200 */
[----:B------:R-:W-:Y:S04]  /*17f60*/  MOV R222, R0 ;  /* 0x0000000000de7202 */ /* 0x000fe80000000f00 */
[C---:B------:R-:W-:Y:S01]  /*17f70*/  HMMA.16816.F32 R32, R164.reuse, R172, R32 ;  /* 0x000000aca420723c */ /* 0x040fe20000001820 */
[----:B------:R-:W2:Y:S07]  /*17f80*/  LDSM.16.MT88.4 R168, [R203+0x8080] ;  /* 0x00808000cba8783b */ /* 0x000eae0000004200 */
        /* <DEDUP_REMOVED lines=29> */
[----:B------:R-:W-:Y:S07]  /*18160*/  @!UPT UIADD3 URZ, URZ, URZ, URZ ;  /* 0x0000003f3f3ff290 */ /* 0x000fee000fffe03f */
[----:B------:R-:W-:-:S11]  /*18170*/  @P0 BRA `(.L_x_1287) ;  /* 0xffffc3b000000947 */ /* 0x000fd6000383ffff */
.L_x_1265:
[----:B------:R-:W-:Y:S05]  /*18180*/  BRA.DIV ~URZ, `(.L_x_1288) ;  /* 0x00004ce27f007947 */ /* 0x000fea000b800000 */
[----:B------:R1:W2:Y:S02]  /*18190*/  SHFL.BFLY PT, R5, R231, 0x2, 0x1f ;  /* 0x0c401f00e7057f89 */ /* 0x0002a400000e0000 */
.L_x_1355:
[----:B--2---:R-:W-:Y:S01]  /*181a0*/  FADD.FTZ R5, R5, R231 ;  /* 0x000000e705057221 */ /* 0x004fe20000010000 */
[----:B------:R-:W-:Y:S05]  /*181b0*/  BRA.DIV ~URZ, `(.L_x_1289) ;  /* 0x00004d127f007947 */ /* 0x000fea000b800000 */
[----:B------:R-:W2:Y:S04]  /*181c0*/  SHFL.BFLY PT, R4, R230, 0x2, 0x1f ;  /* 0x0c401f00e6047f89 */ /* 0x000ea800000e0000 */
[----:B------:R-:W3:Y:S01]  /*181d0*/  SHFL.BFLY PT, R2, R5, 0x1, 0x1f ;  /* 0x0c201f0005027f89 */ /* 0x000ee200000e0000 */
[----:B--2---:R-:W-:-:S02]  /*181e0*/  FADD.FTZ R4, R4, R230 ;  /* 0x000000e604047221 */ /* 0x004fc40000010000 */
[----:B---3--:R-:W-:-:S03]  /*181f0*/  FADD.FTZ R5, R5, R2 ;  /* 0x0000000205057221 */ /* 0x008fc60000010000 */
[----:B------:R2:W3:Y:S04]  /*18200*/  SHFL.BFLY PT, R0, R4, 0x1, 0x1f ;  /* 0x0c201f0004007f89 */ /* 0x0004e800000e0000 */
.L_x_1356:
[----:B------:R-:W-:Y:S01]  /*18210*/  FSETP.NE.FTZ.AND P1, PT, R5, RZ, PT ;  /* 0x000000ff0500720b */ /* 0x000fe20003f35000 */
[----:B--23--:R-:W-:Y:S01]  /*18220*/  FADD.FTZ R4, R0, R4 ;  /* 0x0000000400047221 */ /* 0x00cfe20000010000 */
[----:B------:R-:W-:Y:S02]  /*18230*/  MOV R2, RZ ;  /* 0x000000ff00027202 */ /* 0x000fe40000000f00 */
[----:B------:R-:W-:Y:S02]  /*18240*/  MOV R0, RZ ;  /* 0x000000ff00007202 */ /* 0x000fe40000000f00 */
[----:B------:R-:W-:Y:S02]  /*18250*/  FSETP.NE.FTZ.AND P0, PT, R4, RZ, PT ;  /* 0x000000ff0400720b */ /* 0x000fe40003f15000 */
[----:B------:R-:W-:-:S05]  /*18260*/  MOV R137, 0xff800000 ;  /* 0xff80000000897802 */ /* 0x000fca0000000f00 */
[----:B------:R-:W2:Y:S01]  /*18270*/  @P1 MUFU.RCP R2, R5 ;  /* 0x0000000500021308 */ /* 0x000ea20000001000 */
[----:B------:R-:W-:-:S05]  /*18280*/  @P1 MOV R3, 0x3f317218 ;  /* 0x3f31721800031802 */ /* 0x000fca0000000f00 */
[----:B------:R-:W-:Y:S02]  /*18290*/  @P1 FMUL.FTZ R3, R3, c[0x0][0x2d0] ;  /* 0x0000b40003031a20 */ /* 0x000fe40000410000 */
[----:B------:R-:W3:Y:S01]  /*182a0*/  @P1 MUFU.LG2 R5, R5 ;  /* 0x0000000500051308 */ /* 0x000ee20000000c00 */
        /* <DEDUP_REMOVED lines=22> */
[C---:B------:R-:W-:Y:S01]  /*18410*/  FMUL.FTZ R36, R2.reuse, R49 ;  /* 0x0000003102247220 */ /* 0x040fe20000410000 */
[----:B------:R-:W-:Y:S01]  /*18420*/  MOV R49, 0xff800000 ;  /* 0xff80000000317802 */ /* 0x000fe20000000f00 */
        /* <DEDUP_REMOVED lines=42> */
[----:B------:R-:W4:Y:S01]  /*186d0*/  @P0 MUFU.LG2 R2, R4 ;  /* 0x0000000400020308 */ /* 0x000f220000000c00 */
[----:B---3--:R-:W-:Y:S02]  /*186e0*/  @P1 FMUL.FTZ R5, R5, 0.69314718246459960938 ;  /* 0x3f31721805051820 */ /* 0x008fe40000410000 */
[C---:B--2---:R-:W-:Y:S02]  /*186f0*/  FMUL.FTZ R142, R0.reuse, R142 ;  /* 0x0000008e008e7220 */ /* 0x044fe40000410000 */
[----:B------:R-:W-:Y:S01]  /*18700*/  @P1 FFMA.FTZ R137, R3, R136, R5 ;  /* 0x0000008803891223 */ /* 0x000fe20000010005 */
[----:B------:R-:W-:Y:S01]  /*18710*/  @P0 MOV R3, 0x3f317218 ;  /* 0x3f31721800030802 */ /* 0x000fe20000000f00 */
[C---:B------:R-:W-:Y:S01]  /*18720*/  FMUL.FTZ R143, R0.reuse, R143 ;  /* 0x0000008f008f7220 */ /* 0x040fe20000410000 */
[----:B------:R-:W-:Y:S01]  /*18730*/  PLOP3.LUT P1, PT, PT, PT, PT, 0x8, 0x0 ;  /* 0x000000000000781c */ /* 0x000fe20003f2e170 */
[----:B------:R-:W-:-:S02]  /*18740*/  FMUL.FTZ R146, R0, R146 ;  /* 0x0000009200927220 */ /* 0x000fc40000410000 */
[----:B------:R-:W-:Y:S02]  /*18750*/  @P0 FMUL.FTZ R3, R3, c[0x0][0x2d0] ;  /* 0x0000b40003030a20 */ /* 0x000fe40000410000 */
[C---:B------:R-:W-:Y:S02]  /*18760*/  FMUL.FTZ R147, R0.reuse, R147 ;  /* 0x0000009300937220 */ /* 0x040fe40000410000 */
[----:B------:R-:W-:Y:S02]  /*18770*/  FMUL.FTZ R150, R0, R150 ;  /* 0x0000009600967220 */ /* 0x000fe40000410000 */
[----:B----4-:R-:W-:Y:S02]  /*18780*/  @P0 FMUL.FTZ R2, R2, 0.69314718246459960938 ;  /* 0x3f31721802020820 */ /* 0x010fe40000410000 */
        /* <DEDUP_REMOVED lines=60> */
.L_x_1182:
[----:B------:R-:W-:Y:S05]  /*18b50*/  @P1 BRA `(.L_x_1290) ;  /* 0x00001ab000001947 */ /* 0x000fea0003800000 */
[----:B------:R-:W2:Y:S01]  /*18b60*/  LDL R69, [R1+0x70] ;  /* 0x0000700001457983 */ /* 0x000ea20000100800 */
[----:B------:R-:W-:Y:S01]  /*18b70*/  F2FP.PACK_AB R50, R51, R50 ;  /* 0x000000323332723e */ /* 0x000fe200000000ff */
[----:B------:R-:W-:Y:S01]  /*18b80*/  WARPSYNC 0xffffffff ;  /* 0xffffffff00007948 */ /* 0x000fe20003800000 */
[----:B------:R-:W-:Y:S01]  /*18b90*/  F2FP.PACK_AB R46, R47, R46 ;  /* 0x0000002e2f2e723e */ /* 0x000fe200000000ff */
[----:B------:R-:W3:Y:S01]  /*18ba0*/  S2R R65, SR_TID.X ;  /* 0x0000000000417919 */ /* 0x000ee20000002100 */
        /* <DEDUP_REMOVED lines=12> */
[----:B---3--:R-:W-:-:S02]  /*18c70*/  SHF.R.S32.HI R51, RZ, 0x1f, R65 ;  /* 0x0000001fff337819 */ /* 0x008fc40000011441 */
[----:B------:R-:W-:Y:S02]  /*18c80*/  F2FP.PACK_AB R45, R161, R160 ;  /* 0x000000a0a12d723e */ /* 0x000fe400000000ff */
[CC--:B------:R-:W-:Y:S02]  /*18c90*/  LEA.HI R2, R51.reuse, R65.reuse, RZ, 0x2 ;  /* 0x0000004133027211 */ /* 0x0c0fe400078f10ff */
[----:B------:R-:W-:Y:S02]  /*18ca0*/  LEA.HI R47, R51, R65, RZ, 0x5 ;  /* 0x00000041332f7211 */ /* 0x000fe400078f28ff */
[--C-:B------:R-:W-:Y:S02]  /*18cb0*/  SHF.R.S32.HI R4, RZ, 0x2, R2.reuse ;  /* 0x00000002ff047819 */ /* 0x100fe40000011402 */
[----:B------:R-:W-:Y:S02]  /*18cc0*/  SHF.R.S32.HI R0, RZ, 0x1f, R2 ;  /* 0x0000001fff007819 */ /* 0x000fe40000011402 */
[----:B------:R-:W-:-:S02]  /*18cd0*/  SHF.R.S32.HI R43, RZ, 0x5, R47 ;  /* 0x00000005ff2b7819 */ /* 0x000fc4000001142f */
[----:B------:R-:W-:Y:S02]  /*18ce0*/  LEA.HI R0, R0, R4, RZ, 0x3 ;  /* 0x0000000400007211 */ /* 0x000fe400078f18ff */
[----:B------:R-:W-:Y:S02]  /*18cf0*/  F2FP.PACK_AB R162, R163, R162 ;  /* 0x000000a2a3a2723e */ /* 0x000fe400000000ff */
[----:B------:R-:W-:Y:S02]  /*18d00*/  LOP3.LUT R0, R0, 0xfffffff8, RZ, 0xc0, !PT ;  /* 0xfffffff800007812 */ /* 0x000fe400078ec0ff */
[----:B------:R-:W-:Y:S02]  /*18d10*/  F2FP.PACK_AB R44, R33, R14 ;  /* 0x0000000e212c723e */ /* 0x000fe400000000ff */
[----:B------:R-:W-:Y:S01]  /*18d20*/  F2FP.PACK_AB R41, R35, R34 ;  /* 0x000000222329723e */ /* 0x000fe200000000ff */
[----:B------:R-:W-:Y:S01]  /*18d30*/  IMAD.IADD R4, R4, 0x1, -R0 ;  /* 0x0000000104047824 */ /* 0x000fe200078e0a00 */
[----:B------:R-:W-:-:S02]  /*18d40*/  LOP3.LUT R0, R2, 0xfffffffc, RZ, 0xc0, !PT ;  /* 0xfffffffc02007812 */ /* 0x000fc400078ec0ff */
[----:B------:R-:W-:Y:S01]  /*18d50*/  F2FP.PACK_AB R40, R37, R16 ;  /* 0x000000102528723e */ /* 0x000fe200000000ff */
[C---:B------:R-:W-:Y:S01]  /*18d60*/  IMAD.SHL.U32 R2, R4.reuse, 0x40, RZ ;  /* 0x0000004004027824 */ /* 0x040fe200078e00ff */
[----:B------:R-:W-:Y:S01]  /*18d70*/  LOP3.LUT R3, R4, 0x1, RZ, 0xc0, !PT ;  /* 0x0000000104037812 */ /* 0x000fe200078ec0ff */
[----:B------:R-:W-:Y:S01]  /*18d80*/  IMAD.IADD R21, R65, 0x1, -R0 ;  /* 0x0000000141157824 */ /* 0x000fe200078e0a00 */
[----:B------:R-:W-:Y:S02]  /*18d90*/  F2FP.PACK_AB R39, R39, R38 ;  /* 0x000000262727723e */ /* 0x000fe400000000ff */
[----:B------:R-:W-:Y:S01]  /*18da0*/  LOP3.LUT R0, R2, 0x1c0, RZ, 0xc0, !PT ;  /* 0x000001c002007812 */ /* 0x000fe200078ec0ff */
[----:B------:R-:W-:Y:S01]  /*18db0*/  IMAD R2, R43, 0x200, R21 ;  /* 0x000002002b027824 */ /* 0x000fe200078e0215 */
        /* <DEDUP_REMOVED lines=10> */
[----:B------:R-:W-:Y:S02]  /*18e60*/  F2FP.PACK_AB R35, R53, R52 ;  /* 0x000000343523723e */ /* 0x000fe400000000ff */
[----:B------:R-:W-:-:S02]  /*18e70*/  F2FP.PACK_AB R54, R55, R54 ;  /* 0x000000363736723e */ /* 0x000fc400000000ff */
        /* <DEDUP_REMOVED lines=31> */
[----:B---3--:R-:W-:Y:S01]  /*19070*/  IMAD.MOV.U32 R48, RZ, RZ, 0x40 ;  /* 0x00000040ff307424 */ /* 0x008fe200078e00ff */
[----:B------:R-:W-:Y:S02]  /*19080*/  F2FP.PACK_AB R94, R95, R94 ;  /* 0x0000005e5f5e723e */ /* 0x000fe400000000ff */
[----:B------:R-:W-:Y:S01]  /*19090*/  STS [R4+0x400], R154 ;  /* 0x0004009a04007388 */ /* 0x000fe20000000800 */
[----:B------:R-:W-:-:S02]  /*190a0*/  F2FP.PACK_AB R24, R24, R96 ;  /* 0x000000601818723e */ /* 0x000fc400000000ff */
[----:B------:R-:W-:Y:S02]  /*190b0*/  F2FP.PACK_AB R98, R99, R98 ;  /* 0x000000626362723e */ /* 0x000fe400000000ff */
[----:B----4-:R-:W-:Y:S02]  /*190c0*/  SEL R7, R48, 0xffffffc0, !P2 ;  /* 0xffffffc030077807 */ /* 0x010fe40005000000 */
[----:B------:R-:W-:Y:S02]  /*190d0*/  F2FP.PACK_AB R23, R23, R100 ;  /* 0x000000641717723e */ /* 0x000fe400000000ff */
[----:B------:R-:W-:Y:S02]  /*190e0*/  F2FP.PACK_AB R102, R103, R102 ;  /* 0x000000666766723e */ /* 0x000fe400000000ff */
[----:B------:R-:W-:Y:S01]  /*190f0*/  F2FP.PACK_AB R22, R22, R104 ;  /* 0x000000681616723e */ /* 0x000fe200000000ff */
[----:B-1----:R-:W-:Y:S01]  /*19100*/  IMAD.IADD R6, R0, 0x1, R7 ;  /* 0x0000000100067824 */ /* 0x002fe200078e0207 */
[----:B------:R-:W-:-:S02]  /*19110*/  F2FP.PACK_AB R106, R107, R106 ;  /* 0x0000006a6b6a723e */ /* 0x000fc400000000ff */
[----:B------:R-:W-:Y:S02]  /*19120*/  F2FP.PACK_AB R20, R109, R108 ;  /* 0x0000006c6d14723e */ /* 0x000fe400000000ff */
[----:B------:R1:W-:Y:S01]  /*19130*/  STS [R6+0x80], R5 ;  /* 0x0000800506007388 */ /* 0x0003e20000000800 */
[----:B------:R-:W-:Y:S01]  /*19140*/  F2FP.PACK_AB R110, R111, R110 ;  /* 0x0000006e6f6e723e */ /* 0x000fe200000000ff */
[----:B------:R-:W-:Y:S02]  /*19150*/  IMAD.IADD R8, R7, 0x1, R2 ;  /* 0x0000000107087824 */ /* 0x000fe400078e0202 */
        /* <DEDUP_REMOVED lines=18> */
[----:B------:R-:W-:Y:S02]  /*19280*/  ISETP.NE.U32.AND P0, PT, RZ, c[0x0][0x500], PT ;  /* 0x00014000ff007a0c */ /* 0x000fe40003f05070 */
[----:B------:R-:W-:Y:S01]  /*19290*/  ISETP.NE.U32.AND P1, PT, RZ, c[0x0][0x508], PT ;  /* 0x00014200ff007a0c */ /* 0x000fe20003f25070 */
[----:B------:R-:W-:Y:S01]  /*192a0*/  STS [R5+0x480], R41 ;  /* 0x0004802905007388 */ /* 0x000fe20000000800 */
[----:B------:R-:W-:-:S02]  /*192b0*/  ISETP.NE.AND.EX P0, PT, RZ, c[0x0][0x504], PT, P0 ;  /* 0x00014100ff007a0c */ /* 0x000fc40003f05300 */
[----:B------:R-:W-:Y:S01]  /*192c0*/  ISETP.NE.AND.EX P1, PT, RZ, c[0x0][0x50c], PT, P1 ;  /* 0x00014300ff007a0c */ /* 0x000fe20003f25310 */
        /* <DEDUP_REMOVED lines=44> */
[----:B-1----:R-:W-:-:S03]  /*19590*/  IMAD.MOV.U32 R2, RZ, RZ, 0x4 ;  /* 0x00000004ff027424 */ /* 0x002fc600078e00ff */
[----:B------:R-:W-:Y:S04]  /*195a0*/  STS [R8+0xc000], R11 ;  /* 0x00c0000b08007388 */ /* 0x000fe80000000800 */
[----:B------:R-:W-:Y:S04]  /*195b0*/  STS [R8+0xc400], R10 ;  /* 0x00c4000a08007388 */ /* 0x000fe80000000800 */
[----:B------:R2:W-:Y:S04]  /*195c0*/  STS [R5+0xc080], R9 ;  /* 0x00c0800905007388 */ /* 0x0005e80000000800 */
[----:B------:R1:W-:Y:S04]  /*195d0*/  STS [R5+0xc480], R15 ;  /* 0x00c4800f05007388 */ /* 0x0003e80000000800 */
[----:B------:R1:W-:Y:S04]  /*195e0*/  STS [R7+0xc000], R14 ;  /* 0x00c0000e07007388 */ /* 0x0003e80000000800 */
[----:B------:R1:W-:Y:S01]  /*195f0*/  STS [R7+0xc400], R13 ;  /* 0x00c4000d07007388 */ /* 0x0003e20000000800 */
[----:B--2---:R-:W-:-:S03]  /*19600*/  IMAD.WIDE R8, R69, R2, c[0x0][0x500] ;  /* 0x0001400045087625 */ /* 0x004fc600078e0202 */
[----:B------:R-:W-:Y:S06]  /*19610*/  BAR.SYNC.DEFER_BLOCKING 0x1, 0x100 ;  /* 0x0044000000007b1d */ /* 0x000fec0000010000 */
[----:B------:R-:W2:Y:S01]  /*19620*/  @P0 LDG.E R0, [R8.64] ;  /* 0x0000000e08000981 */ /* 0x000ea2000c1e1900 */
[----:B------:R-:W-:Y:S02]  /*19630*/  IMAD.MOV.U32 R29, RZ, RZ, c[0x0][0x388] ;  /* 0x0000e200ff1d7624 */ /* 0x000fe400078e00ff */
[----:B------:R-:W-:-:S05]  /*19640*/  @P1 IMAD.WIDE R2, R69, R2, c[0x0][0x508] ;  /* 0x0001420045021625 */ /* 0x000fca00078e0202 */
[----:B------:R3:W5:Y:S02]  /*19650*/  @P1 LDG.E R29, [R2.64] ;  /* 0x0000000e021d1981 */ /* 0x000764000c1e1900 */
[----:B---3--:R-:W-:Y:S02]  /*19660*/  CS2R R2, SRZ ;  /* 0x0000000000027805 */ /* 0x008fe4000001ff00 */
[--C-:B--2---:R-:W-:Y:S01]  /*19670*/  @P0 SHF.R.S32.HI R3, RZ, 0x1f, R0.reuse ;  /* 0x0000001fff030819 */ /* 0x104fe20000011400 */
[----:B------:R-:W-:Y:S01]  /*19680*/  @P0 IMAD.MOV.U32 R2, RZ, RZ, R0 ;  /* 0x000000ffff020224 */ /* 0x000fe200078e0000 */
[----:B------:R-:W-:Y:S05]  /*19690*/  @P1 BRA `(.L_x_1291) ;  /* 0x0000004000001947 */ /* 0x000fea0003800000 */
[----:B-1----:R-:W-:Y:S05]  /*196a0*/  @!P0 BRA `(.L_x_1291) ;  /* 0x0000003000008947 */ /* 0x002fea0003800000 */
[----:B------:R-:W2:Y:S04]  /*196b0*/  LDG.E R4, [R8.64] ;  /* 0x0000000e08047981 */ /* 0x000ea8000c1e1900 */
[----:B------:R-:W2:Y:S02]  /*196c0*/  LDG.E R0, [R8.64+0x4] ;  /* 0x0000040e08007981 */ /* 0x000ea4000c1e1900 */
[----:B--2--5:R-:W-:-:S02]  /*196d0*/  IADD3 R29, -R4, R0, RZ ;  /* 0x00000000041d7210 */ /* 0x024fc40007ffe1ff */
.L_x_1291:
[----:B-1----:R-:W1:Y:S01]  /*196e0*/  S2R R9, SR_CTAID.Y ;  /* 0x0000000000097919 */ /* 0x002e620000002600 */
[----:B------:R-:W-:Y:S01]  /*196f0*/  LOP3.LUT R0, R47, 0xffffffe0, RZ, 0xc0, !PT ;  /* 0xffffffe02f007812 */ /* 0x000fe200078ec0ff */
[----:B------:R-:W-:Y:S01]  /*19700*/  IMAD.MOV.U32 R8, RZ, RZ, c[0x0][0x4e8] ;  /* 0x00013a00ff087624 */ /* 0x000fe200078e00ff */
[----:B------:R-:W-:Y:S01]  /*19710*/  SHF.R.S32.HI R4, RZ, 0x1f, R43 ;  /* 0x0000001fff047819 */ /* 0x000fe2000001142b */
[----:B------:R-:W2:Y:S01]  /*19720*/  S2R R28, SR_CTAID.X ;  /* 0x00000000001c7919 */ /* 0x000ea20000002500 */
[----:B------:R-:W-:Y:S01]  /*19730*/  LEA.HI R16, R51, R65, RZ, 0x3 ;  /* 0x0000004133107211 */ /* 0x000fe200078f18ff */
[----:B------:R-:W-:Y:S01]  /*19740*/  IMAD.IADD R0, R65, 0x1, -R0 ;  /* 0x0000000141007824 */ /* 0x000fe200078e0a00 */
[----:B------:R-:W-:Y:S01]  /*19750*/  LEA.HI R4, R4, R43, RZ, 0x3 ;  /* 0x0000002b04047211 */ /* 0x000fe200078f18ff */
[----:B------:R-:W3:Y:S01]  /*19760*/  S2R R10, SR_CTAID.Y ;  /* 0x00000000000a7919 */ /* 0x000ee20000002600 */
[----:B------:R-:W-:Y:S01]  /*19770*/  ISETP.NE.AND P1, PT, R8, 0x1, PT ;  /* 0x000000010800780c */ /* 0x000fe20003f25270 */
[----:B-----5:R-:W-:Y:S01]  /*19780*/  IMAD R29, R29, c[0x0][0x4e8], RZ ;  /* 0x00013a001d1d7a24 */ /* 0x020fe200078e02ff */
[----:B------:R-:W-:Y:S01]  /*19790*/  SHF.R.S32.HI R7, RZ, 0x1f, R0 ;  /* 0x0000001fff077819 */ /* 0x000fe20000011400 */
[----:B------:R-:W-:Y:S01]  /*197a0*/  BSSY B0, `(.L_x_1292) ;  /* 0x0000089000007945 */ /* 0x000fe20003800000 */
[----:B------:R-:W-:-:S02]  /*197b0*/  LOP3.LUT R5, R4, 0xffffff8, RZ, 0xc0, !PT ;  /* 0x0ffffff804057812 */ /* 0x000fc400078ec0ff */
[----:B------:R-:W-:Y:S02]  /*197c0*/  LEA.HI R4, R21, R21, RZ, 0x1 ;  /* 0x0000001515047211 */ /* 0x000fe400078f08ff */
[----:B------:R-:W-:Y:S01]  /*197d0*/  LEA.HI R7, R7, R0, RZ, 0x2 ;  /* 0x0000000007077211 */ /* 0x000fe200078f10ff */
[----:B------:R-:W-:Y:S01]  /*197e0*/  IMAD.IADD R6, R43, 0x1, -R5 ;  /* 0x000000012b067824 */ /* 0x000fe200078e0a05 */
[----:B------:R-:W-:Y:S02]  /*197f0*/  LOP3.LUT R4, R4, 0x1ffffffe, RZ, 0xc0, !PT ;  /* 0x1ffffffe04047812 */ /* 0x000fe400078ec0ff */
[----:B------:R-:W-:Y:S02]  /*19800*/  SHF.R.S32.HI R5, RZ, 0x2, R7 ;  /* 0x00000002ff057819 */ /* 0x000fe40000011407 */
[----:B------:R-:W-:Y:S02]  /*19810*/  IADD3 R7, R21, -R4, RZ ;  /* 0x8000000415077210 */ /* 0x000fe40007ffe0ff */
[----:B-1----:R-:W-:Y:S01]  /*19820*/  SHF.R.S32.HI R9, RZ, 0x1f, R9 ;  /* 0x0000001fff097819 */ /* 0x002fe20000011409 */
[----:B------:R-:W-:Y:S01]  /*19830*/  IMAD R17, R6, 0x10, R5 ;  /* 0x0000001006117824 */ /* 0x000fe200078e0205 */
[----:B------:R-:W-:Y:S01]  /*19840*/  LOP3.LUT P2, RZ, R0, 0x3, RZ, 0xc0, !PT ;  /* 0x0000000300ff7812 */ /* 0x000fe2000784c0ff */
[----:B------:R-:W-:Y:S01]  /*19850*/  IMAD R0, R3, c[0x0][0x3a0], RZ ;  /* 0x0000e80003007a24 */ /* 0x000fe200078e02ff */
[----:B------:R-:W-:Y:S01]  /*19860*/  LOP3.LUT R12, R16, 0xfffffff8, RZ, 0xc0, !PT ;  /* 0xfffffff8100c7812 */ /* 0x000fe200078ec0ff */
[----:B------:R-:W-:Y:S01]  /*19870*/  IMAD R6, R7, 0x8, R17 ;  /* 0x0000000807067824 */ /* 0x000fe200078e0211 */
[----:B------:R-:W-:Y:S01]  /*19880*/  SEL R15, R69, RZ, !P0 ;  /* 0x000000ff450f7207 */ /* 0x000fe20004000000 */
[----:B------:R-:W-:Y:S01]  /*19890*/  IMAD R8, R9, c[0x0][0x490], RZ ;  /* 0x0001240009087a24 */ /* 0x000fe200078e02ff */
[----:B------:R-:W-:Y:S01]  /*198a0*/  SHF.R.S32.HI R16, RZ, 0x3, R16 ;  /* 0x00000003ff107819 */ /* 0x000fe20000011410 */
[----:B------:R-:W-:Y:S01]  /*198b0*/  IMAD R7, R2, c[0x0][0x3a4], R0 ;  /* 0x0000e90002077a24 */ /* 0x000fe200078e0200 */
[----:B--2---:R-:W-:Y:S01]  /*198c0*/  LEA R0, R28, R6, 0x7 ;  /* 0x000000061c007211 */ /* 0x004fe200078e38ff */
[----:B---3--:R-:W-:Y:S01]  /*198d0*/  IMAD.WIDE.U32 R4, R10, c[0x0][0x490], R2 ;  /* 0x000124000a047a25 */ /* 0x008fe200078e0002 */
[----:B------:R-:W-:-:S03]  /*198e0*/  LEA.HI R19, R51, R65, RZ, 0x6 ;  /* 0x0000004133137211 */ /* 0x000fc600078f30ff */
[----:B------:R-:W-:Y:S02]  /*198f0*/  IMAD R8, R10, c[0x0][0x494], R8 ;  /* 0x000125000a087a24 */ /* 0x000fe400078e0208 */
[----:B------:R-:W-:-:S04]  /*19900*/  IMAD.WIDE.U32 R2, R2, c[0x0][0x3a0], RZ ;  /* 0x0000e80002027a25 */ /* 0x000fc800078e00ff */
[----:B------:R-:W-:Y:S01]  /*19910*/  IMAD.IADD R5, R5, 0x1, R8 ;  /* 0x0000000105057824 */ /* 0x000fe200078e0208 */
[----:B------:R-:W-:Y:S01]  /*19920*/  IADD3 R3, R3, R7, RZ ;  /* 0x0000000703037210 */ /* 0x000fe20007ffe0ff */
[----:B------:R-:W-:Y:S01]  /*19930*/  @P1 IMAD.HI.U32 R8, R0, c[0x0][0x4ec], RZ ;  /* 0x00013b0000081a27 */ /* 0x000fe200078e00ff */
[----:B------:R-:W-:-:S03]  /*19940*/  SHF.R.S32.HI R7, RZ, 0x1f, R69 ;  /* 0x0000001fff077819 */ /* 0x000fc60000011445 */
[----:B------:R-:W-:Y:S01]  /*19950*/  IMAD.MOV.U32 R6, RZ, RZ, R0 ;  /* 0x000000ffff067224 */ /* 0x000fe200078e0000 */
[----:B------:R-:W-:Y:S01]  /*19960*/  @P1 SHF.R.U32.HI R6, RZ, c[0x0][0x4f0], R8 ;  /* 0x00013c00ff061a19 */ /* 0x000fe20000011608 */
[----:B------:R-:W-:Y:S01]  /*19970*/  IMAD R9, R9, c[0x0][0x3e8], RZ ;  /* 0x0000fa0009097a24 */ /* 0x000fe200078e02ff */
[----:B------:R-:W-:Y:S01]  /*19980*/  SEL R13, R7, RZ, !P0 ;  /* 0x000000ff070d7207 */ /* 0x000fe20004000000 */
[----:B------:R-:W-:Y:S02]  /*19990*/  IMAD.IADD R12, R65, 0x1, -R12 ;  /* 0x00000001410c7824 */ /* 0x000fe400078e0a0c */
[----:B------:R-:W-:Y:S02]  /*199a0*/  IMAD.MOV R7, RZ, RZ, -R6 ;  /* 0x000000ffff077224 */ /* 0x000fe400078e0a06 */
[----:B------:R-:W-:Y:S01]  /*199b0*/  IMAD R9, R10, c[0x0][0x3ec], R9 ;  /* 0x0000fb000a097a24 */ /* 0x000fe200078e0209 */
[----:B------:R-:W-:Y:S01]  /*199c0*/  LEA R14, R12, R16, 0x5 ;  /* 0x000000100c0e7211 */ /* 0x000fe200078e28ff */
[----:B------:R-:W-:-:S04]  /*199d0*/  IMAD.WIDE.U32 R2, R10, c[0x0][0x3e8], R2 ;  /* 0x0000fa000a027a25 */ /* 0x000fc800078e0002 */
[----:B------:R-:W-:Y:S01]  /*199e0*/  IMAD R8, R7, c[0x0][0x4e8], R0 ;  /* 0x00013a0007087a24 */ /* 0x000fe200078e0200 */
[----:B------:R-:W-:Y:S01]  /*199f0*/  IADD3 R3, R3, R9, RZ ;  /* 0x0000000903037210 */ /* 0x000fe20007ffe0ff */
[----:B------:R-:W-:Y:S02]  /*19a00*/  IMAD R0, R13, c[0x0][0x498], RZ ;  /* 0x000126000d007a24 */ /* 0x000fe400078e02ff */
[----:B------:R-:W-:Y:S01]  /*19a10*/  IMAD.WIDE.U32 R4, R15, c[0x0][0x498], R4 ;  /* 0x000126000f047a25 */ /* 0x000fe200078e0004 */
[----:B------:R-:W-:-:S03]  /*19a20*/  SHF.R.S32.HI R9, RZ, 0x1f, R8 ;  /* 0x0000001fff097819 */ /* 0x000fc60000011408 */
[----:B------:R-:W-:Y:S01]  /*19a30*/  IMAD R11, R15, c[0x0][0x49c], R0 ;  /* 0x000127000f0b7a24 */ /* 0x000fe200078e0200 */
[----:B------:R-:W-:Y:S01]  /*19a40*/  SHF.R.S32.HI R0, RZ, 0x1f, R6 ;  /* 0x0000001fff007819 */ /* 0x000fe20000011406 */
[----:B------:R-:W-:Y:S01]  /*19a50*/  IMAD R14, R28, 0x80, R14 ;  /* 0x000000801c0e7824 */ /* 0x000fe200078e020e */
[----:B------:R-:W-:Y:S01]  /*19a60*/  IADD3 R4, P0, R6, R4, RZ ;  /* 0x0000000406047210 */ /* 0x000fe20007f1e0ff */
[----:B------:R-:W-:Y:S02]  /*19a70*/  IMAD.SHL.U32 R18, R16, 0x40, RZ ;  /* 0x0000004010127824 */ /* 0x000fe400078e00ff */
[----:B------:R-:W-:Y:S01]  /*19a80*/  IMAD R9, R9, c[0x0][0x488], RZ ;  /* 0x0001220009097a24 */ /* 0x000fe200078e02ff */
[----:B------:R-:W-:Y:S01]  /*19a90*/  IADD3.X R5, R0, R5, R11, P0, !PT ;  /* 0x0000000500057210 */ /* 0x000fe200007fe40b */
[----:B------:R-:W-:Y:S01]  /*19aa0*/  @P1 IMAD.HI.U32 R10, R14, c[0x0][0x4ec], RZ ;  /* 0x00013b000e0a1a27 */ /* 0x000fe200078e00ff */
[----:B------:R-:W-:-:S03]  /*19ab0*/  LOP3.LUT R6, R18, 0x1c0, RZ, 0xc0, !PT ;  /* 0x000001c012067812 */ /* 0x000fc600078ec0ff */
[----:B------:R-:W-:Y:S01]  /*19ac0*/  IMAD.SHL.U32 R0, R12, 0x8, RZ ;  /* 0x000000080c007824 */ /* 0x000fe200078e00ff */
[----:B------:R-:W-:Y:S01]  /*19ad0*/  SHF.R.U32.HI R11, RZ, 0x3, R6 ;  /* 0x00000003ff0b7819 */ /* 0x000fe20000011606 */
[----:B------:R-:W-:-:S04]  /*19ae0*/  IMAD.WIDE.U32 R4, R8, c[0x0][0x488], R4 ;  /* 0x0001220008047a25 */ /* 0x000fc800078e0004 */
[----:B------:R-:W-:Y:S02]  /*19af0*/  IMAD R9, R8, c[0x0][0x48c], R9 ;  /* 0x0001230008097a24 */ /* 0x000fe400078e0209 */
[----:B------:R-:W-:Y:S01]  /*19b00*/  IMAD.MOV.U32 R7, RZ, RZ, R14 ;  /* 0x000000ffff077224 */ /* 0x000fe200078e000e */
[----:B------:R-:W-:Y:S01]  /*19b10*/  @P1 SHF.R.U32.HI R7, RZ, c[0x0][0x4f0], R10 ;  /* 0x00013c00ff071a19 */ /* 0x000fe2000001160a */
[----:B------:R-:W-:Y:S01]  /*19b20*/  IMAD R8, R13, c[0x0][0x3f0], RZ ;  /* 0x0000fc000d087a24 */ /* 0x000fe200078e02ff */
[----:B------:R-:W-:Y:S01]  /*19b30*/  LOP3.LUT R10, R6, 0x38, R0, 0xf8, !PT ;  /* 0x00000038060a7812 */ /* 0x000fe200078ef800 */
[----:B------:R-:W-:Y:S01]  /*19b40*/  IMAD.WIDE.U32 R2, R15, c[0x0][0x3f0], R2 ;  /* 0x0000fc000f027a25 */ /* 0x000fe200078e0002 */
[----:B------:R-:W-:Y:S02]  /*19b50*/  LEA R6, P0, R4, c[0x0][0x450], 0x2 ;  /* 0x0001140004067a11 */ /* 0x000fe400078010ff */
[----:B------:R-:W-:Y:S01]  /*19b60*/  IADD3 R9, R5, R9, RZ ;  /* 0x0000000905097210 */ /* 0x000fe20007ffe0ff */
[----:B------:R-:W-:Y:S01]  /*19b70*/  IMAD R8, R15, c[0x0][0x3f4], R8 ;  /* 0x0000fd000f087a24 */ /* 0x000fe200078e0208 */
[----:B------:R-:W-:Y:S01]  /*19b80*/  LOP3.LUT R15, R10, R11, RZ, 0x3c, !PT ;  /* 0x0000000b0a0f7212 */ /* 0x000fe200078e3cff */
[----:B------:R-:W-:Y:S01]  /*19b90*/  IMAD.MOV R5, RZ, RZ, -R7 ;  /* 0x000000ffff057224 */ /* 0x000fe200078e0a07 */
[----:B------:R-:W-:Y:S01]  /*19ba0*/  LEA.HI.X R4, R4, c[0x0][0x454], R9, 0x2, P0 ;  /* 0x0001150004047a11 */ /* 0x000fe200000f1409 */
[----:B------:R-:W-:Y:S01]  /*19bb0*/  IMAD.IADD R3, R3, 0x1, R8 ;  /* 0x0000000103037824 */ /* 0x000fe200078e0208 */
[----:B------:R-:W-:Y:S01]  /*19bc0*/  SHFL.IDX PT, R10, R6, RZ, 0x1c1f ;  /* 0x001c1fff060a7589 */ /* 0x000fe200000e0000 */
[----:B------:R-:W-:Y:S01]  /*19bd0*/  SHF.R.S32.HI R12, RZ, 0x1f, R7 ;  /* 0x0000001fff0c7819 */ /* 0x000fe20000011407 */
[----:B------:R-:W-:-:S02]  /*19be0*/  IMAD R5, R5, c[0x0][0x4e8], R14 ;  /* 0x00013a0005057a24 */ /* 0x000fc400078e020e */
[----:B------:R-:W1:Y:S01]  /*19bf0*/  SHFL.IDX PT, R11, R4, RZ, 0x1c1f ;  /* 0x001c1fff040b7589 */ /* 0x000e6200000e0000 */
[----:B------:R-:W-:-:S03]  /*19c00*/  IMAD.WIDE.U32 R2, R7, c[0x0][0x3e0], R2 ;  /* 0x0000f80007027a25 */ /* 0x000fc600078e0002 */
[----:B------:R2:W-:Y:S04]  /*19c10*/  SHFL.IDX PT, R8, R6, 0x1, 0x1c1f ;  /* 0x003c1f0006087f89 */ /* 0x0005e800000e0000 */
[----:B------:R3:W4:Y:S01]  /*19c20*/  SHFL.IDX PT, R9, R4, 0x1, 0x1c1f ;  /* 0x003c1f0004097f89 */ /* 0x00072200000e0000 */
[----:B--2---:R-:W-:Y:S01]  /*19c30*/  IMAD R6, R12, c[0x0][0x3e0], RZ ;  /* 0x0000f8000c067a24 */ /* 0x004fe200078e02ff */
[----:B---3--:R-:W-:-:S03]  /*19c40*/  LEA R4, R28, R17, 0x7 ;  /* 0x000000111c047211 */ /* 0x008fc600078e38ff */
[----:B------:R-:W-:Y:S01]  /*19c50*/  IMAD R12, R7, c[0x0][0x3e4], R6 ;  /* 0x0000f900070c7a24 */ /* 0x000fe200078e0206 */
[----:B------:R-:W-:Y:S01]  /*19c60*/  LEA R28, R28, R16, 0x7 ;  /* 0x000000101c1c7211 */ /* 0x000fe200078e38ff */
[----:B------:R-:W-:Y:S01]  /*19c70*/  IMAD.SHL.U32 R6, R19, 0x8, RZ ;  /* 0x0000000813067824 */ /* 0x000fe200078e00ff */
[C---:B------:R-:W-:Y:S01]  /*19c80*/  IADD3 R13, R4.reuse, 0x8, RZ ;  /* 0x00000008040d7810 */ /* 0x040fe20007ffe0ff */
[----:B------:R-:W-:Y:S01]  /*19c90*/  IMAD.IADD R3, R3, 0x1, R12 ;  /* 0x0000000103037824 */ /* 0x000fe200078e020c */
[-C--:B------:R-:W-:Y:S02]  /*19ca0*/  ISETP.GE.OR P1, PT, R4, R29.reuse, P2 ;  /* 0x0000001d0400720c */ /* 0x080fe40001726670 */
[----:B------:R-:W-:Y:S02]  /*19cb0*/  SHF.R.S32.HI R4, RZ, 0x1f, R5 ;  /* 0x0000001fff047819 */ /* 0x000fe40000011405 */
[----:B------:R-:W-:Y:S02]  /*19cc0*/  ISETP.GE.OR P0, PT, R13, R29, P2 ;  /* 0x0000001d0d00720c */ /* 0x000fe40001706670 */
[----:B------:R-:W-:Y:S01]  /*19cd0*/  LOP3.LUT R7, R15, 0x7ffffe00, R6, 0xf8, !PT ;  /* 0x7ffffe000f077812 */ /* 0x000fe200078ef806 */
[----:B------:R-:W-:-:S04]  /*19ce0*/  IMAD R4, R4, c[0x0][0x3d8], RZ ;  /* 0x0000f60004047a24 */ /* 0x000fc800078e02ff */
[C---:B------:R-:W-:Y:S02]  /*19cf0*/  IMAD R6, R5.reuse, c[0x0][0x3dc], R4 ;  /* 0x0000f70005067a24 */ /* 0x040fe400078e0204 */
[----:B------:R-:W-:Y:S01]  /*19d00*/  IMAD.WIDE.U32 R4, R5, c[0x0][0x3d8], R2 ;  /* 0x0000f60005047a25 */ /* 0x000fe200078e0002 */
[----:B------:R-:W-:Y:S01]  /*19d10*/  SHF.L.U32 R2, R7, 0x1, RZ ;  /* 0x0000000107027819 */ /* 0x000fe200000006ff */
[----:B-1----:R1:W-:Y:S02]  /*19d20*/  @!P1 ST.E [R10.64], R137 ;  /* 0x000000890a009985 */ /* 0x0023e4000c10190e */
[----:B------:R-:W-:Y:S02]  /*19d30*/  IMAD.IADD R3, R5, 0x1, R6 ;  /* 0x0000000105037824 */ /* 0x000fe400078e0206 */
        /* <DEDUP_REMOVED lines=21> */
[C---:B-1----:R-:W-:Y:S01]  /*19e90*/  IADD3 R8, R0.reuse, 0x80, RZ ;  /* 0x0000008000087810 */ /* 0x042fe20007ffe0ff */
[----:B------:R-:W1:Y:S01]  /*19ea0*/  LDS.128 R20, [R2+0x4080] ;  /* 0x0040800002147984 */ /* 0x000e620000000c00 */
[----:B------:R-:W-:Y:S02]  /*19eb0*/  IADD3 R9, R0, 0xc0, RZ ;  /* 0x000000c000097810 */ /* 0x000fe40007ffe0ff */
[----:B------:R-:W-:Y:S01]  /*19ec0*/  ISETP.GE.AND P2, PT, R7, c[0x0][0x3c8], PT ;  /* 0x0000f20007007a0c */ /* 0x000fe20003f46270 */
[----:B------:R-:W3:Y:S01]  /*19ed0*/  LDS.128 R16, [R2+0x8080] ;  /* 0x0080800002107984 */ /* 0x000ee20000000c00 */
[----:B------:R-:W-:Y:S02]  /*19ee0*/  ISETP.GE.AND P1, PT, R8, c[0x0][0x3c8], PT ;  /* 0x0000f20008007a0c */ /* 0x000fe40003f26270 */
[----:B------:R-:W-:Y:S01]  /*19ef0*/  ISETP.GE.AND P0, PT, R9, c[0x0][0x3c8], PT ;  /* 0x0000f20009007a0c */ /* 0x000fe20003f06270 */
[----:B------:R4:W5:Y:S01]  /*19f00*/  LDS.128 R12, [R2+0xc080] ;  /* 0x00c08000020c7984 */ /* 0x0009620000000c00 */
[----:B------:R-:W-:-:S07]  /*19f10*/  ISETP.GE.AND P3, PT, R0, c[0x0][0x3c8], PT ;  /* 0x0000f20000007a0c */ /* 0x000fce0003f66270 */
[----:B------:R-:W-:-:S04]  /*19f20*/  @!P2 SHF.R.S32.HI R3, RZ, 0x1f, R7 ;  /* 0x0000001fff03a819 */ /* 0x000fc80000011407 */
[----:B------:R-:W-:Y:S02]  /*19f30*/  @!P0 SHF.R.S32.HI R6, RZ, 0x1f, R9 ;  /* 0x0000001fff068819 */ /* 0x000fe40000011409 */
[----:B------:R-:W-:Y:S01]  /*19f40*/  @!P2 LEA.HI R7, R3, R7, RZ, 0x3 ;  /* 0x000000070307a211 */ /* 0x000fe200078f18ff */
[----:B------:R-:W-:Y:S01]  /*19f50*/  @!P3 IMAD.WIDE R10, R0, 0x2, R4 ;  /* 0x00000002000ab825 */ /* 0x000fe200078e0204 */
[----:B----4-:R-:W-:-:S04]  /*19f60*/  @!P1 SHF.R.S32.HI R2, RZ, 0x1f, R8 ;  /* 0x0000001fff029819 */ /* 0x010fc80000011408 */
        /* <DEDUP_REMOVED lines=8> */
[----:B-1----:R2:W-:Y:S03]  /*19ff0*/  @!P2 ST.E.128 [R8.64], R20 ;  /* 0x000000140800a985 */ /* 0x0025e6000c101d0e */
[----:B------:R-:W-:Y:S01]  /*1a000*/  @!P0 IMAD.WIDE R2, R2, 0x2, R4 ;  /* 0x0000000202028825 */ /* 0x000fe200078e0204 */
[----:B---3--:R2:W-:Y:S04]  /*1a010*/  @!P1 ST.E.128 [R6.64], R16 ;  /* 0x0000001006009985 */ /* 0x0085e8000c101d0e */
[----:B-----5:R2:W-:Y:S02]  /*1a020*/  @!P0 ST.E.128 [R2.64], R12 ;  /* 0x0000000c02008985 */ /* 0x0205e4000c101d0e */
.L_x_1293:
[----:B--234-:R-:W-:Y:S05]  /*1a030*/  BSYNC B0 ;  /* 0x0000000000007941 */ /* 0x01cfea0003800000 */
.L_x_1292:
        /* <DEDUP_REMOVED lines=30> */
.L_x_1295:
[----:B------:R-:W-:Y:S05]  /*1a220*/  BSYNC B0 ;  /* 0x0000000000007941 */ /* 0x000fea0003800000 */
.L_x_1294:
        /* <DEDUP_REMOVED lines=30> */
.L_x_1297:
[----:B------:R-:W-:Y:S05]  /*1a410*/  BSYNC B0 ;  /* 0x0000000000007941 */ /* 0x000fea0003800000 */
.L_x_1296:
        /* <DEDUP_REMOVED lines=31> */
.L_x_1290:
[----:B------:R-:W2:Y:S01]  /*1a610*/  LDL R8, [R1+0x70] ;  /* 0x0000700001087983 */ /* 0x000ea20000100800 */
[----:B------:R-:W-:Y:S01]  /*1a620*/  ISETP.NE.U32.AND P1, PT, RZ, c[0x0][0x508], PT ;  /* 0x00014200ff007a0c */ /* 0x000fe20003f25070 */
[----:B------:R-:W-:Y:S01]  /*1a630*/  IMAD.MOV.U32 R2, RZ, RZ, 0x4 ;  /* 0x00000004ff027424 */ /* 0x000fe200078e00ff */
[----:B------:R-:W-:Y:S02]  /*1a640*/  ISETP.NE.U32.AND P0, PT, RZ, c[0x0][0x500], PT ;  /* 0x00014000ff007a0c */ /* 0x000fe40003f05070 */
[----:B------:R-:W-:Y:S02]  /*1a650*/  ISETP.NE.AND.EX P1, PT, RZ, c[0x0][0x50c], PT, P1 ;  /* 0x00014300ff007a0c */ /* 0x000fe40003f25310 */
[----:B------:R-:W-:Y:S01]  /*1a660*/  ISETP.NE.AND.EX P0, PT, RZ, c[0x0][0x504], PT, P0 ;  /* 0x00014100ff007a0c */ /* 0x000fe20003f05300 */
[----:B------:R-:W-:Y:S02]  /*1a670*/  IMAD.MOV.U32 R16, RZ, RZ, c[0x0][0x388] ;  /* 0x0000e200ff107624 */ /* 0x000fe400078e00ff */
[----:B--2---:R-:W-:-:S08]  /*1a680*/  IMAD.WIDE R6, R8, R2, c[0x0][0x500] ;  /* 0x0001400008067625 */ /* 0x004fd000078e0202 */
[----:B------:R-:W-:Y:S02]  /*1a690*/  @P1 IMAD.WIDE R2, R8, R2, c[0x0][0x508] ;  /* 0x0001420008021625 */ /* 0x000fe400078e0202 */
[----:B------:R-:W2:Y:S04]  /*1a6a0*/  @P0 LDG.E R0, [R6.64] ;  /* 0x0000000e06000981 */ /* 0x000ea8000c1e1900 */
[----:B------:R3:W5:Y:S01]  /*1a6b0*/  @P1 LDG.E R16, [R2.64] ;  /* 0x0000000e02101981 */ /* 0x000762000c1e1900 */
[----:B------:R-:W-:Y:S02]  /*1a6c0*/  CS2R R4, SRZ ;  /* 0x0000000000047805 */ /* 0x000fe4000001ff00 */
[--C-:B--2---:R-:W-:Y:S01]  /*1a6d0*/  @P0 SHF.R.S32.HI R5, RZ, 0x1f, R0.reuse ;  /* 0x0000001fff050819 */ /* 0x104fe20000011400 */
[----:B------:R-:W-:Y:S01]  /*1a6e0*/  @P0 IMAD.MOV.U32 R4, RZ, RZ, R0 ;  /* 0x000000ffff040224 */ /* 0x000fe200078e0000 */
[----:B------:R-:W-:Y:S05]  /*1a6f0*/  @P1 BRA `(.L_x_1298) ;  /* 0x0000004000001947 */ /* 0x000fea0003800000 */
[----:B---3--:R-:W-:Y:S05]  /*1a700*/  @!P0 BRA `(.L_x_1298) ;  /* 0x0000003000008947 */ /* 0x008fea0003800000 */
[----:B------:R2:W3:Y:S04]  /*1a710*/  LDG.E R0, [R6.64] ;  /* 0x0000000e06007981 */ /* 0x0004e8000c1e1900 */
[----:B--2---:R-:W3:Y:S02]  /*1a720*/  LDG.E R6, [R6.64+0x4] ;  /* 0x0000040e06067981 */ /* 0x004ee4000c1e1900 */
[----:B---3-5:R-:W-:-:S02]  /*1a730*/  IADD3 R16, -R0, R6, RZ ;  /* 0x0000000600107210 */ /* 0x028fc40007ffe1ff */
.L_x_1298:
[----:B---3--:R-:W2:Y:S01]  /*1a740*/  S2R R10, SR_TID.X ;  /* 0x00000000000a7919 */ /* 0x008ea20000002100 */
[----:B------:R-:W-:Y:S01]  /*1a750*/  SHF.R.S32.HI R0, RZ, 0x1f, R8 ;  /* 0x0000001fff007819 */ /* 0x000fe20000011408 */
[----:B------:R-:W-:Y:S01]  /*1a760*/  BSSY B0, `(.L_x_1299) ;  /* 0x0000029000007945 */ /* 0x000fe20003800000 */
[----:B------:R-:W-:Y:S01]  /*1a770*/  SEL R9, R8, RZ, !P0 ;  /* 0x000000ff08097207 */ /* 0x000fe20004000000 */
[----:B------:R-:W3:Y:S01]  /*1a780*/  S2R R2, SR_CTAID.Y ;  /* 0x0000000000027919 */ /* 0x000ee20000002600 */
[----:B------:R-:W-:-:S03]  /*1a790*/  SEL R11, R0, RZ, !P0 ;  /* 0x000000ff000b7207 */ /* 0x000fc60004000000 */
[----:B------:R-:W4:Y:S01]  /*1a7a0*/  S2R R12, SR_CTAID.Y ;  /* 0x00000000000c7919 */ /* 0x000f220000002600 */
[----:B--2---:R-:W-:Y:S02]  /*1a7b0*/  ISETP.GE.AND P1, PT, R10, 0x80, PT ;  /* 0x000000800a00780c */ /* 0x004fe40003f26270 */
[----:B---3--:R-:W-:-:S11]  /*1a7c0*/  SHF.R.S32.HI R13, RZ, 0x1f, R2 ;  /* 0x0000001fff0d7819 */ /* 0x008fd60000011402 */
[----:B------:R-:W-:Y:S05]  /*1a7d0*/  @P1 BRA `(.L_x_1300) ;  /* 0x0000021000001947 */ /* 0x000fea0003800000 */
[----:B----4-:R-:W2:Y:S01]  /*1a7e0*/  S2R R8, SR_CTAID.X ;  /* 0x0000000000087919 */ /* 0x010ea20000002500 */
[----:B-----5:R-:W-:Y:S01]  /*1a7f0*/  IMAD R0, R16, c[0x0][0x4e8], RZ ;  /* 0x00013a0010007a24 */ /* 0x020fe200078e02ff */
[----:B--2---:R-:W-:-:S04]  /*1a800*/  LEA R8, R8, R10, 0x7 ;  /* 0x0000000a08087211 */ /* 0x004fc800078e38ff */
[----:B------:R-:W-:-:S13]  /*1a810*/  ISETP.GE.AND P0, PT, R8, R0, PT ;  /* 0x000000000800720c */ /* 0x000fda0003f06270 */
[----:B------:R-:W-:Y:S05]  /*1a820*/  @P0 BRA `(.L_x_1300) ;  /* 0x000001c000000947 */ /* 0x000fea0003800000 */
[----:B------:R-:W-:Y:S01]  /*1a830*/  MOV R0, c[0x0][0x4e8] ;  /* 0x00013a0000007a02 */ /* 0x000fe20000000f00 */
[----:B------:R-:W-:Y:S01]  /*1a840*/  IMAD R6, R13, c[0x0][0x490], RZ ;  /* 0x000124000d067a24 */ /* 0x000fe200078e02ff */
[----:B------:R-:W-:Y:S01]  /*1a850*/  MOV R2, R4 ;  /* 0x0000000400027202 */ /* 0x000fe20000000f00 */
[----:B------:R-:W-:Y:S01]  /*1a860*/  IMAD.MOV.U32 R3, RZ, RZ, R5 ;  /* 0x000000ffff037224 */ /* 0x000fe200078e0005 */
[----:B------:R-:W-:Y:S01]  /*1a870*/  ISETP.NE.AND P0, PT, R0, 0x1, PT ;  /* 0x000000010000780c */ /* 0x000fe20003f05270 */
[C---:B------:R-:W-:Y:S01]  /*1a880*/  IMAD R6, R12.reuse, c[0x0][0x494], R6 ;  /* 0x000125000c067a24 */ /* 0x040fe200078e0206 */
[----:B------:R-:W-:Y:S01]  /*1a890*/  MOV R0, R8 ;  /* 0x0000000800007202 */ /* 0x000fe20000000f00 */
[----:B------:R-:W-:-:S05]  /*1a8a0*/  IMAD.WIDE.U32 R2, R12, c[0x0][0x490], R2 ;  /* 0x000124000c027a25 */ /* 0x000fca00078e0002 */
[----:B------:R-:W-:-:S05]  /*1a8b0*/  IADD3 R3, R6, R3, RZ ;  /* 0x0000000306037210 */ /* 0x000fca0007ffe0ff */
[----:B------:R-:W-:-:S04]  /*1a8c0*/  @P0 IMAD.HI.U32 R7, R8, c[0x0][0x4ec], RZ ;  /* 0x00013b0008070a27 */ /* 0x000fc800078e00ff */
[----:B------:R-:W-:Y:S01]  /*1a8d0*/  IMAD.WIDE.U32 R2, R9, c[0x0][0x498], R2 ;  /* 0x0001260009027a25 */ /* 0x000fe200078e0002 */
[----:B------:R-:W-:-:S03]  /*1a8e0*/  @P0 SHF.R.U32.HI R0, RZ, c[0x0][0x4f0], R7 ;  /* 0x00013c00ff000a19 */ /* 0x000fc60000011607 */
[----:B------:R-:W-:Y:S01]  /*1a8f0*/  IMAD R7, R11, c[0x0][0x498], RZ ;  /* 0x000126000b077a24 */ /* 0x000fe200078e02ff */
[----:B------:R-:W-:Y:S01]  /*1a900*/  IADD3 R2, P0, R0, R2, RZ ;  /* 0x0000000200027210 */ /* 0x000fe20007f1e0ff */
[----:B------:R-:W-:Y:S02]  /*1a910*/  IMAD.MOV R6, RZ, RZ, -R0 ;  /* 0x000000ffff067224 */ /* 0x000fe400078e0a00 */
[----:B------:R-:W-:Y:S02]  /*1a920*/  IMAD R7, R9, c[0x0][0x49c], R7 ;  /* 0x0001270009077a24 */ /* 0x000fe400078e0207 */
[----:B------:R-:W-:Y:S01]  /*1a930*/  IMAD R6, R6, c[0x0][0x4e8], R8 ;  /* 0x00013a0006067a24 */ /* 0x000fe200078e0208 */
[----:B------:R-:W-:-:S04]  /*1a940*/  SHF.R.S32.HI R8, RZ, 0x1f, R0 ;  /* 0x0000001fff087819 */ /* 0x000fc80000011400 */
[----:B------:R-:W-:Y:S02]  /*1a950*/  SHF.R.S32.HI R0, RZ, 0x1f, R6 ;  /* 0x0000001fff007819 */ /* 0x000fe40000011406 */
[----:B------:R-:W-:-:S03]  /*1a960*/  IADD3.X R3, R8, R3, R7, P0, !PT ;  /* 0x0000000308037210 */ /* 0x000fc600007fe407 */
[----:B------:R-:W-:Y:S02]  /*1a970*/  IMAD R0, R0, c[0x0][0x488], RZ ;  /* 0x0001220000007a24 */ /* 0x000fe400078e02ff */
[----:B------:R-:W-:-:S04]  /*1a980*/  IMAD.WIDE.U32 R2, R6, c[0x0][0x488], R2 ;  /* 0x0001220006027a25 */ /* 0x000fc800078e0002 */
[----:B------:R-:W-:Y:S01]  /*1a990*/  IMAD R0, R6, c[0x0][0x48c], R0 ;  /* 0x0001230006007a24 */ /* 0x000fe200078e0200 */
[----:B------:R-:W-:-:S04]  /*1a9a0*/  LEA R6, P0, R2, c[0x0][0x450], 0x2 ;  /* 0x0001140002067a11 */ /* 0x000fc800078010ff */
[----:B------:R-:W-:-:S04]  /*1a9b0*/  IADD3 R0, R3, R0, RZ ;  /* 0x0000000003007210 */ /* 0x000fc80007ffe0ff */
[----:B------:R-:W-:Y:S02]  /*1a9c0*/  LEA.HI.X R7, R2, c[0x0][0x454], R0, 0x2, P0 ;  /* 0x0001150002077a11 */ /* 0x000fe400000f1400 */
[----:B------:R-:W-:-:S05]  /*1a9d0*/  MOV R0, 0xff800000 ;  /* 0xff80000000007802 */ /* 0x000fca0000000f00 */
[----:B------:R2:W-:Y:S02]  /*1a9e0*/  STG.E [R6.64], R0 ;  /* 0x0000000006007986 */ /* 0x0005e4000c10190e */
.L_x_1300:
[----:B----4-:R-:W-:Y:S05]  /*1a9f0*/  BSYNC B0 ;  /* 0x0000000000007941 */ /* 0x010fea0003800000 */
.L_x_1299:
[----:B------:R-:W3:Y:S01]  /*1aa00*/  S2R R14, SR_CTAID.X ;  /* 0x00000000000e7919 */ /* 0x000ee20000002500 */
[----:B--2---:R-:W-:Y:S01]  /*1aa10*/  IMAD R0, R5, c[0x0][0x3a0], RZ ;  /* 0x0000e80005007a24 */ /* 0x004fe200078e02ff */
[----:B------:R-:W-:Y:S01]  /*1aa20*/  SHF.R.S32.HI R5, RZ, 0x1f, R10 ;  /* 0x0000001fff057819 */ /* 0x000fe2000001140a */
[C---:B------:R-:W-:Y:S01]  /*1aa30*/  IMAD.WIDE.U32 R2, R4.reuse, c[0x0][0x3a0], RZ ;  /* 0x0000e80004027a25 */ /* 0x040fe200078e00ff */
[----:B------:R-:W-:Y:S02]  /*1aa40*/  MOV R6, c[0x0][0x4e8] ;  /* 0x00013a0000067a02 */ /* 0x000fe40000000f00 */
[----:B------:R-:W-:Y:S01]  /*1aa50*/  LEA.HI R5, R5, R10, RZ, 0x3 ;  /* 0x0000000a05057211 */ /* 0x000fe200078f18ff */
[----:B------:R-:W-:Y:S01]  /*1aa60*/  IMAD R0, R4, c[0x0][0x3a4], R0 ;  /* 0x0000e90004007a24 */ /* 0x000fe200078e0200 */
[----:B------:R-:W-:Y:S01]  /*1aa70*/  ISETP.NE.AND P0, PT, R6, 0x1, PT ;  /* 0x000000010600780c */ /* 0x000fe20003f05270 */
[----:B------:R-:W-:Y:S01]  /*1aa80*/  IMAD R6, R11, c[0x0][0x3f0], RZ ;  /* 0x0000fc000b067a24 */ /* 0x000fe200078e02ff */
[----:B------:R-:W-:-:S02]  /*1aa90*/  LOP3.LUT R4, R5, 0xfffffff8, RZ, 0xc0, !PT ;  /* 0xfffffff805047812 */ /* 0x000fc400078ec0ff */
[----:B------:R-:W-:Y:S01]  /*1aaa0*/  IADD3 R3, R3, R0, RZ ;  /* 0x0000000003037210 */ /* 0x000fe20007ffe0ff */
[----:B------:R-:W-:Y:S02]  /*1aab0*/  IMAD R0, R13, c[0x0][0x3e8], RZ ;  /* 0x0000fa000d007a24 */ /* 0x000fe400078e02ff */
[----:B------:R-:W-:Y:S01]  /*1aac0*/  IMAD.IADD R8, R10, 0x1, -R4 ;  /* 0x000000010a087824 */ /* 0x000fe200078e0a04 */
[----:B------:R-:W-:Y:S01]  /*1aad0*/  SHF.R.S32.HI R10, RZ, 0x3, R5 ;  /* 0x00000003ff0a7819 */ /* 0x000fe20000011405 */
[C---:B------:R-:W-:Y:S02]  /*1aae0*/  IMAD R0, R12.reuse, c[0x0][0x3ec], R0 ;  /* 0x0000fb000c007a24 */ /* 0x040fe400078e0200 */
[----:B------:R-:W-:Y:S01]  /*1aaf0*/  IMAD.WIDE.U32 R2, R12, c[0x0][0x3e8], R2 ;  /* 0x0000fa000c027a25 */ /* 0x000fe200078e0002 */
[----:B------:R-:W-:-:S03]  /*1ab00*/  LEA R4, R8, R10, 0x5 ;  /* 0x0000000a08047211 */ /* 0x000fc600078e28ff */
[----:B------:R-:W-:Y:S01]  /*1ab10*/  IMAD R7, R9, c[0x0][0x3f4], R6 ;  /* 0x0000fd0009077a24 */ /* 0x000fe200078e0206 */
[----:B------:R-:W-:Y:S01]  /*1ab20*/  IADD3 R3, R0, R3, RZ ;  /* 0x0000000300037210 */ /* 0x000fe20007ffe0ff */
[C---:B---3--:R-:W-:Y:S01]  /*1ab30*/  IMAD R4, R14.reuse, 0x80, R4 ;  /* 0x000000800e047824 */ /* 0x048fe200078e0204 */
[----:B------:R-:W-:-:S03]  /*1ab40*/  LEA R14, R14, R10, 0x7 ;  /* 0x0000000a0e0e7211 */ /* 0x000fc600078e38ff */
[----:B------:R-:W-:Y:S01]  /*1ab50*/  @P0 IMAD.HI.U32 R5, R4, c[0x0][0x4ec], RZ ;  /* 0x00013b0004050a27 */ /* 0x000fe200078e00ff */
[----:B------:R-:W-:-:S03]  /*1ab60*/  MOV R0, R4 ;  /* 0x0000000400007202 */ /* 0x000fc60000000f00 */
[----:B------:R-:W-:Y:S01]  /*1ab70*/  IMAD.WIDE.U32 R2, R9, c[0x0][0x3f0], R2 ;  /* 0x0000fc0009027a25 */ /* 0x000fe200078e0002 */
[----:B------:R-:W-:-:S04]  /*1ab80*/  @P0 SHF.R.U32.HI R0, RZ, c[0x0][0x4f0], R5 ;  /* 0x00013c00ff000a19 */ /* 0x000fc80000011605 */
[--C-:B------:R-:W-:Y:S01]  /*1ab90*/  SHF.R.S32.HI R6, RZ, 0x1f, R0.reuse ;  /* 0x0000001fff067819 */ /* 0x100fe20000011400 */
[----:B------:R-:W-:Y:S01]  /*1aba0*/  IMAD.MOV R5, RZ, RZ, -R0 ;  /* 0x000000ffff057224 */ /* 0x000fe200078e0a00 */
[----:B------:R-:W-:-:S03]  /*1abb0*/  IADD3 R3, R3, R7, RZ ;  /* 0x0000000703037210 */ /* 0x000fc60007ffe0ff */
[----:B------:R-:W-:Y:S02]  /*1abc0*/  IMAD R6, R6, c[0x0][0x3e0], RZ ;  /* 0x0000f80006067a24 */ /* 0x000fe400078e02ff */
[----:B------:R-:W-:Y:S02]  /*1abd0*/  IMAD R5, R5, c[0x0][0x4e8], R4 ;  /* 0x00013a0005057a24 */ /* 0x000fe400078e0204 */
[----:B------:R-:W-:-:S03]  /*1abe0*/  IMAD.WIDE.U32 R2, R0, c[0x0][0x3e0], R2 ;  /* 0x0000f80000027a25 */ /* 0x000fc600078e0002 */
[----:B------:R-:W-:Y:S01]  /*1abf0*/  SHF.R.S32.HI R4, RZ, 0x1f, R5 ;  /* 0x0000001fff047819 */ /* 0x000fe20000011405 */
[----:B------:R-:W-:-:S05]  /*1ac00*/  IMAD R0, R0, c[0x0][0x3e4], R6 ;  /* 0x0000f90000007a24 */ /* 0x000fca00078e0206 */
[----:B------:R-:W-:Y:S01]  /*1ac10*/  IADD3 R3, R3, R0, RZ ;  /* 0x0000000003037210 */ /* 0x000fe20007ffe0ff */
[----:B------:R-:W-:-:S04]  /*1ac20*/  IMAD R0, R4, c[0x0][0x3d8], RZ ;  /* 0x0000f60004007a24 */ /* 0x000fc800078e02ff */
[C---:B------:R-:W-:Y:S02]  /*1ac30*/  IMAD R4, R5.reuse, c[0x0][0x3dc], R0 ;  /* 0x0000f70005047a24 */ /* 0x040fe400078e0200 */
[----:B------:R-:W-:-:S04]  /*1ac40*/  IMAD.WIDE.U32 R2, R5, c[0x0][0x3d8], R2 ;  /* 0x0000f60005027a25 */ /* 0x000fc800078e0002 */
[----:B------:R-:W-:Y:S01]  /*1ac50*/  IMAD.SHL.U32 R0, R8, 0x8, RZ ;  /* 0x0000000808007824 */ /* 0x000fe200078e00ff */
[----:B------:R-:W-:Y:S02]  /*1ac60*/  IADD3 R3, R3, R4, RZ ;  /* 0x0000000403037210 */ /* 0x000fe40007ffe0ff */
[----:B------:R-:W-:Y:S02]  /*1ac70*/  LEA R17, P0, R2, c[0x0][0x380], 0x1 ;  /* 0x0000e00002117a11 */ /* 0x000fe400078008ff */
[----:B------:R-:W-:Y:S02]  /*1ac80*/  IADD3 R13, R0, 0x40, RZ ;  /* 0x00000040000d7810 */ /* 0x000fe40007ffe0ff */
[----:B------:R-:W-:Y:S02]  /*1ac90*/  LEA.HI.X R15, R2, c[0x0][0x384], R3, 0x1, P0 ;  /* 0x0000e100020f7a11 */ /* 0x000fe400000f0c03 */
[C---:B------:R-:W-:Y:S02]  /*1aca0*/  IADD3 R11, R0.reuse, 0x80, RZ ;  /* 0x00000080000b7810 */ /* 0x040fe40007ffe0ff */
[----:B------:R-:W-:Y:S01]  /*1acb0*/  IADD3 R12, R0, 0xc0, RZ ;  /* 0x000000c0000c7810 */ /* 0x000fe20007ffe0ff */
[----:B------:R-:W-:Y:S05]  /*1acc0*/  BRA.DIV ~URZ, `(.L_x_1301) ;  /* 0x000022e27f007947 */ /* 0x000fea000b800000 */
[----:B------:R2:W3:Y:S02]  /*1acd0*/  SHFL.IDX PT, R4, R15, RZ, 0x181f ;  /* 0x00181fff0f047589 */ /* 0x0004e400000e0000 */
.L_x_1357:
[----:B------:R-:W-:Y:S05]  /*1ace0*/  BRA.DIV ~URZ, `(.L_x_1302) ;  /* 0x000023427f007947 */ /* 0x000fea000b800000 */
[----:B------:R4:W1:Y:S02]  /*1acf0*/  SHFL.IDX PT, R2, R17, RZ, 0x181f ;  /* 0x00181fff11027589 */ /* 0x00086400000e0000 */
.L_x_1358:
[----:B-----5:R-:W-:Y:S01]  /*1ad00*/  IMAD R16, R16, c[0x0][0x4e8], RZ ;  /* 0x00013a0010107a24 */ /* 0x020fe200078e02ff */
[----:B------:R-:W-:Y:S01]  /*1ad10*/  BSSY B0, `(.L_x_1303) ;  /* 0x0000019000007945 */ /* 0x000fe20003800000 */
[----:B---3--:R-:W-:-:S03]  /*1ad20*/  MOV R3, R4 ;  /* 0x0000000400037202 */ /* 0x008fc60000000f00 */
[----:B------:R-:W-:-:S13]  /*1ad30*/  ISETP.GE.AND P0, PT, R14, R16, PT ;  /* 0x000000100e00720c */ /* 0x000fda0003f06270 */
        /* <DEDUP_REMOVED lines=9> */
[----:B-1----:R-:W-:Y:S01]  /*1add0*/  @!P3 IMAD.WIDE R8, R0, 0x2, R2 ;  /* 0x000000020008b825 */ /* 0x002fe200078e0202 */
        /* <DEDUP_REMOVED lines=12> */
.L_x_1304:
[----:B------:R-:W-:Y:S05]  /*1aea0*/  BSYNC B0 ;  /* 0x0000000000007941 */ /* 0x000fea0003800000 */
.L_x_1303:
[----:B------:R-:W-:Y:S05]  /*1aeb0*/  BRA.DIV ~URZ, `(.L_x_1305) ;  /* 0x000021f27f007947 */ /* 0x000fea000b800000 */
[----:B-1----:R1:W3:Y:S04]  /*1aec0*/  SHFL.IDX PT, R4, R15, 0x1, 0x181f ;  /* 0x00381f000f047f89 */ /* 0x0022e800000e0000 */
[----:B------:R1:W2:Y:S02]  /*1aed0*/  SHFL.IDX PT, R2, R17, 0x1, 0x181f ;  /* 0x00381f0011027f89 */ /* 0x0002a400000e0000 */
.L_x_1359:
[----:B------:R-:W-:Y:S01]  /*1aee0*/  IADD3 R3, R14, 0x20, RZ ;  /* 0x000000200e037810 */ /* 0x000fe20007ffe0ff */
[----:B------:R-:W-:Y:S03]  /*1aef0*/  BSSY B0, `(.L_x_1306) ;  /* 0x0000019000007945 */ /* 0x000fe60003800000 */
[----:B------:R-:W-:Y:S01]  /*1af00*/  ISETP.GE.AND P0, PT, R3, R16, PT ;  /* 0x000000100300720c */ /* 0x000fe20003f06270 */
[----:B---3--:R-:W-:-:S12]  /*1af10*/  IMAD.MOV.U32 R3, RZ, RZ, R4 ;  /* 0x000000ffff037224 */ /* 0x008fd800078e0004 */
        /* <DEDUP_REMOVED lines=9> */
[----:B--2---:R-:W-:Y:S01]  /*1afb0*/  @!P3 IMAD.WIDE R8, R0, 0x2, R2 ;  /* 0x000000020008b825 */ /* 0x004fe200078e0202 */
        /* <DEDUP_REMOVED lines=12> */
.L_x_1307:
[----:B------:R-:W-:Y:S05]  /*1b080*/  BSYNC B0 ;  /* 0x0000000000007941 */ /* 0x000fea0003800000 */
.L_x_1306:
[----:B------:R-:W-:Y:S05]  /*1b090*/  BRA.DIV ~URZ, `(.L_x_1308) ;  /* 0x000021027f007947 */ /* 0x000fea000b800000 */
[----:B--2---:R2:W3:Y:S02]  /*1b0a0*/  SHFL.IDX PT, R4, R15, 0x2, 0x181f ;  /* 0x00581f000f047f89 */ /* 0x0044e400000e0000 */
.L_x_1360:
[----:B------:R-:W-:Y:S05]  /*1b0b0*/  BRA.DIV ~URZ, `(.L_x_1309) ;  /* 0x000021627f007947 */ /* 0x000fea000b800000 */
[----:B------:R1:W2:Y:S02]  /*1b0c0*/  SHFL.IDX PT, R2, R17, 0x2, 0x181f ;  /* 0x00581f0011027f89 */ /* 0x0002a400000e0000 */
.L_x_1361:
        /* <DEDUP_REMOVED lines=26> */
.L_x_1311:
[----:B------:R-:W-:Y:S05]  /*1b270*/  BSYNC B0 ;  /* 0x0000000000007941 */ /* 0x000fea0003800000 */
.L_x_1310:
[----:B------:R-:W-:Y:S05]  /*1b280*/  BRA.DIV ~URZ, `(.L_x_1312) ;  /* 0x000020127f007947 */ /* 0x000fea000b800000 */
[----:B--2---:R2:W3:Y:S04]  /*1b290*/  SHFL.IDX PT, R4, R15, 0x3, 0x181f ;  /* 0x00781f000f047f89 */ /* 0x0044e800000e0000 */
[----:B------:R2:W1:Y:S02]  /*1b2a0*/  SHFL.IDX PT, R2, R17, 0x3, 0x181f ;  /* 0x00781f0011027f89 */ /* 0x00046400000e0000 */
.L_x_1362:
[----:B------:R-:W-:-:S04]  /*1b2b0*/  IADD3 R3, R14, 0x60, RZ ;  /* 0x000000600e037810 */ /* 0x000fc80007ffe0ff */
[----:B------:R-:W-:Y:S01]  /*1b2c0*/  ISETP.GE.AND P0, PT, R3, R16, PT ;  /* 0x000000100300720c */ /* 0x000fe20003f06270 */
[----:B---3--:R-:W-:-:S12]  /*1b2d0*/  IMAD.MOV.U32 R3, RZ, RZ, R4 ;  /* 0x000000ffff037224 */ /* 0x008fd800078e0004 */
[----:B------:R-:W-:Y:S05]  /*1b2e0*/  @P0 EXIT ;  /* 0x000000000000094d */ /* 0x000fea0003800000 */
[----:B------:R-:W-:Y:S02]  /*1b2f0*/  ISETP.GE.AND P1, PT, R13, c[0x0][0x3c8], PT ;  /* 0x0000f2000d007a0c */ /* 0x000fe40003f26270 */
[----:B------:R-:W-:Y:S02]  /*1b300*/  ISETP.GE.AND P0, PT, R11, c[0x0][0x3c8], PT ;  /* 0x0000f2000b007a0c */ /* 0x000fe40003f06270 */
[----:B------:R-:W-:-:S09]  /*1b310*/  ISETP.GE.AND P2, PT, R0, c[0x0][0x3c8], PT ;  /* 0x0000f20000007a0c */ /* 0x000fd20003f46270 */
[----:B------:R-:W-:Y:S02]  /*1b320*/  @!P1 SHF.R.S32.HI R5, RZ, 0x1f, R13 ;  /* 0x0000001fff059819 */ /* 0x000fe4000001140d */
[----:B------:R-:W-:Y:S02]  /*1b330*/  @!P0 SHF.R.S32.HI R4, RZ, 0x1f, R11 ;  /* 0x0000001fff048819 */ /* 0x000fe4000001140b */
[----:B------:R-:W-:Y:S01]  /*1b340*/  @!P1 LEA.HI R5, R5, R13, RZ, 0x3 ;  /* 0x0000000d05059211 */ /* 0x000fe200078f18ff */
[--C-:B-1----:R-:W-:Y:S01]  /*1b350*/  @!P2 IMAD.WIDE R8, R0, 0x2, R2.reuse ;  /* 0x000000020008a825 */ /* 0x102fe200078e0202 */
        /* <DEDUP_REMOVED lines=16> */
.L_x_1183:
[----:B------:R-:W-:Y:S01]  /*1b460*/  IMAD.MOV.U32 R188, RZ, RZ, R18 ;  /* 0x000000ffffbc7224 */ /* 0x000fe200078e0012 */
[----:B------:R-:W-:Y:S01]  /*1b470*/  MOV R3, 0x181f ;  /* 0x0000181f00037802 */ /* 0x000fe20000000f00 */
[----:B------:R-:W-:Y:S01]  /*1b480*/  IMAD.MOV.U32 R189, RZ, RZ, RZ ;  /* 0x000000ffffbd7224 */ /* 0x000fe200078e00ff */
[----:B------:R-:W-:Y:S02]  /*1b490*/  MOV R191, 0xffffffff ;  /* 0xffffffff00bf7802 */ /* 0x000fe40000000f00 */
[----:B------:R-:W-:Y:S02]  /*1b4a0*/  MOV R2, 0x1b4c0 ;  /* 0x0001b4c000027802 */ /* 0x000fe40000000f00 */
[----:B------:R-:W-:Y:S05]  /*1b4b0*/  CALL.REL.NOINC `($__internal_6_$__cuda_sm70_shflsync_idx_p) ;  /* 0x0000c6c000007944 */ /* 0x000fea0003c00000 */
[----:B------:R-:W-:Y:S01]  /*1b4c0*/  MOV R0, R190 ;  /* 0x000000be00007202 */ /* 0x000fe20000000f00 */
[----:B------:R-:W-:Y:S05]  /*1b4d0*/  BRA `(.L_x_1313) ;  /* 0xfffed1b000007947 */ /* 0x000fea000383ffff */
.L_x_1184:
[----:B------:R-:W-:Y:S01]  /*1b4e0*/  IMAD.MOV.U32 R188, RZ, RZ, R20 ;  /* 0x000000ffffbc7224 */ /* 0x000fe200078e0014 */
[----:B------:R-:W-:Y:S01]  /*1b4f0*/  MOV R3, 0x181f ;  /* 0x0000181f00037802 */ /* 0x000fe20000000f00 */
[----:B------:R-:W-:Y:S01]  /*1b500*/  IMAD.MOV.U32 R189, RZ, RZ, RZ ;  /* 0x000000ffffbd7224 */ /* 0x000fe200078e00ff */
[----:B------:R-:W-:-:S02]  /*1b510*/  MOV R191, 0xffffffff ;  /* 0xffffffff00bf7802 */ /* 0x000fc40000000f00 */
[----:B------:R-:W-:Y:S02]  /*1b520*/  MOV R2, 0x1b540 ;  /* 0x0001b54000027802 */ /* 0x000fe40000000f00 */
[----:B-12---:R-:W-:Y:S05]  /*1b530*/  CALL.REL.NOINC `($__internal_6_$__cuda_sm70_shflsync_idx_p) ;  /* 0x0000c64000007944 */ /* 0x006fea0003c00000 */
[----:B------:R-:W-:Y:S01]  /*1b540*/  MOV R2, R190 ;  /* 0x000000be00027202 */ /* 0x000fe20000000f00 */
[----:B------:R-:W-:Y:S05]  /*1b550*/  BRA `(.L_x_1314) ;  /* 0xfffed15000007947 */ /* 0x000fea000383ffff */
.L_x_1187:
[----:B------:R-:W-:Y:S01]  /*1b560*/  IMAD.MOV.U32 R188, RZ, RZ, R18 ;  /* 0x000000ffffbc7224 */ /* 0x000fe200078e0012 */
[----:B--2---:R-:W-:Y:S01]  /*1b570*/  MOV R3, 0x181f ;  /* 0x0000181f00037802 */ /* 0x004fe20000000f00 */
[----:B------:R-:W-:Y:S01]  /*1b580*/  IMAD.MOV.U32 R189, RZ, RZ, 0x1 ;  /* 0x00000001ffbd7424 */ /* 0x000fe200078e00ff */
[----:B------:R-:W-:Y:S02]  /*1b590*/  MOV R191, 0xffffffff ;  /* 0xffffffff00bf7802 */ /* 0x000fe40000000f00 */
[----:B----4-:R-:W-:Y:S02]  /*1b5a0*/  MOV R2, 0x1b5c0 ;  /* 0x0001b5c000027802 */ /* 0x010fe40000000f00 */
[----:B-1-3--:R-:W-:Y:S05]  /*1b5b0*/  CALL.REL.NOINC `($__internal_6_$__cuda_sm70_shflsync_idx_p) ;  /* 0x0000c5c000007944 */ /* 0x00afea0003c00000 */
[----:B------:R-:W-:Y:S01]  /*1b5c0*/  IMAD.MOV.U32 R4, RZ, RZ, R190 ;  /* 0x000000ffff047224 */ /* 0x000fe200078e00be */
[----:B------:R-:W-:Y:S01]  /*1b5d0*/  MOV R188, R20 ;  /* 0x0000001400bc7202 */ /* 0x000fe20000000f00 */
[----:B------:R-:W-:Y:S01]  /*1b5e0*/  IMAD.MOV.U32 R189, RZ, RZ, 0x1 ;  /* 0x00000001ffbd7424 */ /* 0x000fe200078e00ff */
[----:B------:R-:W-:Y:S01]  /*1b5f0*/  MOV R3, 0x181f ;  /* 0x0000181f00037802 */ /* 0x000fe20000000f00 */
[----:B------:R-:W-:Y:S01]  /*1b600*/  IMAD.MOV.U32 R191, RZ, RZ, -0x1 ;  /* 0xffffffffffbf7424 */ /* 0x000fe200078e00ff */
[----:B------:R-:W-:-:S02]  /*1b610*/  MOV R2, 0x1b630 ;  /* 0x0001b63000027802 */ /* 0x000fc40000000f00 */
[----:B------:R-:W-:Y:S05]  /*1b620*/  CALL.REL.NOINC `($__internal_6_$__cuda_sm70_shflsync_idx_p) ;  /* 0x0000c55000007944 */ /* 0x000fea0003c00000 */
[----:B------:R-:W-:Y:S01]  /*1b630*/  MOV R2, R190 ;  /* 0x000000be00027202 */ /* 0x000fe20000000f00 */
[----:B------:R-:W-:Y:S05]  /*1b640*/  BRA `(.L_x_1315) ;  /* 0xfffed25000007947 */ /* 0x000fea000383ffff */
.L_x_1190:
[----:B------:R-:W-:Y:S01]  /*1b650*/  IMAD.MOV.U32 R188, RZ, RZ, R18 ;  /* 0x000000ffffbc7224 */ /* 0x000fe200078e0012 */
[----:B--2---:R-:W-:Y:S01]  /*1b660*/  MOV R3, 0x181f ;  /* 0x0000181f00037802 */ /* 0x004fe20000000f00 */
[----:B------:R-:W-:Y:S01]  /*1b670*/  IMAD.MOV.U32 R189, RZ, RZ, 0x2 ;  /* 0x00000002ffbd7424 */ /* 0x000fe200078e00ff */
[----:B------:R-:W-:-:S02]  /*1b680*/  MOV R191, 0xffffffff ;  /* 0xffffffff00bf7802 */ /* 0x000fc40000000f00 */
[----:B------:R-:W-:Y:S02]  /*1b690*/  MOV R2, 0x1b6b0 ;  /* 0x0001b6b000027802 */ /* 0x000fe40000000f00 */
[----:B-1-3--:R-:W-:Y:S05]  /*1b6a0*/  CALL.REL.NOINC `($__internal_6_$__cuda_sm70_shflsync_idx_p) ;  /* 0x0000c4d000007944 */ /* 0x00afea0003c00000 */
[----:B------:R-:W-:Y:S01]  /*1b6b0*/  MOV R4, R190 ;  /* 0x000000be00047202 */ /* 0x000fe20000000f00 */
[----:B------:R-:W-:Y:S05]  /*1b6c0*/  BRA `(.L_x_1316) ;  /* 0xfffed3a000007947 */ /* 0x000fea000383ffff */
.L_x_1191:
[----:B------:R-:W-:Y:S01]  /*1b6d0*/  IMAD.MOV.U32 R188, RZ, RZ, R20 ;  /* 0x000000ffffbc7224 */ /* 0x000fe200078e0014 */
[----:B--2---:R-:W-:Y:S01]  /*1b6e0*/  MOV R3, 0x181f ;  /* 0x0000181f00037802 */ /* 0x004fe20000000f00 */
[----:B------:R-:W-:Y:S01]  /*1b6f0*/  IMAD.MOV.U32 R189, RZ, RZ, 0x2 ;  /* 0x00000002ffbd7424 */ /* 0x000fe200078e00ff */
[----:B------:R-:W-:Y:S02]  /*1b700*/  MOV R191, 0xffffffff ;  /* 0xffffffff00bf7802 */ /* 0x000fe40000000f00 */
[----:B------:R-:W-:Y:S02]  /*1b710*/  MOV R2, 0x1b730 ;  /* 0x0001b73000027802 */ /* 0x000fe40000000f00 */
[----:B-1-34-:R-:W-:Y:S05]  /*1b720*/  CALL.REL.NOINC `($__internal_6_$__cuda_sm70_shflsync_idx_p) ;  /* 0x0000c45000007944 */ /* 0x01afea0003c00000 */
[----:B------:R-:W-:Y:S01]  /*1b730*/  MOV R2, R190 ;  /* 0x000000be00027202 */ /* 0x000fe20000000f00 */
[----:B------:R-:W-:Y:S05]  /*1b740*/  BRA `(.L_x_1317) ;  /* 0xfffed34000007947 */ /* 0x000fea000383ffff */
.L_x_1194:
[----:B------:R-:W-:Y:S01]  /*1b750*/  IMAD.MOV.U32 R188, RZ, RZ, R18 ;  /* 0x000000ffffbc7224 */ /* 0x000fe200078e0012 */
[----:B-1----:R-:W-:Y:S01]  /*1b760*/  MOV R3, 0x181f ;  /* 0x0000181f00037802 */ /* 0x002fe20000000f00 */
[----:B------:R-:W-:Y:S01]  /*1b770*/  IMAD.MOV.U32 R189, RZ, RZ, 0x3 ;  /* 0x00000003ffbd7424 */ /* 0x000fe200078e00ff */
[----:B------:R-:W-:-:S02]  /*1b780*/  MOV R191, 0xffffffff ;  /* 0xffffffff00bf7802 */ /* 0x000fc40000000f00 */
[----:B---3--:R-:W-:Y:S02]  /*1b790*/  MOV R2, 0x1b7b0 ;  /* 0x0001b7b000027802 */ /* 0x008fe40000000f00 */
[----:B--2-4-:R-:W-:Y:S05]  /*1b7a0*/  CALL.REL.NOINC `($__internal_6_$__cuda_sm70_shflsync_idx_p) ;  /* 0x0000c3d000007944 */ /* 0x014fea0003c00000 */
[----:B------:R-:W-:Y:S01]  /*1b7b0*/  IMAD.MOV.U32 R11, RZ, RZ, R190 ;  /* 0x000000ffff0b7224 */ /* 0x000fe200078e00be */
[----:B------:R-:W-:Y:S01]  /*1b7c0*/  MOV R188, R20 ;  /* 0x0000001400bc7202 */ /* 0x000fe20000000f00 */
[----:B------:R-:W-:Y:S01]  /*1b7d0*/  IMAD.MOV.U32 R189, RZ, RZ, 0x3 ;  /* 0x00000003ffbd7424 */ /* 0x000fe200078e00ff */
[----:B------:R-:W-:Y:S01]  /*1b7e0*/  MOV R3, 0x181f ;  /* 0x0000181f00037802 */ /* 0x000fe20000000f00 */
[----:B------:R-:W-:Y:S01]  /*1b7f0*/  IMAD.MOV.U32 R191, RZ, RZ, -0x1 ;  /* 0xffffffffffbf7424 */ /* 0x000fe200078e00ff */
[----:B------:R-:W-:Y:S02]  /*1b800*/  MOV R2, 0x1b820 ;  /* 0x0001b82000027802 */ /* 0x000fe40000000f00 */
[----:B------:R-:W-:Y:S05]  /*1b810*/  CALL.REL.NOINC `($__internal_6_$__cuda_sm70_shflsync_idx_p) ;  /* 0x0000c36000007944 */ /* 0x000fea0003c00000 */
[----:B------:R-:W-:Y:S01]  /*1b820*/  MOV R10, R190 ;  /* 0x000000be000a7202 */ /* 0x000fe20000000f00 */
[----:B------:R-:W-:Y:S05]  /*1b830*/  BRA `(.L_x_1318) ;  /* 0xfffed43000007947 */ /* 0x000fea000383ffff */
.L_x_1196:
[----:B---34-:R-:W-:Y:S01]  /*1b840*/  IMAD.MOV.U32 R188, RZ, RZ, R4 ;  /* 0x000000ffffbc7224 */ /* 0x018fe200078e0004 */
[----:B------:R-:W-:Y:S01]  /*1b850*/  MOV R3, 0x181f ;  /* 0x0000181f00037802 */ /* 0x000fe20000000f00 */
[----:B------:R-:W-:Y:S01]  /*1b860*/  IMAD.MOV.U32 R189, RZ, RZ, RZ ;  /* 0x000000ffffbd7224 */ /* 0x000fe200078e00ff */
[----:B------:R-:W-:Y:S02]  /*1b870*/  MOV R191, 0xffffffff ;  /* 0xffffffff00bf7802 */ /* 0x000fe40000000f00 */
[----:B------:R-:W-:-:S02]  /*1b880*/  MOV R2, 0x1b8a0 ;  /* 0x0001b8a000027802 */ /* 0x000fc40000000f00 */
[----:B--2--5:R-:W-:Y:S05]  /*1b890*/  CALL.REL.NOINC `($__internal_6_$__cuda_sm70_shflsync_idx_p) ;  /* 0x0000c2e000007944 */ /* 0x024fea0003c00000 */
[----:B------:R-:W-:Y:S01]  /*1b8a0*/  MOV R3, R190 ;  /* 0x000000be00037202 */ /* 0x000fe20000000f00 */
[----:B------:R-:W-:Y:S05]  /*1b8b0*/  BRA `(.L_x_1319) ;  /* 0xfffee2e000007947 */ /* 0x000fea000383ffff */
.L_x_1199:
[----:B------:R-:W-:Y:S01]  /*1b8c0*/  IMAD.MOV.U32 R188, RZ, RZ, R4 ;  /* 0x000000ffffbc7224 */ /* 0x000fe200078e0004 */
[----:B------:R-:W-:Y:S01]  /*1b8d0*/  MOV R3, 0x181f ;  /* 0x0000181f00037802 */ /* 0x000fe20000000f00 */
[----:B------:R-:W-:Y:S01]  /*1b8e0*/  IMAD.MOV.U32 R189, RZ, RZ, 0x1 ;  /* 0x00000001ffbd7424 */ /* 0x000fe200078e00ff */
[----:B------:R-:W-:-:S02]  /*1b8f0*/  MOV R191, 0xffffffff ;  /* 0xffffffff00bf7802 */ /* 0x000fc40000000f00 */
[----:B------:R-:W-:Y:S02]  /*1b900*/  MOV R2, 0x1b920 ;  /* 0x0001b92000027802 */ /* 0x000fe40000000f00 */
[----:B-12--5:R-:W-:Y:S05]  /*1b910*/  CALL.REL.NOINC `($__internal_6_$__cuda_sm70_shflsync_idx_p) ;  /* 0x0000c26000007944 */ /* 0x026fea0003c00000 */
        /* <DEDUP_REMOVED lines=9> */
.L_x_1202:
[----:B------:R-:W-:Y:S01]  /*1b9b0*/  IMAD.MOV.U32 R188, RZ, RZ, R7 ;  /* 0x000000ffffbc7224 */ /* 0x000fe200078e0007 */
[----:B------:R-:W-:Y:S01]  /*1b9c0*/  MOV R3, 0x181f ;  /* 0x0000181f00037802 */ /* 0x000fe20000000f00 */
[----:B------:R-:W-:Y:S01]  /*1b9d0*/  IMAD.MOV.U32 R189, RZ, RZ, RZ ;  /* 0x000000ffffbd7224 */ /* 0x000fe200078e00ff */
[----:B------:R-:W-:Y:S02]  /*1b9e0*/  MOV R191, 0xffffffff ;  /* 0xffffffff00bf7802 */ /* 0x000fe40000000f00 */
[----:B------:R-:W-:-:S02]  /*1b9f0*/  MOV R2, 0x1ba10 ;  /* 0x0001ba1000027802 */ /* 0x000fc40000000f00 */
[----:B------:R-:W-:Y:S05]  /*1ba00*/  CALL.REL.NOINC `($__internal_6_$__cuda_sm70_shflsync_idx_p) ;  /* 0x0000c17000007944 */ /* 0x000fea0003c00000 */
[----:B------:R-:W-:Y:S01]  /*1ba10*/  MOV R4, R190 ;  /* 0x000000be00047202 */ /* 0x000fe20000000f00 */
[----:B------:R-:W-:Y:S05]  /*1ba20*/  BRA `(.L_x_1321) ;  /* 0xfffef1e000007947 */ /* 0x000fea000383ffff */
.L_x_1203:
        /* <DEDUP_REMOVED lines=8> */
.L_x_1206:
[----:B------:R-:W-:Y:S01]  /*1bab0*/  IMAD.MOV.U32 R188, RZ, RZ, R7 ;  /* 0x000000ffffbc7224 */ /* 0x000fe200078e0007 */
[----:B--2---:R-:W-:Y:S01]  /*1bac0*/  MOV R3, 0x181f ;  /* 0x0000181f00037802 */ /* 0x004fe20000000f00 */
[----:B------:R-:W-:Y:S01]  /*1bad0*/  IMAD.MOV.U32 R189, RZ, RZ, 0x1 ;  /* 0x00000001ffbd7424 */ /* 0x000fe200078e00ff */
[----:B------:R-:W-:Y:S02]  /*1bae0*/  MOV R191, 0xffffffff ;  /* 0xffffffff00bf7802 */ /* 0x000fe40000000f00 */
[----:B------:R-:W-:Y:S02]  /*1baf0*/  MOV R2, 0x1bb10 ;  /* 0x0001bb1000027802 */ /* 0x000fe40000000f00 */
[----:B-1-34-:R-:W-:Y:S05]  /*1bb00*/  CALL.REL.NOINC `($__internal_6_$__cuda_sm70_shflsync_idx_p) ;  /* 0x0000c07000007944 */ /* 0x01afea0003c00000 */
        /* <DEDUP_REMOVED lines=9> */
.L_x_1207:
[----:B------:R-:W-:Y:S01]  /*1bba0*/  IMAD.MOV.U32 R188, RZ, RZ, R4 ;  /* 0x000000ffffbc7224 */ /* 0x000fe200078e0004 */
[----:B------:R-:W-:Y:S01]  /*1bbb0*/  MOV R3, 0x1c1f ;  /* 0x00001c1f00037802 */ /* 0x000fe20000000f00 */
[----:B------:R-:W-:Y:S01]  /*1bbc0*/  IMAD.MOV.U32 R189, RZ, RZ, RZ ;  /* 0x000000ffffbd7224 */ /* 0x000fe200078e00ff */
[----:B------:R-:W-:-:S02]  /*1bbd0*/  MOV R191, 0xffffffff ;  /* 0xffffffff00bf7802 */ /* 0x000fc40000000f00 */
[----:B------:R-:W-:Y:S02]  /*1bbe0*/  MOV R2, 0x1bc00 ;  /* 0x0001bc0000027802 */ /* 0x000fe40000000f00 */
[----:B------:R-:W-:Y:S05]  /*1bbf0*/  CALL.REL.NOINC `($__internal_6_$__cuda_sm70_shflsync_idx_p) ;  /* 0x0000bf8000007944 */ /* 0x000fea0003c00000 */
[----:B------:R-:W-:Y:S01]  /*1bc00*/  MOV R3, R190 ;  /* 0x000000be00037202 */ /* 0x000fe20000000f00 */
[----:B------:R-:W-:Y:S05]  /*1bc10*/  BRA `(.L_x_1324) ;  /* 0xfffef61000007947 */ /* 0x000fea000383ffff */
.L_x_1212:
[----:B------:R-:W-:Y:S01]  /*1bc20*/  IMAD.MOV.U32 R188, RZ, RZ, R4 ;  /* 0x000000ffffbc7224 */ /* 0x000fe200078e0004 */
[----:B------:R-:W-:Y:S01]  /*1bc30*/  MOV R3, 0x1c1f ;  /* 0x00001c1f00037802 */ /* 0x000fe20000000f00 */
[----:B------:R-:W-:Y:S01]  /*1bc40*/  IMAD.MOV.U32 R189, RZ, RZ, 0x1 ;  /* 0x00000001ffbd7424 */ /* 0x000fe200078e00ff */
[----:B------:R-:W-:Y:S02]  /*1bc50*/  MOV R191, 0xffffffff ;  /* 0xffffffff00bf7802 */ /* 0x000fe40000000f00 */
[----:B------:R-:W-:Y:S02]  /*1bc60*/  MOV R2, 0x1bc80 ;  /* 0x0001bc8000027802 */ /* 0x000fe40000000f00 */
[----:B------:R-:W-:Y:S05]  /*1bc70*/  CALL.REL.NOINC `($__internal_6_$__cuda_sm70_shflsync_idx_p) ;  /* 0x0000bf0000007944 */ /* 0x000fea0003c00000 */
[----:B------:R-:W-:Y:S01]  /*1bc80*/  MOV R3, R190 ;  /* 0x000000be00037202 */ /* 0x000fe20000000f00 */
[----:B------:R-:W-:Y:S05]  /*1bc90*/  BRA `(.L_x_1325) ;  /* 0xfffefc1000007947 */ /* 0x000fea000383ffff */
.L_x_1217:
[----:B------:R-:W-:Y:S01]  /*1bca0*/  IMAD.MOV.U32 R4, RZ, RZ, R136 ;  /* 0x000000ffff047224 */ /* 0x000fe200078e0088 */
[----:B------:R-:W-:Y:S02]  /*1bcb0*/  MOV R0, 0x2 ;  /* 0x0000000200007802 */ /* 0x000fe40000000f00 */
[----:B------:R-:W-:-:S02]  /*1bcc0*/  MOV R2, 0x1bce0 ;  /* 0x0001bce000027802 */ /* 0x000fc40000000f00 */
[----:B------:R-:W-:Y:S05]  /*1bcd0*/  CALL.REL.NOINC `($__internal_5_$__cuda_sm70_shflsync_bfly_p) ;  /* 0x0000be4000007944 */ /* 0x000fea0003c00000 */
[----:B------:R-:W-:Y:S05]  /*1bce0*/  BRA `(.L_x_1326) ;  /* 0xffff02b000007947 */ /* 0x000fea000383ffff */
.L_x_1218:
[----:B------:R-:W-:Y:S01]  /*1bcf0*/  IMAD.MOV.U32 R4, RZ, RZ, R136 ;  /* 0x000000ffff047224 */ /* 0x000fe200078e0088 */
[----:B------:R-:W-:-:S02]  /*1bd00*/  MOV R0, 0x1 ;  /* 0x0000000100007802 */ /* 0x000fc40000000f00 */
[----:B------:R-:W-:Y:S02]  /*1bd10*/  MOV R2, 0x1bd30 ;  /* 0x0001bd3000027802 */ /* 0x000fe40000000f00 */
[----:B------:R-:W-:Y:S05]  /*1bd20*/  CALL.REL.NOINC `($__internal_5_$__cuda_sm70_shflsync_bfly_p) ;  /* 0x0000bdf000007944 */ /* 0x000fea0003c00000 */
[----:B------:R-:W-:Y:S01]  /*1bd30*/  FMNMX.FTZ R136, R136, R0, !PT ;  /* 0x0000000088887209 */ /* 0x000fe20007810000 */
[----:B------:R-:W-:Y:S01]  /*1bd40*/  IMAD.MOV.U32 R4, RZ, RZ, R7 ;  /* 0x000000ffff047224 */ /* 0x000fe200078e0007 */
[----:B------:R-:W-:Y:S01]  /*1bd50*/  MOV R2, 0x1bd80 ;  /* 0x0001bd8000027802 */ /* 0x000fe20000000f00 */
[----:B------:R-:W-:Y:S02]  /*1bd60*/  IMAD.MOV.U32 R0, RZ, RZ, 0x2 ;  /* 0x00000002ff007424 */ /* 0x000fe400078e00ff */
[----:B------:R-:W-:Y:S05]  /*1bd70*/  CALL.REL.NOINC `($__internal_5_$__cuda_sm70_shflsync_bfly_p) ;  /* 0x0000bda000007944 */ /* 0x000fea0003c00000 */
[----:B------:R-:W-:Y:S01]  /*1bd80*/  FMNMX.FTZ R7, R7, R0, !PT ;  /* 0x0000000007077209 */ /* 0x000fe20007810000 */
[----:B------:R-:W-:Y:S01]  /*1bd90*/  IMAD.MOV.U32 R0, RZ, RZ, 0x1 ;  /* 0x00000001ff007424 */ /* 0x000fe200078e00ff */
[----:B------:R-:W-:-:S03]  /*1bda0*/  MOV R2, 0x1bdd0 ;  /* 0x0001bdd000027802 */ /* 0x000fc60000000f00 */
[----:B------:R-:W-:Y:S02]  /*1bdb0*/  IMAD.MOV.U32 R4, RZ, RZ, R7 ;  /* 0x000000ffff047224 */ /* 0x000fe400078e0007 */
[----:B------:R-:W-:Y:S05]  /*1bdc0*/  CALL.REL.NOINC `($__internal_5_$__cuda_sm70_shflsync_bfly_p) ;  /* 0x0000bd5000007944 */ /* 0x000fea0003c00000 */
[----:B------:R-:W-:Y:S01]  /*1bdd0*/  MOV R3, R0 ;  /* 0x0000000000037202 */ /* 0x000fe20000000f00 */
[----:B------:R-:W-:Y:S05]  /*1bde0*/  BRA `(.L_x_1327) ;  /* 0xffff022000007947 */ /* 0x000fea000383ffff */
.L_x_1226:
[----:B------:R-:W-:Y:S01]  /*1bdf0*/  MOV R3, 0x181f ;  /* 0x0000181f00037802 */ /* 0x000fe20000000f00 */
[----:B------:R-:W-:Y:S01]  /*1be00*/  IMAD.MOV.U32 R188, RZ, RZ, R6 ;  /* 0x000000ffffbc7224 */ /* 0x000fe200078e0006 */
[----:B------:R-:W-:Y:S01]  /*1be10*/  MOV R191, 0xffffffff ;  /* 0xffffffff00bf7802 */ /* 0x000fe20000000f00 */
[----:B------:R-:W-:Y:S01]  /*1be20*/  IMAD.MOV.U32 R189, RZ, RZ, RZ ;  /* 0x000000ffffbd7224 */ /* 0x000fe200078e00ff */
[----:B------:R-:W-:Y:S02]  /*1be30*/  MOV R2, 0x1be50 ;  /* 0x0001be5000027802 */ /* 0x000fe40000000f00 */
[----:B-1234-:R-:W-:Y:S05]  /*1be40*/  CALL.REL.NOINC `($__internal_6_$__cuda_sm70_shflsync_idx_p) ;  /* 0x0000bd3000007944 */ /* 0x01efea0003c00000 */
[----:B------:R-:W-:Y:S01]  /*1be50*/  MOV R4, R190 ;  /* 0x000000be00047202 */ /* 0x000fe20000000f00 */
[----:B------:R-:W-:-:S05]  /*1be60*/  BRA `(.L_x_1328) ;  /* 0xffff181000007947 */ /* 0x000fca000383ffff */
.L_x_1227:
        /* <DEDUP_REMOVED lines=8> */
.L_x_1228:
[----:B---3--:R-:W-:Y:S01]  /*1bef0*/  MOV R3, 0x181f ;  /* 0x0000181f00037802 */ /* 0x008fe20000000f00 */
[----:B------:R-:W-:Y:S01]  /*1bf00*/  IMAD.MOV.U32 R188, RZ, RZ, R6 ;  /* 0x000000ffffbc7224 */ /* 0x000fe200078e0006 */
[----:B------:R-:W-:Y:S01]  /*1bf10*/  MOV R191, 0xffffffff ;  /* 0xffffffff00bf7802 */ /* 0x000fe20000000f00 */
[----:B------:R-:W-:Y:S01]  /*1bf20*/  IMAD.MOV.U32 R189, RZ, RZ, 0x1 ;  /* 0x00000001ffbd7424 */ /* 0x000fe200078e00ff */
[----:B------:R-:W-:Y:S02]  /*1bf30*/  MOV R2, 0x1bf50 ;  /* 0x0001bf5000027802 */ /* 0x000fe40000000f00 */
[----:B-12-4-:R-:W-:Y:S05]  /*1bf40*/  CALL.REL.NOINC `($__internal_6_$__cuda_sm70_shflsync_idx_p) ;  /* 0x0000bc3000007944 */ /* 0x016fea0003c00000 */
[----:B------:R-:W-:Y:S01]  /*1bf50*/  MOV R188, R18 ;  /* 0x0000001200bc7202 */ /* 0x000fe20000000f00 */
[----:B------:R-:W-:Y:S01]  /*1bf60*/  IMAD.MOV.U32 R4, RZ, RZ, R190 ;  /* 0x000000ffff047224 */ /* 0x000fe200078e00be */
[----:B------:R-:W-:Y:S01]  /*1bf70*/  MOV R3, 0x181f ;  /* 0x0000181f00037802 */ /* 0x000fe20000000f00 */
[----:B------:R-:W-:Y:S01]  /*1bf80*/  IMAD.MOV.U32 R189, RZ, RZ, 0x1 ;  /* 0x00000001ffbd7424 */ /* 0x000fe200078e00ff */
[----:B------:R-:W-:Y:S01]  /*1bf90*/  MOV R2, 0x1bfc0 ;  /* 0x0001bfc000027802 */ /* 0x000fe20000000f00 */
[----:B------:R-:W-:Y:S02]  /*1bfa0*/  IMAD.MOV.U32 R191, RZ, RZ, -0x1 ;  /* 0xffffffffffbf7424 */ /* 0x000fe400078e00ff */
[----:B------:R-:W-:Y:S05]  /*1bfb0*/  CALL.REL.NOINC `($__internal_6_$__cuda_sm70_shflsync_idx_p) ;  /* 0x0000bbc000007944 */ /* 0x000fea0003c00000 */
[----:B------:R-:W-:Y:S01]  /*1bfc0*/  MOV R0, R190 ;  /* 0x000000be00007202 */ /* 0x000fe20000000f00 */
[----:B------:R-:W-:-:S05]  /*1bfd0*/  BRA `(.L_x_1330) ;  /* 0xffff187000007947 */ /* 0x000fca000383ffff */
.L_x_1231:
[----:B------:R-:W-:Y:S01]  /*1bfe0*/  MOV R3, 0x181f ;  /* 0x0000181f00037802 */ /* 0x000fe20000000f00 */
[----:B------:R-:W-:Y:S01]  /*1bff0*/  IMAD.MOV.U32 R188, RZ, RZ, R14 ;  /* 0x000000ffffbc7224 */ /* 0x000fe200078e000e */
[----:B------:R-:W-:Y:S01]  /*1c000*/  MOV R191, 0xffffffff ;  /* 0xffffffff00bf7802 */ /* 0x000fe20000000f00 */
[----:B------:R-:W-:Y:S01]  /*1c010*/  IMAD.MOV.U32 R189, RZ, RZ, RZ ;  /* 0x000000ffffbd7224 */ /* 0x000fe200078e00ff */
[----:B------:R-:W-:Y:S02]  /*1c020*/  MOV R2, 0x1c040 ;  /* 0x0001c04000027802 */ /* 0x000fe40000000f00 */
[----:B-1----:R-:W-:Y:S05]  /*1c030*/  CALL.REL.NOINC `($__internal_6_$__cuda_sm70_shflsync_idx_p) ;  /* 0x0000bb4000007944 */ /* 0x002fea0003c00000 */
[----:B------:R-:W-:Y:S01]  /*1c040*/  MOV R4, R190 ;  /* 0x000000be00047202 */ /* 0x000fe20000000f00 */
[----:B------:R-:W-:-:S05]  /*1c050*/  BRA `(.L_x_1331) ;  /* 0xffff288000007947 */ /* 0x000fca000383ffff */
.L_x_1232:
[----:B------:R-:W-:Y:S01]  /*1c060*/  MOV R3, 0x181f ;  /* 0x0000181f00037802 */ /* 0x000fe20000000f00 */
[----:B------:R-:W-:Y:S01]  /*1c070*/  IMAD.MOV.U32 R188, RZ, RZ, R15 ;  /* 0x000000ffffbc7224 */ /* 0x000fe200078e000f */
[----:B------:R-:W-:Y:S01]  /*1c080*/  MOV R191, 0xffffffff ;  /* 0xffffffff00bf7802 */ /* 0x000fe20000000f00 */
[----:B------:R-:W-:Y:S01]  /*1c090*/  IMAD.MOV.U32 R189, RZ, RZ, RZ ;  /* 0x000000ffffbd7224 */ /* 0x000fe200078e00ff */
[----:B------:R-:W-:Y:S02]  /*1c0a0*/  MOV R2, 0x1c0c0 ;  /* 0x0001c0c000027802 */ /* 0x000fe40000000f00 */
[----:B-123--:R-:W-:Y:S05]  /*1c0b0*/  CALL.REL.NOINC `($__internal_6_$__cuda_sm70_shflsync_idx_p) ;  /* 0x0000bac000007944 */ /* 0x00efea0003c00000 */
[----:B------:R-:W-:Y:S01]  /*1c0c0*/  MOV R0, R190 ;  /* 0x000000be00007202 */ /* 0x000fe20000000f00 */
[----:B------:R-:W-:-:S05]  /*1c0d0*/  BRA `(.L_x_1332) ;  /* 0xffff282000007947 */ /* 0x000fca000383ffff */
.L_x_1233:
[----:B-1----:R-:W-:Y:S01]  /*1c0e0*/  MOV R3, 0x181f ;  /* 0x0000181f00037802 */ /* 0x002fe20000000f00 */
[----:B------:R-:W-:Y:S01]  /*1c0f0*/  IMAD.MOV.U32 R188, RZ, RZ, R14 ;  /* 0x000000ffffbc7224 */ /* 0x000fe200078e000e */
[----:B------:R-:W-:Y:S01]  /*1c100*/  MOV R191, 0xffffffff ;  /* 0xffffffff00bf7802 */ /* 0x000fe20000000f00 */
[----:B------:R-:W-:Y:S01]  /*1c110*/  IMAD.MOV.U32 R189, RZ, RZ, 0x1 ;  /* 0x00000001ffbd7424 */ /* 0x000fe200078e00ff */
[----:B------:R-:W-:Y:S02]  /*1c120*/  MOV R2, 0x1c140 ;  /* 0x0001c14000027802 */ /* 0x000fe40000000f00 */
[----:B----4-:R-:W-:Y:S05]  /*1c130*/  CALL.REL.NOINC `($__internal_6_$__cuda_sm70_shflsync_idx_p) ;  /* 0x0000ba4000007944 */ /* 0x010fea0003c00000 */
        /* <DEDUP_REMOVED lines=9> */
.L_x_1234:
[----:B------:R-:W-:Y:S01]  /*1c1d0*/  MOV R3, 0x1c1f ;  /* 0x00001c1f00037802 */ /* 0x000fe20000000f00 */
[----:B------:R-:W-:Y:S01]  /*1c1e0*/  IMAD.MOV.U32 R188, RZ, RZ, R6 ;  /* 0x000000ffffbc7224 */ /* 0x000fe200078e0006 */
[----:B------:R-:W-:Y:S01]  /*1c1f0*/  MOV R191, 0xffffffff ;  /* 0xffffffff00bf7802 */ /* 0x000fe20000000f00 */
[----:B------:R-:W-:Y:S01]  /*1c200*/  IMAD.MOV.U32 R189, RZ, RZ, RZ ;  /* 0x000000ffffbd7224 */ /* 0x000fe200078e00ff */
[----:B------:R-:W-:Y:S02]  /*1c210*/  MOV R2, 0x1c230 ;  /* 0x0001c23000027802 */ /* 0x000fe40000000f00 */
[----:B------:R-:W-:Y:S05]  /*1c220*/  CALL.REL.NOINC `($__internal_6_$__cuda_sm70_shflsync_idx_p) ;  /* 0x0000b95000007944 */ /* 0x000fea0003c00000 */
[----:B------:R-:W-:Y:S01]  /*1c230*/  MOV R3, R190 ;  /* 0x000000be00037202 */ /* 0x000fe20000000f00 */
[----:B------:R-:W-:-:S05]  /*1c240*/  BRA `(.L_x_1334) ;  /* 0xffff2ac000007947 */ /* 0x000fca000383ffff */
.L_x_1239:
[----:B------:R-:W-:Y:S01]  /*1c250*/  MOV R3, 0x1c1f ;  /* 0x00001c1f00037802 */ /* 0x000fe20000000f00 */
[----:B------:R-:W-:Y:S01]  /*1c260*/  IMAD.MOV.U32 R188, RZ, RZ, R6 ;  /* 0x000000ffffbc7224 */ /* 0x000fe200078e0006 */
[----:B------:R-:W-:Y:S01]  /*1c270*/  MOV R191, 0xffffffff ;  /* 0xffffffff00bf7802 */ /* 0x000fe20000000f00 */
[----:B------:R-:W-:Y:S01]  /*1c280*/  IMAD.MOV.U32 R189, RZ, RZ, 0x1 ;  /* 0x00000001ffbd7424 */ /* 0x000fe200078e00ff */
[----:B------:R-:W-:Y:S02]  /*1c290*/  MOV R2, 0x1c2b0 ;  /* 0x0001c2b000027802 */ /* 0x000fe40000000f00 */
[----:B-1----:R-:W-:Y:S05]  /*1c2a0*/  CALL.REL.NOINC `($__internal_6_$__cuda_sm70_shflsync_idx_p) ;  /* 0x0000b8d000007944 */ /* 0x002fea0003c00000 */
[----:B------:R-:W-:Y:S01]  /*1c2b0*/  MOV R3, R190 ;  /* 0x000000be00037202 */ /* 0x000fe20000000f00 */
[----:B------:R-:W-:-:S05]  /*1c2c0*/  BRA `(.L_x_1335) ;  /* 0xffff2fe000007947 */ /* 0x000fca000383ffff */
.L_x_1244:
[----:B------:R-:W-:Y:S02]  /*1c2d0*/  MOV R0, 0x2 ;  /* 0x0000000200007802 */ /* 0x000fe40000000f00 */
[----:B------:R-:W-:Y:S02]  /*1c2e0*/  MOV R2, 0x1c300 ;  /* 0x0001c30000027802 */ /* 0x000fe40000000f00 */
[----:B-12---:R-:W-:Y:S05]  /*1c2f0*/  CALL.REL.NOINC `($__internal_5_$__cuda_sm70_shflsync_bfly_p) ;  /* 0x0000b82000007944 */ /* 0x006fea0003c00000 */
[----:B------:R-:W-:-:S05]  /*1c300*/  BRA `(.L_x_1336) ;  /* 0xffff359000007947 */ /* 0x000fca000383ffff */
.L_x_1245:
[----:B------:R-:W-:Y:S01]  /*1c310*/  MOV R0, 0x1 ;  /* 0x0000000100007802 */ /* 0x000fe20000000f00 */
[----:B---3--:R-:W-:Y:S01]  /*1c320*/  IMAD.MOV.U32 R4, RZ, RZ, R6 ;  /* 0x000000ffff047224 */ /* 0x008fe200078e0006 */
[----:B------:R-:W-:Y:S02]  /*1c330*/  MOV R2, 0x1c350 ;  /* 0x0001c35000027802 */ /* 0x000fe40000000f00 */
[----:B------:R-:W-:Y:S05]  /*1c340*/  CALL.REL.NOINC `($__internal_5_$__cuda_sm70_shflsync_bfly_p) ;  /* 0x0000b7d000007944 */ /* 0x000fea0003c00000 */
[----:B------:R-:W-:Y:S01]  /*1c350*/  IMAD.MOV.U32 R4, RZ, RZ, R8 ;  /* 0x000000ffff047224 */ /* 0x000fe200078e0008 */
[----:B------:R-:W-:Y:S01]  /*1c360*/  FMNMX.FTZ R6, R6, R0, !PT ;  /* 0x0000000006067209 */ /* 0x000fe20007810000 */
[----:B------:R-:W-:Y:S01]  /*1c370*/  IMAD.MOV.U32 R0, RZ, RZ, 0x2 ;  /* 0x00000002ff007424 */ /* 0x000fe200078e00ff */
[----:B------:R-:W-:Y:S02]  /*1c380*/  MOV R2, 0x1c3a0 ;  /* 0x0001c3a000027802 */ /* 0x000fe40000000f00 */
[----:B------:R-:W-:Y:S05]  /*1c390*/  CALL.REL.NOINC `($__internal_5_$__cuda_sm70_shflsync_bfly_p) ;  /* 0x0000b78000007944 */ /* 0x000fea0003c00000 */
[----:B------:R-:W-:Y:S01]  /*1c3a0*/  FMNMX.FTZ R4, R8, R0, !PT ;  /* 0x0000000008047209 */ /* 0x000fe20007810000 */
[----:B------:R-:W-:Y:S01]  /*1c3b0*/  IMAD.MOV.U32 R0, RZ, RZ, 0x1 ;  /* 0x00000001ff007424 */ /* 0x000fe200078e00ff */
[----:B------:R-:W-:Y:S02]  /*1c3c0*/  MOV R2, 0x1c3e0 ;  /* 0x0001c3e000027802 */ /* 0x000fe40000000f00 */
[----:B------:R-:W-:Y:S05]  /*1c3d0*/  CALL.REL.NOINC `($__internal_5_$__cuda_sm70_shflsync_bfly_p) ;  /* 0x0000b74000007944 */ /* 0x000fea0003c00000 */
[----:B------:R-:W-:-:S05]  /*1c3e0*/  BRA `(.L_x_1337) ;  /* 0xffff352000007947 */ /* 0x000fca000383ffff */
.L_x_1254:
        /* <DEDUP_REMOVED lines=8> */
.L_x_1255:
        /* <DEDUP_REMOVED lines=8> */
.L_x_1256:
        /* <DEDUP_REMOVED lines=15> */
.L_x_1259:
[----:B------:R-:W-:Y:S01]  /*1c5e0*/  MOV R3, 0x181f ;  /* 0x0000181f00037802 */ /* 0x000fe20000000f00 */
[----:B------:R-:W-:Y:S01]  /*1c5f0*/  IMAD.MOV.U32 R188, RZ, RZ, R9 ;  /* 0x000000ffffbc7224 */ /* 0x000fe200078e0009 */
[----:B------:R-:W-:Y:S01]  /*1c600*/  MOV R191, 0xffffffff ;  /* 0xffffffff00bf7802 */ /* 0x000fe20000000f00 */
[----:B------:R-:W-:Y:S01]  /*1c610*/  IMAD.MOV.U32 R189, RZ, RZ, RZ ;  /* 0x000000ffffbd7224 */ /* 0x000fe200078e00ff */
[----:B------:R-:W-:Y:S02]  /*1c620*/  MOV R2, 0x1c640 ;  /* 0x0001c64000027802 */ /* 0x000fe40000000f00 */
[----:B----4-:R-:W-:Y:S05]  /*1c630*/  CALL.REL.NOINC `($__internal_6_$__cuda_sm70_shflsync_idx_p) ;  /* 0x0000b54000007944 */ /* 0x010fea0003c00000 */
[----:B------:R-:W-:Y:S01]  /*1c640*/  MOV R4, R190 ;  /* 0x000000be00047202 */ /* 0x000fe20000000f00 */
[----:B------:R-:W-:-:S05]  /*1c650*/  BRA `(.L_x_1341) ;  /* 0xffff61d000007947 */ /* 0x000fca000383ffff */
.L_x_1260:
[----:B------:R-:W-:Y:S01]  /*1c660*/  MOV R3, 0x181f ;  /* 0x0000181f00037802 */ /* 0x000fe20000000f00 */
[----:B------:R-:W-:Y:S01]  /*1c670*/  IMAD.MOV.U32 R188, RZ, RZ, R16 ;  /* 0x000000ffffbc7224 */ /* 0x000fe200078e0010 */
[----:B------:R-:W-:Y:S01]  /*1c680*/  MOV R191, 0xffffffff ;  /* 0xffffffff00bf7802 */ /* 0x000fe20000000f00 */
[----:B------:R-:W-:Y:S01]  /*1c690*/  IMAD.MOV.U32 R189, RZ, RZ, RZ ;  /* 0x000000ffffbd7224 */ /* 0x000fe200078e00ff */
[----:B------:R-:W-:Y:S02]  /*1c6a0*/  MOV R2, 0x1c6c0 ;  /* 0x0001c6c000027802 */ /* 0x000fe40000000f00 */
[----:B-12-4-:R-:W-:Y:S05]  /*1c6b0*/  CALL.REL.NOINC `($__internal_6_$__cuda_sm70_shflsync_idx_p) ;  /* 0x0000b4c000007944 */ /* 0x016fea0003c00000 */
[----:B------:R-:W-:Y:S01]  /*1c6c0*/  MOV R0, R190 ;  /* 0x000000be00007202 */ /* 0x000fe20000000f00 */
[----:B------:R-:W-:-:S05]  /*1c6d0*/  BRA `(.L_x_1342) ;  /* 0xffff617000007947 */ /* 0x000fca000383ffff */
.L_x_1261:
[----:B-1----:R-:W-:Y:S01]  /*1c6e0*/  MOV R3, 0x181f ;  /* 0x0000181f00037802 */ /* 0x002fe20000000f00 */
[----:B------:R-:W-:Y:S01]  /*1c6f0*/  IMAD.MOV.U32 R188, RZ, RZ, R9 ;  /* 0x000000ffffbc7224 */ /* 0x000fe200078e0009 */
[----:B------:R-:W-:Y:S01]  /*1c700*/  MOV R191, 0xffffffff ;  /* 0xffffffff00bf7802 */ /* 0x000fe20000000f00 */
[----:B------:R-:W-:Y:S01]  /*1c710*/  IMAD.MOV.U32 R189, RZ, RZ, 0x1 ;  /* 0x00000001ffbd7424 */ /* 0x000fe200078e00ff */
[----:B------:R-:W-:Y:S02]  /*1c720*/  MOV R2, 0x1c740 ;  /* 0x0001c74000027802 */ /* 0x000fe40000000f00 */
[----:B---34-:R-:W-:Y:S05]  /*1c730*/  CALL.REL.NOINC `($__internal_6_$__cuda_sm70_shflsync_idx_p) ;  /* 0x0000b44000007944 */ /* 0x018fea0003c00000 */
        /* <DEDUP_REMOVED lines=9> */
.L_x_1262:
[----:B------:R-:W-:Y:S02]  /*1c7d0*/  MOV R0, 0x2 ;  /* 0x0000000200007802 */ /* 0x000fe40000000f00 */
[----:B------:R-:W-:Y:S02]  /*1c7e0*/  MOV R2, 0x1c800 ;  /* 0x0001c80000027802 */ /* 0x000fe40000000f00 */
[----:B----4-:R-:W-:Y:S05]  /*1c7f0*/  CALL.REL.NOINC `($__internal_5_$__cuda_sm70_shflsync_bfly_p) ;  /* 0x0000b32000007944 */ /* 0x010fea0003c00000 */
[----:B------:R-:W-:-:S05]  /*1c800*/  BRA `(.L_x_1344) ;  /* 0xffff648000007947 */ /* 0x000fca000383ffff */
.L_x_1263:
[----:B------:R-:W-:Y:S01]  /*1c810*/  MOV R0, 0x1 ;  /* 0x0000000100007802 */ /* 0x000fe20000000f00 */
[----:B-1----:R-:W-:Y:S01]  /*1c820*/  IMAD.MOV.U32 R4, RZ, RZ, R136 ;  /* 0x000000ffff047224 */ /* 0x002fe200078e0088 */
[----:B------:R-:W-:Y:S02]  /*1c830*/  MOV R2, 0x1c850 ;  /* 0x0001c85000027802 */ /* 0x000fe40000000f00 */
[----:B----4-:R-:W-:Y:S05]  /*1c840*/  CALL.REL.NOINC `($__internal_5_$__cuda_sm70_shflsync_bfly_p) ;  /* 0x0000b2d000007944 */ /* 0x010fea0003c00000 */
        /* <DEDUP_REMOVED lines=10> */
.L_x_1266:
        /* <DEDUP_REMOVED lines=8> */
.L_x_1269:
        /* <DEDUP_REMOVED lines=15> */
.L_x_1272:
        /* <DEDUP_REMOVED lines=8> */
.L_x_1273:
        /* <DEDUP_REMOVED lines=8> */
.L_x_1274:
[----:B--2---:R-:W-:Y:S01]  /*1cb60*/  MOV R3, 0x181f ;  /* 0x0000181f00037802 */ /* 0x004fe20000000f00 */
[----:B------:R-:W-:Y:S01]  /*1cb70*/  IMAD.MOV.U32 R188, RZ, RZ, R7 ;  /* 0x000000ffffbc7224 */ /* 0x000fe200078e0007 */
[----:B------:R-:W-:Y:S01]  /*1cb80*/  MOV R191, 0xffffffff ;  /* 0xffffffff00bf7802 */ /* 0x000fe20000000f00 */
[----:B------:R-:W-:Y:S01]  /*1cb90*/  IMAD.MOV.U32 R189, RZ, RZ, 0x1 ;  /* 0x00000001ffbd7424 */ /* 0x000fe200078e00ff */
[----:B------:R-:W-:Y:S02]  /*1cba0*/  MOV R2, 0x1cbc0 ;  /* 0x0001cbc000027802 */ /* 0x000fe40000000f00 */
[----:B-1--4-:R-:W-:Y:S05]  /*1cbb0*/  CALL.REL.NOINC `($__internal_6_$__cuda_sm70_shflsync_idx_p) ;  /* 0x0000afc000007944 */ /* 0x012fea0003c00000 */
        /* <DEDUP_REMOVED lines=9> */
.L_x_1275:
        /* <DEDUP_REMOVED lines=8> */
.L_x_1280:
[----:B------:R-:W-:Y:S01]  /*1ccd0*/  MOV R3, 0x1c1f ;  /* 0x00001c1f00037802 */ /* 0x000fe20000000f00 */
[----:B------:R-:W-:Y:S01]  /*1cce0*/  IMAD.MOV.U32 R188, RZ, RZ, R7 ;  /* 0x000000ffffbc7224 */ /* 0x000fe200078e0007 */
[----:B------:R-:W-:Y:S01]  /*1ccf0*/  MOV R191, 0xffffffff ;  /* 0xffffffff00bf7802 */ /* 0x000fe20000000f00 */
[----:B------:R-:W-:Y:S01]  /*1cd00*/  IMAD.MOV.U32 R189, RZ, RZ, 0x1 ;  /* 0x00000001ffbd7424 */ /* 0x000fe200078e00ff */
[----:B------:R-:W-:Y:S02]  /*1cd10*/  MOV R2, 0x1cd30 ;  /* 0x0001cd3000027802 */ /* 0x000fe40000000f00 */
[----:B--2---:R-:W-:Y:S05]  /*1cd20*/  CALL.REL.NOINC `($__internal_6_$__cuda_sm70_shflsync_idx_p) ;  /* 0x0000ae5000007944 */ /* 0x004fea0003c00000 */
[----:B------:R-:W-:Y:S01]  /*1cd30*/  MOV R3, R190 ;  /* 0x000000be00037202 */ /* 0x000fe20000000f00 */
[----:B------:R-:W-:-:S05]  /*1cd40*/  BRA `(.L_x_1352) ;  /* 0xffff95f000007947 */ /* 0x000fca000383ffff */
.L_x_1285:
[----:B------:R-:W-:Y:S02]  /*1cd50*/  MOV R0, 0x2 ;  /* 0x0000000200007802 */ /* 0x000fe40000000f00 */
[----:B------:R-:W-:Y:S02]  /*1cd60*/  MOV R2, 0x1cd80 ;  /* 0x0001cd8000027802 */ /* 0x000fe40000000f00 */
[----:B------:R-:W-:Y:S05]  /*1cd70*/  CALL.REL.NOINC `($__internal_5_$__cuda_sm70_shflsync_bfly_p) ;  /* 0x0000ada000007944 */ /* 0x000fea0003c00000 */
[----:B------:R-:W-:-:S05]  /*1cd80*/  BRA `(.L_x_1353) ;  /* 0xffff9bc000007947 */ /* 0x000fca000383ffff */
.L_x_1286:
[----:B------:R-:W-:Y:S01]  /*1cd90*/  MOV R0, 0x1 ;  /* 0x0000000100007802 */ /* 0x000fe20000000f00 */
[----:B-1----:R-:W-:Y:S01]  /*1cda0*/  IMAD.MOV.U32 R4, RZ, RZ, R136 ;  /* 0x000000ffff047224 */ /* 0x002fe200078e0088 */
        /* <DEDUP_REMOVED lines=12> */
.L_x_1288:
[----:B------:R-:W-:Y:S01]  /*1ce70*/  IMAD.MOV.U32 R4, RZ, RZ, R231 ;  /* 0x000000ffff047224 */ /* 0x000fe200078e00e7 */
[----:B------:R-:W-:-:S02]  /*1ce80*/  MOV R0, 0x2 ;  /* 0x0000000200007802 */ /* 0x000fc40000000f00 */
[----:B------:R-:W-:Y:S02]  /*1ce90*/  MOV R2, 0x1ceb0 ;  /* 0x0001ceb000027802 */ /* 0x000fe40000000f00 */
[----:B------:R-:W-:Y:S05]  /*1cea0*/  CALL.REL.NOINC `($__internal_5_$__cuda_sm70_shflsync_bfly_p) ;  /* 0x0000ac7000007944 */ /* 0x000fea0003c00000 */
[----:B------:R-:W-:Y:S01]  /*1ceb0*/  MOV R5, R0 ;  /* 0x0000000000057202 */ /* 0x000fe20000000f00 */
[----:B------:R-:W-:Y:S05]  /*1cec0*/  BRA `(.L_x_1355) ;  /* 0xffffb2d000007947 */ /* 0x000fea000383ffff */
.L_x_1289:
[----:B------:R-:W-:Y:S01]  /*1ced0*/  IMAD.MOV.U32 R4, RZ, RZ, R5 ;  /* 0x000000ffff047224 */ /* 0x000fe200078e0005 */
[----:B------:R-:W-:Y:S02]  /*1cee0*/  MOV R0, 0x1 ;  /* 0x0000000100007802 */ /* 0x000fe40000000f00 */
[----:B------:R-:W-:Y:S02]  /*1cef0*/  MOV R2, 0x1cf10 ;  /* 0x0001cf1000027802 */ /* 0x000fe40000000f00 */
[----:B-1----:R-:W-:Y:S05]  /*1cf00*/  CALL.REL.NOINC `($__internal_5_$__cuda_sm70_shflsync_bfly_p) ;  /* 0x0000ac1000007944 */ /* 0x002fea0003c00000 */
[----:B------:R-:W-:Y:S01]  /*1cf10*/  FADD.FTZ R5, R5, R0 ;  /* 0x0000000005057221 */ /* 0x000fe20000010000 */
[----:B------:R-:W-:Y:S02]  /*1cf20*/  MOV R4, R230 ;  /* 0x000000e600047202 */ /* 0x000fe40000000f00 */
[----:B------:R-:W-:Y:S02]  /*1cf30*/  MOV R0, 0x2 ;  /* 0x0000000200007802 */ /* 0x000fe40000000f00 */
[----:B------:R-:W-:Y:S02]  /*1cf40*/  MOV R2, 0x1cf60 ;  /* 0x0001cf6000027802 */ /* 0x000fe40000000f00 */
[----:B------:R-:W-:Y:S05]  /*1cf50*/  CALL.REL.NOINC `($__internal_5_$__cuda_sm70_shflsync_bfly_p) ;  /* 0x0000abc000007944 */ /* 0x000fea0003c00000 */
[----:B------:R-:W-:Y:S01]  /*1cf60*/  FADD.FTZ R4, R230, R0 ;  /* 0x00000000e6047221 */ /* 0x000fe20000010000 */
[----:B------:R-:W-:-:S02]  /*1cf70*/  MOV R0, 0x1 ;  /* 0x0000000100007802 */ /* 0x000fc40000000f00 */
[----:B------:R-:W-:Y:S02]  /*1cf80*/  MOV R2, 0x1cfa0 ;  /* 0x0001cfa000027802 */ /* 0x000fe40000000f00 */
[----:B------:R-:W-:Y:S05]  /*1cf90*/  CALL.REL.NOINC `($__internal_5_$__cuda_sm70_shflsync_bfly_p) ;  /* 0x0000ab8000007944 */ /* 0x000fea0003c00000 */
[----:B------:R-:W-:Y:S05]  /*1cfa0*/  BRA `(.L_x_1356) ;  /* 0xffffb26000007947 */ /* 0x000fea000383ffff */
.L_x_1301:
[----:B------:R-:W-:Y:S01]  /*1cfb0*/  IMAD.MOV.U32 R188, RZ, RZ, R15 ;  /* 0x000000ffffbc7224 */ /* 0x000fe200078e000f */
[----:B------:R-:W-:Y:S01]  /*1cfc0*/  MOV R3, 0x181f ;  /* 0x0000181f00037802 */ /* 0x000fe20000000f00 */
[----:B------:R-:W-:Y:S01]  /*1cfd0*/  IMAD.MOV.U32 R189, RZ, RZ, RZ ;  /* 0x000000ffffbd7224 */ /* 0x000fe200078e00ff */
[----:B------:R-:W-:Y:S02]  /*1cfe0*/  MOV R191, 0xffffffff ;  /* 0xffffffff00bf7802 */ /* 0x000fe40000000f00 */
[----:B------:R-:W-:Y:S02]  /*1cff0*/  MOV R2, 0x1d010 ;  /* 0x0001d01000027802 */ /* 0x000fe40000000f00 */
[----:B-1---5:R-:W-:Y:S05]  /*1d000*/  CALL.REL.NOINC `($__internal_6_$__cuda_sm70_shflsync_idx_p) ;  /* 0x0000ab7000007944 */ /* 0x022fea0003c00000 */
[----:B------:R-:W-:Y:S01]  /*1d010*/  MOV R4, R190 ;  /* 0x000000be00047202 */ /* 0x000fe20000000f00 */
[----:B------:R-:W-:Y:S05]  /*1d020*/  BRA `(.L_x_1357) ;  /* 0xffffdcb000007947 */ /* 0x000fea000383ffff */
.L_x_1302:
[----:B------:R-:W-:Y:S01]  /*1d030*/  IMAD.MOV.U32 R188, RZ, RZ, R17 ;  /* 0x000000ffffbc7224 */ /* 0x000fe200078e0011 */
[----:B------:R-:W-:Y:S01]  /*1d040*/  MOV R3, 0x181f ;  /* 0x0000181f00037802 */ /* 0x000fe20000000f00 */
[----:B------:R-:W-:Y:S01]  /*1d050*/  IMAD.MOV.U32 R189, RZ, RZ, RZ ;  /* 0x000000ffffbd7224 */ /* 0x000fe200078e00ff */
[----:B------:R-:W-:Y:S02]  /*1d060*/  MOV R191, 0xffffffff ;  /* 0xffffffff00bf7802 */ /* 0x000fe40000000f00 */
[----:B------:R-:W-:-:S02]  /*1d070*/  MOV R2, 0x1d090 ;  /* 0x0001d09000027802 */ /* 0x000fc40000000f00 */
[----:B-123-5:R-:W-:Y:S05]  /*1d080*/  CALL.REL.NOINC `($__internal_6_$__cuda_sm70_shflsync_idx_p) ;  /* 0x0000aaf000007944 */ /* 0x02efea0003c00000 */
[----:B------:R-:W-:Y:S01]  /*1d090*/  MOV R2, R190 ;  /* 0x000000be00027202 */ /* 0x000fe20000000f00 */
[----:B------:R-:W-:Y:S05]  /*1d0a0*/  BRA `(.L_x_1358) ;  /* 0xffffdc5000007947 */ /* 0x000fea000383ffff */
.L_x_1305:
[----:B------:R-:W-:Y:S01]  /*1d0b0*/  IMAD.MOV.U32 R188, RZ, RZ, R15 ;  /* 0x000000ffffbc7224 */ /* 0x000fe200078e000f */
[----:B-1----:R-:W-:Y:S01]  /*1d0c0*/  MOV R3, 0x181f ;  /* 0x0000181f00037802 */ /* 0x002fe20000000f00 */
[----:B------:R-:W-:Y:S01]  /*1d0d0*/  IMAD.MOV.U32 R189, RZ, RZ, 0x1 ;  /* 0x00000001ffbd7424 */ /* 0x000fe200078e00ff */
[----:B------:R-:W-:-:S02]  /*1d0e0*/  MOV R191, 0xffffffff ;  /* 0xffffffff00bf7802 */ /* 0x000fc40000000f00 */
[----:B------:R-:W-:Y:S02]  /*1d0f0*/  MOV R2, 0x1d110 ;  /* 0x0001d11000027802 */ /* 0x000fe40000000f00 */
        /* <DEDUP_REMOVED lines=10> */
.L_x_1308:
[----:B------:R-:W-:Y:S01]  /*1d1a0*/  IMAD.MOV.U32 R188, RZ, RZ, R15 ;  /* 0x000000ffffbc7224 */ /* 0x000fe200078e000f */
[----:B--2---:R-:W-:Y:S01]  /*1d1b0*/  MOV R3, 0x181f ;  /* 0x0000181f00037802 */ /* 0x004fe20000000f00 */
[----:B------:R-:W-:Y:S01]  /*1d1c0*/  IMAD.MOV.U32 R189, RZ, RZ, 0x2 ;  /* 0x00000002ffbd7424 */ /* 0x000fe200078e00ff */
[----:B------:R-:W-:Y:S02]  /*1d1d0*/  MOV R191, 0xffffffff ;  /* 0xffffffff00bf7802 */ /* 0x000fe40000000f00 */
[----:B------:R-:W-:-:S02]  /*1d1e0*/  MOV R2, 0x1d200 ;  /* 0x0001d20000027802 */ /* 0x000fc40000000f00 */
[----:B-1--4-:R-:W-:Y:S05]  /*1d1f0*/  CALL.REL.NOINC `($__internal_6_$__cuda_sm70_shflsync_idx_p) ;  /* 0x0000a98000007944 */ /* 0x012fea0003c00000 */
[----:B------:R-:W-:Y:S01]  /*1d200*/  MOV R4, R190 ;  /* 0x000000be00047202 */ /* 0x000fe20000000f00 */
[----:B------:R-:W-:Y:S05]  /*1d210*/  BRA `(.L_x_1360) ;  /* 0xffffde9000007947 */ /* 0x000fea000383ffff */
.L_x_1309:
[----:B------:R-:W-:Y:S01]  /*1d220*/  IMAD.MOV.U32 R188, RZ, RZ, R17 ;  /* 0x000000ffffbc7224 */ /* 0x000fe200078e0011 */
[----:B------:R-:W-:Y:S01]  /*1d230*/  MOV R3, 0x181f ;  /* 0x0000181f00037802 */ /* 0x000fe20000000f00 */
[----:B------:R-:W-:Y:S01]  /*1d240*/  IMAD.MOV.U32 R189, RZ, RZ, 0x2 ;  /* 0x00000002ffbd7424 */ /* 0x000fe200078e00ff */
[----:B------:R-:W-:-:S02]  /*1d250*/  MOV R191, 0xffffffff ;  /* 0xffffffff00bf7802 */ /* 0x000fc40000000f00 */
[----:B------:R-:W-:Y:S02]  /*1d260*/  MOV R2, 0x1d280 ;  /* 0x0001d28000027802 */ /* 0x000fe40000000f00 */
[----:B-1234-:R-:W-:Y:S05]  /*1d270*/  CALL.REL.NOINC `($__internal_6_$__cuda_sm70_shflsync_idx_p) ;  /* 0x0000a90000007944 */ /* 0x01efea0003c00000 */
[----:B------:R-:W-:Y:S01]  /*1d280*/  MOV R2, R190 ;  /* 0x000000be00027202 */ /* 0x000fe20000000f00 */
[----:B------:R-:W-:Y:S05]  /*1d290*/  BRA `(.L_x_1361) ;  /* 0xffffde3000007947 */ /* 0x000fea000383ffff */
.L_x_1312:
[----:B------:R-:W-:Y:S01]  /*1d2a0*/  IMAD.MOV.U32 R188, RZ, RZ, R15 ;  /* 0x000000ffffbc7224 */ /* 0x000fe200078e000f */
[----:B--2---:R-:W-:Y:S01]  /*1d2b0*/  MOV R3, 0x181f ;  /* 0x0000181f00037802 */ /* 0x004fe20000000f00 */
[----:B------:R-:W-:Y:S01]  /*1d2c0*/  IMAD.MOV.U32 R189, RZ, RZ, 0x3 ;  /* 0x00000003ffbd7424 */ /* 0x000fe200078e00ff */
[----:B------:R-:W-:Y:S02]  /*1d2d0*/  MOV R191, 0xffffffff ;  /* 0xffffffff00bf7802 */ /* 0x000fe40000000f00 */
[----:B------:R-:W-:Y:S02]  /*1d2e0*/  MOV R2, 0x1d300 ;  /* 0x0001d30000027802 */ /* 0x000fe40000000f00 */
[----:B-1--4-:R-:W-:Y:S05]  /*1d2f0*/  CALL.REL.NOINC `($__internal_6_$__cuda_sm70_shflsync_idx_p) ;  /* 0x0000a88000007944 */ /* 0x012fea0003c00000 */
        /* <DEDUP_REMOVED lines=9> */
        .type           $_ZN7cutlass13device_kernelIN5flash19enable_sm80_to_sm89INS1_16FlashAttnFwdSm80INS1_25CollectiveMainloopFwdSm80ILi8ELi1ELb0EN4cute5tupleIJNS5_1CILi128EEENS7_ILi48EEENS7_ILi256EEEEEELi256ENS_6half_tEfNS_4arch4Sm80ELb0ELb1ELb1ELb1ELb1ELb1ELb1ELb0EEENS1_21CollectiveEpilogueFwdINS6_IJS8_SA_S9_EEENS6_IJNS7_ILi1EEESI_SI_EEESC_SE_Li256ELb1ELb1ELb0ELb0EEENS1_19SingleTileSchedulerILb1ELb0ELb1ELi128EEEEEEEEEvNT_6ParamsE$_ZZN5flash25CollectiveMainloopFwdSm80ILi8ELi1ELb0EN4cute5tupleIJNS1_1CILi128EEENS3_ILi48EEENS3_ILi256EEEEEELi256EN7cutlass6half_tEfNS8_4arch4Sm80ELb0ELb1ELb1ELb1ELb1ELb1ELb1ELb0EE3mmaINS_16FlashAttnFwdSm80ISC_NS_21CollectiveEpilogueFwdINS2_IJS4_S6_S5_EEENS2_IJNS3_ILi1EEESH_SH_EEES9_SB_Li256ELb1ELb1ELb0ELb0EEENS_19SingleTileSchedulerILb1ELb0ELb1ELi128EEEE13SharedStorageENS1_6TensorINS1_11ArrayEngineIfLm128EEENS1_6LayoutINS2_IJNS2_IJNS3_ILi2EEESS_EEESH_NS3_ILi32EEEEEENS2_IJNS2_IJSH_SS_EEENS3_ILi0EEENS3_ILi4EEEEEEEEEENS_7SoftmaxILi2ELi0EEEEEbRKNSC_6ParamsERT0_RT1_iRKNS_16SeqlenInfoQKNewKILb1ELb1EEENS2_IJiiiiEEERT_ENKUlvE_clEv,@function
        .size           $_ZN7cutlass13device_kernelIN5flash19enable_sm80_to_sm89INS1_16FlashAttnFwdSm80INS1_25CollectiveMainloopFwdSm80ILi8ELi1ELb0EN4cute5tupleIJNS5_1CILi128EEENS7_ILi48EEENS7_ILi256EEEEEELi256ENS_6half_tEfNS_4arch4Sm80ELb0ELb1ELb1ELb1ELb1ELb1ELb1ELb0EEENS1_21CollectiveEpilogueFwdINS6_IJS8_SA_S9_EEENS6_IJNS7_ILi1EEESI_SI_EEESC_SE_Li256ELb1ELb1ELb0ELb0EEENS1_19SingleTileSchedulerILb1ELb0ELb1ELi128EEEEEEEEEvNT_6ParamsE$_ZZN5flash25CollectiveMainloopFwdSm80ILi8ELi1ELb0EN4cute5tupleIJNS1_1CILi128EEENS3_ILi48EEENS3_ILi256EEEEEELi256EN7cutlass6half_tEfNS8_4arch4Sm80ELb0ELb1ELb1ELb1ELb1ELb1ELb1ELb0EE3mmaINS_16FlashAttnFwdSm80ISC_NS_21CollectiveEpilogueFwdINS2_IJS4_S6_S5_EEENS2_IJNS3_ILi1EEESH_SH_EEES9_SB_Li256ELb1ELb1ELb0ELb0EEENS_19SingleTileSchedulerILb1ELb0ELb1ELi128EEEE13SharedStorageENS1_6TensorINS1_11ArrayEngineIfLm128EEENS1_6LayoutINS2_IJNS2_IJNS3_ILi2EEESS_EEESH_NS3_ILi32EEEEEENS2_IJNS2_IJSH_SS_EEENS3_ILi0EEENS3_ILi4EEEEEEEEEENS_7SoftmaxILi2ELi0EEEEEbRKNSC_6ParamsERT0_RT1_iRKNS_16SeqlenInfoQKNewKILb1ELb1EEENS2_IJiiiiEEERT_ENKUlvE_clEv,($__internal_5_$__cuda_sm70_shflsync_bfly_p - $_ZN7cutlass13device_kernelIN5flash19enable_sm80_to_sm89INS1_16FlashAttnFwdSm80INS1_25CollectiveMainloopFwdSm80ILi8ELi1ELb0EN4cute5tupleIJNS5_1CILi128EEENS7_ILi48EEENS7_ILi256EEEEEELi256ENS_6half_tEfNS_4arch4Sm80ELb0ELb1ELb1ELb1ELb1ELb1ELb1ELb0EEENS1_21CollectiveEpilogueFwdINS6_IJS8_SA_S9_EEENS6_IJNS7_ILi1EEESI_SI_EEESC_SE_Li256ELb1ELb1ELb0ELb0EEENS1_19SingleTileSchedulerILb1ELb0ELb1ELi128EEEEEEEEEvNT_6ParamsE$_ZZN5flash25CollectiveMainloopFwdSm80ILi8ELi1ELb0EN4cute5tupleIJNS1_1CILi128EEENS3_ILi48EEENS3_ILi256EEEEEELi256EN7cutlass6half_tEfNS8_4arch4Sm80ELb0ELb1ELb1ELb1ELb1ELb1ELb1ELb0EE3mmaINS_16FlashAttnFwdSm80ISC_NS_21CollectiveEpilogueFwdINS2_IJS4_S6_S5_EEENS2_IJNS3_ILi1EEESH_SH_EEES9_SB_Li256ELb1ELb1ELb0ELb0EEENS_19SingleTileSchedulerILb1ELb0ELb1ELi128EEEE13SharedStorageENS1_6TensorINS1_11ArrayEngineIfLm128EEENS1_6LayoutINS2_IJNS2_IJNS3_ILi2EEESS_EEESH_NS3_ILi32EEEEEENS2_IJNS2_IJSH_SS_EEENS3_ILi0EEENS3_ILi4EEEEEEEEEENS_7SoftmaxILi2ELi0EEEEEbRKNSC_6ParamsERT0_RT1_iRKNS_16SeqlenInfoQKNewKILb1ELb1EEENS2_IJiiiiEEERT_ENKUlvE_clEv)
$_ZN7cutlass13device_kernelIN5flash19enable_sm80_to_sm89INS1_16FlashAttnFwdSm80INS1_25CollectiveMainloopFwdSm80ILi8ELi1ELb0EN4cute5tupleIJNS5_1CILi128EEENS7_ILi48EEENS7_ILi256EEEEEELi256ENS_6half_tEfNS_4arch4Sm80ELb0ELb1ELb1ELb1ELb1ELb1ELb1ELb0EEENS1_21CollectiveEpilogueFwdINS6_IJS8_SA_S9_EEENS6_IJNS7_ILi1EEESI_SI_EEESC_SE_Li256ELb1ELb1ELb0ELb0EEENS1_19SingleTileSchedulerILb1ELb0ELb1ELi128EEEEEEEEEvNT_6ParamsE$_ZZN5flash25CollectiveMainloopFwdSm80ILi8ELi1ELb0EN4cute5tupleIJNS1_1CILi128EEENS3_ILi48EEENS3_ILi256EEEEEELi256EN7cutlass6half_tEfNS8_4arch4Sm80ELb0ELb1ELb1ELb1ELb1ELb1ELb1ELb0EE3mmaINS_16FlashAttnFwdSm80ISC_NS_21CollectiveEpilogueFwdINS2_IJS4_S6_S5_EEENS2_IJNS3_ILi1EEESH_SH_EEES9_SB_Li256ELb1ELb1ELb0ELb0EEENS_19SingleTileSchedulerILb1ELb0ELb1ELi128EEEE13SharedStorageENS1_6TensorINS1_11ArrayEngineIfLm128EEENS1_6LayoutINS2_IJNS2_IJNS3_ILi2EEESS_EEESH_NS3_ILi32EEEEEENS2_IJNS2_IJSH_SS_EEENS3_ILi0EEENS3_ILi4EEEEEEEEEENS_7SoftmaxILi2ELi0EEEEEbRKNSC_6ParamsERT0_RT1_iRKNS_16SeqlenInfoQKNewKILb1ELb1EEENS2_IJiiiiEEERT_ENKUlvE_clEv:
[----:B------:R-:W-:-:S05]  /*1d390*/  IADD3 R18, R101, -c[0x0][0x20], RZ ;  /* 0x8000080065127a10 */ /* 0x000fca0007ffe0ff */
[----:B------:R-:W2:Y:S01]  /*1d3a0*/  LDL.64 R14, [R18] ;  /* 0x00000000120e7983 */ /* 0x000ea20000100a00 */
[----:B------:R-:W-:-:S03]  /*1d3b0*/  ULDC.64 UR4, c[0x0][0x118] ;  /* 0x0000460000047ab9 */ /* 0x000fc60000000a00 */
[----:B--2---:R-:W2:Y:S02]  /*1d3c0*/  LD.E R29, [R14.64+0x11c] ;  /* 0x00011c040e1d7980 */ /* 0x004ea4000c101900 */
[----:B--2---:R-:W-:-:S13]  /*1d3d0*/  ISETP.GT.AND P0, PT, R29, RZ, PT ;  /* 0x000000ff1d00720c */ /* 0x004fda0003f04270 */
[----:B------:R-:W-:Y:S05]  /*1d3e0*/  @P0 BRA `(.L_x_1363) ;  /* 0x0000004000000947 */ /* 0x000fea0003800000 */
[----:B------:R-:W-:Y:S01]  /*1d3f0*/  MOV R2, R146 ;  /* 0x0000009200027202 */ /* 0x000fe20000000f00 */
[----:B------:R-:W-:-:S04]  /*1d400*/  DEPBAR.LE SB0, 0x1 ;  /* 0x000080400000791a */ /* 0x000fc80000000000 */
[----:B------:R-:W-:-:S04]  /*1d410*/  MOV R3, 0x0 ;  /* 0x0000000000037802 */ /* 0x000fc80000000f00 */
[----:B------:R-:W-:Y:S05]  /*1d420*/  RET.REL.NODEC R2 `(_ZN7cutlass13device_kernelIN5flash19enable_sm80_to_sm89INS1_16FlashAttnFwdSm80INS1_25CollectiveMainloopFwdSm80ILi8ELi1ELb0EN4cute5tupleIJNS5_1CILi128EEENS7_ILi48EEENS7_ILi256EEEEEELi256ENS_6half_tEfNS_4arch4Sm80ELb0ELb1ELb1ELb1ELb1ELb1ELb1ELb0EEENS1_21CollectiveEpilogueFwdINS6_IJS8_SA_S9_EEENS6_IJNS7_ILi1EEESI_SI_EEESC_SE_Li256ELb1ELb1ELb0ELb0EEENS1_19SingleTileSchedulerILb1ELb0ELb1ELi128EEEEEEEEEvNT_6ParamsE) ;  /* 0xfffe2bd002007950 */ /* 0x000fea0003c3ffff */
.L_x_1363:
[----:B------:R1:W2:Y:S04]  /*1d430*/  LDL.64 R12, [R18+0x8] ;  /* 0x00000800120c7983 */ /* 0x0002a80000100a00 */
[----:B------:R1:W3:Y:S04]  /*1d440*/  LDL.64 R2, [R18+0x20] ;  /* 0x0000200012027983 */ /* 0x0002e80000100a00 */
[----:B------:R1:W4:Y:S04]  /*1d450*/  LDL.64 R16, [R18+0x18] ;  /* 0x0000180012107983 */ /* 0x0003280000100a00 */
[----:B------:R-:W4:Y:S04]  /*1d460*/  LD.E.U8 R24, [R14.64+0x138] ;  /* 0x000138040e187980 */ /* 0x000f28000c101100 */
[----:B------:R2:W5:Y:S04]  /*1d470*/  LD.E R25, [R14.64+0x164] ;  /* 0x000164040e197980 */ /* 0x000568000c101900 */
[----:B------:R2:W5:Y:S04]  /*1d480*/  LD.E.64 R22, [R14.64+0x110] ;  /* 0x000110040e167980 */ /* 0x000568000c101b00 */
[----:B------:R2:W5:Y:S04]  /*1d490*/  LD.E.64 R20, [R14.64+0x128] ;  /* 0x000128040e147980 */ /* 0x000568000c101b00 */
[----:B-1----:R-:W4:Y:S04]  /*1d4a0*/  LDL.64 R18, [R18+0x10] ;  /* 0x0000100012127983 */ /* 0x002f280000100a00 */
[----:B--2---:R1:W2:Y:S04]  /*1d4b0*/  LD.E R26, [R12.64] ;  /* 0x000000040c1a7980 */ /* 0x0042a8000c101900 */
[----:B---3--:R3:W2:Y:S04]  /*1d4c0*/  LD.E R39, [R2.64] ;  /* 0x0000000402277980 */ /* 0x0086a8000c101900 */
[----:B----4-:R4:W4:Y:S04]  /*1d4d0*/  LD.E R16, [R16.64+0x20] ;  /* 0x0000200410107980 */ /* 0x010928000c101900 */
[----:B-1----:R1:W5:Y:S04]  /*1d4e0*/  LD.E.64 R12, [R14.64+0x120] ;  /* 0x000120040e0c7980 */ /* 0x002368000c101b00 */
[----:B---3--:R1:W5:Y:S04]  /*1d4f0*/  LD.E.64 R2, [R14.64+0x130] ;  /* 0x000130040e027980 */ /* 0x008368000c101b00 */
[----:B------:R1:W5:Y:S01]  /*1d500*/  LD.E R27, [R18.64] ;  /* 0x00000004121b7980 */ /* 0x000362000c101900 */
[----:B------:R-:W-:-:S02]  /*1d510*/  ISETP.NE.AND P0, PT, R24, RZ, PT ;  /* 0x000000ff1800720c */ /* 0x000fc40003f05270 */
[----:B--2---:R-:W-:-:S04]  /*1d520*/  SHF.R.S32.HI R11, RZ, 0x1f, R26 ;  /* 0x0000001fff0b7819 */ /* 0x004fc8000001141a */
[----:B------:R-:W-:-:S04]  /*1d530*/  LEA.HI R11, R11, R26, RZ, 0x3 ;  /* 0x0000001a0b0b7211 */ /* 0x000fc800078f18ff */
[----:B----4-:R-:W-:Y:S02]  /*1d540*/  LOP3.LUT R17, R11, 0xfffffff8, RZ, 0xc0, !PT ;  /* 0xfffffff80b117812 */ /* 0x010fe400078ec0ff */
[----:B------:R-:W-:-:S03]  /*1d550*/  SHF.R.S32.HI R100, RZ, 0x3, R11 ;  /* 0x00000003ff647819 */ /* 0x000fc6000001140b */
[----:B------:R-:W-:Y:S02]  /*1d560*/  IMAD.IADD R11, R26, 0x1, -R17 ;  /* 0x000000011a0b7824 */ /* 0x000fe400078e0a11 */
[----:B------:R-:W-:Y:S01]  /*1d570*/  IMAD R72, R39, 0x80, R100 ;  /* 0x0000008027487824 */ /* 0x000fe200078e0264 */
[----:B------:R-:W-:-:S03]  /*1d580*/  SHF.R.S32.HI R28, RZ, 0x1f, R16 ;  /* 0x0000001fff1c7819 */ /* 0x000fc60000011410 */
[----:B------:R-:W-:Y:S01]  /*1d590*/  IMAD R11, R11, 0x20, R72 ;  /* 0x000000200b0b7824 */ /* 0x000fe200078e0248 */
[----:B------:R-:W-:Y:S05]  /*1d5a0*/  @!P0 BRA `(.L_x_1364) ;  /* 0x00004a5000008947 */ /* 0x000fea0003800000 */
[----:B-1---5:R-:W-:-:S13]  /*1d5b0*/  ISETP.NE.AND P0, PT, R25, 0x1, PT ;  /* 0x000000011900780c */ /* 0x022fda0003f05270 */
[----:B------:R1:W2:Y:S04]  /*1d5c0*/  @P0 LD.E R17, [R14.64+0x168] ;  /* 0x000168040e110980 */ /* 0x0002a8000c101900 */
[----:B-1----:R2:W3:Y:S02]  /*1d5d0*/  @P0 LD.E R14, [R14.64+0x16c] ;  /* 0x00016c040e0e0980 */ /* 0x0024e4000c101900 */
[----:B--2---:R-:W-:-:S05]  /*1d5e0*/  @P0 IMAD.HI.U32 R15, R11, R17, RZ ;  /* 0x000000110b0f0227 */ /* 0x004fca00078e00ff */
[----:B---3--:R-:W-:-:S04]  /*1d5f0*/  @P0 SHF.R.U32.HI R11, RZ, R14, R15 ;  /* 0x0000000eff0b0219 */ /* 0x008fc8000001160f */
[----:B------:R-:W-:Y:S01]  /*1d600*/  SHF.R.S32.HI R14, RZ, 0x1f, R11 ;  /* 0x0000001fff0e7819 */ /* 0x000fe2000001140b */
[-C--:B------:R-:W-:Y:S02]  /*1d610*/  IMAD R17, R13, R11.reuse, RZ ;  /* 0x0000000b0d117224 */ /* 0x080fe400078e02ff */
[-C--:B------:R-:W-:Y:S02]  /*1d620*/  IMAD R15, R3, R11.reuse, RZ ;  /* 0x0000000b030f7224 */ /* 0x080fe400078e02ff */
[-C--:B------:R-:W-:Y:S02]  /*1d630*/  IMAD R24, R12, R14.reuse, R17 ;  /* 0x0000000e0c187224 */ /* 0x080fe400078e0211 */
[----:B------:R-:W-:Y:S02]  /*1d640*/  IMAD R17, R2, R14, R15 ;  /* 0x0000000e02117224 */ /* 0x000fe400078e020f */
[----:B------:R-:W-:-:S04]  /*1d650*/  IMAD.WIDE.U32 R18, R12, R11, RZ ;  /* 0x0000000b0c127225 */ /* 0x000fc800078e00ff */
[----:B------:R-:W-:Y:S01]  /*1d660*/  IMAD.WIDE.U32 R14, R2, R11, RZ ;  /* 0x0000000b020e7225 */ /* 0x000fe200078e00ff */
[----:B------:R-:W-:-:S03]  /*1d670*/  IADD3 R19, R19, R24, RZ ;  /* 0x0000001813137210 */ /* 0x000fc60007ffe0ff */
[-C--:B------:R-:W-:Y:S01]  /*1d680*/  IMAD R13, R13, R16.reuse, RZ ;  /* 0x000000100d0d7224 */ /* 0x080fe200078e02ff */
[----:B------:R-:W-:Y:S01]  /*1d690*/  IADD3 R15, R15, R17, RZ ;  /* 0x000000110f0f7210 */ /* 0x000fe20007ffe0ff */
[----:B------:R-:W-:Y:S02]  /*1d6a0*/  IMAD R11, R3, R16, RZ ;  /* 0x00000010030b7224 */ /* 0x000fe400078e02ff */
[----:B------:R-:W-:-:S04]  /*1d6b0*/  IMAD.WIDE.U32 R18, R16, R12, R18 ;  /* 0x0000000c10127225 */ /* 0x000fc800078e0012 */
[----:B------:R-:W-:-:S04]  /*1d6c0*/  IMAD.WIDE.U32 R14, R16, R2, R14 ;  /* 0x00000002100e7225 */ /* 0x000fc800078e000e */
[----:B------:R-:W-:Y:S01]  /*1d6d0*/  IMAD R3, R12, R28, R13 ;  /* 0x0000001c0c037224 */ /* 0x000fe200078e020d */
[----:B------:R-:W-:Y:S01]  /*1d6e0*/  LEA R38, P0, R14, R20, 0x1 ;  /* 0x000000140e267211 */ /* 0x000fe200078008ff */
[----:B------:R-:W-:Y:S01]  /*1d6f0*/  IMAD R2, R2, R28, R11 ;  /* 0x0000001c02027224 */ /* 0x000fe200078e020b */
[C---:B------:R-:W-:Y:S02]  /*1d700*/  LEA R28, P1, R18.reuse, R22, 0x1 ;  /* 0x00000016121c7211 */ /* 0x040fe400078208ff */
[----:B------:R-:W-:Y:S02]  /*1d710*/  IADD3 R3, R19, R3, RZ ;  /* 0x0000000313037210 */ /* 0x000fe40007ffe0ff */
[----:B------:R-:W-:Y:S02]  /*1d720*/  IADD3 R2, R15, R2, RZ ;  /* 0x000000020f027210 */ /* 0x000fe40007ffe0ff */
[----:B------:R-:W-:Y:S02]  /*1d730*/  LEA.HI.X R22, R18, R23, R3, 0x1, P1 ;  /* 0x0000001712167211 */ /* 0x000fe400008f0c03 */
[----:B------:R-:W-:Y:S01]  /*1d740*/  LEA.HI.X R23, R14, R21, R2, 0x1, P0 ;  /* 0x000000150e177211 */ /* 0x000fe200000f0c02 */
[----:B------:R-:W-:Y:S05]  /*1d750*/  BRA.DIV ~URZ, `(.L_x_1365) ;  /* 0x000094a27f007947 */ /* 0x000fea000b800000 */
[----:B------:R1:W2:Y:S02]  /*1d760*/  SHFL.IDX PT, R11, R22, RZ, 0x181f ;  /* 0x00181fff160b7589 */ /* 0x0002a400000e0000 */
.L_x_1439:
[----:B------:R-:W-:Y:S05]  /*1d770*/  BRA.DIV ~URZ, `(.L_x_1366) ;  /* 0x000095027f007947 */ /* 0x000fea000b800000 */
[----:B------:R3:W4:Y:S01]  /*1d780*/  SHFL.IDX PT, R12, R28, RZ, 0x181f ;  /* 0x00181fff1c0c7589 */ /* 0x00072200000e0000 */
[----:B--2---:R-:W-:-:S03]  /*1d790*/  MOV R13, R11 ;  /* 0x0000000b000d7202 */ /* 0x004fc60000000f00 */
[----:B------:R3:W2:Y:S04]  /*1d7a0*/  SHFL.IDX PT, R14, R23, RZ, 0x181f ;  /* 0x00181fff170e7589 */ /* 0x0006a800000e0000 */
[----:B------:R3:W1:Y:S02]  /*1d7b0*/  SHFL.IDX PT, R2, R38, RZ, 0x181f ;  /* 0x00181fff26027589 */ /* 0x00066400000e0000 */
.L_x_1440:
[----:B------:R-:W-:Y:S01]  /*1d7c0*/  IMAD R27, R27, R25, RZ ;  /* 0x000000191b1b7224 */ /* 0x000fe200078e02ff */
[----:B------:R-:W-:Y:S01]  /*1d7d0*/  SHF.R.S32.HI R11, RZ, 0x1f, R26 ;  /* 0x0000001fff0b7819 */ /* 0x000fe2000001141a */
[----:B------:R-:W-:Y:S01]  /*1d7e0*/  BSSY B0, `(.L_x_1367) ;  /* 0x0000039000007945 */ /* 0x000fe20003800000 */
[----:B------:R-:W-:Y:S01]  /*1d7f0*/  CS2R R62, SRZ ;  /* 0x00000000003e7805 */ /* 0x000fe2000001ff00 */
[----:B------:R-:W-:Y:S01]  /*1d800*/  CS2R R40, SRZ ;  /* 0x0000000000287805 */ /* 0x000fe2000001ff00 */
[----:B------:R-:W-:Y:S01]  /*1d810*/  ISETP.GE.AND P0, PT, R72, R27, PT ;  /* 0x0000001b4800720c */ /* 0x000fe20003f06270 */
[----:B------:R-:W-:Y:S01]  /*1d820*/  CS2R R36, SRZ ;  /* 0x0000000000247805 */ /* 0x000fe2000001ff00 */
[----:B------:R-:W-:Y:S01]  /*1d830*/  LEA.HI R11, R11, R26, RZ, 0x3 ;  /* 0x0000001a0b0b7211 */ /* 0x000fe200078f18ff */
[----:B------:R-:W-:Y:S01]  /*1d840*/  CS2R R32, SRZ ;  /* 0x0000000000207805 */ /* 0x000fe2000001ff00 */
[----:B------:R-:W-:Y:S01]  /*1d850*/  CS2R R24, SRZ ;  /* 0x0000000000187805 */ /* 0x000fe2000001ff00 */
[----:B------:R-:W-:Y:S01]  /*1d860*/  CS2R R42, SRZ ;  /* 0x00000000002a7805 */ /* 0x000fe2000001ff00 */
[----:B------:R-:W-:Y:S01]  /*1d870*/  LOP3.LUT R11, R11, 0xfffffff8, RZ, 0xc0, !PT ;  /* 0xfffffff80b0b7812 */ /* 0x000fe200078ec0ff */
[----:B------:R-:W-:Y:S01]  /*1d880*/  CS2R R34, SRZ ;  /* 0x0000000000227805 */ /* 0x000fe2000001ff00 */
[----:B------:R-:W-:Y:S01]  /*1d890*/  CS2R R30, SRZ ;  /* 0x00000000001e7805 */ /* 0x000fe2000001ff00 */
[----:B------:R-:W-:Y:S01]  /*1d8a0*/  CS2R R20, SRZ ;  /* 0x0000000000147805 */ /* 0x000fe2000001ff00 */
[----:B--2---:R-:W-:-:S02]  /*1d8b0*/  IMAD.MOV.U32 R3, RZ, RZ, R14 ;  /* 0x000000ffff037224 */ /* 0x004fc400078e000e */
[----:B------:R-:W-:-:S04]  /*1d8c0*/  IMAD.IADD R11, R26, 0x1, -R11 ;  /* 0x000000011a0b7824 */ /* 0x000fc800078e0a0b */
[----:B------:R-:W-:Y:S01]  /*1d8d0*/  IMAD.SHL.U32 R11, R11, 0x4, RZ ;  /* 0x000000040b0b7824 */ /* 0x000fe200078e00ff */
[----:B------:R-:W-:Y:S05]  /*1d8e0*/  @P0 BRA `(.L_x_1368) ;  /* 0x0000028000000947 */ /* 0x000fea0003800000 */
[C---:B------:R-:W-:Y:S01]  /*1d8f0*/  IADD3 R15, R11.reuse, 0x20, RZ ;  /* 0x000000200b0f7810 */ /* 0x040fe20007ffe0ff */
[----:B------:R-:W-:Y:S01]  /*1d900*/  CS2R R24, SRZ ;  /* 0x0000000000187805 */ /* 0x000fe2000001ff00 */
[-C--:B------:R-:W-:Y:S01]  /*1d910*/  ISETP.GE.AND P1, PT, R11, R29.reuse, PT ;  /* 0x0000001d0b00720c */ /* 0x080fe20003f26270 */
[----:B------:R-:W-:Y:S01]  /*1d920*/  CS2R R20, SRZ ;  /* 0x0000000000147805 */ /* 0x000fe2000001ff00 */
[----:B------:R-:W-:Y:S01]  /*1d930*/  ISETP.GE.AND P0, PT, R15, R29, PT ;  /* 0x0000001d0f00720c */ /* 0x000fe20003f06270 */
[----:B------:R-:W-:Y:S01]  /*1d940*/  CS2R R32, SRZ ;  /* 0x0000000000207805 */ /* 0x000fe2000001ff00 */
[----:B------:R-:W-:-:S09]  /*1d950*/  CS2R R30, SRZ ;  /* 0x00000000001e7805 */ /* 0x000fd2000001ff00 */
[C---:B----4-:R-:W-:Y:S02]  /*1d960*/  @!P1 IMAD.WIDE R16, R11.reuse, 0x2, R12 ;  /* 0x000000020b109825 */ /* 0x050fe400078e020c */
[----:B------:R-:W-:Y:S02]  /*1d970*/  @!P0 SHF.R.S32.HI R14, RZ, 0x1f, R15 ;  /* 0x0000001fff0e8819 */ /* 0x000fe4000001140f */
[----:B-1----:R-:W-:Y:S01]  /*1d980*/  @!P1 IMAD.WIDE R18, R11, 0x2, R2 ;  /* 0x000000020b129825 */ /* 0x002fe200078e0202 */
[----:B------:R1:W5:Y:S01]  /*1d990*/  @!P1 LD.E.64 R24, [R16.64] ;  /* 0x0000000410189980 */ /* 0x000362000c101b00 */
[----:B------:R-:W-:-:S03]  /*1d9a0*/  @!P0 LEA.HI R14, R14, R15, RZ, 0x2 ;  /* 0x0000000f0e0e8211 */ /* 0x000fc600078f10ff */
[----:B------:R2:W5:Y:S01]  /*1d9b0*/  @!P1 LD.E.64 R20, [R18.64] ;  /* 0x0000000412149980 */ /* 0x000562000c101b00 */
[----:B------:R-:W-:-:S05]  /*1d9c0*/  @!P0 LOP3.LUT R14, R14, 0xfffffffc, RZ, 0xc0, !PT ;  /* 0xfffffffc0e0e8812 */ /* 0x000fca00078ec0ff */
[----:B-1----:R-:W-:-:S04]  /*1d9d0*/  @!P0 IMAD.WIDE R16, R14, 0x2, R12 ;  /* 0x000000020e108825 */ /* 0x002fc800078e020c */
[----:B------:R-:W-:Y:S01]  /*1d9e0*/  @!P0 IMAD.WIDE R14, R14, 0x2, R2 ;  /* 0x000000020e0e8825 */ /* 0x000fe200078e0202 */
[C---:B--2---:R-:W-:Y:S01]  /*1d9f0*/  IADD3 R18, R11.reuse, 0x40, RZ ;  /* 0x000000400b127810 */ /* 0x044fe20007ffe0ff */
[----:B------:R1:W5:Y:S01]  /*1da00*/  @!P0 LD.E.64 R32, [R16.64] ;  /* 0x0000000410208980 */ /* 0x000362000c101b00 */
[----:B------:R-:W-:Y:S02]  /*1da10*/  IADD3 R19, R11, 0x60, RZ ;  /* 0x000000600b137810 */ /* 0x000fe40007ffe0ff */
[-C--:B------:R-:W-:Y:S01]  /*1da20*/  ISETP.GE.AND P1, PT, R18, R29.reuse, PT ;  /* 0x0000001d1200720c */ /* 0x080fe20003f26270 */
[----:B------:R2:W5:Y:S01]  /*1da30*/  @!P0 LD.E.64 R30, [R14.64] ;  /* 0x000000040e1e8980 */ /* 0x000562000c101b00 */
[----:B------:R-:W-:Y:S01]  /*1da40*/  ISETP.GE.AND P0, PT, R19, R29, PT ;  /* 0x0000001d1300720c */ /* 0x000fe20003f06270 */
[----:B------:R-:W-:Y:S01]  /*1da50*/  CS2R R36, SRZ ;  /* 0x0000000000247805 */ /* 0x000fe2000001ff00 */
[----:B------:R-:W-:Y:S01]  /*1da60*/  CS2R R40, SRZ ;  /* 0x0000000000287805 */ /* 0x000fe2000001ff00 */
[----:B------:R-:W-:Y:S01]  /*1da70*/  CS2R R34, SRZ ;  /* 0x0000000000227805 */ /* 0x000fe2000001ff00 */
[----:B------:R-:W-:-:S07]  /*1da80*/  CS2R R42, SRZ ;  /* 0x00000000002a7805 */ /* 0x000fce000001ff00 */
[----:B--2---:R-:W-:Y:S02]  /*1da90*/  @!P1 SHF.R.S32.HI R15, RZ, 0x1f, R18 ;  /* 0x0000001fff0f9819 */ /* 0x004fe40000011412 */
[----:B------:R-:W-:Y:S02]  /*1daa0*/  @!P0 SHF.R.S32.HI R14, RZ, 0x1f, R19 ;  /* 0x0000001fff0e8819 */ /* 0x000fe40000011413 */
[----:B------:R-:W-:Y:S02]  /*1dab0*/  @!P1 LEA.HI R15, R15, R18, RZ, 0x2 ;  /* 0x000000120f0f9211 */ /* 0x000fe400078f10ff */
[----:B------:R-:W-:Y:S02]  /*1dac0*/  @!P0 LEA.HI R14, R14, R19, RZ, 0x2 ;  /* 0x000000130e0e8211 */ /* 0x000fe400078f10ff */
[----:B------:R-:W-:Y:S02]  /*1dad0*/  @!P1 LOP3.LUT R15, R15, 0xfffffffc, RZ, 0xc0, !PT ;  /* 0xfffffffc0f0f9812 */ /* 0x000fe400078ec0ff */
[----:B------:R-:W-:-:S03]  /*1dae0*/  @!P0 LOP3.LUT R14, R14, 0xfffffffc, RZ, 0xc0, !PT ;  /* 0xfffffffc0e0e8812 */ /* 0x000fc600078ec0ff */
[----:B------:R-:W-:-:S04]  /*1daf0*/  @!P1 IMAD.WIDE R18, R15, 0x2, R12 ;  /* 0x000000020f129825 */ /* 0x000fc800078e020c */
[C---:B-1----:R-:W-:Y:S01]  /*1db00*/  @!P0 IMAD.WIDE R16, R14.reuse, 0x2, R12 ;  /* 0x000000020e108825 */ /* 0x042fe200078e020c */
[----:B------:R1:W5:Y:S03]  /*1db10*/  @!P1 LD.E.64 R36, [R18.64] ;  /* 0x0000000412249980 */ /* 0x000366000c101b00 */
[--C-:B------:R-:W-:Y:S01]  /*1db20*/  @!P1 IMAD.WIDE R12, R15, 0x2, R2.reuse ;  /* 0x000000020f0c9825 */ /* 0x100fe200078e0202 */
[----:B------:R1:W5:Y:S03]  /*1db30*/  @!P0 LD.E.64 R40, [R16.64] ;  /* 0x0000000410288980 */ /* 0x000366000c101b00 */
[----:B------:R-:W-:Y:S01]  /*1db40*/  @!P0 IMAD.WIDE R2, R14, 0x2, R2 ;  /* 0x000000020e028825 */ /* 0x000fe200078e0202 */
[----:B------:R1:W5:Y:S04]  /*1db50*/  @!P1 LD.E.64 R34, [R12.64] ;  /* 0x000000040c229980 */ /* 0x000368000c101b00 */
[----:B------:R1:W5:Y:S02]  /*1db60*/  @!P0 LD.E.64 R42, [R2.64] ;  /* 0x00000004022a8980 */ /* 0x000364000c101b00 */
.L_x_1368:
[----:B------:R-:W-:Y:S05]  /*1db70*/  BSYNC B0 ;  /* 0x0000000000007941 */ /* 0x000fea0003800000 */
.L_x_1367:
[----:B-1---5:R-:W-:Y:S02]  /*1db80*/  IMAD.MOV.U32 R13, RZ, RZ, R40 ;  /* 0x000000ffff0d7224 */ /* 0x022fe400078e0028 */
[----:B----4-:R-:W-:-:S02]  /*1db90*/  IMAD.MOV.U32 R12, RZ, RZ, R41 ;  /* 0x000000ffff0c7224 */ /* 0x010fc400078e0029 */
[----:B------:R-:W-:Y:S01]  /*1dba0*/  IMAD.MOV.U32 R3, RZ, RZ, R36 ;  /* 0x000000ffff037224 */ /* 0x000fe200078e0024 */
[----:B------:R-:W-:Y:S01]  /*1dbb0*/  PRMT R99, R13, 0x7610, R99 ;  /* 0x000076100d637816 */ /* 0x000fe20000000063 */
        /* <DEDUP_REMOVED lines=25> */
[----:B------:R-:W-:-:S02]  /*1dd50*/  PRMT R94, R12, 0x7610, R94 ;  /* 0x000076100c5e7816 */ /* 0x000fc4000000005e */
[----:B------:R-:W-:Y:S02]  /*1dd60*/  PRMT R91, R3, 0x7610, R91 ;  /* 0x00007610035b7816 */ /* 0x000fe4000000005b */
[----:B------:R-:W-:Y:S01]  /*1dd70*/  PRMT R92, R2, 0x7610, R92 ;  /* 0x00007610025c7816 */ /* 0x000fe2000000005c */
[----:B------:R-:W-:Y:S05]  /*1dd80*/  BRA.DIV ~URZ, `(.L_x_1369) ;  /* 0x000090627f007947 */ /* 0x000fea000b800000 */
[----:B------:R1:W2:Y:S04]  /*1dd90*/  SHFL.IDX PT, R13, R22, 0x1, 0x181f ;  /* 0x00381f00160d7f89 */ /* 0x0002a800000e0000 */
[----:B------:R1:W4:Y:S04]  /*1dda0*/  SHFL.IDX PT, R12, R28, 0x1, 0x181f ;  /* 0x00381f001c0c7f89 */ /* 0x00032800000e0000 */
[----:B------:R1:W3:Y:S04]  /*1ddb0*/  SHFL.IDX PT, R14, R23, 0x1, 0x181f ;  /* 0x00381f00170e7f89 */ /* 0x0002e800000e0000 */
[----:B------:R1:W1:Y:S02]  /*1ddc0*/  SHFL.IDX PT, R2, R38, 0x1, 0x181f ;  /* 0x00381f0026027f89 */ /* 0x00026400000e0000 */
.L_x_1441:
[----:B------:R-:W-:Y:S01]  /*1ddd0*/  IADD3 R3, R72, 0x20, RZ ;  /* 0x0000002048037810 */ /* 0x000fe20007ffe0ff */
[----:B------:R-:W-:Y:S01]  /*1dde0*/  BSSY B0, `(.L_x_1370) ;  /* 0x0000033000007945 */ /* 0x000fe20003800000 */
[----:B------:R-:W-:Y:S01]  /*1ddf0*/  CS2R R52, SRZ ;  /* 0x0000000000347805 */ /* 0x000fe2000001ff00 */
[----:B------:R-:W-:Y:S01]  /*1de00*/  CS2R R48, SRZ ;  /* 0x0000000000307805 */ /* 0x000fe2000001ff00 */
[----:B------:R-:W-:Y:S01]  /*1de10*/  ISETP.GE.AND P0, PT, R3, R27, PT ;  /* 0x0000001b0300720c */ /* 0x000fe20003f06270 */
[----:B------:R-:W-:Y:S01]  /*1de20*/  CS2R R46, SRZ ;  /* 0x00000000002e7805 */ /* 0x000fe2000001ff00 */
[----:B------:R-:W-:Y:S01]  /*1de30*/  CS2R R56, SRZ ;  /* 0x0000000000387805 */ /* 0x000fe2000001ff00 */
[----:B------:R-:W-:Y:S01]  /*1de40*/  CS2R R54, SRZ ;  /* 0x0000000000367805 */ /* 0x000fe2000001ff00 */
[----:B------:R-:W-:Y:S01]  /*1de50*/  CS2R R50, SRZ ;  /* 0x0000000000327805 */ /* 0x000fe2000001ff00 */
[----:B------:R-:W-:Y:S01]  /*1de60*/  CS2R R44, SRZ ;  /* 0x00000000002c7805 */ /* 0x000fe2000001ff00 */
[----:B---3--:R-:W-:-:S07]  /*1de70*/  IMAD.MOV.U32 R3, RZ, RZ, R14 ;  /* 0x000000ffff037224 */ /* 0x008fce00078e000e */
        /* <DEDUP_REMOVED lines=8> */
[C---:B--2-4-:R-:W-:Y:S02]  /*1df00*/  @!P1 IMAD.WIDE R16, R11.reuse, 0x2, R12 ;  /* 0x000000020b109825 */ /* 0x054fe400078e020c */
        /* <DEDUP_REMOVED lines=32> */
.L_x_1371:
[----:B------:R-:W-:Y:S05]  /*1e110*/  BSYNC B0 ;  /* 0x0000000000007941 */ /* 0x000fea0003800000 */
.L_x_1370:
[----:B-12--5:R-:W-:Y:S02]  /*1e120*/  IMAD.MOV.U32 R13, RZ, RZ, R62 ;  /* 0x000000ffff0d7224 */ /* 0x026fe400078e003e */
        /* <DEDUP_REMOVED lines=32> */
[----:B------:R1:W2:Y:S02]  /*1e330*/  SHFL.IDX PT, R13, R22, 0x2, 0x181f ;  /* 0x00581f00160d7f89 */ /* 0x0002a400000e0000 */
.L_x_1442:
[----:B------:R-:W-:Y:S05]  /*1e340*/  BRA.DIV ~URZ, `(.L_x_1373) ;  /* 0x00008d027f007947 */ /* 0x000fea000b800000 */
[----:B------:R3:W4:Y:S04]  /*1e350*/  SHFL.IDX PT, R12, R28, 0x2, 0x181f ;  /* 0x00581f001c0c7f89 */ /* 0x00072800000e0000 */
[----:B------:R3:W1:Y:S04]  /*1e360*/  SHFL.IDX PT, R14, R23, 0x2, 0x181f ;  /* 0x00581f00170e7f89 */ /* 0x00066800000e0000 */
[----:B------:R3:W2:Y:S02]  /*1e370*/  SHFL.IDX PT, R2, R38, 0x2, 0x181f ;  /* 0x00581f0026027f89 */ /* 0x0006a400000e0000 */
.L_x_1443:
        /* <DEDUP_REMOVED lines=10> */
[----:B------:R-:W-:Y:S01]  /*1e420*/  CS2R R58, SRZ ;  /* 0x00000000003a7805 */ /* 0x000fe2000001ff00 */
[----:B-1----:R-:W-:-:S06]  /*1e430*/  IMAD.MOV.U32 R3, RZ, RZ, R14 ;  /* 0x000000ffff037224 */ /* 0x002fcc00078e000e */
        /* <DEDUP_REMOVED lines=10> */
[----:B------:R-:W-:Y:S01]  /*1e4e0*/  @!P1 IMAD.WIDE R18, R11, 0x2, R2 ;  /* 0x000000020b129825 */ /* 0x000fe200078e0202 */
        /* <DEDUP_REMOVED lines=30> */
.L_x_1375:
[----:B------:R-:W-:Y:S05]  /*1e6d0*/  BSYNC B0 ;  /* 0x0000000000007941 */ /* 0x000fea0003800000 */
.L_x_1374:
[----:B-12--5:R-:W-:Y:S01]  /*1e6e0*/  IMAD.MOV.U32 R13, RZ, RZ, R72 ;  /* 0x000000ffff0d7224 */ /* 0x026fe200078e0048 */
[----:B------:R-:W-:Y:S01]  /*1e6f0*/  CS2R R88, SRZ ;  /* 0x0000000000587805 */ /* 0x000fe2000001ff00 */
        /* <DEDUP_REMOVED lines=33> */
.L_x_1444:
[----:B------:R-:W-:Y:S01]  /*1e910*/  SHF.R.S32.HI R2, RZ, 0x1f, R26 ;  /* 0x0000001fff027819 */ /* 0x000fe2000001141a */
[----:B------:R-:W-:-:S03]  /*1e920*/  IMAD.SHL.U32 R14, R39, 0x80, RZ ;  /* 0x00000080270e7824 */ /* 0x000fc600078e00ff */
[----:B------:R-:W-:-:S04]  /*1e930*/  LEA.HI R2, R2, R26, RZ, 0x3 ;  /* 0x0000001a02027211 */ /* 0x000fc800078f18ff */
[----:B------:R-:W-:Y:S01]  /*1e940*/  LEA.HI.SX32 R14, R2, R14, 0x1d ;  /* 0x0000000e020e7211 */ /* 0x000fe200078feaff */
[----:B------:R-:W-:Y:S05]  /*1e950*/  BRA.DIV ~URZ, `(.L_x_1377) ;  /* 0x000088d27f007947 */ /* 0x000fea000b800000 */
[----:B------:R4:W1:Y:S04]  /*1e960*/  SHFL.IDX PT, R12, R28, 0x3, 0x181f ;  /* 0x00781f001c0c7f89 */ /* 0x00086800000e0000 */
[----:B------:R4:W3:Y:S04]  /*1e970*/  SHFL.IDX PT, R15, R23, 0x3, 0x181f ;  /* 0x00781f00170f7f89 */ /* 0x0008e800000e0000 */
[----:B------:R4:W2:Y:S02]  /*1e980*/  SHFL.IDX PT, R2, R38, 0x3, 0x181f ;  /* 0x00781f0026027f89 */ /* 0x0008a400000e0000 */
.L_x_1445:
        /* <DEDUP_REMOVED lines=9> */
[----:B---34-:R-:W-:Y:S01]  /*1ea20*/  CS2R R38, SRZ ;  /* 0x0000000000267805 */ /* 0x018fe2000001ff00 */
[----:B------:R-:W-:-:S07]  /*1ea30*/  IMAD.MOV.U32 R3, RZ, RZ, R15 ;  /* 0x000000ffff037224 */ /* 0x000fce00078e000f */
        /* <DEDUP_REMOVED lines=8> */
[C---:B-12---:R-:W-:Y:S02]  /*1eac0*/  @!P1 IMAD.WIDE R16, R11.reuse, 0x2, R12 ;  /* 0x000000020b109825 */ /* 0x046fe400078e020c */
        /* <DEDUP_REMOVED lines=32> */
.L_x_1379:
[----:B------:R-:W-:Y:S05]  /*1ecd0*/  BSYNC B0 ;  /* 0x0000000000007941 */ /* 0x000fea0003800000 */
.L_x_1378:
[----:B-1----:R-:W-:Y:S01]  /*1ece0*/  IADD3 R12, R101, -c[0x0][0x20], RZ ;  /* 0x80000800650c7a10 */ /* 0x002fe20007ffe0ff */
[----:B------:R-:W-:-:S04]  /*1ecf0*/  DEPBAR.LE SB0, 0x1 ;  /* 0x000080400000791a */ /* 0x000fc80000000000 */
[----:B--2---:R1:W2:Y:S04]  /*1ed00*/  LDL.64 R2, [R12+0x20] ;  /* 0x000020000c027983 */ /* 0x0042a80000100a00 */
[----:B-1----:R-:W3:Y:S01]  /*1ed10*/  LDL.64 R12, [R12+0x28] ;  /* 0x000028000c0c7983 */ /* 0x002ee20000100a00 */
[----:B------:R-:W-:Y:S03]  /*1ed20*/  WARPSYNC 0xffffffff ;  /* 0xffffffff00007948 */ /* 0x000fe60003800000 */
[----:B------:R-:W-:Y:S06]  /*1ed30*/  BAR.SYNC.DEFER_BLOCKING 0x0 ;  /* 0x0000000000007b1d */ /* 0x000fec0000010000 */
[----:B--2---:R1:W2:Y:S04]  /*1ed40*/  LD.E R15, [R2.64] ;  /* 0x00000004020f7980 */ /* 0x0042a8000c101900 */
[----:B---3--:R3:W4:Y:S01]  /*1ed50*/  LD.E.64 R22, [R12.64] ;  /* 0x000000040c167980 */ /* 0x008722000c101b00 */
[----:B------:R-:W-:Y:S01]  /*1ed60*/  SHF.R.S32.HI R16, RZ, 0x1f, R26 ;  /* 0x0000001fff107819 */ /* 0x000fe2000001141a */
[----:B-1---5:R-:W-:Y:S01]  /*1ed70*/  IMAD.MOV.U32 R2, RZ, RZ, R88 ;  /* 0x000000ffff027224 */ /* 0x022fe200078e0058 */
[----:B------:R-:W-:Y:S01]  /*1ed80*/  BSSY B1, `(.L_x_1380) ;  /* 0x00000e8000017945 */ /* 0x000fe20003800000 */
[----:B------:R-:W-:-:S02]  /*1ed90*/  IMAD.MOV.U32 R3, RZ, RZ, R82 ;  /* 0x000000ffff037224 */ /* 0x000fc400078e0052 */
[----:B------:R-:W-:Y:S01]  /*1eda0*/  IMAD.MOV.U32 R14, RZ, RZ, R76 ;  /* 0x000000ffff0e7224 */ /* 0x000fe200078e004c */
[----:B------:R-:W-:Y:S01]  /*1edb0*/  PRMT R124, R2, 0x7610, R124 ;  /* 0x00007610027c7816 */ /* 0x000fe2000000007c */
[----:B------:R-:W-:-:S03]  /*1edc0*/  IMAD.MOV.U32 R2, RZ, RZ, R83 ;  /* 0x000000ffff027224 */ /* 0x000fc600078e0053 */
[----:B------:R-:W-:Y:S02]  /*1edd0*/  PRMT R101, R101, 0x5410, R14 ;  /* 0x0000541065657816 */ /* 0x000fe4000000000e */
[----:B------:R-:W-:Y:S01]  /*1ede0*/  PRMT R122, R3, 0x5410, R2 ;  /* 0x00005410037a7816 */ /* 0x000fe20000000002 */
[----:B------:R-:W-:Y:S02]  /*1edf0*/  IMAD.MOV.U32 R3, RZ, RZ, R78 ;  /* 0x000000ffff037224 */ /* 0x000fe400078e004e */
[----:B------:R-:W-:-:S03]  /*1ee00*/  IMAD.MOV.U32 R2, RZ, RZ, R79 ;  /* 0x000000ffff027224 */ /* 0x000fc600078e004f */
[----:B------:R-:W-:Y:S02]  /*1ee10*/  PRMT R119, R3, 0x7610, R119 ;  /* 0x0000761003777816 */ /* 0x000fe40000000077 */
[----:B------:R-:W-:Y:S01]  /*1ee20*/  PRMT R120, R120, 0x5410, R2 ;  /* 0x0000541078787816 */ /* 0x000fe20000000002 */
[----:B---3--:R-:W-:Y:S02]  /*1ee30*/  IMAD.MOV.U32 R12, RZ, RZ, R89 ;  /* 0x000000ffff0c7224 */ /* 0x008fe400078e0059 */
[----:B------:R-:W-:-:S03]  /*1ee40*/  IMAD.SHL.U32 R13, R100, 0x40, RZ ;  /* 0x00000040640d7824 */ /* 0x000fc600078e00ff */
[----:B------:R-:W-:Y:S02]  /*1ee50*/  PRMT R124, R124, 0x5410, R12 ;  /* 0x000054107c7c7816 */ /* 0x000fe4000000000c */
[-C--:B------:R-:W-:Y:S02]  /*1ee60*/  LEA.HI R12, R16, R26.reuse, RZ, 0x3 ;  /* 0x0000001a100c7211 */ /* 0x080fe400078f18ff */
[----:B------:R-:W-:Y:S01]  /*1ee70*/  LOP3.LUT R2, R13, 0x1c0, RZ, 0xc0, !PT ;  /* 0x000001c00d027812 */ /* 0x000fe200078ec0ff */
[----:B------:R-:W-:Y:S01]  /*1ee80*/  IMAD.MOV.U32 R13, RZ, RZ, R77 ;  /* 0x000000ffff0d7224 */ /* 0x000fe200078e004d */
[----:B------:R-:W-:Y:S02]  /*1ee90*/  LOP3.LUT R12, R12, 0xfffffff8, RZ, 0xc0, !PT ;  /* 0xfffffff80c0c7812 */ /* 0x000fe400078ec0ff */
[----:B------:R-:W-:Y:S02]  /*1eea0*/  LEA.HI R16, R16, R26, RZ, 0x6 ;  /* 0x0000001a10107211 */ /* 0x000fe400078f30ff */
[----:B------:R-:W-:Y:S01]  /*1eeb0*/  PRMT R116, R116, 0x5410, R13 ;  /* 0x0000541074747816 */ /* 0x000fe2000000000d */
[----:B------:R-:W-:-:S02]  /*1eec0*/  IMAD.IADD R12, R26, 0x1, -R12 ;  /* 0x000000011a0c7824 */ /* 0x000fc400078e0a0c */
[----:B------:R-:W-:Y:S02]  /*1eed0*/  IMAD.SHL.U32 R14, R16, 0x8, RZ ;  /* 0x00000008100e7824 */ /* 0x000fe400078e00ff */
[----:B------:R-:W-:Y:S02]  /*1eee0*/  IMAD.SHL.U32 R3, R12, 0x8, RZ ;  /* 0x000000080c037824 */ /* 0x000fe400078e00ff */
[----:B------:R-:W-:-:S03]  /*1eef0*/  IMAD.MOV.U32 R12, RZ, RZ, R86 ;  /* 0x000000ffff0c7224 */ /* 0x000fc600078e0056 */
[----:B------:R-:W-:Y:S02]  /*1ef00*/  LOP3.LUT R3, R2, 0x38, R3, 0xf8, !PT ;  /* 0x0000003802037812 */ /* 0x000fe400078ef803 */
[----:B------:R-:W-:Y:S02]  /*1ef10*/  SHF.R.U32.HI R2, RZ, 0x3, R2 ;  /* 0x00000003ff027819 */ /* 0x000fe40000011602 */
[----:B------:R-:W-:Y:S01]  /*1ef20*/  PRMT R123, R12, 0x7610, R123 ;  /* 0x000076100c7b7816 */ /* 0x000fe2000000007b */
[----:B------:R-:W-:Y:S01]  /*1ef30*/  IMAD.MOV.U32 R12, RZ, RZ, R87 ;  /* 0x000000ffff0c7224 */ /* 0x000fe200078e0057 */
[----:B------:R-:W-:Y:S01]  /*1ef40*/  LOP3.LUT R13, R3, R2, RZ, 0x3c, !PT ;  /* 0x00000002030d7212 */ /* 0x000fe200078e3cff */
[----:B------:R-:W-:Y:S02]  /*1ef50*/  IMAD.MOV.U32 R3, RZ, RZ, R84 ;  /* 0x000000ffff037224 */ /* 0x000fe400078e0054 */
[----:B------:R-:W-:Y:S01]  /*1ef60*/  IMAD.MOV.U32 R2, RZ, RZ, R85 ;  /* 0x000000ffff027224 */ /* 0x000fe200078e0055 */
[----:B------:R-:W-:Y:S01]  /*1ef70*/  PRMT R123, R123, 0x5410, R12 ;  /* 0x000054107b7b7816 */ /* 0x000fe2000000000c */
[----:B------:R-:W-:Y:S01]  /*1ef80*/  IMAD.MOV.U32 R12, RZ, RZ, R81 ;  /* 0x000000ffff0c7224 */ /* 0x000fe200078e0051 */
[----:B------:R-:W-:Y:S01]  /*1ef90*/  LOP3.LUT R14, R13, 0xfffffe00, R14, 0xf8, !PT ;  /* 0xfffffe000d0e7812 */ /* 0x000fe200078ef80e */
        /* <DEDUP_REMOVED lines=8> */
[----:B--2---:R-:W-:-:S05]  /*1f020*/  IMAD R15, R15, -0x80, R27 ;  /* 0xffffff800f0f7824 */ /* 0x004fca00078e021b */
[----:B------:R-:W-:-:S04]  /*1f030*/  IMNMX R90, R15, 0x80, PT ;  /* 0x000000800f5a7817 */ /* 0x000fc80003800200 */
[----:B------:R-:W-:Y:S01]  /*1f040*/  ISETP.GE.AND P0, PT, R100, R90, PT ;  /* 0x0000005a6400720c */ /* 0x000fe20003f06270 */
[----:B----4-:R-:W-:-:S12]  /*1f050*/  IMAD.WIDE.U32 R22, R14, 0x2, R22 ;  /* 0x000000020e167825 */ /* 0x010fd800078e0016 */
[----:B------:R-:W-:Y:S05]  /*1f060*/  @P0 BRA `(.L_x_1381) ;  /* 0x00000b9000000947 */ /* 0x000fea0003800000 */
[----:B------:R-:W-:Y:S01]  /*1f070*/  ISETP.GE.AND P0, PT, R11, R29, PT ;  /* 0x0000001d0b00720c */ /* 0x000fe20003f06270 */
[----:B------:R-:W-:-:S12]  /*1f080*/  BSSY B0, `(.L_x_1382) ;  /* 0x000002c000007945 */ /* 0x000fd80003800000 */
[----:B------:R-:W-:Y:S05]  /*1f090*/  @P0 BRA `(.L_x_1383) ;  /* 0x000002a000000947 */ /* 0x000fea0003800000 */
[----:B------:R-:W2:Y:S01]  /*1f0a0*/  LD.E.128 R12, [R22.64] ;  /* 0x00000004160c7980 */ /* 0x000ea2000c101d00 */
[--C-:B------:R-:W-:Y:S01]  /*1f0b0*/  SHF.R.U64 R24, R24, 0x10, R25.reuse ;  /* 0x0000001018187819 */ /* 0x100fe20000001219 */
[--C-:B------:R-:W-:Y:S01]  /*1f0c0*/  HADD2.F32 R16, -RZ, R91.reuse.H1_H1 ;  /* 0x3000005bff107230 */ /* 0x100fe20000004100 */
[----:B------:R-:W-:Y:S02]  /*1f0d0*/  SHF.R.U32.HI R18, RZ, 0x10, R25 ;  /* 0x00000010ff127819 */ /* 0x000fe40000011619 */
[--C-:B------:R-:W-:Y:S01]  /*1f0e0*/  SHF.R.U64 R25, R20, 0x10, R21.reuse ;  /* 0x0000001014197819 */ /* 0x100fe20000001215 */
[----:B------:R-:W-:Y:S01]  /*1f0f0*/  HADD2.F32 R20, -RZ, R91.H0_H0 ;  /* 0x2000005bff147230 */ /* 0x000fe20000004100 */
[----:B------:R-:W-:Y:S01]  /*1f100*/  SHF.R.U32.HI R21, RZ, 0x10, R21 ;  /* 0x00000010ff157819 */ /* 0x000fe20000011615 */
[----:B------:R-:W-:Y:S02]  /*1f110*/  HADD2.F32 R26, -RZ, R18.H0_H0 ;  /* 0x20000012ff1a7230 */ /* 0x000fe40000004100 */
[----:B------:R-:W-:-:S02]  /*1f120*/  HADD2.F32 R25, -RZ, R25.H0_H0 ;  /* 0x20000019ff197230 */ /* 0x000fc40000004100 */
[----:B------:R-:W-:Y:S02]  /*1f130*/  HADD2.F32 R28, -RZ, R21.H0_H0 ;  /* 0x20000015ff1c7230 */ /* 0x000fe40000004100 */
[----:B------:R-:W-:Y:S02]  /*1f140*/  HADD2.F32 R24, -RZ, R24.H0_H0 ;  /* 0x20000018ff187230 */ /* 0x000fe40000004100 */
[--C-:B--2---:R-:W-:Y:S02]  /*1f150*/  HADD2.F32 R2, -RZ, R15.reuse.H1_H1 ;  /* 0x3000000fff027230 */ /* 0x104fe40000004100 */
[----:B------:R-:W-:Y:S02]  /*1f160*/  HADD2.F32 R17, -RZ, R15.H0_H0 ;  /* 0x2000000fff117230 */ /* 0x000fe40000004100 */
[--C-:B------:R-:W-:Y:S01]  /*1f170*/  HADD2.F32 R3, -RZ, R12.reuse.H1_H1 ;  /* 0x3000000cff037230 */ /* 0x100fe20000004100 */
[C---:B------:R-:W-:Y:S01]  /*1f180*/  FMUL.FTZ R21, R2.reuse, R28 ;  /* 0x0000001c02157220 */ /* 0x040fe20000410000 */
[----:B------:R-:W-:Y:S01]  /*1f190*/  HADD2.F32 R19, -RZ, R12.H0_H0 ;  /* 0x2000000cff137230 */ /* 0x000fe20000004100 */
[-C--:B------:R-:W-:Y:S01]  /*1f1a0*/  FMUL.FTZ R2, R2, R26.reuse ;  /* 0x0000001a02027220 */ /* 0x080fe20000410000 */
[--C-:B------:R-:W-:Y:S01]  /*1f1b0*/  HADD2.F32 R18, -RZ, R14.reuse.H0_H0 ;  /* 0x2000000eff127230 */ /* 0x100fe20000004100 */
[C---:B------:R-:W-:Y:S01]  /*1f1c0*/  FFMA.FTZ R26, R17.reuse, R26, -R21 ;  /* 0x0000001a111a7223 */ /* 0x040fe20000010815 */
[--C-:B------:R-:W-:Y:S01]  /*1f1d0*/  HADD2.F32 R15, -RZ, R13.reuse.H0_H0 ;  /* 0x2000000dff0f7230 */ /* 0x100fe20000004100 */
[----:B------:R-:W-:Y:S01]  /*1f1e0*/  FFMA.FTZ R21, R17, R28, R2 ;  /* 0x0000001c11157223 */ /* 0x000fe20000010002 */
[----:B------:R-:W-:Y:S01]  /*1f1f0*/  HADD2.F32 R12, -RZ, R13.H1_H1 ;  /* 0x3000000dff0c7230 */ /* 0x000fe20000004100 */
[C---:B------:R-:W-:Y:S01]  /*1f200*/  FMUL.FTZ R27, R3.reuse, R20 ;  /* 0x00000014031b7220 */ /* 0x040fe20000410000 */
[----:B------:R-:W-:Y:S01]  /*1f210*/  HADD2.F32 R14, -RZ, R14.H1_H1 ;  /* 0x3000000eff0e7230 */ /* 0x000fe20000004100 */
[-C--:B------:R-:W-:Y:S01]  /*1f220*/  FMUL.FTZ R13, R3, R16.reuse ;  /* 0x00000010030d7220 */ /* 0x080fe20000410000 */
[--C-:B------:R-:W-:Y:S01]  /*1f230*/  HADD2.F32 R2, -RZ, R92.reuse.H0_H0 ;  /* 0x2000005cff027230 */ /* 0x100fe20000004100 */
[C---:B------:R-:W-:Y:S01]  /*1f240*/  FFMA.FTZ R27, R19.reuse, R16, -R27 ;  /* 0x00000010131b7223 */ /* 0x040fe2000001081b */
[----:B------:R-:W-:Y:S01]  /*1f250*/  HADD2.F32 R3, -RZ, R92.H1_H1 ;  /* 0x3000005cff037230 */ /* 0x000fe20000004100 */
[----:B------:R-:W-:-:S02]  /*1f260*/  FFMA.FTZ R19, R19, R20, R13 ;  /* 0x0000001413137223 */ /* 0x000fc4000001000d */
[C---:B------:R-:W-:Y:S02]  /*1f270*/  FMUL.FTZ R17, R14.reuse, R2 ;  /* 0x000000020e117220 */ /* 0x040fe40000410000 */
[----:B------:R-:W-:Y:S02]  /*1f280*/  FMUL.FTZ R14, R14, R3 ;  /* 0x000000030e0e7220 */ /* 0x000fe40000410000 */
[C---:B------:R-:W-:Y:S02]  /*1f290*/  FMUL.FTZ R16, R12.reuse, R25 ;  /* 0x000000190c107220 */ /* 0x040fe40000410000 */
[----:B------:R-:W-:Y:S01]  /*1f2a0*/  FMUL.FTZ R13, R12, R24 ;  /* 0x000000180c0d7220 */ /* 0x000fe20000410000 */
[----:B------:R-:W-:Y:S01]  /*1f2b0*/  F2FP.PACK_AB R12, R19, R27 ;  /* 0x0000001b130c723e */ /* 0x000fe200000000ff */
[C---:B------:R-:W-:Y:S02]  /*1f2c0*/  FFMA.FTZ R14, R18.reuse, R2, R14 ;  /* 0x00000002120e7223 */ /* 0x040fe4000001000e */
[----:B------:R-:W-:-:S02]  /*1f2d0*/  FFMA.FTZ R3, R18, R3, -R17 ;  /* 0x0000000312037223 */ /* 0x000fc40000010811 */
[C---:B------:R-:W-:Y:S02]  /*1f2e0*/  FFMA.FTZ R2, R15.reuse, R24, -R16 ;  /* 0x000000180f027223 */ /* 0x040fe40000010810 */
[----:B------:R-:W-:Y:S01]  /*1f2f0*/  FFMA.FTZ R13, R15, R25, R13 ;  /* 0x000000190f0d7223 */ /* 0x000fe2000001000d */
[----:B------:R-:W-:Y:S02]  /*1f300*/  F2FP.PACK_AB R15, R21, R26 ;  /* 0x0000001a150f723e */ /* 0x000fe400000000ff */
[----:B------:R-:W-:Y:S02]  /*1f310*/  F2FP.PACK_AB R14, R14, R3 ;  /* 0x000000030e0e723e */ /* 0x000fe400000000ff */
[----:B------:R-:W-:-:S05]  /*1f320*/  F2FP.PACK_AB R13, R13, R2 ;  /* 0x000000020d0d723e */ /* 0x000fca00000000ff */
[----:B------:R1:W-:Y:S02]  /*1f330*/  ST.E.128 [R22.64], R12 ;  /* 0x0000000c16007985 */ /* 0x0003e4000c101d04 */
.L_x_1383:
[----:B------:R-:W-:Y:S05]  /*1f340*/  BSYNC B0 ;  /* 0x0000000000007941 */ /* 0x000fea0003800000 */
.L_x_1382:
[----:B------:R-:W-:Y:S01]  /*1f350*/  IADD3 R2, R11, 0x20, RZ ;  /* 0x000000200b027810 */ /* 0x000fe20007ffe0ff */
[----:B------:R-:W-:Y:S03]  /*1f360*/  BSSY B0, `(.L_x_1384) ;  /* 0x000002d000007945 */ /* 0x000fe60003800000 */
[----:B------:R-:W-:-:S13]  /*1f370*/  ISETP.GE.AND P0, PT, R2, R29, PT ;  /* 0x0000001d0200720c */ /* 0x000fda0003f06270 */
[----:B------:R-:W-:Y:S05]  /*1f380*/  @P0 BRA `(.L_x_1385) ;  /* 0x000002a000000947 */ /* 0x000fea0003800000 */
[----:B-1----:R-:W2:Y:S01]  /*1f390*/  LD.E.128 R12, [R22.64+0x4000] ;  /* 0x00400004160c7980 */ /* 0x002ea2000c101d00 */
[----:B------:R-:W-:Y:S01]  /*1f3a0*/  SHF.R.U32.HI R21, RZ, 0x10, R31 ;  /* 0x00000010ff157819 */ /* 0x000fe2000001161f */
[--C-:B------:R-:W-:Y:S01]  /*1f3b0*/  HADD2.F32 R16, -RZ, R93.reuse.H1_H1 ;  /* 0x3000005dff107230 */ /* 0x100fe20000004100 */
[--C-:B------:R-:W-:Y:S01]  /*1f3c0*/  SHF.R.U32.HI R18, RZ, 0x10, R33.reuse ;  /* 0x00000010ff127819 */ /* 0x100fe20000011621 */
[----:B------:R-:W-:Y:S01]  /*1f3d0*/  HADD2.F32 R20, -RZ, R93.H0_H0 ;  /* 0x2000005dff147230 */ /* 0x000fe20000004100 */
[----:B------:R-:W-:Y:S01]  /*1f3e0*/  SHF.R.U64 R24, R32, 0x10, R33 ;  /* 0x0000001020187819 */ /* 0x000fe20000001221 */
[----:B------:R-:W-:Y:S01]  /*1f3f0*/  HADD2.F32 R28, -RZ, R21.H0_H0 ;  /* 0x20000015ff1c7230 */ /* 0x000fe20000004100 */
[----:B------:R-:W-:Y:S01]  /*1f400*/  SHF.R.U64 R25, R30, 0x10, R31 ;  /* 0x000000101e197819 */ /* 0x000fe2000000121f */
[----:B------:R-:W-:Y:S02]  /*1f410*/  HADD2.F32 R26, -RZ, R18.H0_H0 ;  /* 0x20000012ff1a7230 */ /* 0x000fe40000004100 */
[----:B------:R-:W-:-:S02]  /*1f420*/  HADD2.F32 R24, -RZ, R24.H0_H0 ;  /* 0x20000018ff187230 */ /* 0x000fc40000004100 */
        /* <DEDUP_REMOVED lines=31> */
[----:B------:R1:W-:Y:S02]  /*1f620*/  ST.E.128 [R22.64+0x4000], R12 ;  /* 0x0040000c16007985 */ /* 0x0003e4000c101d04 */
.L_x_1385:
[----:B------:R-:W-:Y:S05]  /*1f630*/  BSYNC B0 ;  /* 0x0000000000007941 */ /* 0x000fea0003800000 */
.L_x_1384:
        /* <DEDUP_REMOVED lines=46> */
.L_x_1387:
[----:B------:R-:W-:Y:S05]  /*1f920*/  BSYNC B0 ;  /* 0x0000000000007941 */ /* 0x000fea0003800000 */
.L_x_1386:
[----:B------:R-:W-:-:S04]  /*1f930*/  IADD3 R2, R11, 0x60, RZ ;  /* 0x000000600b027810 */ /* 0x000fc80007ffe0ff */
[----:B------:R-:W-:-:S13]  /*1f940*/  ISETP.GE.AND P0, PT, R2, R29, PT ;  /* 0x0000001d0200720c */ /* 0x000fda0003f06270 */
[----:B------:R-:W-:Y:S05]  /*1f950*/  @P0 BRA `(.L_x_1381) ;  /* 0x000002a000000947 */ /* 0x000fea0003800000 */
[----:B-1----:R-:W2:Y:S01]  /*1f960*/  LD.E.128 R12, [R22.64+0xc000] ;  /* 0x00c00004160c7980 */ /* 0x002ea2000c101d00 */
[----:B------:R-:W-:Y:S01]  /*1f970*/  SHF.R.U32.HI R21, RZ, 0x10, R43 ;  /* 0x00000010ff157819 */ /* 0x000fe2000001162b */
[----:B------:R-:W-:Y:S01]  /*1f980*/  HADD2.F32 R16, -RZ, R99.H0_H0 ;  /* 0x20000063ff107230 */ /* 0x000fe20000004100 */
        /* <DEDUP_REMOVED lines=39> */
.L_x_1381:
[----:B------:R-:W-:Y:S05]  /*1fc00*/  BSYNC B1 ;  /* 0x0000000000017941 */ /* 0x000fea0003800000 */
.L_x_1380:
[----:B------:R-:W-:Y:S01]  /*1fc10*/  IADD3 R2, R100, 0x20, RZ ;  /* 0x0000002064027810 */ /* 0x000fe20007ffe0ff */
[----:B------:R-:W-:Y:S03]  /*1fc20*/  BSSY B1, `(.L_x_1388) ;  /* 0x00000bc000017945 */ /* 0x000fe60003800000 */
[----:B------:R-:W-:-:S13]  /*1fc30*/  ISETP.GE.AND P0, PT, R2, R90, PT ;  /* 0x0000005a0200720c */ /* 0x000fda0003f06270 */
[----:B------:R-:W-:Y:S05]  /*1fc40*/  @P0 BRA `(.L_x_1389) ;  /* 0x00000b9000000947 */ /* 0x000fea0003800000 */
[----:B------:R-:W-:Y:S01]  /*1fc50*/  ISETP.GE.AND P0, PT, R11, R29, PT ;  /* 0x0000001d0b00720c */ /* 0x000fe20003f06270 */
[----:B------:R-:W-:-:S12]  /*1fc60*/  BSSY B0, `(.L_x_1390) ;  /* 0x000002c000007945 */ /* 0x000fd80003800000 */
        /* <DEDUP_REMOVED lines=26> */
[----:B------:R-:W-:Y:S01]  /*1fe10*/  HADD2.F32 R2, -RZ, R98.H1_H1 ;  /* 0x30000062ff027230 */ /* 0x000fe20000004100 */
        /* <DEDUP_REMOVED lines=16> */
.L_x_1391:
[----:B------:R-:W-:Y:S05]  /*1ff20*/  BSYNC B0 ;  /* 0x0000000000007941 */ /* 0x000fea0003800000 */
.L_x_1390:
        /* <DEDUP_REMOVED lines=46> */
.L_x_1393:
[----:B------:R-:W-:Y:S05]  /*20210*/  BSYNC B0 ;  /* 0x0000000000007941 */ /* 0x000fea0003800000 */
.L_x_1392:
        /* <DEDUP_REMOVED lines=46> */
.L_x_1395:
[----:B------:R-:W-:Y:S05]  /*20500*/  BSYNC B0 ;  /* 0x0000000000007941 */ /* 0x000fea0003800000 */
.L_x_1394:
        /* <DEDUP_REMOVED lines=45> */
.L_x_1389:
[----:B------:R-:W-:Y:S05]  /*207e0*/  BSYNC B1 ;  /* 0x0000000000017941 */ /* 0x000fea0003800000 */
.L_x_1388:
        /* <DEDUP_REMOVED lines=49> */
.L_x_1399:
[----:B------:R-:W-:Y:S05]  /*20b00*/  BSYNC B0 ;  /* 0x0000000000007941 */ /* 0x000fea0003800000 */
.L_x_1398:
        /* <DEDUP_REMOVED lines=46> */
.L_x_1401:
[----:B------:R-:W-:Y:S05]  /*20df0*/  BSYNC B0 ;  /* 0x0000000000007941 */ /* 0x000fea0003800000 */
.L_x_1400:
        /* <DEDUP_REMOVED lines=31> */
[----:B------:R-:W-:Y:S01]  /*20ff0*/  HADD2.F32 R3, -RZ, R116.H0_H0 ;  /* 0x20000074ff037230 */ /* 0x000fe20000004100 */
        /* <DEDUP_REMOVED lines=14> */
.L_x_1403:
[----:B------:R-:W-:Y:S05]  /*210e0*/  BSYNC B0 ;  /* 0x0000000000007941 */ /* 0x000fea0003800000 */
.L_x_1402:
[----:B------:R-:W-:-:S04]  /*210f0*/  IADD3 R2, R11, 0x60, RZ ;  /* 0x000000600b027810 */ /* 0x000fc80007ffe0ff */
[----:B------:R-:W-:-:S13]  /*21100*/  ISETP.GE.AND P0, PT, R2, R29, PT ;  /* 0x0000001d0200720c */ /* 0x000fda0003f06270 */
[----:B------:R-:W-:Y:S05]  /*21110*/  @P0 BRA `(.L_x_1397) ;  /* 0x000002a000000947 */ /* 0x000fea0003800000 */
[----:B-1----:R-:W2:Y:S01]  /*21120*/  LD.E.128 R12, [R22.64+0xe000] ;  /* 0x00e00004160c7980 */ /* 0x002ea2000c101d00 */
[----:B------:R-:W-:Y:S01]  /*21130*/  SHF.R.U32.HI R21, RZ, 0x10, R75 ;  /* 0x00000010ff157819 */ /* 0x000fe2000001164b */
[----:B------:R-:W-:Y:S01]  /*21140*/  HADD2.F32 R16, -RZ, R118.H0_H0 ;  /* 0x20000076ff107230 */ /* 0x000fe20000004100 */
[--C-:B------:R-:W-:Y:S01]  /*21150*/  SHF.R.U32.HI R18, RZ, 0x10, R73.reuse ;  /* 0x00000010ff127819 */ /* 0x100fe20000011649 */
[----:B------:R-:W-:Y:S01]  /*21160*/  HADD2.F32 R20, -RZ, R117.H1_H1 ;  /* 0x30000075ff147230 */ /* 0x000fe20000004100 */
        /* <DEDUP_REMOVED lines=37> */
.L_x_1397:
[----:B------:R-:W-:Y:S05]  /*213c0*/  BSYNC B1 ;  /* 0x0000000000017941 */ /* 0x000fea0003800000 */
.L_x_1396:
[----:B------:R-:W-:Y:S01]  /*213d0*/  IADD3 R2, R100, 0x60, RZ ;  /* 0x0000006064027810 */ /* 0x000fe20007ffe0ff */
[----:B------:R-:W-:-:S03]  /*213e0*/  IMAD.MOV.U32 R3, RZ, RZ, 0x0 ;  /* 0x00000000ff037424 */ /* 0x000fc600078e00ff */
[----:B------:R-:W-:Y:S01]  /*213f0*/  ISETP.GE.AND P0, PT, R2, R90, PT ;  /* 0x0000005a0200720c */ /* 0x000fe20003f06270 */
[----:B------:R-:W-:-:S12]  /*21400*/  IMAD.MOV.U32 R2, RZ, RZ, R146 ;  /* 0x000000ffff027224 */ /* 0x000fd800078e0092 */
[----:B------:R-:W-:Y:S05]  /*21410*/  @P0 RET.REL.NODEC R2 `(_ZN7cutlass13device_kernelIN5flash19enable_sm80_to_sm89INS1_16FlashAttnFwdSm80INS1_25CollectiveMainloopFwdSm80ILi8ELi1ELb0EN4cute5tupleIJNS5_1CILi128EEENS7_ILi48EEENS7_ILi256EEEEEELi256ENS_6half_tEfNS_4arch4Sm80ELb0ELb1ELb1ELb1ELb1ELb1ELb1ELb0EEENS1_21CollectiveEpilogueFwdINS6_IJS8_SA_S9_EEENS6_IJNS7_ILi1EEESI_SI_EEESC_SE_Li256ELb1ELb1ELb0ELb0EEENS1_19SingleTileSchedulerILb1ELb0ELb1ELi128EEEEEEEEEvNT_6ParamsE) ;  /* 0xfffdebe002000950 */ /* 0x000fea0003c3ffff */
        /* <DEDUP_REMOVED lines=28> */
[----:B------:R-:W-:Y:S01]  /*215e0*/  HADD2.F32 R2, -RZ, R115.H0_H0 ;  /* 0x20000073ff027230 */ /* 0x000fe20000004100 */
        /* <DEDUP_REMOVED lines=16> */
.L_x_1405:
[----:B------:R-:W-:Y:S05]  /*216f0*/  BSYNC B0 ;  /* 0x0000000000007941 */ /* 0x000fea0003800000 */
.L_x_1404:
[----:B------:R-:W-:Y:S01]  /*21700*/  IADD3 R2, R11, 0x20, RZ ;  /* 0x000000200b027810 */ /* 0x000fe20007ffe0ff */
[----:B------:R-:W-:Y:S03]  /*21710*/  BSSY B0, `(.L_x_1406) ;  /* 0x000002d000007945 */ /* 0x000fe60003800000 */
        /* <DEDUP_REMOVED lines=44> */
.L_x_1407:
[----:B------:R-:W-:Y:S05]  /*219e0*/  BSYNC B0 ;  /* 0x0000000000007941 */ /* 0x000fea0003800000 */
.L_x_1406:
        /* <DEDUP_REMOVED lines=46> */
.L_x_1409:
[----:B------:R-:W-:Y:S05]  /*21cd0*/  BSYNC B0 ;  /* 0x0000000000007941 */ /* 0x000fea0003800000 */
.L_x_1408:
[----:B------:R-:W-:Y:S01]  /*21ce0*/  IADD3 R11, R11, 0x60, RZ ;  /* 0x000000600b0b7810 */ /* 0x000fe20007ffe0ff */
[----:B------:R-:W-:Y:S02]  /*21cf0*/  IMAD.MOV.U32 R2, RZ, RZ, R146 ;  /* 0x000000ffff027224 */ /* 0x000fe400078e0092 */
[----:B------:R-:W-:Y:S01]  /*21d00*/  IMAD.MOV.U32 R3, RZ, RZ, 0x0 ;  /* 0x00000000ff037424 */ /* 0x000fe200078e00ff */
[----:B------:R-:W-:-:S13]  /*21d10*/  ISETP.GE.AND P0, PT, R11, R29, PT ;  /* 0x0000001d0b00720c */ /* 0x000fda0003f06270 */
[----:B------:R-:W-:Y:S05]  /*21d20*/  @P0 RET.REL.NODEC R2 `(_ZN7cutlass13device_kernelIN5flash19enable_sm80_to_sm89INS1_16FlashAttnFwdSm80INS1_25CollectiveMainloopFwdSm80ILi8ELi1ELb0EN4cute5tupleIJNS5_1CILi128EEENS7_ILi48EEENS7_ILi256EEEEEELi256ENS_6half_tEfNS_4arch4Sm80ELb0ELb1ELb1ELb1ELb1ELb1ELb1ELb0EEENS1_21CollectiveEpilogueFwdINS6_IJS8_SA_S9_EEENS6_IJNS7_ILi1EEESI_SI_EEESC_SE_Li256ELb1ELb1ELb0ELb0EEENS1_19SingleTileSchedulerILb1ELb0ELb1ELi128EEEEEEEEEvNT_6ParamsE) ;  /* 0xfffde2d002000950 */ /* 0x000fea0003c3ffff */
        /* <DEDUP_REMOVED lines=14> */
[CC--:B------:R-:W-:Y:S01]  /*21e10*/  FMUL.FTZ R20, R2.reuse, R27.reuse ;  /* 0x0000001b02147220 */ /* 0x0c0fe20000410000 */
[----:B------:R-:W-:Y:S01]  /*21e20*/  HADD2.F32 R18, -RZ, R12.H0_H0 ;  /* 0x2000000cff127230 */ /* 0x000fe20000004100 */
[-C--:B------:R-:W-:Y:S01]  /*21e30*/  FMUL.FTZ R2, R2, R26.reuse ;  /* 0x0000001a02027220 */ /* 0x080fe20000410000 */
[--C-:B------:R-:W-:Y:S01]  /*21e40*/  HADD2.F32 R15, -RZ, R14.reuse.H0_H0 ;  /* 0x2000000eff0f7230 */ /* 0x100fe20000004100 */
[C---:B------:R-:W-:Y:S01]  /*21e50*/  FFMA.FTZ R26, R17.reuse, R26, -R20 ;  /* 0x0000001a111a7223 */ /* 0x040fe20000010814 */
[--C-:B------:R-:W-:Y:S01]  /*21e60*/  HADD2.F32 R12, -RZ, R13.reuse.H0_H0 ;  /* 0x2000000dff0c7230 */ /* 0x100fe20000004100 */
[----:B------:R-:W-:Y:S01]  /*21e70*/  FFMA.FTZ R20, R17, R27, R2 ;  /* 0x0000001b11147223 */ /* 0x000fe20000010002 */
[----:B------:R-:W-:Y:S01]  /*21e80*/  HADD2.F32 R11, -RZ, R13.H1_H1 ;  /* 0x3000000dff0b7230 */ /* 0x000fe20000004100 */
[CC--:B------:R-:W-:Y:S01]  /*21e90*/  FMUL.FTZ R25, R3.reuse, R19.reuse ;  /* 0x0000001303197220 */ /* 0x0c0fe20000410000 */
        /* <DEDUP_REMOVED lines=9> */
[----:B------:R-:W-:Y:S02]  /*21f30*/  FMUL.FTZ R13, R11, R21 ;  /* 0x000000150b0d7220 */ /* 0x000fe40000410000 */
[C---:B------:R-:W-:Y:S02]  /*21f40*/  FFMA.FTZ R14, R15.reuse, R2, R14 ;  /* 0x000000020f0e7223 */ /* 0x040fe4000001000e */
[----:B------:R-:W-:Y:S01]  /*21f50*/  FFMA.FTZ R3, R15, R3, -R17 ;  /* 0x000000030f037223 */ /* 0x000fe20000010811 */
[----:B------:R-:W-:Y:S01]  /*21f60*/  F2FP.PACK_AB R15, R20, R26 ;  /* 0x0000001a140f723e */ /* 0x000fe200000000ff */
[----:B------:R-:W-:-:S02]  /*21f70*/  FFMA.FTZ R2, R12, R21, -R16 ;  /* 0x000000150c027223 */ /* 0x000fc40000010810 */
[----:B------:R-:W-:Y:S01]  /*21f80*/  FFMA.FTZ R13, R12, R24, R13 ;  /* 0x000000180c0d7223 */ /* 0x000fe2000001000d */
[----:B------:R-:W-:Y:S02]  /*21f90*/  F2FP.PACK_AB R14, R14, R3 ;  /* 0x000000030e0e723e */ /* 0x000fe400000000ff */
[----:B------:R-:W-:Y:S02]  /*21fa0*/  F2FP.PACK_AB R12, R18, R25 ;  /* 0x00000019120c723e */ /* 0x000fe400000000ff */
[----:B------:R-:W-:Y:S02]  /*21fb0*/  F2FP.PACK_AB R13, R13, R2 ;  /* 0x000000020d0d723e */ /* 0x000fe400000000ff */
[----:B------:R-:W-:Y:S02]  /*21fc0*/  MOV R2, R146 ;  /* 0x0000009200027202 */ /* 0x000fe40000000f00 */
[----:B------:R-:W-:Y:S01]  /*21fd0*/  MOV R3, 0x0 ;  /* 0x0000000000037802 */ /* 0x000fe20000000f00 */
[----:B------:R1:W-:Y:S03]  /*21fe0*/  ST.E.128 [R22.64+0xf000], R12 ;  /* 0x00f0000c16007985 */ /* 0x0003e6000c101d04 */
[----:B------:R-:W-:Y:S05]  /*21ff0*/  RET.REL.NODEC R2 `(_ZN7cutlass13device_kernelIN5flash19enable_sm80_to_sm89INS1_16FlashAttnFwdSm80INS1_25CollectiveMainloopFwdSm80ILi8ELi1ELb0EN4cute5tupleIJNS5_1CILi128EEENS7_ILi48EEENS7_ILi256EEEEEELi256ENS_6half_tEfNS_4arch4Sm80ELb0ELb1ELb1ELb1ELb1ELb1ELb1ELb0EEENS1_21CollectiveEpilogueFwdINS6_IJS8_SA_S9_EEENS6_IJNS7_ILi1EEESI_SI_EEESC_SE_Li256ELb1ELb1ELb0ELb0EEENS1_19SingleTileSchedulerILb1ELb0ELb1ELi128EEEEEEEEEvNT_6ParamsE) ;  /* 0xfffde00002007950 */ /* 0x000fea0003c3ffff */
.L_x_1364:
        /* <DEDUP_REMOVED lines=9> */
[C---:B------:R-:W-:Y:S02]  /*22090*/  IMAD R17, R2.reuse, R14, R15 ;  /* 0x0000000e02117224 */ /* 0x040fe400078e020f */
[----:B------:R-:W-:-:S04]  /*220a0*/  IMAD.WIDE.U32 R14, R2, R11, RZ ;  /* 0x0000000b020e7225 */ /* 0x000fc800078e00ff */
[----:B------:R-:W-:Y:S01]  /*220b0*/  IMAD.WIDE.U32 R18, R12, R11, RZ ;  /* 0x0000000b0c127225 */ /* 0x000fe200078e00ff */
[----:B------:R-:W-:-:S03]  /*220c0*/  IADD3 R15, R15, R17, RZ ;  /* 0x000000110f0f7210 */ /* 0x000fc60007ffe0ff */
[----:B------:R-:W-:Y:S01]  /*220d0*/  IMAD R13, R13, R16, RZ ;  /* 0x000000100d0d7224 */ /* 0x000fe200078e02ff */
[----:B------:R-:W-:Y:S01]  /*220e0*/  IADD3 R19, R19, R24, RZ ;  /* 0x0000001813137210 */ /* 0x000fe20007ffe0ff */
[----:B------:R-:W-:Y:S02]  /*220f0*/  IMAD R11, R3, R16, RZ ;  /* 0x00000010030b7224 */ /* 0x000fe400078e02ff */
[----:B------:R-:W-:-:S04]  /*22100*/  IMAD.WIDE.U32 R14, R16, R2, R14 ;  /* 0x00000002100e7225 */ /* 0x000fc800078e000e */
[----:B------:R-:W-:-:S04]  /*22110*/  IMAD.WIDE.U32 R18, R16, R12, R18 ;  /* 0x0000000c10127225 */ /* 0x000fc800078e0012 */
[----:B------:R-:W-:Y:S01]  /*22120*/  IMAD R3, R12, R28, R13 ;  /* 0x0000001c0c037224 */ /* 0x000fe200078e020d */
[----:B------:R-:W-:Y:S01]  /*22130*/  LEA R24, P1, R18, R22, 0x1 ;  /* 0x0000001612187211 */ /* 0x000fe200078208ff */
[----:B------:R-:W-:Y:S01]  /*22140*/  IMAD R2, R2, R28, R11 ;  /* 0x0000001c02027224 */ /* 0x000fe200078e020b */
[----:B------:R-:W-:Y:S02]  /*22150*/  LEA R28, P0, R14, R20, 0x1 ;  /* 0x000000140e1c7211 */ /* 0x000fe400078008ff */
[----:B------:R-:W-:Y:S02]  /*22160*/  IADD3 R3, R19, R3, RZ ;  /* 0x0000000313037210 */ /* 0x000fe40007ffe0ff */
[----:B------:R-:W-:Y:S02]  /*22170*/  IADD3 R2, R15, R2, RZ ;  /* 0x000000020f027210 */ /* 0x000fe40007ffe0ff */
[----:B------:R-:W-:Y:S02]  /*22180*/  LEA.HI.X R18, R18, R23, R3, 0x1, P1 ;  /* 0x0000001712127211 */ /* 0x000fe400008f0c03 */
[----:B------:R-:W-:Y:S01]  /*22190*/  LEA.HI.X R19, R14, R21, R2, 0x1, P0 ;  /* 0x000000150e137211 */ /* 0x000fe200000f0c02 */
[----:B------:R-:W-:Y:S05]  /*221a0*/  BRA.DIV ~URZ, `(.L_x_1410) ;  /* 0x000051e27f007947 */ /* 0x000fea000b800000 */
[----:B------:R1:W2:Y:S02]  /*221b0*/  SHFL.IDX PT, R11, R18, RZ, 0x181f ;  /* 0x00181fff120b7589 */ /* 0x0002a400000e0000 */
.L_x_1446:
[----:B------:R-:W-:Y:S05]  /*221c0*/  BRA.DIV ~URZ, `(.L_x_1411) ;  /* 0x000052427f007947 */ /* 0x000fea000b800000 */
[----:B------:R3:W4:Y:S01]  /*221d0*/  SHFL.IDX PT, R12, R24, RZ, 0x181f ;  /* 0x00181fff180c7589 */ /* 0x00072200000e0000 */
[----:B--2---:R-:W-:-:S03]  /*221e0*/  MOV R13, R11 ;  /* 0x0000000b000d7202 */ /* 0x004fc60000000f00 */
[----:B------:R3:W2:Y:S04]  /*221f0*/  SHFL.IDX PT, R14, R19, RZ, 0x181f ;  /* 0x00181fff130e7589 */ /* 0x0006a800000e0000 */
[----:B------:R3:W1:Y:S02]  /*22200*/  SHFL.IDX PT, R3, R28, RZ, 0x181f ;  /* 0x00181fff1c037589 */ /* 0x00066400000e0000 */
.L_x_1447:
        /* <DEDUP_REMOVED lines=14> */
[----:B------:R-:W-:-:S02]  /*222f0*/  CS2R R20, SRZ ;  /* 0x0000000000147805 */ /* 0x000fc4000001ff00 */
[----:B------:R-:W-:Y:S01]  /*22300*/  IMAD.IADD R52, R26, 0x1, -R2 ;  /* 0x000000011a347824 */ /* 0x000fe200078e0a02 */
[----:B-1----:R-:W-:Y:S01]  /*22310*/  MOV R2, R3 ;  /* 0x0000000300027202 */ /* 0x002fe20000000f00 */
[----:B--2---:R-:W-:Y:S02]  /*22320*/  IMAD.MOV.U32 R3, RZ, RZ, R14 ;  /* 0x000000ffff037224 */ /* 0x004fe400078e000e */
        /* <DEDUP_REMOVED lines=8> */
[----:B------:R-:W-:Y:S01]  /*223b0*/  CS2R R20, SRZ ;  /* 0x0000000000147805 */ /* 0x000fe2000001ff00 */
[----:B------:R-:W-:Y:S01]  /*223c0*/  CS2R R46, SRZ ;  /* 0x00000000002e7805 */ /* 0x000fe2000001ff00 */
[----:B------:R-:W-:Y:S01]  /*223d0*/  CS2R R44, SRZ ;  /* 0x00000000002c7805 */ /* 0x000fe2000001ff00 */
[----:B------:R-:W-:Y:S01]  /*223e0*/  CS2R R42, SRZ ;  /* 0x00000000002a7805 */ /* 0x000fe2000001ff00 */
[----:B------:R-:W-:-:S05]  /*223f0*/  CS2R R40, SRZ ;  /* 0x0000000000287805 */ /* 0x000fca000001ff00 */
[----:B----4-:R-:W-:Y:S02]  /*22400*/  @!P1 IMAD.WIDE R16, R54, 0x2, R12 ;  /* 0x0000000236109825 */ /* 0x010fe400078e020c */
[----:B------:R-:W-:-:S03]  /*22410*/  @!P0 SHF.R.S32.HI R11, RZ, 0x1f, R14 ;  /* 0x0000001fff0b8819 */ /* 0x000fc6000001140e */
[----:B------:R1:W5:Y:S01]  /*22420*/  @!P1 LD.E.128 R32, [R16.64] ;  /* 0x0000000410209980 */ /* 0x000362000c101d00 */
[----:B------:R-:W-:-:S04]  /*22430*/  @!P0 LEA.HI R11, R11, R14, RZ, 0x3 ;  /* 0x0000000e0b0b8211 */ /* 0x000fc800078f18ff */
[----:B------:R-:W-:-:S05]  /*22440*/  @!P0 LOP3.LUT R11, R11, 0xfffffff8, RZ, 0xc0, !PT ;  /* 0xfffffff80b0b8812 */ /* 0x000fca00078ec0ff */
[----:B------:R-:W-:-:S04]  /*22450*/  @!P0 IMAD.WIDE R14, R11, 0x2, R12 ;  /* 0x000000020b0e8825 */ /* 0x000fc800078e020c */
[--C-:B------:R-:W-:Y:S01]  /*22460*/  @!P0 IMAD.WIDE R12, R11, 0x2, R2.reuse ;  /* 0x000000020b0c8825 */ /* 0x100fe200078e0202 */
[----:B------:R1:W5:Y:S03]  /*22470*/  @!P0 LD.E.128 R44, [R14.64] ;  /* 0x000000040e2c8980 */ /* 0x000366000c101d00 */
[----:B------:R-:W-:Y:S01]  /*22480*/  @!P1 IMAD.WIDE R2, R54, 0x2, R2 ;  /* 0x0000000236029825 */ /* 0x000fe200078e0202 */
[----:B------:R1:W5:Y:S04]  /*22490*/  @!P0 LD.E.128 R40, [R12.64] ;  /* 0x000000040c288980 */ /* 0x000368000c101d00 */
[----:B------:R1:W5:Y:S02]  /*224a0*/  @!P1 LD.E.128 R20, [R2.64] ;  /* 0x0000000402149980 */ /* 0x000364000c101d00 */
.L_x_1413:
[----:B------:R-:W-:Y:S05]  /*224b0*/  BSYNC B0 ;  /* 0x0000000000007941 */ /* 0x000fea0003800000 */
.L_x_1412:
[----:B-1--45:R-:W-:Y:S02]  /*224c0*/  IMAD.MOV.U32 R12, RZ, RZ, R46 ;  /* 0x000000ffff0c7224 */ /* 0x032fe400078e002e */
[----:B------:R-:W-:-:S02]  /*224d0*/  IMAD.MOV.U32 R3, RZ, RZ, R44 ;  /* 0x000000ffff037224 */ /* 0x000fc400078e002c */
[----:B------:R-:W-:Y:S02]  /*224e0*/  IMAD.MOV.U32 R2, RZ, RZ, R45 ;  /* 0x000000ffff027224 */ /* 0x000fe400078e002d */
[----:B------:R-:W-:Y:S01]  /*224f0*/  IMAD.MOV.U32 R11, RZ, RZ, R47 ;  /* 0x000000ffff0b7224 */ /* 0x000fe200078e002f */
[----:B------:R-:W-:Y:S01]  /*22500*/  PRMT R115, R3, 0x5410, R12 ;  /* 0x0000541003737816 */ /* 0x000fe2000000000c */
[----:B------:R-:W-:Y:S01]  /*22510*/  IMAD.MOV.U32 R12, RZ, RZ, R34 ;  /* 0x000000ffff0c7224 */ /* 0x000fe200078e0022 */
        /* <DEDUP_REMOVED lines=12> */
[----:B------:R-:W-:Y:S01]  /*225e0*/  PRMT R114, R3, 0x5410, R12 ;  /* 0x0000541003727816 */ /* 0x000fe2000000000c */
[----:B------:R-:W-:Y:S01]  /*225f0*/  IMAD.MOV.U32 R12, RZ, RZ, R22 ;  /* 0x000000ffff0c7224 */ /* 0x000fe200078e0016 */
[----:B------:R-:W-:Y:S01]  /*22600*/  PRMT R112, R2, 0x7610, R112 ;  /* 0x0000761002707816 */ /* 0x000fe20000000070 */
[----:B------:R-:W-:Y:S01]  /*22610*/  IMAD.MOV.U32 R3, RZ, RZ, R20 ;  /* 0x000000ffff037224 */ /* 0x000fe200078e0014 */
[----:B------:R-:W-:Y:S01]  /*22620*/  PRMT R113, R11, 0x7610, R113 ;  /* 0x000076100b717816 */ /* 0x000fe20000000071 */
[----:B------:R-:W-:Y:S01]  /*22630*/  IMAD.MOV.U32 R2, RZ, RZ, R21 ;  /* 0x000000ffff027224 */ /* 0x000fe200078e0015 */
[----:B------:R-:W-:Y:S02]  /*22640*/  MOV R11, R23 ;  /* 0x00000017000b7202 */ /* 0x000fe40000000f00 */
[----:B------:R-:W-:Y:S02]  /*22650*/  PRMT R75, R3, 0x5410, R12 ;  /* 0x00005410034b7816 */ /* 0x000fe4000000000c */
[----:B------:R-:W-:-:S02]  /*22660*/  PRMT R74, R11, 0x7610, R74 ;  /* 0x000076100b4a7816 */ /* 0x000fc4000000004a */
[----:B------:R-:W-:Y:S01]  /*22670*/  PRMT R55, R2, 0x7610, R55 ;  /* 0x0000761002377816 */ /* 0x000fe20000000037 */
[----:B------:R-:W-:Y:S05]  /*22680*/  BRA.DIV ~URZ, `(.L_x_1414) ;  /* 0x00004ef27f007947 */ /* 0x000fea000b800000 */
[----:B------:R1:W2:Y:S04]  /*22690*/  SHFL.IDX PT, R13, R18, 0x1, 0x181f ;  /* 0x00381f00120d7f89 */ /* 0x0002a800000e0000 */
[----:B------:R1:W4:Y:S04]  /*226a0*/  SHFL.IDX PT, R12, R24, 0x1, 0x181f ;  /* 0x00381f00180c7f89 */ /* 0x00032800000e0000 */
[----:B------:R1:W3:Y:S04]  /*226b0*/  SHFL.IDX PT, R11, R19, 0x1, 0x181f ;  /* 0x00381f00130b7f89 */ /* 0x0002e800000e0000 */
[----:B------:R1:W1:Y:S02]  /*226c0*/  SHFL.IDX PT, R2, R28, 0x1, 0x181f ;  /* 0x00381f001c027f89 */ /* 0x00026400000e0000 */
.L_x_1448:
        /* <DEDUP_REMOVED lines=23> */
[----:B--2-4-:R-:W-:Y:S02]  /*22840*/  @!P1 IMAD.WIDE R16, R54, 0x2, R12 ;  /* 0x0000000236109825 */ /* 0x014fe400078e020c */
[----:B------:R-:W-:-:S03]  /*22850*/  @!P0 SHF.R.S32.HI R11, RZ, 0x1f, R14 ;  /* 0x0000001fff0b8819 */ /* 0x000fc6000001140e */
[----:B------:R2:W5:Y:S01]  /*22860*/  @!P1 LD.E.128 R56, [R16.64] ;  /* 0x0000000410389980 */ /* 0x000562000c101d00 */
[----:B------:R-:W-:-:S04]  /*22870*/  @!P0 LEA.HI R11, R11, R14, RZ, 0x3 ;  /* 0x0000000e0b0b8211 */ /* 0x000fc800078f18ff */
[----:B------:R-:W-:-:S05]  /*22880*/  @!P0 LOP3.LUT R11, R11, 0xfffffff8, RZ, 0xc0, !PT ;  /* 0xfffffff80b0b8812 */ /* 0x000fca00078ec0ff */
[----:B------:R-:W-:-:S04]  /*22890*/  @!P0 IMAD.WIDE R14, R11, 0x2, R12 ;  /* 0x000000020b0e8825 */ /* 0x000fc800078e020c */
[--C-:B-1----:R-:W-:Y:S01]  /*228a0*/  @!P0 IMAD.WIDE R12, R11, 0x2, R2.reuse ;  /* 0x000000020b0c8825 */ /* 0x102fe200078e0202 */
[----:B------:R2:W5:Y:S03]  /*228b0*/  @!P0 LD.E.128 R68, [R14.64] ;  /* 0x000000040e448980 */ /* 0x000566000c101d00 */
[----:B------:R-:W-:Y:S01]  /*228c0*/  @!P1 IMAD.WIDE R2, R54, 0x2, R2 ;  /* 0x0000000236029825 */ /* 0x000fe200078e0202 */
[----:B------:R2:W5:Y:S04]  /*228d0*/  @!P0 LD.E.128 R64, [R12.64] ;  /* 0x000000040c408980 */ /* 0x000568000c101d00 */
[----:B------:R2:W5:Y:S02]  /*228e0*/  @!P1 LD.E.128 R60, [R2.64] ;  /* 0x00000004023c9980 */ /* 0x000564000c101d00 */
.L_x_1416:
[----:B------:R-:W-:Y:S05]  /*228f0*/  BSYNC B0 ;  /* 0x0000000000007941 */ /* 0x000fea0003800000 */
.L_x_1415:
[----:B--2-45:R-:W-:Y:S02]  /*22900*/  IMAD.MOV.U32 R12, RZ, RZ, R70 ;  /* 0x000000ffff0c7224 */ /* 0x034fe400078e0046 */
[----:B------:R-:W-:-:S02]  /*22910*/  IMAD.MOV.U32 R3, RZ, RZ, R68 ;  /* 0x000000ffff037224 */ /* 0x000fc400078e0044 */
[----:B-1----:R-:W-:Y:S02]  /*22920*/  IMAD.MOV.U32 R2, RZ, RZ, R69 ;  /* 0x000000ffff027224 */ /* 0x002fe400078e0045 */
        /* <DEDUP_REMOVED lines=26> */
[----:B------:R1:W2:Y:S02]  /*22ad0*/  SHFL.IDX PT, R11, R18, 0x2, 0x181f ;  /* 0x00581f00120b7f89 */ /* 0x0002a400000e0000 */
.L_x_1449:
[----:B------:R-:W-:Y:S05]  /*22ae0*/  BRA.DIV ~URZ, `(.L_x_1418) ;  /* 0x00004ce27f007947 */ /* 0x000fea000b800000 */
[----:B------:R3:W4:Y:S01]  /*22af0*/  SHFL.IDX PT, R12, R24, 0x2, 0x181f ;  /* 0x00581f00180c7f89 */ /* 0x00072200000e0000 */
[----:B--2---:R-:W-:-:S03]  /*22b00*/  MOV R13, R11 ;  /* 0x0000000b000d7202 */ /* 0x004fc60000000f00 */
[----:B------:R3:W2:Y:S04]  /*22b10*/  SHFL.IDX PT, R14, R19, 0x2, 0x181f ;  /* 0x00581f00130e7f89 */ /* 0x0006a800000e0000 */
[----:B------:R3:W1:Y:S02]  /*22b20*/  SHFL.IDX PT, R2, R28, 0x2, 0x181f ;  /* 0x00581f001c027f89 */ /* 0x00066400000e0000 */
.L_x_1450:
        /* <DEDUP_REMOVED lines=11> */
[----:B--2---:R-:W-:-:S06]  /*22be0*/  IMAD.MOV.U32 R3, RZ, RZ, R14 ;  /* 0x000000ffff037224 */ /* 0x004fcc00078e000e */
        /* <DEDUP_REMOVED lines=23> */
.L_x_1420:
[----:B------:R-:W-:Y:S05]  /*22d60*/  BSYNC B0 ;  /* 0x0000000000007941 */ /* 0x000fea0003800000 */
.L_x_1419:
[----:B--2-45:R-:W-:Y:S01]  /*22d70*/  IMAD.MOV.U32 R12, RZ, RZ, R90 ;  /* 0x000000ffff0c7224 */ /* 0x034fe200078e005a */
[----:B------:R-:W-:Y:S01]  /*22d80*/  CS2R R110, SRZ ;  /* 0x00000000006e7805 */ /* 0x000fe2000001ff00 */
        /* <DEDUP_REMOVED lines=29> */
.L_x_1451:
        /* <DEDUP_REMOVED lines=8> */
.L_x_1452:
        /* <DEDUP_REMOVED lines=23> */
[----:B-12---:R-:W-:Y:S02]  /*23150*/  @!P1 IMAD.WIDE R16, R54, 0x2, R12 ;  /* 0x0000000236109825 */ /* 0x006fe400078e020c */
        /* <DEDUP_REMOVED lines=10> */
.L_x_1424:
[----:B------:R-:W-:Y:S05]  /*23200*/  BSYNC B0 ;  /* 0x0000000000007941 */ /* 0x000fea0003800000 */
.L_x_1423:
[----:B------:R-:W-:Y:S01]  /*23210*/  IADD3 R11, R101, -c[0x0][0x20], RZ ;  /* 0x80000800650b7a10 */ /* 0x000fe20007ffe0ff */
[----:B------:R-:W-:-:S04]  /*23220*/  DEPBAR.LE SB0, 0x1 ;  /* 0x000080400000791a */ /* 0x000fc80000000000 */
[----:B-12---:R-:W2:Y:S01]  /*23230*/  LDL.64 R2, [R11+0x20] ;  /* 0x000020000b027983 */ /* 0x006ea20000100a00 */
[----:B------:R-:W-:Y:S03]  /*23240*/  WARPSYNC 0xffffffff ;  /* 0xffffffff00007948 */ /* 0x000fe60003800000 */
[----:B------:R-:W-:Y:S06]  /*23250*/  BAR.SYNC.DEFER_BLOCKING 0x0 ;  /* 0x0000000000007b1d */ /* 0x000fec0000010000 */
[----:B------:R1:W3:Y:S04]  /*23260*/  LDL.64 R12, [R11+0x28] ;  /* 0x000028000b0c7983 */ /* 0x0002e80000100a00 */
[----:B--2-4-:R2:W4:Y:S01]  /*23270*/  LD.E R14, [R2.64] ;  /* 0x00000004020e7980 */ /* 0x014522000c101900 */
[----:B-1---5:R-:W-:-:S03]  /*23280*/  IMAD.MOV.U32 R11, RZ, RZ, R111 ;  /* 0x000000ffff0b7224 */ /* 0x022fc600078e006f */
[----:B---3--:R1:W5:Y:S02]  /*23290*/  LD.E.64 R50, [R12.64] ;  /* 0x000000040c327980 */ /* 0x008364000c101b00 */
[----:B------:R-:W-:Y:S01]  /*232a0*/  PRMT R138, R138, 0x5410, R11 ;  /* 0x000054108a8a7816 */ /* 0x000fe2000000000b */
[----:B------:R-:W-:Y:S01]  /*232b0*/  IMAD.MOV.U32 R11, RZ, RZ, R95 ;  /* 0x000000ffff0b7224 */ /* 0x000fe200078e005f */
[----:B------:R-:W-:Y:S01]  /*232c0*/  BSSY B1, `(.L_x_1425) ;  /* 0x00000f7000017945 */ /* 0x000fe20003800000 */
[----:B--2---:R-:W-:Y:S02]  /*232d0*/  IMAD.MOV.U32 R3, RZ, RZ, R108 ;  /* 0x000000ffff037224 */ /* 0x004fe400078e006c */
[----:B------:R-:W-:-:S05]  /*232e0*/  IMAD.MOV.U32 R2, RZ, RZ, R109 ;  /* 0x000000ffff027224 */ /* 0x000fca00078e006d */
[----:B------:R-:W-:Y:S01]  /*232f0*/  PRMT R137, R137, 0x5410, R2 ;  /* 0x0000541089897816 */ /* 0x000fe20000000002 */
[----:B------:R-:W-:Y:S02]  /*23300*/  IMAD.MOV.U32 R2, RZ, RZ, R93 ;  /* 0x000000ffff027224 */ /* 0x000fe400078e005d */
[----:B-1----:R-:W-:-:S03]  /*23310*/  IMAD.MOV.U32 R12, RZ, RZ, R110 ;  /* 0x000000ffff0c7224 */ /* 0x002fc600078e006e */
[----:B------:R-:W-:Y:S02]  /*23320*/  PRMT R133, R133, 0x5410, R2 ;  /* 0x0000541085857816 */ /* 0x000fe40000000002 */
[----:B------:R-:W-:Y:S01]  /*23330*/  PRMT R140, R3, 0x5410, R12 ;  /* 0x00005410038c7816 */ /* 0x000fe2000000000c */
[----:B------:R-:W-:Y:S01]  /*23340*/  IMAD.MOV.U32 R12, RZ, RZ, R94 ;  /* 0x000000ffff0c7224 */ /* 0x000fe200078e005e */
[----:B------:R-:W-:Y:S01]  /*23350*/  MOV R2, R106 ;  /* 0x0000006a00027202 */ /* 0x000fe20000000f00 */
[----:B------:R-:W-:-:S03]  /*23360*/  IMAD.MOV.U32 R3, RZ, RZ, R92 ;  /* 0x000000ffff037224 */ /* 0x000fc600078e005c */
[----:B------:R-:W-:Y:S01]  /*23370*/  PRMT R136, R12, 0x5410, R11 ;  /* 0x000054100c887816 */ /* 0x000fe2000000000b */
[----:B------:R-:W-:Y:S01]  /*23380*/  IMAD.MOV.U32 R11, RZ, RZ, R107 ;  /* 0x000000ffff0b7224 */ /* 0x000fe200078e006b */
[----:B------:R-:W-:Y:S01]  /*23390*/  PRMT R135, R3, 0x7610, R135 ;  /* 0x0000761003877816 */ /* 0x000fe20000000087 */
[----:B------:R-:W-:-:S03]  /*233a0*/  IMAD.MOV.U32 R3, RZ, RZ, R104 ;  /* 0x000000ffff037224 */ /* 0x000fc600078e0068 */
[----:B------:R-:W-:Y:S02]  /*233b0*/  PRMT R138, R11, 0x7610, R138 ;  /* 0x000076100b8a7816 */ /* 0x000fe4000000008a */
[----:B------:R-:W-:Y:S01]  /*233c0*/  PRMT R139, R3, 0x5410, R2 ;  /* 0x00005410038b7816 */ /* 0x000fe20000000002 */
[----:B------:R-:W-:Y:S01]  /*233d0*/  IMAD.MOV.U32 R2, RZ, RZ, R105 ;  /* 0x000000ffff027224 */ /* 0x000fe200078e0069 */
[----:B------:R-:W-:Y:S01]  /*233e0*/  MOV R11, R99 ;  /* 0x00000063000b7202 */ /* 0x000fe20000000f00 */
[----:B------:R-:W-:-:S03]  /*233f0*/  IMAD.MOV.U32 R3, RZ, RZ, R96 ;  /* 0x000000ffff037224 */ /* 0x000fc600078e0060 */
[----:B------:R-:W-:Y:S01]  /*23400*/  PRMT R137, R2, 0x7610, R137 ;  /* 0x0000761002897816 */ /* 0x000fe20000000089 */
[----:B------:R-:W-:Y:S01]  /*23410*/  IMAD.MOV.U32 R2, RZ, RZ, R97 ;  /* 0x000000ffff027224 */ /* 0x000fe200078e0061 */
[----:B------:R-:W-:-:S04]  /*23420*/  PRMT R135, R135, 0x5410, R11 ;  /* 0x0000541087877816 */ /* 0x000fc8000000000b */
[----:B------:R-:W-:Y:S01]  /*23430*/  PRMT R133, R2, 0x7610, R133 ;  /* 0x0000761002857816 */ /* 0x000fe20000000085 */
[----:B----4-:R-:W-:-:S05]  /*23440*/  IMAD R12, R14, -0x80, R25 ;  /* 0xffffff800e0c7824 */ /* 0x010fca00078e0219 */
[----:B------:R-:W-:Y:S01]  /*23450*/  IMNMX R101, R12, 0x80, PT ;  /* 0x000000800c657817 */ /* 0x000fe20003800200 */
[----:B------:R-:W-:-:S03]  /*23460*/  IMAD.MOV.U32 R12, RZ, RZ, R98 ;  /* 0x000000ffff0c7224 */ /* 0x000fc600078e0062 */
[----:B------:R-:W-:Y:S02]  /*23470*/  ISETP.GE.AND P0, PT, R100, R101, PT ;  /* 0x000000656400720c */ /* 0x000fe40003f06270 */
[----:B------:R-:W-:-:S11]  /*23480*/  PRMT R134, R3, 0x5410, R12 ;  /* 0x0000541003867816 */ /* 0x000fd6000000000c */
[----:B------:R-:W-:Y:S05]  /*23490*/  @P0 BRA `(.L_x_1426) ;  /* 0x00000d9000000947 */ /* 0x000fea0003800000 */
[----:B------:R-:W-:Y:S01]  /*234a0*/  ISETP.GE.AND P0, PT, R54, R29, PT ;  /* 0x0000001d3600720c */ /* 0x000fe20003f06270 */
[----:B------:R-:W-:Y:S01]  /*234b0*/  IMAD.SHL.U32 R11, R100, 0x40, RZ ;  /* 0x00000040640b7824 */ /* 0x000fe200078e00ff */
[----:B------:R-:W-:Y:S01]  /*234c0*/  SHF.R.S32.HI R2, RZ, 0x1f, R26 ;  /* 0x0000001fff027819 */ /* 0x000fe2000001141a */
[----:B------:R-:W-:Y:S03]  /*234d0*/  BSSY B0, `(.L_x_1427) ;  /* 0x0000069000007945 */ /* 0x000fe60003800000 */
[----:B------:R-:W-:-:S05]  /*234e0*/  LEA.HI R2, R2, R26, RZ, 0x6 ;  /* 0x0000001a02027211 */ /* 0x000fca00078f30ff */
[----:B------:R-:W-:Y:S01]  /*234f0*/  IMAD.SHL.U32 R3, R2, 0x8, RZ ;  /* 0x0000000802037824 */ /* 0x000fe200078e00ff */
[----:B------:R-:W-:-:S04]  /*23500*/  LOP3.LUT R2, R11, 0x1c0, RZ, 0xc0, !PT ;  /* 0x000001c00b027812 */ /* 0x000fc800078ec0ff */
[----:B------:R-:W-:Y:S01]  /*23510*/  LOP3.LUT R28, R3, 0xfffffe00, RZ, 0xc0, !PT ;  /* 0xfffffe00031c7812 */ /* 0x000fe200078ec0ff */
[----:B------:R-:W-:Y:S05]  /*23520*/  @P0 BRA `(.L_x_1428) ;  /* 0x0000063000000947 */ /* 0x000fea0003800000 */
[----:B------:R-:W-:Y:S02]  /*23530*/  LEA.HI R12, R29, R52, RZ, 0x1d ;  /* 0x000000341d0c7211 */ /* 0x000fe400078fe8ff */
[----:B------:R-:W-:Y:S02]  /*23540*/  SHF.R.U32.HI R14, RZ, 0x3, R2 ;  /* 0x00000003ff0e7819 */ /* 0x000fe40000011602 */
[----:B------:R-:W-:Y:S02]  /*23550*/  LOP3.LUT R3, R2, 0x38, R54, 0xf8, !PT ;  /* 0x0000003802037812 */ /* 0x000fe400078ef836 */
[----:B------:R-:W-:Y:S02]  /*23560*/  SHF.R.S32.HI R13, RZ, 0x1f, R12 ;  /* 0x0000001fff0d7819 */ /* 0x000fe4000001140c */
[----:B------:R-:W-:Y:S02]  /*23570*/  LOP3.LUT R11, R3, R14, RZ, 0x3c, !PT ;  /* 0x0000000e030b7212 */ /* 0x000fe400078e3cff */
[----:B------:R-:W-:-:S02]  /*23580*/  SHF.L.U32 R3, R12, 0x3, RZ ;  /* 0x000000030c037819 */ /* 0x000fc400000006ff */
[----:B------:R-:W-:Y:S02]  /*23590*/  LEA.HI R12, R13, R12, RZ, 0x3 ;  /* 0x0000000c0d0c7211 */ /* 0x000fe400078f18ff */
[----:B------:R-:W-:Y:S02]  /*235a0*/  IADD3 R13, R28, R11, RZ ;  /* 0x0000000b1c0d7210 */ /* 0x000fe40007ffe0ff */
[----:B------:R-:W-:Y:S02]  /*235b0*/  LOP3.LUT R11, R2, 0x38, R3, 0xf8, !PT ;  /* 0x00000038020b7812 */ /* 0x000fe400078ef803 */
[----:B------:R-:W-:Y:S01]  /*235c0*/  SHF.L.U32 R3, R12, 0xa, RZ ;  /* 0x0000000a0c037819 */ /* 0x000fe200000006ff */
[----:B-----5:R-:W-:Y:S01]  /*235d0*/  IMAD.WIDE.U32 R38, R13, 0x2, R50 ;  /* 0x000000020d267825 */ /* 0x020fe200078e0032 */
[----:B------:R-:W-:Y:S02]  /*235e0*/  LOP3.LUT R11, R11, R14, RZ, 0x3c, !PT ;  /* 0x0000000e0b0b7212 */ /* 0x000fe400078e3cff */
[----:B------:R-:W-:-:S02]  /*235f0*/  LOP3.LUT R3, R3, 0xffffe000, RZ, 0xc0, !PT ;  /* 0xffffe00003037812 */ /* 0x000fc400078ec0ff */
[----:B------:R-:W2:Y:S02]  /*23600*/  LD.E.128 R12, [R38.64] ;  /* 0x00000004260c7980 */ /* 0x000ea4000c101d00 */
[----:B------:R-:W-:-:S05]  /*23610*/  IADD3 R3, R11, R3, R28 ;  /* 0x000000030b037210 */ /* 0x000fca0007ffe01c */
[----:B------:R-:W-:-:S05]  /*23620*/  IMAD.WIDE.U32 R36, R3, 0x2, R50 ;  /* 0x0000000203247825 */ /* 0x000fca00078e0032 */
[----:B------:R-:W3:Y:S01]  /*23630*/  LD.E.128 R16, [R36.64] ;  /* 0x0000000424107980 */ /* 0x000ee2000c101d00 */
[--C-:B------:R-:W-:Y:S01]  /*23640*/  SHF.R.U64 R49, R34, 0x10, R35.reuse ;  /* 0x0000001022317819 */ /* 0x100fe20000001223 */
[----:B------:R-:W-:Y:S01]  /*23650*/  HADD2.F32 R3, -RZ, R55.H1_H1 ;  /* 0x30000037ff037230 */ /* 0x000fe20000004100 */
[----:B------:R-:W-:Y:S02]  /*23660*/  SHF.R.U32.HI R34, RZ, 0x10, R35 ;  /* 0x00000010ff227819 */ /* 0x000fe40000011623 */
[----:B------:R-:W-:Y:S02]  /*23670*/  SHF.R.U64 R53, R32, 0x10, R33 ;  /* 0x0000001020357819 */ /* 0x000fe40000001221 */
[----:B------:R-:W-:Y:S02]  /*23680*/  SHF.R.U32.HI R31, RZ, 0x10, R21 ;  /* 0x00000010ff1f7819 */ /* 0x000fe40000011615 */
[----:B------:R-:W-:Y:S02]  /*23690*/  SHF.R.U64 R35, R22, 0x10, R23 ;  /* 0x0000001016237819 */ /* 0x000fe40000001217 */
[----:B------:R-:W-:-:S02]  /*236a0*/  SHF.R.U32.HI R32, RZ, 0x10, R33 ;  /* 0x00000010ff207819 */ /* 0x000fc40000011621 */
[----:B------:R-:W-:Y:S02]  /*236b0*/  SHF.R.U32.HI R30, RZ, 0x10, R23 ;  /* 0x00000010ff1e7819 */ /* 0x000fe40000011617 */
[----:B------:R-:W-:Y:S01]  /*236c0*/  SHF.R.U64 R48, R20, 0x10, R21 ;  /* 0x0000001014307819 */ /* 0x000fe20000001215 */
[----:B------:R-:W-:Y:S02]  /*236d0*/  HADD2.F32 R32, -RZ, R32.H0_H0 ;  /* 0x20000020ff207230 */ /* 0x000fe40000004100 */
[--C-:B--2---:R-:W-:Y:S02]  /*236e0*/  HADD2.F32 R25, -RZ, R12.reuse.H0_H0 ;  /* 0x2000000cff197230 */ /* 0x104fe40000004100 */
[----:B------:R-:W-:Y:S02]  /*236f0*/  HADD2.F32 R26, -RZ, R12.H1_H1 ;  /* 0x3000000cff1a7230 */ /* 0x000fe40000004100 */
[----:B------:R-:W-:Y:S02]  /*23700*/  HADD2.F32 R12, -RZ, R55.H0_H0 ;  /* 0x20000037ff0c7230 */ /* 0x000fe40000004100 */
[----:B------:R-:W-:-:S02]  /*23710*/  HADD2.F32 R22, -RZ, R13.H0_H0 ;  /* 0x2000000dff167230 */ /* 0x000fc40000004100 */
[--C-:B------:R-:W-:Y:S02]  /*23720*/  HADD2.F32 R23, -RZ, R14.reuse.H0_H0 ;  /* 0x2000000eff177230 */ /* 0x100fe40000004100 */
[----:B------:R-:W-:Y:S02]  /*23730*/  HADD2.F32 R27, -RZ, R14.H1_H1 ;  /* 0x3000000eff1b7230 */ /* 0x000fe40000004100 */
[--C-:B---3--:R-:W-:Y:S02]  /*23740*/  HADD2.F32 R11, -RZ, R17.reuse.H0_H0 ;  /* 0x20000011ff0b7230 */ /* 0x108fe40000004100 */
[----:B------:R-:W-:Y:S02]  /*23750*/  HADD2.F32 R14, -RZ, R17.H1_H1 ;  /* 0x30000011ff0e7230 */ /* 0x000fe40000004100 */
[----:B------:R-:W-:Y:S01]  /*23760*/  HADD2.F32 R55, -RZ, R31.H0_H0 ;  /* 0x2000001fff377230 */ /* 0x000fe20000004100 */
[CC--:B------:R-:W-:Y:S01]  /*23770*/  FMUL.FTZ R33, R11.reuse, R12.reuse ;  /* 0x0000000c0b217220 */ /* 0x0c0fe20000410000 */
[----:B------:R-:W-:Y:S01]  /*23780*/  HADD2.F32 R21, -RZ, R13.H1_H1 ;  /* 0x3000000dff157230 */ /* 0x000fe20000004100 */
[-C--:B------:R-:W-:Y:S01]  /*23790*/  FMUL.FTZ R11, R11, R3.reuse ;  /* 0x000000030b0b7220 */ /* 0x080fe20000410000 */
[----:B------:R-:W-:Y:S01]  /*237a0*/  HADD2.F32 R13, -RZ, R19.H0_H0 ;  /* 0x20000013ff0d7230 */ /* 0x000fe20000004100 */
[C---:B------:R-:W-:Y:S01]  /*237b0*/  FFMA.FTZ R73, R22.reuse, R3, -R33 ;  /* 0x0000000316497223 */ /* 0x040fe20000010821 */
[--C-:B------:R-:W-:Y:S01]  /*237c0*/  HADD2.F32 R3, -RZ, R74.reuse.H0_H0 ;  /* 0x2000004aff037230 */ /* 0x100fe20000004100 */
[----:B------:R-:W-:Y:S01]  /*237d0*/  FFMA.FTZ R72, R22, R12, R11 ;  /* 0x0000000c16487223 */ /* 0x000fe2000001000b */
[----:B------:R-:W-:Y:S01]  /*237e0*/  HADD2.F32 R11, -RZ, R74.H1_H1 ;  /* 0x3000004aff0b7230 */ /* 0x000fe20000004100 */
[C---:B------:R-:W-:Y:S01]  /*237f0*/  FMUL.FTZ R31, R14.reuse, R55 ;  /* 0x000000370e1f7220 */ /* 0x040fe20000410000 */
[--C-:B------:R-:W-:Y:S01]  /*23800*/  HADD2.F32 R20, -RZ, R15.reuse.H0_H0 ;  /* 0x2000000fff147230 */ /* 0x100fe20000004100 */
[-C--:B------:R-:W-:Y:S01]  /*23810*/  FMUL.FTZ R14, R14, R32.reuse ;  /* 0x000000200e0e7220 */ /* 0x080fe20000410000 */
[----:B------:R-:W-:Y:S01]  /*23820*/  HADD2.F32 R24, -RZ, R15.H1_H1 ;  /* 0x3000000fff187230 */ /* 0x000fe20000004100 */
[C---:B------:R-:W-:Y:S01]  /*23830*/  FMUL.FTZ R12, R13.reuse, R3 ;  /* 0x000000030d0c7220 */ /* 0x040fe20000410000 */
[----:B------:R-:W-:Y:S01]  /*23840*/  HADD2.F32 R15, -RZ, R19.H1_H1 ;  /* 0x30000013ff0f7230 */ /* 0x000fe20000004100 */
[----:B------:R-:W-:Y:S01]  /*23850*/  FMUL.FTZ R13, R13, R11 ;  /* 0x0000000b0d0d7220 */ /* 0x000fe20000410000 */
[----:B------:R-:W-:Y:S01]  /*23860*/  HADD2.F32 R22, -RZ, R30.H0_H0 ;  /* 0x2000001eff167230 */ /* 0x000fe20000004100 */
[C---:B------:R-:W-:Y:S01]  /*23870*/  FFMA.FTZ R32, R21.reuse, R32, -R31 ;  /* 0x0000002015207223 */ /* 0x040fe2000001081f */
[--C-:B------:R-:W-:Y:S01]  /*23880*/  HADD2.F32 R19, -RZ, R16.reuse.H0_H0 ;  /* 0x20000010ff137230 */ /* 0x100fe20000004100 */
[----:B------:R-:W-:Y:S01]  /*23890*/  FFMA.FTZ R31, R21, R55, R14 ;  /* 0x00000037151f7223 */ /* 0x000fe2000001000e */
[----:B------:R-:W-:Y:S01]  /*238a0*/  HADD2.F32 R17, -RZ, R16.H1_H1 ;  /* 0x30000010ff117230 */ /* 0x000fe20000004100 */
[C---:B------:R-:W-:Y:S01]  /*238b0*/  FFMA.FTZ R55, R20.reuse, R11, -R12 ;  /* 0x0000000b14377223 */ /* 0x040fe2000001080c */
[----:B------:R-:W-:Y:S01]  /*238c0*/  HADD2.F32 R12, -RZ, R34.H0_H0 ;  /* 0x20000022ff0c7230 */ /* 0x000fe20000004100 */
[----:B------:R-:W-:Y:S01]  /*238d0*/  FFMA.FTZ R33, R20, R3, R13 ;  /* 0x0000000314217223 */ /* 0x000fe2000001000d */
[--C-:B------:R-:W-:Y:S01]  /*238e0*/  HADD2.F32 R11, -RZ, R75.reuse.H0_H0 ;  /* 0x2000004bff0b7230 */ /* 0x100fe20000004100 */
[C---:B------:R-:W-:Y:S01]  /*238f0*/  FMUL.FTZ R3, R15.reuse, R22 ;  /* 0x000000160f037220 */ /* 0x040fe20000410000 */
[----:B------:R-:W-:Y:S01]  /*23900*/  HADD2.F32 R13, -RZ, R102.H0_H0 ;  /* 0x20000066ff0d7230 */ /* 0x000fe20000004100 */
[-C--:B------:R-:W-:Y:S01]  /*23910*/  FMUL.FTZ R15, R15, R12.reuse ;  /* 0x0000000c0f0f7220 */ /* 0x080fe20000410000 */
[----:B------:R-:W-:Y:S01]  /*23920*/  HADD2.F32 R16, -RZ, R18.H0_H0 ;  /* 0x20000012ff107230 */ /* 0x000fe20000004100 */
[C---:B------:R-:W-:Y:S01]  /*23930*/  FFMA.FTZ R30, R24.reuse, R12, -R3 ;  /* 0x0000000c181e7223 */ /* 0x040fe20000010803 */
[----:B------:R-:W-:Y:S01]  /*23940*/  HADD2.F32 R3, -RZ, R75.H1_H1 ;  /* 0x3000004bff037230 */ /* 0x000fe20000004100 */
[C---:B------:R-:W-:Y:S01]  /*23950*/  FMUL.FTZ R20, R19.reuse, R11 ;  /* 0x0000000b13147220 */ /* 0x040fe20000410000 */
[----:B------:R-:W-:Y:S01]  /*23960*/  HADD2.F32 R12, -RZ, R102.H1_H1 ;  /* 0x30000066ff0c7230 */ /* 0x000fe20000004100 */
[----:B------:R-:W-:Y:S01]  /*23970*/  FMUL.FTZ R19, R19, R13 ;  /* 0x0000000d13137220 */ /* 0x000fe20000410000 */
[----:B------:R-:W-:Y:S01]  /*23980*/  HADD2.F32 R18, -RZ, R18.H1_H1 ;  /* 0x30000012ff127230 */ /* 0x000fe20000004100 */
[----:B------:R-:W-:Y:S01]  /*23990*/  FFMA.FTZ R21, R24, R22, R15 ;  /* 0x0000001618157223 */ /* 0x000fe2000001000f */
[----:B------:R-:W-:Y:S01]  /*239a0*/  HADD2.F32 R15, -RZ, R48.H0_H0 ;  /* 0x20000030ff0f7230 */ /* 0x000fe20000004100 */
[----:B------:R-:W-:Y:S01]  /*239b0*/  FFMA.FTZ R22, R25, R11, R19 ;  /* 0x0000000b19167223 */ /* 0x000fe20000010013 */
[----:B------:R-:W-:Y:S01]  /*239c0*/  HADD2.F32 R19, -RZ, R35.H0_H0 ;  /* 0x20000023ff137230 */ /* 0x000fe20000004100 */
[----:B------:R-:W-:-:S02]  /*239d0*/  FMUL.FTZ R14, R16, R3 ;  /* 0x00000003100e7220 */ /* 0x000fc40000410000 */
[----:B------:R-:W-:Y:S01]  /*239e0*/  FFMA.FTZ R24, R25, R13, -R20 ;  /* 0x0000000d19187223 */ /* 0x000fe20000010814 */
[----:B------:R-:W-:Y:S01]  /*239f0*/  HADD2.F32 R13, -RZ, R53.H0_H0 ;  /* 0x20000035ff0d7230 */ /* 0x000fe20000004100 */
[-C--:B------:R-:W-:Y:S01]  /*23a00*/  FMUL.FTZ R11, R16, R12.reuse ;  /* 0x0000000c100b7220 */ /* 0x080fe20000410000 */
[----:B------:R-:W-:Y:S01]  /*23a10*/  HADD2.F32 R16, -RZ, R49.H0_H0 ;  /* 0x20000031ff107230 */ /* 0x000fe20000004100 */
[C---:B------:R-:W-:Y:S02]  /*23a20*/  FFMA.FTZ R20, R23.reuse, R12, -R14 ;  /* 0x0000000c17147223 */ /* 0x040fe4000001080e */
[----:B------:R-:W-:Y:S02]  /*23a30*/  FFMA.FTZ R23, R23, R3, R11 ;  /* 0x0000000317177223 */ /* 0x000fe4000001000b */
[----:B------:R-:W-:Y:S02]  /*23a40*/  FMUL.FTZ R12, R17, R15 ;  /* 0x0000000f110c7220 */ /* 0x000fe40000410000 */
[----:B------:R-:W-:-:S02]  /*23a50*/  FMUL.FTZ R14, R18, R19 ;  /* 0x00000013120e7220 */ /* 0x000fc40000410000 */
[----:B------:R-:W-:Y:S01]  /*23a60*/  FMUL.FTZ R11, R17, R13 ;  /* 0x0000000d110b7220 */ /* 0x000fe20000410000 */
[----:B------:R-:W-:Y:S01]  /*23a70*/  F2FP.PACK_AB R17, R32, R73 ;  /* 0x000000492011723e */ /* 0x000fe200000000ff */
[----:B------:R-:W-:Y:S02]  /*23a80*/  FMUL.FTZ R3, R18, R16 ;  /* 0x0000001012037220 */ /* 0x000fe40000410000 */
[C---:B------:R-:W-:Y:S01]  /*23a90*/  FFMA.FTZ R12, R26.reuse, R13, -R12 ;  /* 0x0000000d1a0c7223 */ /* 0x040fe2000001080c */
[----:B------:R-:W-:Y:S01]  /*23aa0*/  F2FP.PACK_AB R13, R31, R72 ;  /* 0x000000481f0d723e */ /* 0x000fe200000000ff */
[C---:B------:R-:W-:Y:S02]  /*23ab0*/  FFMA.FTZ R14, R27.reuse, R16, -R14 ;  /* 0x000000101b0e7223 */ /* 0x040fe4000001080e */
[----:B------:R-:W-:Y:S01]  /*23ac0*/  FFMA.FTZ R11, R26, R15, R11 ;  /* 0x0000000f1a0b7223 */ /* 0x000fe2000001000b */
[----:B------:R-:W-:Y:S01]  /*23ad0*/  F2FP.PACK_AB R16, R12, R24 ;  /* 0x000000180c10723e */ /* 0x000fe200000000ff */
[----:B------:R-:W-:Y:S01]  /*23ae0*/  FFMA.FTZ R3, R27, R19, R3 ;  /* 0x000000131b037223 */ /* 0x000fe20000010003 */
[----:B------:R-:W-:-:S02]  /*23af0*/  F2FP.PACK_AB R19, R30, R55 ;  /* 0x000000371e13723e */ /* 0x000fc400000000ff */
[----:B------:R-:W-:Y:S02]  /*23b00*/  F2FP.PACK_AB R18, R14, R20 ;  /* 0x000000140e12723e */ /* 0x000fe400000000ff */
[----:B------:R-:W-:Y:S02]  /*23b10*/  F2FP.PACK_AB R15, R21, R33 ;  /* 0x00000021150f723e */ /* 0x000fe400000000ff */
[----:B------:R-:W-:Y:S01]  /*23b20*/  F2FP.PACK_AB R12, R11, R22 ;  /* 0x000000160b0c723e */ /* 0x000fe200000000ff */
[----:B------:R1:W-:Y:S01]  /*23b30*/  ST.E.128 [R38.64], R16 ;  /* 0x0000001026007985 */ /* 0x0003e2000c101d04 */
[----:B------:R-:W-:-:S05]  /*23b40*/  F2FP.PACK_AB R14, R3, R23 ;  /* 0x00000017030e723e */ /* 0x000fca00000000ff */
[----:B------:R1:W-:Y:S02]  /*23b50*/  ST.E.128 [R36.64], R12 ;  /* 0x0000000c24007985 */ /* 0x0003e4000c101d04 */
.L_x_1428:
[----:B------:R-:W-:Y:S05]  /*23b60*/  BSYNC B0 ;  /* 0x0000000000007941 */ /* 0x000fea0003800000 */
.L_x_1427:
[----:B------:R-:W-:-:S04]  /*23b70*/  IADD3 R3, R54, 0x40, RZ ;  /* 0x0000004036037810 */ /* 0x000fc80007ffe0ff */
[----:B------:R-:W-:-:S13]  /*23b80*/  ISETP.GE.AND P0, PT, R3, R29, PT ;  /* 0x0000001d0300720c */ /* 0x000fda0003f06270 */
[----:B------:R-:W-:Y:S05]  /*23b90*/  @P0 BRA `(.L_x_1426) ;  /* 0x0000069000000947 */ /* 0x000fea0003800000 */
[----:B-1----:R-:W-:Y:S02]  /*23ba0*/  SHF.R.S32.HI R12, RZ, 0x1f, R3 ;  /* 0x0000001fff0c7819 */ /* 0x002fe40000011403 */
[----:B------:R-:W-:Y:S02]  /*23bb0*/  SHF.R.U32.HI R15, RZ, 0x3, R2 ;  /* 0x00000003ff0f7819 */ /* 0x000fe40000011602 */
[CC--:B------:R-:W-:Y:S02]  /*23bc0*/  LEA.HI R11, R12.reuse, R3.reuse, RZ, 0x3 ;  /* 0x000000030c0b7211 */ /* 0x0c0fe400078f18ff */
[----:B------:R-:W-:Y:S02]  /*23bd0*/  LEA.HI R3, R12, R3, RZ, 0x6 ;  /* 0x000000030c037211 */ /* 0x000fe400078f30ff */
[----:B------:R-:W-:Y:S02]  /*23be0*/  SHF.R.S32.HI R12, RZ, 0x3, R11 ;  /* 0x00000003ff0c7819 */ /* 0x000fe4000001140b */
[----:B------:R-:W-:-:S02]  /*23bf0*/  SHF.L.U32 R13, R3, 0x7, RZ ;  /* 0x00000007030d7819 */ /* 0x000fc400000006ff */
[----:B------:R-:W-:Y:S02]  /*23c00*/  LEA.HI R3, R29, R12, RZ, 0x1d ;  /* 0x0000000c1d037211 */ /* 0x000fe400078fe8ff */
[----:B------:R-:W-:Y:S02]  /*23c10*/  LOP3.LUT R12, R2, 0x38, R11, 0xf8, !PT ;  /* 0x00000038020c7812 */ /* 0x000fe400078ef80b */
[----:B------:R-:W-:Y:S02]  /*23c20*/  SHF.R.S32.HI R11, RZ, 0x1f, R3 ;  /* 0x0000001fff0b7819 */ /* 0x000fe40000011403 */
[----:B------:R-:W-:Y:S02]  /*23c30*/  LOP3.LUT R14, R13, 0xffffe000, RZ, 0xc0, !PT ;  /* 0xffffe0000d0e7812 */ /* 0x000fe400078ec0ff */
[----:B------:R-:W-:Y:S02]  /*23c40*/  SHF.L.U32 R13, R3, 0x3, RZ ;  /* 0x00000003030d7819 */ /* 0x000fe400000006ff */
[----:B------:R-:W-:-:S02]  /*23c50*/  LEA.HI R3, R11, R3, RZ, 0x3 ;  /* 0x000000030b037211 */ /* 0x000fc400078f18ff */
[----:B------:R-:W-:Y:S02]  /*23c60*/  LOP3.LUT R11, R2, 0x38, R13, 0xf8, !PT ;  /* 0x00000038020b7812 */ /* 0x000fe400078ef80d */
[----:B------:R-:W-:Y:S02]  /*23c70*/  SHF.L.U32 R2, R3, 0xa, RZ ;  /* 0x0000000a03027819 */ /* 0x000fe400000006ff */
[-C--:B------:R-:W-:Y:S02]  /*23c80*/  LOP3.LUT R3, R11, R15.reuse, RZ, 0x3c, !PT ;  /* 0x0000000f0b037212 */ /* 0x080fe400078e3cff */
[----:B------:R-:W-:Y:S02]  /*23c90*/  LOP3.LUT R2, R2, 0xffffe000, RZ, 0xc0, !PT ;  /* 0xffffe00002027812 */ /* 0x000fe400078ec0ff */
[----:B------:R-:W-:Y:S02]  /*23ca0*/  LOP3.LUT R12, R12, R15, RZ, 0x3c, !PT ;  /* 0x0000000f0c0c7212 */ /* 0x000fe400078e3cff */
[----:B------:R-:W-:-:S02]  /*23cb0*/  IADD3 R2, R3, R2, R28 ;  /* 0x0000000203027210 */ /* 0x000fc40007ffe01c */
[----:B------:R-:W-:-:S03]  /*23cc0*/  IADD3 R12, R12, R14, R28 ;  /* 0x0000000e0c0c7210 */ /* 0x000fc60007ffe01c */
[----:B-----5:R-:W-:-:S04]  /*23cd0*/  IMAD.WIDE.U32 R34, R2, 0x2, R50 ;  /* 0x0000000202227825 */ /* 0x020fc800078e0032 */
[----:B------:R-:W-:Y:S01]  /*23ce0*/  IMAD.WIDE.U32 R36, R12, 0x2, R50 ;  /* 0x000000020c247825 */ /* 0x000fe200078e0032 */
[----:B------:R-:W2:Y:S04]  /*23cf0*/  LD.E.128 R16, [R34.64] ;  /* 0x0000000422107980 */ /* 0x000ea8000c101d00 */
[----:B------:R-:W3:Y:S01]  /*23d00*/  LD.E.128 R12, [R36.64] ;  /* 0x00000004240c7980 */ /* 0x000ee2000c101d00 */
[--C-:B------:R-:W-:Y:S02]  /*23d10*/  HADD2.F32 R11, -RZ, R112.reuse.H0_H0 ;  /* 0x20000070ff0b7230 */ /* 0x100fe40000004100 */
[----:B------:R-:W-:Y:S01]  /*23d20*/  HADD2.F32 R2, -RZ, R112.H1_H1 ;  /* 0x30000070ff027230 */ /* 0x000fe20000004100 */
[----:B------:R-:W-:Y:S02]  /*23d30*/  SHF.R.U32.HI R30, RZ, 0x10, R41 ;  /* 0x00000010ff1e7819 */ /* 0x000fe40000011629 */
[----:B------:R-:W-:-:S02]  /*23d40*/  SHF.R.U32.HI R28, RZ, 0x10, R45 ;  /* 0x00000010ff1c7819 */ /* 0x000fc4000001162d */
[--C-:B------:R-:W-:Y:S01]  /*23d50*/  SHF.R.U64 R38, R42, 0x10, R43.reuse ;  /* 0x000000102a267819 */ /* 0x100fe2000000122b */
[----:B------:R-:W-:Y:S02]  /*23d60*/  HADD2.F32 R30, -RZ, R30.H0_H0 ;  /* 0x2000001eff1e7230 */ /* 0x000fe40000004100 */
[----:B------:R-:W-:Y:S01]  /*23d70*/  HADD2.F32 R28, -RZ, R28.H0_H0 ;  /* 0x2000001cff1c7230 */ /* 0x000fe20000004100 */
[----:B------:R-:W-:Y:S02]  /*23d80*/  SHF.R.U32.HI R31, RZ, 0x10, R43 ;  /* 0x00000010ff1f7819 */ /* 0x000fe4000001162b */
[----:B------:R-:W-:-:S03]  /*23d90*/  SHF.R.U32.HI R32, RZ, 0x10, R47 ;  /* 0x00000010ff207819 */ /* 0x000fc6000001162f */
[----:B------:R-:W-:Y:S01]  /*23da0*/  HADD2.F32 R31, -RZ, R31.H0_H0 ;  /* 0x2000001fff1f7230 */ /* 0x000fe20000004100 */
[----:B------:R-:W-:Y:S02]  /*23db0*/  SHF.R.U64 R39, R40, 0x10, R41 ;  /* 0x0000001028277819 */ /* 0x000fe40000001229 */
[----:B------:R-:W-:Y:S02]  /*23dc0*/  SHF.R.U64 R44, R44, 0x10, R45 ;  /* 0x000000102c2c7819 */ /* 0x000fe4000000122d */
[----:B------:R-:W-:Y:S01]  /*23dd0*/  SHF.R.U64 R40, R46, 0x10, R47 ;  /* 0x000000102e287819 */ /* 0x000fe2000000122f */
[----:B--2---:R-:W-:Y:S02]  /*23de0*/  HADD2.F32 R3, -RZ, R17.H0_H0 ;  /* 0x20000011ff037230 */ /* 0x004fe40000004100 */
[----:B---3--:R-:W-:-:S03]  /*23df0*/  HADD2.F32 R22, -RZ, R13.H0_H0 ;  /* 0x2000000dff167230 */ /* 0x008fc60000004100 */
[CC--:B------:R-:W-:Y:S01]  /*23e00*/  FMUL.FTZ R33, R3.reuse, R11.reuse ;  /* 0x0000000b03217220 */ /* 0x0c0fe20000410000 */
[----:B------:R-:W-:Y:S01]  /*23e10*/  HADD2.F32 R21, -RZ, R13.H1_H1 ;  /* 0x3000000dff157230 */ /* 0x000fe20000004100 */
[----:B------:R-:W-:Y:S01]  /*23e20*/  FMUL.FTZ R3, R3, R2 ;  /* 0x0000000203037220 */ /* 0x000fe20000410000 */
[----:B------:R-:W-:Y:S02]  /*23e30*/  HADD2.F32 R13, -RZ, R17.H1_H1 ;  /* 0x30000011ff0d7230 */ /* 0x000fe40000004100 */
[--C-:B------:R-:W-:Y:S01]  /*23e40*/  HADD2.F32 R25, -RZ, R12.reuse.H0_H0 ;  /* 0x2000000cff197230 */ /* 0x100fe20000004100 */
[----:B------:R-:W-:Y:S01]  /*23e50*/  FFMA.FTZ R42, R22, R11, R3 ;  /* 0x0000000b162a7223 */ /* 0x000fe20000010003 */
[----:B------:R-:W-:Y:S02]  /*23e60*/  HADD2.F32 R26, -RZ, R12.H1_H1 ;  /* 0x3000000cff1a7230 */ /* 0x000fe40000004100 */
[--C-:B------:R-:W-:Y:S02]  /*23e70*/  HADD2.F32 R24, -RZ, R14.reuse.H0_H0 ;  /* 0x2000000eff187230 */ /* 0x100fe40000004100 */
[----:B------:R-:W-:-:S02]  /*23e80*/  HADD2.F32 R27, -RZ, R14.H1_H1 ;  /* 0x3000000eff1b7230 */ /* 0x000fc40000004100 */
[--C-:B------:R-:W-:Y:S02]  /*23e90*/  HADD2.F32 R12, -RZ, R19.reuse.H0_H0 ;  /* 0x20000013ff0c7230 */ /* 0x100fe40000004100 */
[----:B------:R-:W-:Y:S02]  /*23ea0*/  HADD2.F32 R14, -RZ, R19.H1_H1 ;  /* 0x30000013ff0e7230 */ /* 0x000fe40000004100 */
[--C-:B------:R-:W-:Y:S02]  /*23eb0*/  HADD2.F32 R20, -RZ, R15.reuse.H0_H0 ;  /* 0x2000000fff147230 */ /* 0x100fe40000004100 */
[----:B------:R-:W-:Y:S02]  /*23ec0*/  HADD2.F32 R23, -RZ, R15.H1_H1 ;  /* 0x3000000fff177230 */ /* 0x000fe40000004100 */
[--C-:B------:R-:W-:Y:S02]  /*23ed0*/  HADD2.F32 R19, -RZ, R16.reuse.H0_H0 ;  /* 0x20000010ff137230 */ /* 0x100fe40000004100 */
[----:B------:R-:W-:-:S02]  /*23ee0*/  HADD2.F32 R17, -RZ, R16.H1_H1 ;  /* 0x30000010ff117230 */ /* 0x000fc40000004100 */
[--C-:B------:R-:W-:Y:S01]  /*23ef0*/  HADD2.F32 R3, -RZ, R113.reuse.H1_H1 ;  /* 0x30000071ff037230 */ /* 0x100fe20000004100 */
[----:B------:R-:W-:Y:S01]  /*23f00*/  FFMA.FTZ R43, R22, R2, -R33 ;  /* 0x00000002162b7223 */ /* 0x000fe20000010821 */
[--C-:B------:R-:W-:Y:S02]  /*23f10*/  HADD2.F32 R16, -RZ, R18.reuse.H0_H0 ;  /* 0x20000012ff107230 */ /* 0x100fe40000004100 */
[----:B------:R-:W-:Y:S01]  /*23f20*/  HADD2.F32 R15, -RZ, R18.H1_H1 ;  /* 0x30000012ff0f7230 */ /* 0x000fe20000004100 */
[C---:B------:R-:W-:Y:S01]  /*23f30*/  FMUL.FTZ R18, R13.reuse, R30 ;  /* 0x0000001e0d127220 */ /* 0x040fe20000410000 */
[----:B------:R-:W-:Y:S01]  /*23f40*/  HADD2.F32 R2, -RZ, R113.H0_H0 ;  /* 0x20000071ff027230 */ /* 0x000fe20000004100 */
[-C--:B------:R-:W-:Y:S02]  /*23f50*/  FMUL.FTZ R13, R13, R28.reuse ;  /* 0x0000001c0d0d7220 */ /* 0x080fe40000410000 */
[----:B------:R-:W-:Y:S02]  /*23f60*/  FMUL.FTZ R11, R12, R3 ;  /* 0x000000030c0b7220 */ /* 0x000fe40000410000 */
[----:B------:R-:W-:-:S02]  /*23f70*/  FFMA.FTZ R33, R21, R28, -R18 ;  /* 0x0000001c15217223 */ /* 0x000fc40000010812 */
[----:B------:R-:W-:Y:S01]  /*23f80*/  FFMA.FTZ R30, R21, R30, R13 ;  /* 0x0000001e151e7223 */ /* 0x000fe2000001000d */
[----:B------:R-:W-:Y:S01]  /*23f90*/  HADD2.F32 R13, -RZ, R32.H0_H0 ;  /* 0x20000020ff0d7230 */ /* 0x000fe20000004100 */
[-C--:B------:R-:W-:Y:S02]  /*23fa0*/  FMUL.FTZ R18, R12, R2.reuse ;  /* 0x000000020c127220 */ /* 0x080fe40000410000 */
[----:B------:R-:W-:Y:S02]  /*23fb0*/  FFMA.FTZ R32, R20, R2, R11 ;  /* 0x0000000214207223 */ /* 0x000fe4000001000b */
[----:B------:R-:W-:Y:S02]  /*23fc0*/  FMUL.FTZ R2, R14, R31 ;  /* 0x0000001f0e027220 */ /* 0x000fe40000410000 */
[----:B------:R-:W-:Y:S01]  /*23fd0*/  FFMA.FTZ R41, R20, R3, -R18 ;  /* 0x0000000314297223 */ /* 0x000fe20000010812 */
[----:B------:R-:W-:Y:S01]  /*23fe0*/  HADD2.F32 R3, -RZ, R114.H0_H0 ;  /* 0x20000072ff037230 */ /* 0x000fe20000004100 */
[----:B------:R-:W-:Y:S01]  /*23ff0*/  FFMA.FTZ R22, R23, R13, -R2 ;  /* 0x0000000d17167223 */ /* 0x000fe20000010802 */
[----:B------:R-:W-:-:S02]  /*24000*/  HADD2.F32 R12, -RZ, R115.H0_H0 ;  /* 0x20000073ff0c7230 */ /* 0x000fc40000004100 */
[----:B------:R-:W-:Y:S01]  /*24010*/  HADD2.F32 R2, -RZ, R114.H1_H1 ;  /* 0x30000072ff027230 */ /* 0x000fe20000004100 */
[C---:B------:R-:W-:Y:S01]  /*24020*/  FMUL.FTZ R18, R19.reuse, R3 ;  /* 0x0000000313127220 */ /* 0x040fe20000410000 */
[----:B------:R-:W-:Y:S01]  /*24030*/  HADD2.F32 R11, -RZ, R115.H1_H1 ;  /* 0x30000073ff0b7230 */ /* 0x000fe20000004100 */
[----:B------:R-:W-:Y:S02]  /*24040*/  FMUL.FTZ R14, R14, R13 ;  /* 0x0000000d0e0e7220 */ /* 0x000fe40000410000 */
[----:B------:R-:W-:Y:S02]  /*24050*/  FMUL.FTZ R19, R19, R12 ;  /* 0x0000000c13137220 */ /* 0x000fe40000410000 */
[----:B------:R-:W-:Y:S02]  /*24060*/  FMUL.FTZ R13, R16, R2 ;  /* 0x00000002100d7220 */ /* 0x000fe40000410000 */
[----:B------:R-:W-:Y:S01]  /*24070*/  FFMA.FTZ R23, R23, R31, R14 ;  /* 0x0000001f17177223 */ /* 0x000fe2000001000e */
[----:B------:R-:W-:Y:S01]  /*24080*/  HADD2.F32 R14, -RZ, R39.H0_H0 ;  /* 0x20000027ff0e7230 */ /* 0x000fe20000004100 */
[----:B------:R-:W-:-:S02]  /*24090*/  FFMA.FTZ R28, R25, R12, -R18 ;  /* 0x0000000c191c7223 */ /* 0x000fc40000010812 */
[----:B------:R-:W-:Y:S01]  /*240a0*/  FFMA.FTZ R21, R25, R3, R19 ;  /* 0x0000000319157223 */ /* 0x000fe20000010013 */
[----:B------:R-:W-:Y:S01]  /*240b0*/  HADD2.F32 R19, -RZ, R38.H0_H0 ;  /* 0x20000026ff137230 */ /* 0x000fe20000004100 */
[-C--:B------:R-:W-:Y:S01]  /*240c0*/  FMUL.FTZ R3, R16, R11.reuse ;  /* 0x0000000b10037220 */ /* 0x080fe20000410000 */
[----:B------:R-:W-:Y:S01]  /*240d0*/  HADD2.F32 R16, -RZ, R40.H0_H0 ;  /* 0x20000028ff107230 */ /* 0x000fe20000004100 */
[C---:B------:R-:W-:Y:S01]  /*240e0*/  FFMA.FTZ R18, R24.reuse, R11, -R13 ;  /* 0x0000000b18127223 */ /* 0x040fe2000001080d */
[----:B------:R-:W-:Y:S01]  /*240f0*/  HADD2.F32 R13, -RZ, R44.H0_H0 ;  /* 0x2000002cff0d7230 */ /* 0x000fe20000004100 */
[----:B------:R-:W-:Y:S02]  /*24100*/  FFMA.FTZ R20, R24, R2, R3 ;  /* 0x0000000218147223 */ /* 0x000fe40000010003 */
[----:B------:R-:W-:Y:S02]  /*24110*/  FMUL.FTZ R12, R17, R14 ;  /* 0x0000000e110c7220 */ /* 0x000fe40000410000 */
[----:B------:R-:W-:-:S02]  /*24120*/  FMUL.FTZ R3, R15, R19 ;  /* 0x000000130f037220 */ /* 0x000fc40000410000 */
[-C--:B------:R-:W-:Y:S02]  /*24130*/  FMUL.FTZ R11, R17, R13.reuse ;  /* 0x0000000d110b7220 */ /* 0x080fe40000410000 */
[-C--:B------:R-:W-:Y:S02]  /*24140*/  FMUL.FTZ R2, R15, R16.reuse ;  /* 0x000000100f027220 */ /* 0x080fe40000410000 */
[C---:B------:R-:W-:Y:S02]  /*24150*/  FFMA.FTZ R12, R26.reuse, R13, -R12 ;  /* 0x0000000d1a0c7223 */ /* 0x040fe4000001080c */
[C---:B------:R-:W-:Y:S02]  /*24160*/  FFMA.FTZ R3, R27.reuse, R16, -R3 ;  /* 0x000000101b037223 */ /* 0x040fe40000010803 */
[----:B------:R-:W-:Y:S02]  /*24170*/  FFMA.FTZ R11, R26, R14, R11 ;  /* 0x0000000e1a0b7223 */ /* 0x000fe4000001000b */
[----:B------:R-:W-:Y:S01]  /*24180*/  FFMA.FTZ R2, R27, R19, R2 ;  /* 0x000000131b027223 */ /* 0x000fe20000010002 */
[----:B------:R-:W-:-:S02]  /*24190*/  F2FP.PACK_AB R17, R33, R43 ;  /* 0x0000002b2111723e */ /* 0x000fc400000000ff */
[----:B------:R-:W-:Y:S02]  /*241a0*/  F2FP.PACK_AB R19, R22, R41 ;  /* 0x000000291613723e */ /* 0x000fe400000000ff */
[----:B------:R-:W-:Y:S02]  /*241b0*/  F2FP.PACK_AB R16, R12, R28 ;  /* 0x0000001c0c10723e */ /* 0x000fe400000000ff */
[----:B------:R-:W-:Y:S02]  /*241c0*/  F2FP.PACK_AB R18, R3, R18 ;  /* 0x000000120312723e */ /* 0x000fe400000000ff */
[----:B------:R-:W-:Y:S02]  /*241d0*/  F2FP.PACK_AB R13, R30, R42 ;  /* 0x0000002a1e0d723e */ /* 0x000fe400000000ff */
[----:B------:R-:W-:Y:S02]  /*241e0*/  F2FP.PACK_AB R15, R23, R32 ;  /* 0x00000020170f723e */ /* 0x000fe400000000ff */
[----:B------:R-:W-:-:S02]  /*241f0*/  F2FP.PACK_AB R12, R11, R21 ;  /* 0x000000150b0c723e */ /* 0x000fc400000000ff */
[----:B------:R-:W-:Y:S01]  /*24200*/  F2FP.PACK_AB R14, R2, R20 ;  /* 0x00000014020e723e */ /* 0x000fe200000000ff */
[----:B------:R1:W-:Y:S04]  /*24210*/  ST.E.128 [R36.64], R16 ;  /* 0x0000001024007985 */ /* 0x0003e8000c101d04 */
[----:B------:R1:W-:Y:S02]  /*24220*/  ST.E.128 [R34.64], R12 ;  /* 0x0000000c22007985 */ /* 0x0003e4000c101d04 */
.L_x_1426:
[----:B------:R-:W-:Y:S05]  /*24230*/  BSYNC B1 ;  /* 0x0000000000017941 */ /* 0x000fea0003800000 */
.L_x_1425:
[----:B------:R-:W-:Y:S01]  /*24240*/  IADD3 R2, R100, 0x20, RZ ;  /* 0x0000002064027810 */ /* 0x000fe20007ffe0ff */
[----:B------:R-:W-:Y:S03]  /*24250*/  BSSY B1, `(.L_x_1429) ;  /* 0x00000db000017945 */ /* 0x000fe60003800000 */
[----:B------:R-:W-:-:S13]  /*24260*/  ISETP.GE.AND P0, PT, R2, R101, PT ;  /* 0x000000650200720c */ /* 0x000fda0003f06270 */
[----:B------:R-:W-:Y:S05]  /*24270*/  @P0 BRA `(.L_x_1430) ;  /* 0x00000d8000000947 */ /* 0x000fea0003800000 */
[----:B------:R-:W-:Y:S01]  /*24280*/  ISETP.GE.AND P0, PT, R54, R29, PT ;  /* 0x0000001d3600720c */ /* 0x000fe20003f06270 */
[----:B------:R-:W-:Y:S01]  /*24290*/  IMAD.SHL.U32 R11, R2, 0x40, RZ ;  /* 0x00000040020b7824 */ /* 0x000fe200078e00ff */
[----:B------:R-:W-:Y:S01]  /*242a0*/  SHF.R.S32.HI R3, RZ, 0x1f, R2 ;  /* 0x0000001fff037819 */ /* 0x000fe20000011402 */
[----:B------:R-:W-:Y:S03]  /*242b0*/  BSSY B0, `(.L_x_1431) ;  /* 0x0000069000007945 */ /* 0x000fe60003800000 */
[----:B------:R-:W-:Y:S02]  /*242c0*/  LEA.HI R2, R3, R2, RZ, 0x3 ;  /* 0x0000000203027211 */ /* 0x000fe400078f18ff */
[----:B------:R-:W-:-:S03]  /*242d0*/  LOP3.LUT R22, R11, 0x1c0, RZ, 0xc0, !PT ;  /* 0x000001c00b167812 */ /* 0x000fc600078ec0ff */
[----:B------:R-:W-:Y:S01]  /*242e0*/  IMAD.SHL.U32 R2, R2, 0x40, RZ ;  /* 0x0000004002027824 */ /* 0x000fe200078e00ff */
[----:B------:R-:W-:-:S04]  /*242f0*/  SHF.R.U32.HI R48, RZ, 0x3, R22 ;  /* 0x00000003ff307819 */ /* 0x000fc80000011616 */
[----:B------:R-:W-:Y:S01]  /*24300*/  LOP3.LUT R30, R2, 0xfffffe00, RZ, 0xc0, !PT ;  /* 0xfffffe00021e7812 */ /* 0x000fe200078ec0ff */
[----:B------:R-:W-:Y:S05]  /*24310*/  @P0 BRA `(.L_x_1432) ;  /* 0x0000062000000947 */ /* 0x000fea0003800000 */
[----:B------:R-:W-:Y:S02]  /*24320*/  LEA.HI R11, R29, R52, RZ, 0x1d ;  /* 0x000000341d0b7211 */ /* 0x000fe400078fe8ff */
[----:B------:R-:W-:Y:S02]  /*24330*/  LOP3.LUT R2, R22, 0x38, R54, 0xf8, !PT ;  /* 0x0000003816027812 */ /* 0x000fe400078ef836 */
[----:B-1----:R-:W-:Y:S02]  /*24340*/  SHF.R.S32.HI R12, RZ, 0x1f, R11 ;  /* 0x0000001fff0c7819 */ /* 0x002fe4000001140b */
[----:B------:R-:W-:Y:S02]  /*24350*/  LOP3.LUT R3, R2, R48, RZ, 0x3c, !PT ;  /* 0x0000003002037212 */ /* 0x000fe400078e3cff */
[----:B------:R-:W-:Y:S02]  /*24360*/  SHF.L.U32 R2, R11, 0x3, RZ ;  /* 0x000000030b027819 */ /* 0x000fe400000006ff */
[----:B------:R-:W-:-:S02]  /*24370*/  LEA.HI R11, R12, R11, RZ, 0x3 ;  /* 0x0000000b0c0b7211 */ /* 0x000fc400078f18ff */
[----:B------:R-:W-:Y:S02]  /*24380*/  IADD3 R12, R30, R3, RZ ;  /* 0x000000031e0c7210 */ /* 0x000fe40007ffe0ff */
[----:B------:R-:W-:Y:S02]  /*24390*/  LOP3.LUT R3, R22, 0x38, R2, 0xf8, !PT ;  /* 0x0000003816037812 */ /* 0x000fe400078ef802 */
[----:B------:R-:W-:Y:S01]  /*243a0*/  SHF.L.U32 R2, R11, 0xa, RZ ;  /* 0x0000000a0b027819 */ /* 0x000fe200000006ff */
[----:B-----5:R-:W-:Y:S01]  /*243b0*/  IMAD.WIDE.U32 R38, R12, 0x2, R50 ;  /* 0x000000020c267825 */ /* 0x020fe200078e0032 */
[----:B------:R-:W-:Y:S02]  /*243c0*/  LOP3.LUT R3, R3, R48, RZ, 0x3c, !PT ;  /* 0x0000003003037212 */ /* 0x000fe400078e3cff */
[----:B------:R-:W-:Y:S02]  /*243d0*/  LOP3.LUT R2, R2, 0xffffe000, RZ, 0xc0, !PT ;  /* 0xffffe00002027812 */ /* 0x000fe400078ec0ff */
[----:B------:R-:W2:Y:S02]  /*243e0*/  LD.E.128 R12, [R38.64] ;  /* 0x00000004260c7980 */ /* 0x000ea4000c101d00 */
[----:B------:R-:W-:-:S05]  /*243f0*/  IADD3 R2, R3, R2, R30 ;  /* 0x0000000203027210 */ /* 0x000fca0007ffe01e */
[----:B------:R-:W-:-:S05]  /*24400*/  IMAD.WIDE.U32 R34, R2, 0x2, R50 ;  /* 0x0000000202227825 */ /* 0x000fca00078e0032 */
[----:B------:R-:W3:Y:S01]  /*24410*/  LD.E.128 R16, [R34.64] ;  /* 0x0000000422107980 */ /* 0x000ee2000c101d00 */
[----:B------:R-:W-:Y:S01]  /*24420*/  SHF.R.U32.HI R32, RZ, 0x10, R61 ;  /* 0x00000010ff207819 */ /* 0x000fe2000001163d */
[--C-:B------:R-:W-:Y:S01]  /*24430*/  HADD2.F32 R11, -RZ, R116.reuse.H0_H0 ;  /* 0x20000074ff0b7230 */ /* 0x100fe20000004100 */
[----:B------:R-:W-:Y:S01]  /*24440*/  SHF.R.U32.HI R31, RZ, 0x10, R57 ;  /* 0x00000010ff1f7819 */ /* 0x000fe20000011639 */
[----:B------:R-:W-:Y:S01]  /*24450*/  HADD2.F32 R2, -RZ, R116.H1_H1 ;  /* 0x30000074ff027230 */ /* 0x000fe20000004100 */
[----:B------:R-:W-:Y:S01]  /*24460*/  SHF.R.U32.HI R36, RZ, 0x10, R63 ;  /* 0x00000010ff247819 */ /* 0x000fe2000001163f */
[----:B------:R-:W-:Y:S01]  /*24470*/  HADD2.F32 R32, -RZ, R32.H0_H0 ;  /* 0x20000020ff207230 */ /* 0x000fe20000004100 */
[----:B------:R-:W-:Y:S01]  /*24480*/  SHF.R.U32.HI R33, RZ, 0x10, R59 ;  /* 0x00000010ff217819 */ /* 0x000fe2000001163b */
[----:B------:R-:W-:Y:S01]  /*24490*/  HADD2.F32 R31, -RZ, R31.H0_H0 ;  /* 0x2000001fff1f7230 */ /* 0x000fe20000004100 */
[----:B------:R-:W-:Y:S02]  /*244a0*/  SHF.R.U64 R40, R60, 0x10, R61 ;  /* 0x000000103c287819 */ /* 0x000fe4000000123d */
[----:B------:R-:W-:-:S02]  /*244b0*/  SHF.R.U64 R42, R62, 0x10, R63 ;  /* 0x000000103e2a7819 */ /* 0x000fc4000000123f */
[----:B------:R-:W-:Y:S02]  /*244c0*/  SHF.R.U64 R41, R56, 0x10, R57 ;  /* 0x0000001038297819 */ /* 0x000fe40000001239 */
[----:B------:R-:W-:Y:S01]  /*244d0*/  SHF.R.U64 R43, R58, 0x10, R59 ;  /* 0x000000103a2b7819 */ /* 0x000fe2000000123b */
[----:B--2---:R-:W-:Y:S02]  /*244e0*/  HADD2.F32 R20, -RZ, R13.H0_H0 ;  /* 0x2000000dff147230 */ /* 0x004fe40000004100 */
[--C-:B------:R-:W-:Y:S02]  /*244f0*/  HADD2.F32 R24, -RZ, R12.reuse.H0_H0 ;  /* 0x2000000cff187230 */ /* 0x100fe40000004100 */
[----:B------:R-:W-:Y:S02]  /*24500*/  HADD2.F32 R27, -RZ, R12.H1_H1 ;  /* 0x3000000cff1b7230 */ /* 0x000fe40000004100 */
[--C-:B------:R-:W-:Y:S02]  /*24510*/  HADD2.F32 R26, -RZ, R14.reuse.H0_H0 ;  /* 0x2000000eff1a7230 */ /* 0x100fe40000004100 */
[----:B------:R-:W-:-:S02]  /*24520*/  HADD2.F32 R28, -RZ, R14.H1_H1 ;  /* 0x3000000eff1c7230 */ /* 0x000fc40000004100 */
[----:B------:R-:W-:Y:S02]  /*24530*/  HADD2.F32 R23, -RZ, R15.H0_H0 ;  /* 0x2000000fff177230 */ /* 0x000fe40000004100 */
[--C-:B---3--:R-:W-:Y:S02]  /*24540*/  HADD2.F32 R3, -RZ, R17.reuse.H0_H0 ;  /* 0x20000011ff037230 */ /* 0x108fe40000004100 */
[----:B------:R-:W-:Y:S02]  /*24550*/  HADD2.F32 R12, -RZ, R17.H1_H1 ;  /* 0x30000011ff0c7230 */ /* 0x000fe40000004100 */
[----:B------:R-:W-:Y:S01]  /*24560*/  HADD2.F32 R25, -RZ, R15.H1_H1 ;  /* 0x3000000fff197230 */ /* 0x000fe20000004100 */
[CC--:B------:R-:W-:Y:S01]  /*24570*/  FMUL.FTZ R37, R3.reuse, R11.reuse ;  /* 0x0000000b03257220 */ /* 0x0c0fe20000410000 */
[----:B------:R-:W-:Y:S01]  /*24580*/  HADD2.F32 R21, -RZ, R13.H1_H1 ;  /* 0x3000000dff157230 */ /* 0x000fe20000004100 */
[-C--:B------:R-:W-:Y:S01]  /*24590*/  FMUL.FTZ R3, R3, R2.reuse ;  /* 0x0000000203037220 */ /* 0x080fe20000410000 */
[--C-:B------:R-:W-:Y:S01]  /*245a0*/  HADD2.F32 R15, -RZ, R19.reuse.H0_H0 ;  /* 0x20000013ff0f7230 */ /* 0x100fe20000004100 */
[----:B------:R-:W-:Y:S01]  /*245b0*/  FFMA.FTZ R47, R20, R2, -R37 ;  /* 0x00000002142f7223 */ /* 0x000fe20000010825 */
[----:B------:R-:W-:Y:S01]  /*245c0*/  HADD2.F32 R14, -RZ, R19.H1_H1 ;  /* 0x30000013ff0e7230 */ /* 0x000fe20000004100 */
[----:B------:R-:W-:Y:S01]  /*245d0*/  FMUL.FTZ R19, R12, R32 ;  /* 0x000000200c137220 */ /* 0x000fe20000410000 */
[----:B------:R-:W-:Y:S01]  /*245e0*/  HADD2.F32 R13, -RZ, R16.H0_H0 ;  /* 0x20000010ff0d7230 */ /* 0x000fe20000004100 */
[----:B------:R-:W-:Y:S01]  /*245f0*/  FFMA.FTZ R46, R20, R11, R3 ;  /* 0x0000000b142e7223 */ /* 0x000fe20000010003 */
[--C-:B------:R-:W-:Y:S01]  /*24600*/  HADD2.F32 R2, -RZ, R117.reuse.H0_H0 ;  /* 0x20000075ff027230 */ /* 0x100fe20000004100 */
[-C--:B------:R-:W-:Y:S01]  /*24610*/  FFMA.FTZ R37, R21, R31.reuse, -R19 ;  /* 0x0000001f15257223 */ /* 0x080fe20000010813 */
[----:B------:R-:W-:Y:S01]  /*24620*/  HADD2.F32 R3, -RZ, R118.H0_H0 ;  /* 0x20000076ff037230 */ /* 0x000fe20000004100 */
[----:B------:R-:W-:Y:S01]  /*24630*/  FMUL.FTZ R11, R12, R31 ;  /* 0x0000001f0c0b7220 */ /* 0x000fe20000410000 */
[----:B------:R-:W-:Y:S01]  /*24640*/  HADD2.F32 R17, -RZ, R16.H1_H1 ;  /* 0x30000010ff117230 */ /* 0x000fe20000004100 */
[C---:B------:R-:W-:Y:S01]  /*24650*/  FMUL.FTZ R19, R13.reuse, R2 ;  /* 0x000000020d137220 */ /* 0x040fe20000410000 */
[----:B------:R-:W-:Y:S01]  /*24660*/  HADD2.F32 R16, -RZ, R18.H0_H0 ;  /* 0x20000012ff107230 */ /* 0x000fe20000004100 */
[-C--:B------:R-:W-:Y:S01]  /*24670*/  FMUL.FTZ R13, R13, R3.reuse ;  /* 0x000000030d0d7220 */ /* 0x080fe20000410000 */
[----:B------:R-:W-:Y:S01]  /*24680*/  HADD2.F32 R12, -RZ, R117.H1_H1 ;  /* 0x30000075ff0c7230 */ /* 0x000fe20000004100 */
[----:B------:R-:W-:Y:S01]  /*24690*/  FFMA.FTZ R31, R21, R32, R11 ;  /* 0x00000020151f7223 */ /* 0x000fe2000001000b */
[--C-:B------:R-:W-:Y:S01]  /*246a0*/  HADD2.F32 R11, -RZ, R119.reuse.H0_H0 ;  /* 0x20000077ff0b7230 */ /* 0x100fe20000004100 */
[C---:B------:R-:W-:Y:S01]  /*246b0*/  FFMA.FTZ R44, R24.reuse, R2, R13 ;  /* 0x00000002182c7223 */ /* 0x040fe2000001000d */
[----:B------:R-:W-:Y:S01]  /*246c0*/  HADD2.F32 R2, -RZ, R118.H1_H1 ;  /* 0x30000076ff027230 */ /* 0x000fe20000004100 */
[----:B------:R-:W-:Y:S01]  /*246d0*/  FFMA.FTZ R45, R24, R3, -R19 ;  /* 0x00000003182d7223 */ /* 0x000fe20000010813 */
[----:B------:R-:W-:Y:S01]  /*246e0*/  HADD2.F32 R3, -RZ, R119.H1_H1 ;  /* 0x30000077ff037230 */ /* 0x000fe20000004100 */
[C---:B------:R-:W-:Y:S01]  /*246f0*/  FMUL.FTZ R13, R16.reuse, R12 ;  /* 0x0000000c100d7220 */ /* 0x040fe20000410000 */
[----:B------:R-:W-:Y:S01]  /*24700*/  HADD2.F32 R24, -RZ, R36.H0_H0 ;  /* 0x20000024ff187230 */ /* 0x000fe20000004100 */
[-C--:B------:R-:W-:Y:S01]  /*24710*/  FMUL.FTZ R16, R16, R11.reuse ;  /* 0x0000000b10107220 */ /* 0x080fe20000410000 */
[----:B------:R-:W-:Y:S01]  /*24720*/  HADD2.F32 R20, -RZ, R33.H0_H0 ;  /* 0x20000021ff147230 */ /* 0x000fe20000004100 */
[----:B------:R-:W-:Y:S01]  /*24730*/  FFMA.FTZ R32, R26, R11, -R13 ;  /* 0x0000000b1a207223 */ /* 0x000fe2000001080d */
[----:B------:R-:W-:Y:S01]  /*24740*/  HADD2.F32 R18, -RZ, R18.H1_H1 ;  /* 0x30000012ff127230 */ /* 0x000fe20000004100 */
[C---:B------:R-:W-:Y:S01]  /*24750*/  FMUL.FTZ R13, R15.reuse, R2 ;  /* 0x000000020f0d7220 */ /* 0x040fe20000410000 */
[----:B------:R-:W-:Y:S01]  /*24760*/  HADD2.F32 R21, -RZ, R42.H0_H0 ;  /* 0x2000002aff157230 */ /* 0x000fe20000004100 */
[----:B------:R-:W-:-:S02]  /*24770*/  FMUL.FTZ R15, R15, R3 ;  /* 0x000000030f0f7220 */ /* 0x000fc40000410000 */
[----:B------:R-:W-:Y:S02]  /*24780*/  FMUL.FTZ R11, R14, R24 ;  /* 0x000000180e0b7220 */ /* 0x000fe40000410000 */
[C---:B------:R-:W-:Y:S02]  /*24790*/  FFMA.FTZ R19, R23.reuse, R3, -R13 ;  /* 0x0000000317137223 */ /* 0x040fe4000001080d */
[----:B------:R-:W-:Y:S01]  /*247a0*/  FFMA.FTZ R26, R26, R12, R16 ;  /* 0x0000000c1a1a7223 */ /* 0x000fe20000010010 */
[----:B------:R-:W-:Y:S01]  /*247b0*/  HADD2.F32 R16, -RZ, R40.H0_H0 ;  /* 0x20000028ff107230 */ /* 0x000fe20000004100 */
[----:B------:R-:W-:Y:S01]  /*247c0*/  FFMA.FTZ R23, R23, R2, R15 ;  /* 0x0000000217177223 */ /* 0x000fe2000001000f */
[----:B------:R-:W-:Y:S01]  /*247d0*/  HADD2.F32 R15, -RZ, R41.H0_H0 ;  /* 0x20000029ff0f7230 */ /* 0x000fe20000004100 */
[-C--:B------:R-:W-:Y:S02]  /*247e0*/  FMUL.FTZ R3, R14, R20.reuse ;  /* 0x000000140e037220 */ /* 0x080fe40000410000 */
[----:B------:R-:W-:Y:S01]  /*247f0*/  FFMA.FTZ R2, R25, R20, -R11 ;  /* 0x0000001419027223 */ /* 0x000fe2000001080b */
[----:B------:R-:W-:Y:S01]  /*24800*/  HADD2.F32 R20, -RZ, R43.H0_H0 ;  /* 0x2000002bff147230 */ /* 0x000fe20000004100 */
[----:B------:R-:W-:-:S02]  /*24810*/  FMUL.FTZ R11, R17, R16 ;  /* 0x00000010110b7220 */ /* 0x000fc40000410000 */
[----:B------:R-:W-:Y:S01]  /*24820*/  FMUL.FTZ R14, R18, R21 ;  /* 0x00000015120e7220 */ /* 0x000fe20000410000 */
[----:B------:R-:W-:Y:S01]  /*24830*/  F2FP.PACK_AB R19, R2, R19 ;  /* 0x000000130213723e */ /* 0x000fe200000000ff */
[----:B------:R-:W-:Y:S01]  /*24840*/  FMUL.FTZ R12, R17, R15 ;  /* 0x0000000f110c7220 */ /* 0x000fe20000410000 */
[----:B------:R-:W-:Y:S01]  /*24850*/  F2FP.PACK_AB R17, R37, R47 ;  /* 0x0000002f2511723e */ /* 0x000fe200000000ff */
[-C--:B------:R-:W-:Y:S02]  /*24860*/  FMUL.FTZ R13, R18, R20.reuse ;  /* 0x00000014120d7220 */ /* 0x080fe40000410000 */
[----:B------:R-:W-:Y:S02]  /*24870*/  FFMA.FTZ R11, R27, R15, -R11 ;  /* 0x0000000f1b0b7223 */ /* 0x000fe4000001080b */
[----:B------:R-:W-:Y:S02]  /*24880*/  FFMA.FTZ R14, R28, R20, -R14 ;  /* 0x000000141c0e7223 */ /* 0x000fe4000001080e */
[----:B------:R-:W-:-:S02]  /*24890*/  FFMA.FTZ R3, R25, R24, R3 ;  /* 0x0000001819037223 */ /* 0x000fc40000010003 */
[----:B------:R-:W-:Y:S01]  /*248a0*/  FFMA.FTZ R12, R27, R16, R12 ;  /* 0x000000101b0c7223 */ /* 0x000fe2000001000c */
[----:B------:R-:W-:Y:S01]  /*248b0*/  F2FP.PACK_AB R16, R11, R45 ;  /* 0x0000002d0b10723e */ /* 0x000fe200000000ff */
[----:B------:R-:W-:Y:S01]  /*248c0*/  FFMA.FTZ R20, R28, R21, R13 ;  /* 0x000000151c147223 */ /* 0x000fe2000001000d */
[----:B------:R-:W-:Y:S02]  /*248d0*/  F2FP.PACK_AB R18, R14, R32 ;  /* 0x000000200e12723e */ /* 0x000fe400000000ff */
[----:B------:R-:W-:Y:S02]  /*248e0*/  F2FP.PACK_AB R15, R3, R23 ;  /* 0x00000017030f723e */ /* 0x000fe400000000ff */
[----:B------:R-:W-:Y:S01]  /*248f0*/  F2FP.PACK_AB R13, R31, R46 ;  /* 0x0000002e1f0d723e */ /* 0x000fe200000000ff */
[----:B------:R1:W-:Y:S01]  /*24900*/  ST.E.128 [R38.64], R16 ;  /* 0x0000001026007985 */ /* 0x0003e2000c101d04 */
[----:B------:R-:W-:Y:S02]  /*24910*/  F2FP.PACK_AB R12, R12, R44 ;  /* 0x0000002c0c0c723e */ /* 0x000fe400000000ff */
[----:B------:R-:W-:-:S05]  /*24920*/  F2FP.PACK_AB R14, R20, R26 ;  /* 0x0000001a140e723e */ /* 0x000fca00000000ff */
[----:B------:R1:W-:Y:S02]  /*24930*/  ST.E.128 [R34.64], R12 ;  /* 0x0000000c22007985 */ /* 0x0003e4000c101d04 */
.L_x_1432:
[----:B------:R-:W-:Y:S05]  /*24940*/  BSYNC B0 ;  /* 0x0000000000007941 */ /* 0x000fea0003800000 */
.L_x_1431:
[----:B------:R-:W-:-:S04]  /*24950*/  IADD3 R2, R54, 0x40, RZ ;  /* 0x0000004036027810 */ /* 0x000fc80007ffe0ff */
[----:B------:R-:W-:-:S13]  /*24960*/  ISETP.GE.AND P0, PT, R2, R29, PT ;  /* 0x0000001d0200720c */ /* 0x000fda0003f06270 */
[----:B------:R-:W-:Y:S05]  /*24970*/  @P0 BRA `(.L_x_1430) ;  /* 0x0000068000000947 */ /* 0x000fea0003800000 */
[----:B------:R-:W-:-:S04]  /*24980*/  SHF.R.S32.HI R11, RZ, 0x1f, R2 ;  /* 0x0000001fff0b7819 */ /* 0x000fc80000011402 */
[CC--:B------:R-:W-:Y:S02]  /*24990*/  LEA.HI R3, R11.reuse, R2.reuse, RZ, 0x3 ;  /* 0x000000020b037211 */ /* 0x0c0fe400078f18ff */
[----:B------:R-:W-:Y:S02]  /*249a0*/  LEA.HI R2, R11, R2, RZ, 0x6 ;  /* 0x000000020b027211 */ /* 0x000fe400078f30ff */
[--C-:B------:R-:W-:Y:S02]  /*249b0*/  SHF.R.S32.HI R11, RZ, 0x3, R3.reuse ;  /* 0x00000003ff0b7819 */ /* 0x100fe40000011403 */
[----:B-1----:R-:W-:Y:S02]  /*249c0*/  SHF.L.U32 R12, R2, 0x7, RZ ;  /* 0x00000007020c7819 */ /* 0x002fe400000006ff */
[----:B------:R-:W-:Y:S02]  /*249d0*/  LEA.HI R2, R29, R11, RZ, 0x1d ;  /* 0x0000000b1d027211 */ /* 0x000fe400078fe8ff */
[----:B------:R-:W-:-:S02]  /*249e0*/  LOP3.LUT R11, R22, 0x38, R3, 0xf8, !PT ;  /* 0x00000038160b7812 */ /* 0x000fc400078ef803 */
[----:B------:R-:W-:Y:S02]  /*249f0*/  SHF.R.S32.HI R3, RZ, 0x1f, R2 ;  /* 0x0000001fff037819 */ /* 0x000fe40000011402 */
[----:B------:R-:W-:Y:S02]  /*24a00*/  LOP3.LUT R13, R12, 0xffffe000, RZ, 0xc0, !PT ;  /* 0xffffe0000c0d7812 */ /* 0x000fe400078ec0ff */
[----:B------:R-:W-:Y:S02]  /*24a10*/  SHF.L.U32 R12, R2, 0x3, RZ ;  /* 0x00000003020c7819 */ /* 0x000fe400000006ff */
[----:B------:R-:W-:Y:S02]  /*24a20*/  LEA.HI R2, R3, R2, RZ, 0x3 ;  /* 0x0000000203027211 */ /* 0x000fe400078f18ff */
[----:B------:R-:W-:Y:S02]  /*24a30*/  LOP3.LUT R3, R22, 0x38, R12, 0xf8, !PT ;  /* 0x0000003816037812 */ /* 0x000fe400078ef80c */
[----:B------:R-:W-:-:S02]  /*24a40*/  SHF.L.U32 R2, R2, 0xa, RZ ;  /* 0x0000000a02027819 */ /* 0x000fc400000006ff */
[-C--:B------:R-:W-:Y:S02]  /*24a50*/  LOP3.LUT R3, R3, R48.reuse, RZ, 0x3c, !PT ;  /* 0x0000003003037212 */ /* 0x080fe400078e3cff */
[----:B------:R-:W-:Y:S02]  /*24a60*/  LOP3.LUT R2, R2, 0xffffe000, RZ, 0xc0, !PT ;  /* 0xffffe00002027812 */ /* 0x000fe400078ec0ff */
[----:B------:R-:W-:Y:S02]  /*24a70*/  LOP3.LUT R11, R11, R48, RZ, 0x3c, !PT ;  /* 0x000000300b0b7212 */ /* 0x000fe400078e3cff */
[--C-:B------:R-:W-:Y:S02]  /*24a80*/  IADD3 R2, R3, R2, R30.reuse ;  /* 0x0000000203027210 */ /* 0x100fe40007ffe01e */
        /* <DEDUP_REMOVED lines=8> */
[----:B------:R-:W-:-:S03]  /*24b10*/  SHF.R.U32.HI R28, RZ, 0x10, R69 ;  /* 0x00000010ff1c7819 */ /* 0x000fc60000011645 */
[----:B------:R-:W-:Y:S02]  /*24b20*/  HADD2.F32 R30, -RZ, R30.H0_H0 ;  /* 0x2000001eff1e7230 */ /* 0x000fe40000004100 */
[----:B------:R-:W-:Y:S01]  /*24b30*/  HADD2.F32 R28, -RZ, R28.H0_H0 ;  /* 0x2000001cff1c7230 */ /* 0x000fe20000004100 */
[----:B------:R-:W-:Y:S02]  /*24b40*/  SHF.R.U32.HI R31, RZ, 0x10, R67 ;  /* 0x00000010ff1f7819 */ /* 0x000fe40000011643 */
[----:B------:R-:W-:-:S03]  /*24b50*/  SHF.R.U32.HI R32, RZ, 0x10, R71 ;  /* 0x00000010ff207819 */ /* 0x000fc60000011647 */
[----:B------:R-:W-:Y:S01]  /*24b60*/  HADD2.F32 R31, -RZ, R31.H0_H0 ;  /* 0x2000001fff1f7230 */ /* 0x000fe20000004100 */
[----:B------:R-:W-:Y:S02]  /*24b70*/  SHF.R.U64 R38, R64, 0x10, R65 ;  /* 0x0000001040267819 */ /* 0x000fe40000001241 */
        /* <DEDUP_REMOVED lines=72> */
.L_x_1430:
[----:B------:R-:W-:Y:S05]  /*25000*/  BSYNC B1 ;  /* 0x0000000000017941 */ /* 0x000fea0003800000 */
.L_x_1429:
[----:B------:R-:W-:Y:S01]  /*25010*/  IADD3 R2, R100, 0x40, RZ ;  /* 0x0000004064027810 */ /* 0x000fe20007ffe0ff */
[----:B------:R-:W-:Y:S03]  /*25020*/  BSSY B1, `(.L_x_1433) ;  /* 0x00000db000017945 */ /* 0x000fe60003800000 */
[----:B------:R-:W-:-:S13]  /*25030*/  ISETP.GE.AND P0, PT, R2, R101, PT ;  /* 0x000000650200720c */ /* 0x000fda0003f06270 */
[----:B------:R-:W-:Y:S05]  /*25040*/  @P0 BRA `(.L_x_1434) ;  /* 0x00000d8000000947 */ /* 0x000fea0003800000 */
[----:B------:R-:W-:Y:S01]  /*25050*/  ISETP.GE.AND P0, PT, R54, R29, PT ;  /* 0x0000001d3600720c */ /* 0x000fe20003f06270 */
[----:B------:R-:W-:Y:S01]  /*25060*/  IMAD.SHL.U32 R11, R2, 0x40, RZ ;  /* 0x00000040020b7824 */ /* 0x000fe200078e00ff */
[----:B------:R-:W-:Y:S01]  /*25070*/  SHF.R.S32.HI R3, RZ, 0x1f, R2 ;  /* 0x0000001fff037819 */ /* 0x000fe20000011402 */
[----:B------:R-:W-:Y:S01]  /*25080*/  BSSY B0, `(.L_x_1435) ;  /* 0x000006a000007945 */ /* 0x000fe20003800000 */
[----:B------:R-:W-:Y:S02]  /*25090*/  SHF.R.U32.HI R48, RZ, 0x3, R29 ;  /* 0x00000003ff307819 */ /* 0x000fe4000001161d */
[----:B------:R-:W-:Y:S02]  /*250a0*/  LEA.HI R2, R3, R2, RZ, 0x3 ;  /* 0x0000000203027211 */ /* 0x000fe400078f18ff */
[----:B------:R-:W-:-:S03]  /*250b0*/  LOP3.LUT R21, R11, 0x1c0, RZ, 0xc0, !PT ;  /* 0x000001c00b157812 */ /* 0x000fc600078ec0ff */
[----:B------:R-:W-:Y:S01]  /*250c0*/  IMAD.SHL.U32 R2, R2, 0x40, RZ ;  /* 0x0000004002027824 */ /* 0x000fe200078e00ff */
[----:B------:R-:W-:-:S04]  /*250d0*/  SHF.R.U32.HI R49, RZ, 0x3, R21 ;  /* 0x00000003ff317819 */ /* 0x000fc80000011615 */
[----:B------:R-:W-:Y:S01]  /*250e0*/  LOP3.LUT R30, R2, 0xfffffe00, RZ, 0xc0, !PT ;  /* 0xfffffe00021e7812 */ /* 0x000fe200078ec0ff */
[----:B------:R-:W-:Y:S05]  /*250f0*/  @P0 BRA `(.L_x_1436) ;  /* 0x0000062000000947 */ /* 0x000fea0003800000 */
[----:B------:R-:W-:Y:S02]  /*25100*/  IADD3 R11, R52, R48, RZ ;  /* 0x00000030340b7210 */ /* 0x000fe40007ffe0ff */
        /* <DEDUP_REMOVED lines=97> */
.L_x_1436:
[----:B------:R-:W-:Y:S05]  /*25720*/  BSYNC B0 ;  /* 0x0000000000007941 */ /* 0x000fea0003800000 */
.L_x_1435:
[----:B------:R-:W-:-:S04]  /*25730*/  IADD3 R3, R54, 0x40, RZ ;  /* 0x0000004036037810 */ /* 0x000fc80007ffe0ff */
[----:B------:R-:W-:-:S13]  /*25740*/  ISETP.GE.AND P0, PT, R3, R29, PT ;  /* 0x0000001d0300720c */ /* 0x000fda0003f06270 */
[----:B------:R-:W-:Y:S05]  /*25750*/  @P0 BRA `(.L_x_1434) ;  /* 0x0000067000000947 */ /* 0x000fea0003800000 */
[----:B------:R-:W-:-:S04]  /*25760*/  SHF.R.S32.HI R11, RZ, 0x1f, R3 ;  /* 0x0000001fff0b7819 */ /* 0x000fc80000011403 */
[CC--:B------:R-:W-:Y:S02]  /*25770*/  LEA.HI R2, R11.reuse, R3.reuse, RZ, 0x6 ;  /* 0x000000030b027211 */ /* 0x0c0fe400078f30ff */
[----:B------:R-:W-:Y:S02]  /*25780*/  LEA.HI R3, R11, R3, RZ, 0x3 ;  /* 0x000000030b037211 */ /* 0x000fe400078f18ff */
[----:B------:R-:W-:Y:S02]  /*25790*/  SHF.L.U32 R11, R2, 0x7, RZ ;  /* 0x00000007020b7819 */ /* 0x000fe400000006ff */
[----:B------:R-:W-:Y:S02]  /*257a0*/  LEA.HI.SX32 R2, R3, R48, 0x1d ;  /* 0x0000003003027211 */ /* 0x000fe400078feaff */
[----:B-1----:R-:W-:Y:S02]  /*257b0*/  LOP3.LUT R12, R21, 0x38, R3, 0xf8, !PT ;  /* 0x00000038150c7812 */ /* 0x002fe400078ef803 */
[----:B------:R-:W-:-:S02]  /*257c0*/  SHF.R.S32.HI R3, RZ, 0x1f, R2 ;  /* 0x0000001fff037819 */ /* 0x000fc40000011402 */
[----:B------:R-:W-:Y:S02]  /*257d0*/  LOP3.LUT R13, R11, 0xffffe000, RZ, 0xc0, !PT ;  /* 0xffffe0000b0d7812 */ /* 0x000fe400078ec0ff */
[----:B------:R-:W-:Y:S02]  /*257e0*/  LOP3.LUT R11, R12, R49, RZ, 0x3c, !PT ;  /* 0x000000310c0b7212 */ /* 0x000fe400078e3cff */
[----:B------:R-:W-:Y:S02]  /*257f0*/  SHF.L.U32 R12, R2, 0x3, RZ ;  /* 0x00000003020c7819 */ /* 0x000fe400000006ff */
[----:B------:R-:W-:Y:S02]  /*25800*/  LEA.HI R2, R3, R2, RZ, 0x3 ;  /* 0x0000000203027211 */ /* 0x000fe400078f18ff */
[----:B------:R-:W-:Y:S02]  /*25810*/  LOP3.LUT R3, R21, 0x38, R12, 0xf8, !PT ;  /* 0x0000003815037812 */ /* 0x000fe400078ef80c */
[----:B------:R-:W-:-:S02]  /*25820*/  SHF.L.U32 R2, R2, 0xa, RZ ;  /* 0x0000000a02027819 */ /* 0x000fc400000006ff */
[----:B------:R-:W-:Y:S02]  /*25830*/  LOP3.LUT R3, R3, R49, RZ, 0x3c, !PT ;  /* 0x0000003103037212 */ /* 0x000fe400078e3cff */
[----:B------:R-:W-:Y:S02]  /*25840*/  LOP3.LUT R2, R2, 0xffffe000, RZ, 0xc0, !PT ;  /* 0xffffe00002027812 */ /* 0x000fe400078ec0ff */
[--C-:B------:R-:W-:Y:S02]  /*25850*/  IADD3 R11, R11, R13, R30.reuse ;  /* 0x0000000d0b0b7210 */ /* 0x100fe40007ffe01e */
[----:B------:R-:W-:-:S03]  /*25860*/  IADD3 R2, R3, R2, R30 ;  /* 0x0000000203027210 */ /* 0x000fc60007ffe01e */
[----:B-----5:R-:W-:-:S04]  /*25870*/  IMAD.WIDE.U32 R36, R11, 0x2, R50 ;  /* 0x000000020b247825 */ /* 0x020fc800078e0032 */
[----:B------:R-:W-:Y:S01]  /*25880*/  IMAD.WIDE.U32 R34, R2, 0x2, R50 ;  /* 0x0000000202227825 */ /* 0x000fe200078e0032 */
[----:B------:R-:W2:Y:S04]  /*25890*/  LD.E.128 R12, [R36.64] ;  /* 0x00000004240c7980 */ /* 0x000ea8000c101d00 */
[----:B------:R-:W3:Y:S01]  /*258a0*/  LD.E.128 R16, [R34.64] ;  /* 0x0000000422107980 */ /* 0x000ee2000c101d00 */
[--C-:B------:R-:W-:Y:S01]  /*258b0*/  HADD2.F32 R11, -RZ, R129.reuse.H0_H0 ;  /* 0x20000081ff0b7230 */ /* 0x100fe20000004100 */
[----:B------:R-:W-:Y:S01]  /*258c0*/  SHF.R.U32.HI R30, RZ, 0x10, R87 ;  /* 0x00000010ff1e7819 */ /* 0x000fe20000011657 */
[----:B------:R-:W-:Y:S01]  /*258d0*/  HADD2.F32 R2, -RZ, R129.H1_H1 ;  /* 0x30000081ff027230 */ /* 0x000fe20000004100 */
[----:B------:R-:W-:Y:S02]  /*258e0*/  SHF.R.U32.HI R28, RZ, 0x10, R91 ;  /* 0x00000010ff1c7819 */ /* 0x000fe4000001165b */
[----:B------:R-:W-:Y:S01]  /*258f0*/  SHF.R.U32.HI R31, RZ, 0x10, R85 ;  /* 0x00000010ff1f7819 */ /* 0x000fe20000011655 */
[----:B------:R-:W-:Y:S01]  /*25900*/  HADD2.F32 R30, -RZ, R30.H0_H0 ;  /* 0x2000001eff1e7230 */ /* 0x000fe20000004100 */
[----:B------:R-:W-:Y:S01]  /*25910*/  SHF.R.U32.HI R32, RZ, 0x10, R89 ;  /* 0x00000010ff207819 */ /* 0x000fe20000011659 */
[----:B------:R-:W-:Y:S01]  /*25920*/  HADD2.F32 R28, -RZ, R28.H0_H0 ;  /* 0x2000001cff1c7230 */ /* 0x000fe20000004100 */
[----:B------:R-:W-:-:S02]  /*25930*/  SHF.R.U64 R40, R86, 0x10, R87 ;  /* 0x0000001056287819 */ /* 0x000fc40000001257 */
[----:B------:R-:W-:Y:S02]  /*25940*/  SHF.R.U64 R38, R84, 0x10, R85 ;  /* 0x0000001054267819 */ /* 0x000fe40000001255 */
[----:B------:R-:W-:Y:S02]  /*25950*/  SHF.R.U64 R41, R90, 0x10, R91 ;  /* 0x000000105a297819 */ /* 0x000fe4000000125b */
[----:B------:R-:W-:Y:S01]  /*25960*/  SHF.R.U64 R39, R88, 0x10, R89 ;  /* 0x0000001058277819 */ /* 0x000fe20000001259 */
[----:B--2---:R-:W-:Y:S02]  /*25970*/  HADD2.F32 R21, -RZ, R15.H0_H0 ;  /* 0x2000000fff157230 */ /* 0x004fe40000004100 */
[--C-:B------:R-:W-:Y:S02]  /*25980*/  HADD2.F32 R25, -RZ, R12.reuse.H0_H0 ;  /* 0x2000000cff197230 */ /* 0x100fe40000004100 */
[----:B---3--:R-:W-:Y:S02]  /*25990*/  HADD2.F32 R3, -RZ, R19.H0_H0 ;  /* 0x20000013ff037230 */ /* 0x008fe40000004100 */
[----:B------:R-:W-:-:S02]  /*259a0*/  HADD2.F32 R26, -RZ, R12.H1_H1 ;  /* 0x3000000cff1a7230 */ /* 0x000fc40000004100 */
[----:B------:R-:W-:Y:S01]  /*259b0*/  HADD2.F32 R12, -RZ, R19.H1_H1 ;  /* 0x30000013ff0c7230 */ /* 0x000fe20000004100 */
[CC--:B------:R-:W-:Y:S01]  /*259c0*/  FMUL.FTZ R33, R3.reuse, R11.reuse ;  /* 0x0000000b03217220 */ /* 0x0c0fe20000410000 */
[----:B------:R-:W-:Y:S01]  /*259d0*/  HADD2.F32 R20, -RZ, R15.H1_H1 ;  /* 0x3000000fff147230 */ /* 0x000fe20000004100 */
[-C--:B------:R-:W-:Y:S01]  /*259e0*/  FMUL.FTZ R3, R3, R2.reuse ;  /* 0x0000000203037220 */ /* 0x080fe20000410000 */
[--C-:B------:R-:W-:Y:S01]  /*259f0*/  HADD2.F32 R22, -RZ, R13.reuse.H0_H0 ;  /* 0x2000000dff167230 */ /* 0x100fe20000004100 */
[C---:B------:R-:W-:Y:S01]  /*25a00*/  FFMA.FTZ R43, R21.reuse, R2, -R33 ;  /* 0x00000002152b7223 */ /* 0x040fe20000010821 */
[----:B------:R-:W-:Y:S01]  /*25a10*/  HADD2.F32 R24, -RZ, R13.H1_H1 ;  /* 0x3000000dff187230 */ /* 0x000fe20000004100 */
[----:B------:R-:W-:Y:S01]  /*25a20*/  FFMA.FTZ R42, R21, R11, R3 ;  /* 0x0000000b152a7223 */ /* 0x000fe20000010003 */
[--C-:B------:R-:W-:Y:S02]  /*25a30*/  HADD2.F32 R13, -RZ, R17.reuse.H0_H0 ;  /* 0x20000011ff0d7230 */ /* 0x100fe40000004100 */
[----:B------:R-:W-:-:S02]  /*25a40*/  HADD2.F32 R15, -RZ, R17.H1_H1 ;  /* 0x30000011ff0f7230 */ /* 0x000fc40000004100 */
[----:B------:R-:W-:Y:S02]  /*25a50*/  HADD2.F32 R3, -RZ, R130.H1_H1 ;  /* 0x30000082ff037230 */ /* 0x000fe40000004100 */
[--C-:B------:R-:W-:Y:S02]  /*25a60*/  HADD2.F32 R23, -RZ, R14.reuse.H0_H0 ;  /* 0x2000000eff177230 */ /* 0x100fe40000004100 */
[----:B------:R-:W-:Y:S01]  /*25a70*/  HADD2.F32 R27, -RZ, R14.H1_H1 ;  /* 0x3000000eff1b7230 */ /* 0x000fe20000004100 */
[----:B------:R-:W-:Y:S01]  /*25a80*/  FMUL.FTZ R11, R13, R3 ;  /* 0x000000030d0b7220 */ /* 0x000fe20000410000 */
[--C-:B------:R-:W-:Y:S02]  /*25a90*/  HADD2.F32 R19, -RZ, R16.reuse.H0_H0 ;  /* 0x20000010ff137230 */ /* 0x100fe40000004100 */
[----:B------:R-:W-:Y:S02]  /*25aa0*/  HADD2.F32 R17, -RZ, R16.H1_H1 ;  /* 0x30000010ff117230 */ /* 0x000fe40000004100 */
[----:B------:R-:W-:-:S02]  /*25ab0*/  HADD2.F32 R16, -RZ, R18.H0_H0 ;  /* 0x20000012ff107230 */ /* 0x000fc40000004100 */
[----:B------:R-:W-:Y:S01]  /*25ac0*/  HADD2.F32 R14, -RZ, R18.H1_H1 ;  /* 0x30000012ff0e7230 */ /* 0x000fe20000004100 */
[C---:B------:R-:W-:Y:S01]  /*25ad0*/  FMUL.FTZ R18, R12.reuse, R30 ;  /* 0x0000001e0c127220 */ /* 0x040fe20000410000 */
[----:B------:R-:W-:Y:S01]  /*25ae0*/  HADD2.F32 R2, -RZ, R130.H0_H0 ;  /* 0x20000082ff027230 */ /* 0x000fe20000004100 */
[-C--:B------:R-:W-:Y:S01]  /*25af0*/  FMUL.FTZ R12, R12, R28.reuse ;  /* 0x0000001c0c0c7220 */ /* 0x080fe20000410000 */
[----:B------:R-:W-:Y:S01]  /*25b00*/  HADD2.F32 R21, -RZ, R31.H0_H0 ;  /* 0x2000001fff157230 */ /* 0x000fe20000004100 */
[C---:B------:R-:W-:Y:S02]  /*25b10*/  FFMA.FTZ R33, R20.reuse, R28, -R18 ;  /* 0x0000001c14217223 */ /* 0x040fe40000010812 */
[----:B------:R-:W-:Y:S01]  /*25b20*/  FMUL.FTZ R18, R13, R2 ;  /* 0x000000020d127220 */ /* 0x000fe20000410000 */
[----:B------:R-:W-:Y:S01]  /*25b30*/  HADD2.F32 R13, -RZ, R32.H0_H0 ;  /* 0x20000020ff0d7230 */ /* 0x000fe20000004100 */
[----:B------:R-:W-:Y:S01]  /*25b40*/  FFMA.FTZ R28, R20, R30, R12 ;  /* 0x0000001e141c7223 */ /* 0x000fe2000001000c */
[--C-:B------:R-:W-:Y:S01]  /*25b50*/  HADD2.F32 R12, -RZ, R132.reuse.H0_H0 ;  /* 0x20000084ff0c7230 */ /* 0x100fe20000004100 */
[----:B------:R-:W-:Y:S01]  /*25b60*/  FFMA.FTZ R30, R22, R2, R11 ;  /* 0x00000002161e7223 */ /* 0x000fe2000001000b */
[----:B------:R-:W-:Y:S01]  /*25b70*/  HADD2.F32 R11, -RZ, R132.H1_H1 ;  /* 0x30000084ff0b7230 */ /* 0x000fe20000004100 */
[----:B------:R-:W-:-:S02]  /*25b80*/  FMUL.FTZ R2, R15, R21 ;  /* 0x000000150f027220 */ /* 0x000fc40000410000 */
[----:B------:R-:W-:Y:S01]  /*25b90*/  FFMA.FTZ R31, R22, R3, -R18 ;  /* 0x00000003161f7223 */ /* 0x000fe20000010812 */
[--C-:B------:R-:W-:Y:S01]  /*25ba0*/  HADD2.F32 R3, -RZ, R131.reuse.H0_H0 ;  /* 0x20000083ff037230 */ /* 0x100fe20000004100 */
[-C--:B------:R-:W-:Y:S01]  /*25bb0*/  FFMA.FTZ R22, R24, R13.reuse, -R2 ;  /* 0x0000000d18167223 */ /* 0x080fe20000010802 */
[----:B------:R-:W-:Y:S01]  /*25bc0*/  HADD2.F32 R2, -RZ, R131.H1_H1 ;  /* 0x30000083ff027230 */ /* 0x000fe20000004100 */
[----:B------:R-:W-:Y:S02]  /*25bd0*/  FMUL.FTZ R15, R15, R13 ;  /* 0x0000000d0f0f7220 */ /* 0x000fe40000410000 */
[C---:B------:R-:W-:Y:S02]  /*25be0*/  FMUL.FTZ R18, R19.reuse, R3 ;  /* 0x0000000313127220 */ /* 0x040fe40000410000 */
[----:B------:R-:W-:Y:S02]  /*25bf0*/  FMUL.FTZ R19, R19, R12 ;  /* 0x0000000c13137220 */ /* 0x000fe40000410000 */
[----:B------:R-:W-:-:S02]  /*25c00*/  FMUL.FTZ R13, R16, R2 ;  /* 0x00000002100d7220 */ /* 0x000fc40000410000 */
[----:B------:R-:W-:Y:S01]  /*25c10*/  FFMA.FTZ R20, R24, R21, R15 ;  /* 0x0000001518147223 */ /* 0x000fe2000001000f */
[----:B------:R-:W-:Y:S01]  /*25c20*/  HADD2.F32 R15, -RZ, R38.H0_H0 ;  /* 0x20000026ff0f7230 */ /* 0x000fe20000004100 */
[C---:B------:R-:W-:Y:S02]  /*25c30*/  FFMA.FTZ R24, R25.reuse, R12, -R18 ;  /* 0x0000000c19187223 */ /* 0x040fe40000010812 */
[----:B------:R-:W-:Y:S01]  /*25c40*/  FFMA.FTZ R21, R25, R3, R19 ;  /* 0x0000000319157223 */ /* 0x000fe20000010013 */
[----:B------:R-:W-:Y:S01]  /*25c50*/  HADD2.F32 R19, -RZ, R40.H0_H0 ;  /* 0x20000028ff137230 */ /* 0x000fe20000004100 */
[-C--:B------:R-:W-:Y:S01]  /*25c60*/  FMUL.FTZ R3, R16, R11.reuse ;  /* 0x0000000b10037220 */ /* 0x080fe20000410000 */
[----:B------:R-:W-:Y:S01]  /*25c70*/  HADD2.F32 R16, -RZ, R41.H0_H0 ;  /* 0x20000029ff107230 */ /* 0x000fe20000004100 */
[C---:B------:R-:W-:Y:S01]  /*25c80*/  FFMA.FTZ R18, R23.reuse, R11, -R13 ;  /* 0x0000000b17127223 */ /* 0x040fe2000001080d */
[----:B------:R-:W-:Y:S01]  /*25c90*/  HADD2.F32 R13, -RZ, R39.H0_H0 ;  /* 0x20000027ff0d7230 */ /* 0x000fe20000004100 */
[----:B------:R-:W-:-:S02]  /*25ca0*/  FFMA.FTZ R23, R23, R2, R3 ;  /* 0x0000000217177223 */ /* 0x000fc40000010003 */
[C---:B------:R-:W-:Y:S02]  /*25cb0*/  FMUL.FTZ R12, R17.reuse, R15 ;  /* 0x0000000f110c7220 */ /* 0x040fe40000410000 */
[----:B------:R-:W-:Y:S02]  /*25cc0*/  FMUL.FTZ R3, R14, R19 ;  /* 0x000000130e037220 */ /* 0x000fe40000410000 */
[----:B------:R-:W-:Y:S01]  /*25cd0*/  FMUL.FTZ R11, R17, R13 ;  /* 0x0000000d110b7220 */ /* 0x000fe20000410000 */
[----:B------:R-:W-:Y:S01]  /*25ce0*/  F2FP.PACK_AB R17, R22, R31 ;  /* 0x0000001f1611723e */ /* 0x000fe200000000ff */
[----:B------:R-:W-:Y:S02]  /*25cf0*/  FMUL.FTZ R2, R14, R16 ;  /* 0x000000100e027220 */ /* 0x000fe40000410000 */
[----:B------:R-:W-:Y:S01]  /*25d00*/  FFMA.FTZ R12, R26, R13, -R12 ;  /* 0x0000000d1a0c7223 */ /* 0x000fe2000001080c */
[----:B------:R-:W-:Y:S01]  /*25d10*/  F2FP.PACK_AB R13, R20, R30 ;  /* 0x0000001e140d723e */ /* 0x000fe200000000ff */
[----:B------:R-:W-:-:S02]  /*25d20*/  FFMA.FTZ R3, R27, R16, -R3 ;  /* 0x000000101b037223 */ /* 0x000fc40000010803 */
[----:B------:R-:W-:Y:S01]  /*25d30*/  FFMA.FTZ R11, R26, R15, R11 ;  /* 0x0000000f1a0b7223 */ /* 0x000fe2000001000b */
[----:B------:R-:W-:Y:S01]  /*25d40*/  F2FP.PACK_AB R16, R12, R24 ;  /* 0x000000180c10723e */ /* 0x000fe200000000ff */
[----:B------:R-:W-:Y:S01]  /*25d50*/  FFMA.FTZ R2, R27, R19, R2 ;  /* 0x000000131b027223 */ /* 0x000fe20000010002 */
[----:B------:R-:W-:Y:S02]  /*25d60*/  F2FP.PACK_AB R19, R33, R43 ;  /* 0x0000002b2113723e */ /* 0x000fe400000000ff */
[----:B------:R-:W-:Y:S02]  /*25d70*/  F2FP.PACK_AB R18, R3, R18 ;  /* 0x000000120312723e */ /* 0x000fe400000000ff */
[----:B------:R-:W-:Y:S02]  /*25d80*/  F2FP.PACK_AB R15, R28, R42 ;  /* 0x0000002a1c0f723e */ /* 0x000fe400000000ff */
[----:B------:R-:W-:Y:S01]  /*25d90*/  F2FP.PACK_AB R12, R11, R21 ;  /* 0x000000150b0c723e */ /* 0x000fe200000000ff */
[----:B------:R1:W-:Y:S01]  /*25da0*/  ST.E.128 [R36.64], R16 ;  /* 0x0000001024007985 */ /* 0x0003e2000c101d04 */
[----:B------:R-:W-:-:S05]  /*25db0*/  F2FP.PACK_AB R14, R2, R23 ;  /* 0x00000017020e723e */ /* 0x000fca00000000ff */
[----:B------:R1:W-:Y:S02]  /*25dc0*/  ST.E.128 [R34.64], R12 ;  /* 0x0000000c22007985 */ /* 0x0003e4000c101d04 */
.L_x_1434:
[----:B------:R-:W-:Y:S05]  /*25dd0*/  BSYNC B1 ;  /* 0x0000000000017941 */ /* 0x000fea0003800000 */
.L_x_1433:
[----:B------:R-:W-:Y:S01]  /*25de0*/  IADD3 R2, R100, 0x60, RZ ;  /* 0x0000006064027810 */ /* 0x000fe20007ffe0ff */
[----:B-1----:R-:W-:Y:S02]  /*25df0*/  IMAD.MOV.U32 R12, RZ, RZ, R146 ;  /* 0x000000ffff0c7224 */ /* 0x002fe400078e0092 */
[----:B------:R-:W-:Y:S01]  /*25e00*/  IMAD.MOV.U32 R13, RZ, RZ, 0x0 ;  /* 0x00000000ff0d7424 */ /* 0x000fe200078e00ff */
[----:B------:R-:W-:-:S13]  /*25e10*/  ISETP.GE.AND P0, PT, R2, R101, PT ;  /* 0x000000650200720c */ /* 0x000fda0003f06270 */
[----:B------:R-:W-:Y:S05]  /*25e20*/  @P0 RET.REL.NODEC R12 `(_ZN7cutlass13device_kernelIN5flash19enable_sm80_to_sm89INS1_16FlashAttnFwdSm80INS1_25CollectiveMainloopFwdSm80ILi8ELi1ELb0EN4cute5tupleIJNS5_1CILi128EEENS7_ILi48EEENS7_ILi256EEEEEELi256ENS_6half_tEfNS_4arch4Sm80ELb0ELb1ELb1ELb1ELb1ELb1ELb1ELb0EEENS1_21CollectiveEpilogueFwdINS6_IJS8_SA_S9_EEENS6_IJNS7_ILi1EEESI_SI_EEESC_SE_Li256ELb1ELb1ELb0ELb0EEENS1_19SingleTileSchedulerILb1ELb0ELb1ELi128EEEEEEEEEvNT_6ParamsE) ;  /* 0xfffda1d00c000950 */ /* 0x000fea0003c3ffff */
        /* <DEDUP_REMOVED lines=13> */
[----:B------:R-:W-:Y:S02]  /*25f00*/  SHF.R.S32.HI R12, RZ, 0x1f, R11 ;  /* 0x0000001fff0c7819 */ /* 0x000fe4000001140b */
        /* <DEDUP_REMOVED lines=43> */
[----:B------:R-:W-:Y:S01]  /*261c0*/  HADD2.F32 R2, -RZ, R134.H0_H0 ;  /* 0x20000086ff027230 */ /* 0x000fe20000004100 */
[-C--:B------:R-:W-:Y:S01]  /*261d0*/  FFMA.FTZ R37, R22, R31.reuse, -R19 ;  /* 0x0000001f16257223 */ /* 0x080fe20000010813 */
[--C-:B------:R-:W-:Y:S01]  /*261e0*/  HADD2.F32 R3, -RZ, R135.reuse.H0_H0 ;  /* 0x20000087ff037230 */ /* 0x100fe20000004100 */
        /* <DEDUP_REMOVED lines=33> */
[-C--:B------:R-:W-:Y:S01]  /*26400*/  FMUL.FTZ R12, R17, R15.reuse ;  /* 0x0000000f110c7220 */ /* 0x080fe20000410000 */
        /* <DEDUP_REMOVED lines=15> */
.L_x_1438:
[----:B------:R-:W-:Y:S05]  /*26500*/  BSYNC B0 ;  /* 0x0000000000007941 */ /* 0x000fea0003800000 */
.L_x_1437:
[----:B------:R-:W-:Y:S01]  /*26510*/  IADD3 R2, R54, 0x40, RZ ;  /* 0x0000004036027810 */ /* 0x000fe20007ffe0ff */
[----:B-1----:R-:W-:Y:S02]  /*26520*/  IMAD.MOV.U32 R12, RZ, RZ, R146 ;  /* 0x000000ffff0c7224 */ /* 0x002fe400078e0092 */
[----:B------:R-:W-:Y:S01]  /*26530*/  IMAD.MOV.U32 R13, RZ, RZ, 0x0 ;  /* 0x00000000ff0d7424 */ /* 0x000fe200078e00ff */
[----:B------:R-:W-:-:S13]  /*26540*/  ISETP.GE.AND P0, PT, R2, R29, PT ;  /* 0x0000001d0200720c */ /* 0x000fda0003f06270 */
[----:B------:R-:W-:Y:S05]  /*26550*/  @P0 RET.REL.NODEC R12 `(_ZN7cutlass13device_kernelIN5flash19enable_sm80_to_sm89INS1_16FlashAttnFwdSm80INS1_25CollectiveMainloopFwdSm80ILi8ELi1ELb0EN4cute5tupleIJNS5_1CILi128EEENS7_ILi48EEENS7_ILi256EEEEEELi256ENS_6half_tEfNS_4arch4Sm80ELb0ELb1ELb1ELb1ELb1ELb1ELb1ELb0EEENS1_21CollectiveEpilogueFwdINS6_IJS8_SA_S9_EEENS6_IJNS7_ILi1EEESI_SI_EEESC_SE_Li256ELb1ELb1ELb0ELb0EEENS1_19SingleTileSchedulerILb1ELb0ELb1ELi128EEEEEEEEEvNT_6ParamsE) ;  /* 0xfffd9aa00c000950 */ /* 0x000fea0003c3ffff */
[----:B------:R-:W-:-:S04]  /*26560*/  SHF.R.S32.HI R3, RZ, 0x1f, R2 ;  /* 0x0000001fff037819 */ /* 0x000fc80000011402 */
[CC--:B------:R-:W-:Y:S02]  /*26570*/  LEA.HI R11, R3.reuse, R2.reuse, RZ, 0x6 ;  /* 0x00000002030b7211 */ /* 0x0c0fe400078f30ff */
[----:B------:R-:W-:Y:S02]  /*26580*/  LEA.HI R3, R3, R2, RZ, 0x3 ;  /* 0x0000000203037211 */ /* 0x000fe400078f18ff */
[----:B------:R-:W-:Y:S02]  /*26590*/  SHF.L.U32 R11, R11, 0x7, RZ ;  /* 0x000000070b0b7819 */ /* 0x000fe400000006ff */
[----:B------:R-:W-:Y:S02]  /*265a0*/  LEA.HI.SX32 R2, R3, R41, 0x1d ;  /* 0x0000002903027211 */ /* 0x000fe400078feaff */
[----:B------:R-:W-:Y:S02]  /*265b0*/  LOP3.LUT R12, R21, 0x38, R3, 0xf8, !PT ;  /* 0x00000038150c7812 */ /* 0x000fe400078ef803 */
        /* <DEDUP_REMOVED lines=23> */
[----:B------:R-:W-:Y:S01]  /*26730*/  SHF.R.U64 R38, R104, 0x10, R105 ;  /* 0x0000001068267819 */ /* 0x000fe20000001269 */
[----:B------:R-:W-:Y:S01]  /*26740*/  HADD2.F32 R30, -RZ, R30.H0_H0 ;  /* 0x2000001eff1e7230 */ /* 0x000fe20000004100 */
[----:B------:R-:W-:Y:S01]  /*26750*/  SHF.R.U64 R36, R106, 0x10, R107 ;  /* 0x000000106a247819 */ /* 0x000fe2000000126b */
[----:B------:R-:W-:Y:S01]  /*26760*/  HADD2.F32 R31, -RZ, R31.H0_H0 ;  /* 0x2000001fff1f7230 */ /* 0x000fe20000004100 */
[----:B------:R-:W-:-:S02]  /*26770*/  SHF.R.U64 R39, R108, 0x10, R109 ;  /* 0x000000106c277819 */ /* 0x000fc4000000126d */
[----:B------:R-:W-:Y:S01]  /*26780*/  SHF.R.U64 R37, R110, 0x10, R111 ;  /* 0x000000106e257819 */ /* 0x000fe2000000126f */
[--C-:B--2---:R-:W-:Y:S02]  /*26790*/  HADD2.F32 R25, -RZ, R12.reuse.H0_H0 ;  /* 0x2000000cff197230 */ /* 0x104fe40000004100 */
[----:B------:R-:W-:Y:S02]  /*267a0*/  HADD2.F32 R27, -RZ, R12.H1_H1 ;  /* 0x3000000cff1b7230 */ /* 0x000fe40000004100 */
[----:B---3--:R-:W-:Y:S02]  /*267b0*/  HADD2.F32 R3, -RZ, R17.H0_H0 ;  /* 0x20000011ff037230 */ /* 0x008fe40000004100 */
[--C-:B------:R-:W-:Y:S02]  /*267c0*/  HADD2.F32 R24, -RZ, R14.reuse.H0_H0 ;  /* 0x2000000eff187230 */ /* 0x100fe40000004100 */
[----:B------:R-:W-:Y:S02]  /*267d0*/  HADD2.F32 R26, -RZ, R14.H1_H1 ;  /* 0x3000000eff1a7230 */ /* 0x000fe40000004100 */
[----:B------:R-:W-:-:S02]  /*267e0*/  HADD2.F32 R22, -RZ, R13.H0_H0 ;  /* 0x2000000dff167230 */ /* 0x000fc40000004100 */
[--C-:B------:R-:W-:Y:S02]  /*267f0*/  HADD2.F32 R12, -RZ, R19.reuse.H0_H0 ;  /* 0x20000013ff0c7230 */ /* 0x100fe40000004100 */
[----:B------:R-:W-:Y:S01]  /*26800*/  HADD2.F32 R14, -RZ, R19.H1_H1 ;  /* 0x30000013ff0e7230 */ /* 0x000fe20000004100 */
[CC--:B------:R-:W-:Y:S01]  /*26810*/  FMUL.FTZ R19, R3.reuse, R11.reuse ;  /* 0x0000000b03137220 */ /* 0x0c0fe20000410000 */
[----:B------:R-:W-:Y:S01]  /*26820*/  HADD2.F32 R21, -RZ, R13.H1_H1 ;  /* 0x3000000dff157230 */ /* 0x000fe20000004100 */
[-C--:B------:R-:W-:Y:S01]  /*26830*/  FMUL.FTZ R3, R3, R2.reuse ;  /* 0x0000000203037220 */ /* 0x080fe20000410000 */
[----:B------:R-:W-:Y:S01]  /*26840*/  HADD2.F32 R13, -RZ, R17.H1_H1 ;  /* 0x30000011ff0d7230 */ /* 0x000fe20000004100 */
[C---:B------:R-:W-:Y:S01]  /*26850*/  FFMA.FTZ R42, R22.reuse, R2, -R19 ;  /* 0x00000002162a7223 */ /* 0x040fe20000010813 */
[--C-:B------:R-:W-:Y:S01]  /*26860*/  HADD2.F32 R2, -RZ, R138.reuse.H0_H0 ;  /* 0x2000008aff027230 */ /* 0x100fe20000004100 */
[----:B------:R-:W-:Y:S01]  /*26870*/  FFMA.FTZ R41, R22, R11, R3 ;  /* 0x0000000b16297223 */ /* 0x000fe20000010003 */
[----:B------:R-:W-:Y:S01]  /*26880*/  HADD2.F32 R3, -RZ, R138.H1_H1 ;  /* 0x3000008aff037230 */ /* 0x000fe20000004100 */
[C---:B------:R-:W-:Y:S01]  /*26890*/  FMUL.FTZ R19, R13.reuse, R29 ;  /* 0x0000001d0d137220 */ /* 0x040fe20000410000 */
[--C-:B------:R-:W-:Y:S01]  /*268a0*/  HADD2.F32 R20, -RZ, R15.reuse.H0_H0 ;  /* 0x2000000fff147230 */ /* 0x100fe20000004100 */
[C---:B------:R-:W-:Y:S01]  /*268b0*/  FMUL.FTZ R11, R12.reuse, R2 ;  /* 0x000000020c0b7220 */ /* 0x040fe20000410000 */
[----:B------:R-:W-:Y:S01]  /*268c0*/  HADD2.F32 R23, -RZ, R15.H1_H1 ;  /* 0x3000000fff177230 */ /* 0x000fe20000004100 */
[----:B------:R-:W-:Y:S01]  /*268d0*/  FMUL.FTZ R12, R12, R3 ;  /* 0x000000030c0c7220 */ /* 0x000fe20000410000 */
[----:B------:R-:W-:Y:S01]  /*268e0*/  HADD2.F32 R15, -RZ, R18.H0_H0 ;  /* 0x20000012ff0f7230 */ /* 0x000fe20000004100 */
[-C--:B------:R-:W-:Y:S01]  /*268f0*/  FMUL.FTZ R13, R13, R28.reuse ;  /* 0x0000001c0d0d7220 */ /* 0x080fe20000410000 */
[--C-:B------:R-:W-:Y:S01]  /*26900*/  HADD2.F32 R17, -RZ, R16.reuse.H0_H0 ;  /* 0x20000010ff117230 */ /* 0x100fe20000004100 */
[----:B------:R-:W-:Y:S01]  /*26910*/  FFMA.FTZ R40, R21, R28, -R19 ;  /* 0x0000001c15287223 */ /* 0x000fe20000010813 */
[----:B------:R-:W-:Y:S01]  /*26920*/  HADD2.F32 R16, -RZ, R16.H1_H1 ;  /* 0x30000010ff107230 */ /* 0x000fe20000004100 */
[----:B------:R-:W-:Y:S01]  /*26930*/  FFMA.FTZ R28, R20, R2, R12 ;  /* 0x00000002141c7223 */ /* 0x000fe2000001000c */
[----:B------:R-:W-:Y:S01]  /*26940*/  HADD2.F32 R12, -RZ, R140.H0_H0 ;  /* 0x2000008cff0c7230 */ /* 0x000fe20000004100 */
[C---:B------:R-:W-:Y:S01]  /*26950*/  FMUL.FTZ R2, R14.reuse, R30 ;  /* 0x0000001e0e027220 */ /* 0x040fe20000410000 */
[----:B------:R-:W-:Y:S01]  /*26960*/  HADD2.F32 R18, -RZ, R18.H1_H1 ;  /* 0x30000012ff127230 */ /* 0x000fe20000004100 */
[----:B------:R-:W-:-:S02]  /*26970*/  FMUL.FTZ R14, R14, R31 ;  /* 0x0000001f0e0e7220 */ /* 0x000fc40000410000 */
[----:B------:R-:W-:Y:S02]  /*26980*/  FFMA.FTZ R22, R21, R29, R13 ;  /* 0x0000001d15167223 */ /* 0x000fe4000001000d */
[C---:B------:R-:W-:Y:S01]  /*26990*/  FFMA.FTZ R31, R23.reuse, R31, -R2 ;  /* 0x0000001f171f7223 */ /* 0x040fe20000010802 */
[--C-:B------:R-:W-:Y:S01]  /*269a0*/  HADD2.F32 R2, -RZ, R139.reuse.H1_H1 ;  /* 0x3000008bff027230 */ /* 0x100fe20000004100 */
[----:B------:R-:W-:Y:S01]  /*269b0*/  FFMA.FTZ R29, R20, R3, -R11 ;  /* 0x00000003141d7223 */ /* 0x000fe2000001080b */
[----:B------:R-:W-:Y:S01]  /*269c0*/  HADD2.F32 R3, -RZ, R139.H0_H0 ;  /* 0x2000008bff037230 */ /* 0x000fe20000004100 */
[----:B------:R-:W-:Y:S01]  /*269d0*/  FFMA.FTZ R23, R23, R30, R14 ;  /* 0x0000001e17177223 */ /* 0x000fe2000001000e */
[----:B------:R-:W-:Y:S01]  /*269e0*/  HADD2.F32 R11, -RZ, R140.H1_H1 ;  /* 0x3000008cff0b7230 */ /* 0x000fe20000004100 */
[----:B------:R-:W-:Y:S01]  /*269f0*/  FMUL.FTZ R13, R15, R2 ;  /* 0x000000020f0d7220 */ /* 0x000fe20000410000 */
[----:B------:R-:W-:Y:S01]  /*26a00*/  HADD2.F32 R14, -RZ, R36.H0_H0 ;  /* 0x20000024ff0e7230 */ /* 0x000fe20000004100 */
[----:B------:R-:W-:-:S02]  /*26a10*/  FMUL.FTZ R19, R17, R3 ;  /* 0x0000000311137220 */ /* 0x000fc40000410000 */
[-C--:B------:R-:W-:Y:S01]  /*26a20*/  FFMA.FTZ R20, R24, R11.reuse, -R13 ;  /* 0x0000000b18147223 */ /* 0x080fe2000001080d */
[----:B------:R-:W-:Y:S01]  /*26a30*/  HADD2.F32 R13, -RZ, R38.H0_H0 ;  /* 0x20000026ff0d7230 */ /* 0x000fe20000004100 */
[-C--:B------:R-:W-:Y:S02]  /*26a40*/  FMUL.FTZ R17, R17, R12.reuse ;  /* 0x0000000c11117220 */ /* 0x080fe40000410000 */
[----:B------:R-:W-:Y:S01]  /*26a50*/  FFMA.FTZ R21, R25, R12, -R19 ;  /* 0x0000000c19157223 */ /* 0x000fe20000010813 */
[----:B------:R-:W-:Y:S01]  /*26a60*/  HADD2.F32 R12, -RZ, R39.H0_H0 ;  /* 0x20000027ff0c7230 */ /* 0x000fe20000004100 */
[----:B------:R-:W-:Y:S01]  /*26a70*/  FMUL.FTZ R15, R15, R11 ;  /* 0x0000000b0f0f7220 */ /* 0x000fe20000410000 */
[----:B------:R-:W-:Y:S01]  /*26a80*/  HADD2.F32 R11, -RZ, R37.H0_H0 ;  /* 0x20000025ff0b7230 */ /* 0x000fe20000004100 */
[----:B------:R-:W-:Y:S01]  /*26a90*/  FFMA.FTZ R25, R25, R3, R17 ;  /* 0x0000000319197223 */ /* 0x000fe20000010011 */
[----:B------:R-:W-:Y:S01]  /*26aa0*/  F2FP.PACK_AB R17, R40, R42 ;  /* 0x0000002a2811723e */ /* 0x000fe200000000ff */
[----:B------:R-:W-:Y:S01]  /*26ab0*/  FFMA.FTZ R24, R24, R2, R15 ;  /* 0x0000000218187223 */ /* 0x000fe2000001000f */
[----:B------:R-:W-:Y:S01]  /*26ac0*/  F2FP.PACK_AB R19, R31, R29 ;  /* 0x0000001d1f13723e */ /* 0x000fe200000000ff */
[----:B------:R-:W-:Y:S01]  /*26ad0*/  FMUL.FTZ R2, R18, R14 ;  /* 0x0000000e12027220 */ /* 0x000fe20000410000 */
[----:B------:R-:W-:Y:S01]  /*26ae0*/  F2FP.PACK_AB R15, R23, R28 ;  /* 0x0000001c170f723e */ /* 0x000fe200000000ff */
[----:B------:R-:W-:-:S02]  /*26af0*/  FMUL.FTZ R3, R16, R13 ;  /* 0x0000000d10037220 */ /* 0x000fc40000410000 */
[-C--:B------:R-:W-:Y:S02]  /*26b00*/  FMUL.FTZ R18, R18, R11.reuse ;  /* 0x0000000b12127220 */ /* 0x080fe40000410000 */
[-C--:B------:R-:W-:Y:S02]  /*26b10*/  FMUL.FTZ R16, R16, R12.reuse ;  /* 0x0000000c10107220 */ /* 0x080fe40000410000 */
[C---:B------:R-:W-:Y:S02]  /*26b20*/  FFMA.FTZ R2, R26.reuse, R11, -R2 ;  /* 0x0000000b1a027223 */ /* 0x040fe40000010802 */
[C---:B------:R-:W-:Y:S02]  /*26b30*/  FFMA.FTZ R3, R27.reuse, R12, -R3 ;  /* 0x0000000c1b037223 */ /* 0x040fe40000010803 */
[----:B------:R-:W-:Y:S01]  /*26b40*/  FFMA.FTZ R14, R26, R14, R18 ;  /* 0x0000000e1a0e7223 */ /* 0x000fe20000010012 */
[----:B------:R-:W-:Y:S01]  /*26b50*/  F2FP.PACK_AB R18, R2, R20 ;  /* 0x000000140212723e */ /* 0x000fe200000000ff */
[----:B------:R-:W-:Y:S01]  /*26b60*/  FFMA.FTZ R12, R27, R13, R16 ;  /* 0x0000000d1b0c7223 */ /* 0x000fe20000010010 */
[----:B------:R-:W-:-:S02]  /*26b70*/  F2FP.PACK_AB R16, R3, R21 ;  /* 0x000000150310723e */ /* 0x000fc400000000ff */
[----:B------:R-:W-:Y:S02]  /*26b80*/  F2FP.PACK_AB R13, R22, R41 ;  /* 0x00000029160d723e */ /* 0x000fe400000000ff */
[----:B------:R-:W-:Y:S01]  /*26b90*/  F2FP.PACK_AB R14, R14, R24 ;  /* 0x000000180e0e723e */ /* 0x000fe200000000ff */
[----:B------:R1:W-:Y:S01]  /*26ba0*/  ST.E.128 [R34.64], R16 ;  /* 0x0000001022007985 */ /* 0x0003e2000c101d04 */
[----:B------:R-:W-:Y:S02]  /*26bb0*/  F2FP.PACK_AB R12, R12, R25 ;  /* 0x000000190c0c723e */ /* 0x000fe400000000ff */
[----:B------:R-:W-:Y:S02]  /*26bc0*/  MOV R2, R146 ;  /* 0x0000009200027202 */ /* 0x000fe40000000f00 */
[----:B------:R-:W-:Y:S01]  /*26bd0*/  MOV R3, 0x0 ;  /* 0x0000000000037802 */ /* 0x000fe20000000f00 */
[----:B------:R1:W-:Y:S03]  /*26be0*/  ST.E.128 [R32.64], R12 ;  /* 0x0000000c20007985 */ /* 0x0003e6000c101d04 */
[----:B------:R-:W-:Y:S05]  /*26bf0*/  RET.REL.NODEC R2 `(_ZN7cutlass13device_kernelIN5flash19enable_sm80_to_sm89INS1_16FlashAttnFwdSm80INS1_25CollectiveMainloopFwdSm80ILi8ELi1ELb0EN4cute5tupleIJNS5_1CILi128EEENS7_ILi48EEENS7_ILi256EEEEEELi256ENS_6half_tEfNS_4arch4Sm80ELb0ELb1ELb1ELb1ELb1ELb1ELb1ELb0EEENS1_21CollectiveEpilogueFwdINS6_IJS8_SA_S9_EEENS6_IJNS7_ILi1EEESI_SI_EEESC_SE_Li256ELb1ELb1ELb0ELb0EEENS1_19SingleTileSchedulerILb1ELb0ELb1ELi128EEEEEEEEEvNT_6ParamsE) ;  /* 0xfffd940002007950 */ /* 0x000fea0003c3ffff */
.L_x_1365:
        /* <DEDUP_REMOVED lines=8> */
.L_x_1366:
[----:B------:R-:W-:Y:S01]  /*26c80*/  IMAD.MOV.U32 R188, RZ, RZ, R28 ;  /* 0x000000ffffbc7224 */ /* 0x000fe200078e001c */
[----:B------:R-:W-:Y:S01]  /*26c90*/  MOV R3, 0x181f ;  /* 0x0000181f00037802 */ /* 0x000fe20000000f00 */
[----:B------:R-:W-:Y:S01]  /*26ca0*/  IMAD.MOV.U32 R189, RZ, RZ, RZ ;  /* 0x000000ffffbd7224 */ /* 0x000fe200078e00ff */
[----:B------:R-:W-:Y:S02]  /*26cb0*/  MOV R191, 0xffffffff ;  /* 0xffffffff00bf7802 */ /* 0x000fe40000000f00 */
[----:B------:R-:W-:Y:S02]  /*26cc0*/  MOV R2, 0x26ce0 ;  /* 0x00026ce000027802 */ /* 0x000fe40000000f00 */
[----:B-12---:R-:W-:Y:S05]  /*26cd0*/  CALL.REL.NOINC `($__internal_6_$__cuda_sm70_shflsync_idx_p) ;  /* 0x00000ea000007944 */ /* 0x006fea0003c00000 */
[----:B------:R-:W-:Y:S01]  /*26ce0*/  IMAD.MOV.U32 R188, RZ, RZ, R23 ;  /* 0x000000ffffbc7224 */ /* 0x000fe200078e0017 */
[----:B------:R-:W-:Y:S01]  /*26cf0*/  MOV R3, 0x181f ;  /* 0x0000181f00037802 */ /* 0x000fe20000000f00 */
[----:B------:R-:W-:Y:S01]  /*26d00*/  IMAD.MOV.U32 R189, RZ, RZ, RZ ;  /* 0x000000ffffbd7224 */ /* 0x000fe200078e00ff */
[----:B------:R-:W-:Y:S01]  /*26d10*/  MOV R12, R190 ;  /* 0x000000be000c7202 */ /* 0x000fe20000000f00 */
[----:B------:R-:W-:Y:S01]  /*26d20*/  IMAD.MOV.U32 R191, RZ, RZ, -0x1 ;  /* 0xffffffffffbf7424 */ /* 0x000fe200078e00ff */
[----:B------:R-:W-:-:S02]  /*26d30*/  MOV R13, R11 ;  /* 0x0000000b000d7202 */ /* 0x000fc40000000f00 */
[----:B------:R-:W-:Y:S02]  /*26d40*/  MOV R2, 0x26d60 ;  /* 0x00026d6000027802 */ /* 0x000fe40000000f00 */
[----:B------:R-:W-:Y:S05]  /*26d50*/  CALL.REL.NOINC `($__internal_6_$__cuda_sm70_shflsync_idx_p) ;  /* 0x00000e2000007944 */ /* 0x000fea0003c00000 */
[----:B------:R-:W-:Y:S01]  /*26d60*/  IMAD.MOV.U32 R14, RZ, RZ, R190 ;  /* 0x000000ffff0e7224 */ /* 0x000fe200078e00be */
[----:B------:R-:W-:Y:S01]  /*26d70*/  MOV R188, R38 ;  /* 0x0000002600bc7202 */ /* 0x000fe20000000f00 */
[----:B------:R-:W-:Y:S01]  /*26d80*/  IMAD.MOV.U32 R189, RZ, RZ, RZ ;  /* 0x000000ffffbd7224 */ /* 0x000fe200078e00ff */
[----:B------:R-:W-:Y:S01]  /*26d90*/  MOV R3, 0x181f ;  /* 0x0000181f00037802 */ /* 0x000fe20000000f00 */
[----:B------:R-:W-:Y:S01]  /*26da0*/  IMAD.MOV.U32 R191, RZ, RZ, -0x1 ;  /* 0xffffffffffbf7424 */ /* 0x000fe200078e00ff */
[----:B------:R-:W-:Y:S02]  /*26db0*/  MOV R2, 0x26dd0 ;  /* 0x00026dd000027802 */ /* 0x000fe40000000f00 */
[----:B------:R-:W-:Y:S05]  /*26dc0*/  CALL.REL.NOINC `($__internal_6_$__cuda_sm70_shflsync_idx_p) ;  /* 0x00000db000007944 */ /* 0x000fea0003c00000 */
[----:B------:R-:W-:Y:S01]  /*26dd0*/  MOV R2, R190 ;  /* 0x000000be00027202 */ /* 0x000fe20000000f00 */
[----:B------:R-:W-:Y:S05]  /*26de0*/  BRA `(.L_x_1440) ;  /* 0xffff69d000007947 */ /* 0x000fea000383ffff */
.L_x_1369:
[----:B------:R-:W-:Y:S01]  /*26df0*/  IMAD.MOV.U32 R188, RZ, RZ, R22 ;  /* 0x000000ffffbc7224 */ /* 0x000fe200078e0016 */
[----:B------:R-:W-:Y:S01]  /*26e00*/  MOV R3, 0x181f ;  /* 0x0000181f00037802 */ /* 0x000fe20000000f00 */
[----:B------:R-:W-:Y:S01]  /*26e10*/  IMAD.MOV.U32 R189, RZ, RZ, 0x1 ;  /* 0x00000001ffbd7424 */ /* 0x000fe200078e00ff */
[----:B------:R-:W-:Y:S02]  /*26e20*/  MOV R191, 0xffffffff ;  /* 0xffffffff00bf7802 */ /* 0x000fe40000000f00 */
[----:B------:R-:W-:-:S02]  /*26e30*/  MOV R2, 0x26e50 ;  /* 0x00026e5000027802 */ /* 0x000fc40000000f00 */
[----:B---3--:R-:W-:Y:S05]  /*26e40*/  CALL.REL.NOINC `($__internal_6_$__cuda_sm70_shflsync_idx_p) ;  /* 0x00000d3000007944 */ /* 0x008fea0003c00000 */
        /* <DEDUP_REMOVED lines=8> */
[----:B------:R-:W-:Y:S01]  /*26ed0*/  IMAD.MOV.U32 R188, RZ, RZ, R23 ;  /* 0x000000ffffbc7224 */ /* 0x000fe200078e0017 */
[----:B------:R-:W-:Y:S01]  /*26ee0*/  MOV R3, 0x181f ;  /* 0x0000181f00037802 */ /* 0x000fe20000000f00 */
[----:B------:R-:W-:Y:S01]  /*26ef0*/  IMAD.MOV.U32 R189, RZ, RZ, 0x1 ;  /* 0x00000001ffbd7424 */ /* 0x000fe200078e00ff */
[----:B------:R-:W-:Y:S01]  /*26f00*/  MOV R12, R190 ;  /* 0x000000be000c7202 */ /* 0x000fe20000000f00 */
[----:B------:R-:W-:Y:S01]  /*26f10*/  IMAD.MOV.U32 R191, RZ, RZ, -0x1 ;  /* 0xffffffffffbf7424 */ /* 0x000fe200078e00ff */
[----:B------:R-:W-:-:S02]  /*26f20*/  MOV R2, 0x26f40 ;  /* 0x00026f4000027802 */ /* 0x000fc40000000f00 */
[----:B------:R-:W-:Y:S05]  /*26f30*/  CALL.REL.NOINC `($__internal_6_$__cuda_sm70_shflsync_idx_p) ;  /* 0x00000c4000007944 */ /* 0x000fea0003c00000 */
        /* <DEDUP_REMOVED lines=9> */
.L_x_1372:
[----:B------:R-:W-:Y:S01]  /*26fd0*/  IMAD.MOV.U32 R188, RZ, RZ, R22 ;  /* 0x000000ffffbc7224 */ /* 0x000fe200078e0016 */
[----:B------:R-:W-:Y:S01]  /*26fe0*/  MOV R3, 0x181f ;  /* 0x0000181f00037802 */ /* 0x000fe20000000f00 */
[----:B------:R-:W-:Y:S01]  /*26ff0*/  IMAD.MOV.U32 R189, RZ, RZ, 0x2 ;  /* 0x00000002ffbd7424 */ /* 0x000fe200078e00ff */
[----:B------:R-:W-:-:S02]  /*27000*/  MOV R191, 0xffffffff ;  /* 0xffffffff00bf7802 */ /* 0x000fc40000000f00 */
[----:B------:R-:W-:Y:S02]  /*27010*/  MOV R2, 0x27030 ;  /* 0x0002703000027802 */ /* 0x000fe40000000f00 */
[----:B------:R-:W-:Y:S05]  /*27020*/  CALL.REL.NOINC `($__internal_6_$__cuda_sm70_shflsync_idx_p) ;  /* 0x00000b5000007944 */ /* 0x000fea0003c00000 */
[----:B------:R-:W-:Y:S01]  /*27030*/  MOV R13, R190 ;  /* 0x000000be000d7202 */ /* 0x000fe20000000f00 */
[----:B------:R-:W-:Y:S05]  /*27040*/  BRA `(.L_x_1442) ;  /* 0xffff72f000007947 */ /* 0x000fea000383ffff */
.L_x_1373:
[----:B------:R-:W-:Y:S01]  /*27050*/  IMAD.MOV.U32 R188, RZ, RZ, R28 ;  /* 0x000000ffffbc7224 */ /* 0x000fe200078e001c */
[----:B------:R-:W-:Y:S01]  /*27060*/  MOV R3, 0x181f ;  /* 0x0000181f00037802 */ /* 0x000fe20000000f00 */
[----:B------:R-:W-:Y:S01]  /*27070*/  IMAD.MOV.U32 R189, RZ, RZ, 0x2 ;  /* 0x00000002ffbd7424 */ /* 0x000fe200078e00ff */
[----:B------:R-:W-:Y:S02]  /*27080*/  MOV R191, 0xffffffff ;  /* 0xffffffff00bf7802 */ /* 0x000fe40000000f00 */
[----:B------:R-:W-:Y:S02]  /*27090*/  MOV R2, 0x270b0 ;  /* 0x000270b000027802 */ /* 0x000fe40000000f00 */
[----:B-12---:R-:W-:Y:S05]  /*270a0*/  CALL.REL.NOINC `($__internal_6_$__cuda_sm70_shflsync_idx_p) ;  /* 0x00000ad000007944 */ /* 0x006fea0003c00000 */
[----:B------:R-:W-:Y:S01]  /*270b0*/  IMAD.MOV.U32 R188, RZ, RZ, R23 ;  /* 0x000000ffffbc7224 */ /* 0x000fe200078e0017 */
[----:B------:R-:W-:Y:S01]  /*270c0*/  MOV R189, 0x2 ;  /* 0x0000000200bd7802 */ /* 0x000fe20000000f00 */
[----:B------:R-:W-:Y:S01]  /*270d0*/  IMAD.MOV.U32 R3, RZ, RZ, 0x181f ;  /* 0x0000181fff037424 */ /* 0x000fe200078e00ff */
[----:B------:R-:W-:Y:S01]  /*270e0*/  MOV R191, 0xffffffff ;  /* 0xffffffff00bf7802 */ /* 0x000fe20000000f00 */
[----:B------:R-:W-:Y:S01]  /*270f0*/  IMAD.MOV.U32 R12, RZ, RZ, R190 ;  /* 0x000000ffff0c7224 */ /* 0x000fe200078e00be */
        /* <DEDUP_REMOVED lines=11> */
.L_x_1376:
[----:B------:R-:W-:Y:S01]  /*271b0*/  IMAD.MOV.U32 R188, RZ, RZ, R22 ;  /* 0x000000ffffbc7224 */ /* 0x000fe200078e0016 */
[----:B------:R-:W-:Y:S01]  /*271c0*/  MOV R3, 0x181f ;  /* 0x0000181f00037802 */ /* 0x000fe20000000f00 */
[----:B------:R-:W-:Y:S01]  /*271d0*/  IMAD.MOV.U32 R189, RZ, RZ, 0x3 ;  /* 0x00000003ffbd7424 */ /* 0x000fe200078e00ff */
[----:B------:R-:W-:-:S02]  /*271e0*/  MOV R191, 0xffffffff ;  /* 0xffffffff00bf7802 */ /* 0x000fc40000000f00 */
[----:B------:R-:W-:Y:S02]  /*271f0*/  MOV R2, 0x27210 ;  /* 0x0002721000027802 */ /* 0x000fe40000000f00 */
[----:B---3--:R-:W-:Y:S05]  /*27200*/  CALL.REL.NOINC `($__internal_6_$__cuda_sm70_shflsync_idx_p) ;  /* 0x0000097000007944 */ /* 0x008fea0003c00000 */
[----:B------:R-:W-:Y:S01]  /*27210*/  MOV R13, R190 ;  /* 0x000000be000d7202 */ /* 0x000fe20000000f00 */
[----:B------:R-:W-:Y:S05]  /*27220*/  BRA `(.L_x_1444) ;  /* 0xffff76e000007947 */ /* 0x000fea000383ffff */
.L_x_1377:
[----:B------:R-:W-:Y:S01]  /*27230*/  IMAD.MOV.U32 R188, RZ, RZ, R28 ;  /* 0x000000ffffbc7224 */ /* 0x000fe200078e001c */
[----:B------:R-:W-:Y:S01]  /*27240*/  MOV R3, 0x181f ;  /* 0x0000181f00037802 */ /* 0x000fe20000000f00 */
[----:B------:R-:W-:Y:S01]  /*27250*/  IMAD.MOV.U32 R189, RZ, RZ, 0x3 ;  /* 0x00000003ffbd7424 */ /* 0x000fe200078e00ff */
[----:B------:R-:W-:Y:S02]  /*27260*/  MOV R191, 0xffffffff ;  /* 0xffffffff00bf7802 */ /* 0x000fe40000000f00 */
[----:B------:R-:W-:Y:S02]  /*27270*/  MOV R2, 0x27290 ;  /* 0x0002729000027802 */ /* 0x000fe40000000f00 */
[----:B-123--:R-:W-:Y:S05]  /*27280*/  CALL.REL.NOINC `($__internal_6_$__cuda_sm70_shflsync_idx_p) ;  /* 0x000008f000007944 */ /* 0x00efea0003c00000 */
        /* <DEDUP_REMOVED lines=16> */
.L_x_1410:
        /* <DEDUP_REMOVED lines=8> */
.L_x_1411:
        /* <DEDUP_REMOVED lines=23> */
.L_x_1414:
        /* <DEDUP_REMOVED lines=29> */
.L_x_1417:
        /* <DEDUP_REMOVED lines=8> */
.L_x_1418:
        /* <DEDUP_REMOVED lines=9> */
[----:B------:R-:W-:Y:S01]  /*27860*/  MOV R12, R190 ;  /* 0x000000be000c7202 */ /* 0x000fe20000000f00 */
[----:B------:R-:W-:Y:S01]  /*27870*/  IMAD.MOV.U32 R191, RZ, RZ, -0x1 ;  /* 0xffffffffffbf7424 */ /* 0x000fe200078e00ff */
[----:B------:R-:W-:-:S02]  /*27880*/  MOV R13, R11 ;  /* 0x0000000b000d7202 */ /* 0x000fc40000000f00 */
[----:B------:R-:W-:Y:S02]  /*27890*/  MOV R2, 0x278b0 ;  /* 0x000278b000027802 */ /* 0x000fe40000000f00 */
[----:B------:R-:W-:Y:S05]  /*278a0*/  CALL.REL.NOINC `($__internal_6_$__cuda_sm70_shflsync_idx_p) ;  /* 0x000002d000007944 */ /* 0x000fea0003c00000 */
        /* <DEDUP_REMOVED lines=9> */
.L_x_1421:
[----:B------:R-:W-:Y:S01]  /*27940*/  IMAD.MOV.U32 R188, RZ, RZ, R18 ;  /* 0x000000ffffbc7224 */ /* 0x000fe200078e0012 */
[----:B------:R-:W-:Y:S01]  /*27950*/  MOV R3, 0x181f ;  /* 0x0000181f00037802 */ /* 0x000fe20000000f00 */
[----:B------:R-:W-:Y:S01]  /*27960*/  IMAD.MOV.U32 R189, RZ, RZ, 0x3 ;  /* 0x00000003ffbd7424 */ /* 0x000fe200078e00ff */
[----:B------:R-:W-:Y:S02]  /*27970*/  MOV R191, 0xffffffff ;  /* 0xffffffff00bf7802 */ /* 0x000fe40000000f00 */
[----:B------:R-:W-:-:S02]  /*27980*/  MOV R2, 0x279a0 ;  /* 0x000279a000027802 */ /* 0x000fc40000000f00 */
[----:B---3--:R-:W-:Y:S05]  /*27990*/  CALL.REL.NOINC `($__internal_6_$__cuda_sm70_shflsync_idx_p) ;  /* 0x000001e000007944 */ /* 0x008fea0003c00000 */
[----:B------:R-:W-:Y:S01]  /*279a0*/  MOV R13, R190 ;  /* 0x000000be000d7202 */ /* 0x000fe20000000f00 */
[----:B------:R-:W-:Y:S05]  /*279b0*/  BRA `(.L_x_1451) ;  /* 0xffffb5a000007947 */ /* 0x000fea000383ffff */
.L_x_1422:
[----:B------:R-:W-:Y:S01]  /*279c0*/  IMAD.MOV.U32 R188, RZ, RZ, R24 ;  /* 0x000000ffffbc7224 */ /* 0x000fe200078e0018 */
[----:B------:R-:W-:Y:S01]  /*279d0*/  MOV R3, 0x181f ;  /* 0x0000181f00037802 */ /* 0x000fe20000000f00 */
[----:B------:R-:W-:Y:S01]  /*279e0*/  IMAD.MOV.U32 R189, RZ, RZ, 0x3 ;  /* 0x00000003ffbd7424 */ /* 0x000fe200078e00ff */
[----:B------:R-:W-:-:S02]  /*279f0*/  MOV R191, 0xffffffff ;  /* 0xffffffff00bf7802 */ /* 0x000fc40000000f00 */
[----:B------:R-:W-:Y:S02]  /*27a00*/  MOV R2, 0x27a20 ;  /* 0x00027a2000027802 */ /* 0x000fe40000000f00 */
[----:B-123--:R-:W-:Y:S05]  /*27a10*/  CALL.REL.NOINC `($__internal_6_$__cuda_sm70_shflsync_idx_p) ;  /* 0x0000016000007944 */ /* 0x00efea0003c00000 */
[----:B------:R-:W-:Y:S01]  /*27a20*/  IMAD.MOV.U32 R188, RZ, RZ, R19 ;  /* 0x000000ffffbc7224 */ /* 0x000fe200078e0013 */
[----:B------:R-:W-:Y:S01]  /*27a30*/  MOV R189, 0x3 ;  /* 0x0000000300bd7802 */ /* 0x000fe20000000f00 */
[----:B------:R-:W-:Y:S01]  /*27a40*/  IMAD.MOV.U32 R3, RZ, RZ, 0x181f ;  /* 0x0000181fff037424 */ /* 0x000fe200078e00ff */
[----:B------:R-:W-:Y:S01]  /*27a50*/  MOV R191, 0xffffffff ;  /* 0xffffffff00bf7802 */ /* 0x000fe20000000f00 */
[----:B------:R-:W-:Y:S01]  /*27a60*/  IMAD.MOV.U32 R12, RZ, RZ, R190 ;  /* 0x000000ffff0c7224 */ /* 0x000fe200078e00be */
[----:B------:R-:W-:Y:S02]  /*27a70*/  MOV R2, 0x27a90 ;  /* 0x00027a9000027802 */ /* 0x000fe40000000f00 */
        /* <DEDUP_REMOVED lines=10> */
        .weak           $__internal_5_$__cuda_sm70_shflsync_bfly_p
        .type           $__internal_5_$__cuda_sm70_shflsync_bfly_p,@function
        .size           $__internal_5_$__cuda_sm70_shflsync_bfly_p,($__internal_6_$__cuda_sm70_shflsync_idx_p - $__internal_5_$__cuda_sm70_shflsync_bfly_p)
$__internal_5_$__cuda_sm70_shflsync_bfly_p:
[----:B------:R-:W-:Y:S02]  /*27b20*/  MOV R23, 0xffffffff ;  /* 0xffffffff00177802 */ /* 0x000fe40000000f00 */
[----:B------:R-:W-:-:S02]  /*27b30*/  MOV R3, 0x1f ;  /* 0x0000001f00037802 */ /* 0x000fc40000000f00 */
[----:B------:R-:W-:Y:S04]  /*27b40*/  WARPSYNC R23 ;  /* 0x0000001700007348 */ /* 0x000fe80003800000 */
[----:B------:R1:W2:Y:S02]  /*27b50*/  SHFL.BFLY PT, R0, R4, R0, R3 ;  /* 0x0c00000004007389 */ /* 0x0002a400000e0003 */
[----:B-1----:R-:W-:-:S04]  /*27b60*/  MOV R3, 0x0 ;  /* 0x0000000000037802 */ /* 0x002fc80000000f00 */
[----:B--2---:R-:W-:Y:S05]  /*27b70*/  RET.REL.NODEC R2 `(_ZN7cutlass13device_kernelIN5flash19enable_sm80_to_sm89INS1_16FlashAttnFwdSm80INS1_25CollectiveMainloopFwdSm80ILi8ELi1ELb0EN4cute5tupleIJNS5_1CILi128EEENS7_ILi48EEENS7_ILi256EEEEEELi256ENS_6half_tEfNS_4arch4Sm80ELb0ELb1ELb1ELb1ELb1ELb1ELb1ELb0EEENS1_21CollectiveEpilogueFwdINS6_IJS8_SA_S9_EEENS6_IJNS7_ILi1EEESI_SI_EEESC_SE_Li256ELb1ELb1ELb0ELb0EEENS1_19SingleTileSchedulerILb1ELb0ELb1ELi128EEEEEEEEEvNT_6ParamsE) ;  /* 0xfffd848002007950 */ /* 0x004fea0003c3ffff */
        .weak           $__internal_6_$__cuda_sm70_shflsync_idx_p
        .type           $__internal_6_$__cuda_sm70_shflsync_idx_p,@function
        .size           $__internal_6_$__cuda_sm70_shflsync_idx_p,(.L_x_1785 - $__internal_6_$__cuda_sm70_shflsync_idx_p)
$__internal_6_$__cuda_sm70_shflsync_idx_p:
[----:B------:R-:W-:Y:S04]  /*27b80*/  WARPSYNC R191 ;  /* 0x000000bf00007348 */ /* 0x000fe80003800000 */
[----:B------:R1:W2:Y:S02]  /*27b90*/  SHFL.IDX PT, R190, R188, R189, R3 ;  /* 0x000000bdbcbe7389 */ /* 0x0002a400000e0003 */
[----:B-1----:R-:W-:-:S04]  /*27ba0*/  MOV R3, 0x0 ;  /* 0x0000000000037802 */ /* 0x002fc80000000f00 */
[----:B--2---:R-:W-:Y:S05]  /*27bb0*/  RET.REL.NODEC R2 `(_ZN7cutlass13device_kernelIN5flash19enable_sm80_to_sm89INS1_16FlashAttnFwdSm80INS1_25CollectiveMainloopFwdSm80ILi8ELi1ELb0EN4cute5tupleIJNS5_1CILi128EEENS7_ILi48EEENS7_ILi256EEEEEELi256ENS_6half_tEfNS_4arch4Sm80ELb0ELb1ELb1ELb1ELb1ELb1ELb1ELb0EEENS1_21CollectiveEpilogueFwdINS6_IJS8_SA_S9_EEENS6_IJNS7_ILi1EEESI_SI_EEESC_SE_Li256ELb1ELb1ELb0ELb0EEENS1_19SingleTileSchedulerILb1ELb0ELb1ELi128EEEEEEEEEvNT_6ParamsE) ;  /* 0xfffd844002007950 */ /* 0x004fea0003c3ffff */
.L_x_1453:
        /* <DEDUP_REMOVED lines=12> */
.L_x_1785:


//--------------------- .text._ZN7cutlass13device_kernelIN5flash19enable_sm80_to_sm89INS1_16FlashAttnFwdSm80INS1_25CollectiveMainloopFwdSm80ILi8ELi1ELb0EN4cute5tupleIJNS5_1CILi128EEENS7_ILi96EEENS7_ILi256EEEEEELi256ENS_6half_tEfNS_4arch4Sm80ELb1ELb0ELb1ELb0ELb1ELb0ELb1ELb0EEENS1_21CollectiveEpilogueFwdINS6_IJS8_SA_S9_EEENS6_IJNS7_ILi1EEESI_SI_EEESC_SE_Li256ELb0ELb1ELb0ELb0EEENS1_30DynamicPersistentTileSchedulerILi256ELi256ELb0ELb1ELb0EEEEEEEEEvNT_6ParamsE --------------------------
	.section	.text._ZN7cutlass13device_kernelIN5flash19enable_sm80_to_sm89INS1_16FlashAttnFwdSm80INS1_25CollectiveMainloopFwdSm80ILi8ELi1ELb0EN4cute5tupleIJNS5_1CILi128EEENS7_ILi96EEENS7_ILi256EEEEEELi256ENS_6half_tEfNS_4arch4Sm80ELb1ELb0ELb1ELb0ELb1ELb0ELb1ELb0EEENS1_21CollectiveEpilogueFwdINS6_IJS8_SA_S9_EEENS6_IJNS7_ILi1EEESI_SI_EEESC_SE_Li256ELb0ELb1ELb0ELb0EEENS1_30DynamicPersistentTileSchedulerILi256ELi256ELb0ELb1ELb0EEEEEEEEEvNT_6ParamsE,"ax",@progbits
	.sectioninfo	@"SHI_REGISTERS=255"
	.align	128
.text._ZN7cutlass13device_kernelIN5flash19enable_sm80_to_sm89INS1_16FlashAttnFwdSm80INS1_25CollectiveMainloopFwdSm80ILi8ELi1ELb0EN4cute5tupleIJNS5_1CILi128EEENS7_ILi96EEENS7_ILi256EEEEEELi256ENS_6half_tEfNS_4arch4Sm80ELb1ELb0ELb1ELb0ELb1ELb0ELb1ELb0EEENS1_21CollectiveEpilogueFwdINS6_IJS8_SA_S9_EEENS6_IJNS7_ILi1EEESI_SI_EEESC_SE_Li256ELb0ELb1ELb0ELb0EEENS1_30DynamicPersistentTileSchedulerILi256ELi256ELb0ELb1ELb0EEEEEEEEEvNT_6ParamsE:
        .type           _ZN7cutlass13device_kernelIN5flash19enable_sm80_to_sm89INS1_16FlashAttnFwdSm80INS1_25CollectiveMainloopFwdSm80ILi8ELi1ELb0EN4cute5tupleIJNS5_1CILi128EEENS7_ILi96EEENS7_ILi256EEEEEELi256ENS_6half_tEfNS_4arch4Sm80ELb1ELb0ELb1ELb0ELb1ELb0ELb1ELb0EEENS1_21CollectiveEpilogueFwdINS6_IJS8_SA_S9_EEENS6_IJNS7_ILi1EEESI_SI_EEESC_SE_Li256ELb0ELb1ELb0ELb0EEENS1_30DynamicPersistentTileSchedulerILi256ELi256ELb0ELb1ELb0EEEEEEEEEvNT_6ParamsE,@function
        .size           _ZN7cutlass13device_kernelIN5flash19enable_sm80_to_sm89INS1_16FlashAttnFwdSm80INS1_25CollectiveMainloopFwdSm80ILi8ELi1ELb0EN4cute5tupleIJNS5_1CILi128EEENS7_ILi96EEENS7_ILi256EEEEEELi256ENS_6half_tEfNS_4arch4Sm80ELb1ELb0ELb1ELb0ELb1ELb0ELb1ELb0EEENS1_21CollectiveEpilogueFwdINS6_IJS8_SA_S9_EEENS6_IJNS7_ILi1EEESI_SI_EEESC_SE_Li256ELb0ELb1ELb0ELb0EEENS1_30DynamicPersistentTileSchedulerILi256ELi256ELb0ELb1ELb0EEEEEEEEEvNT_6ParamsE,(.L_x_1789 - _ZN7cutlass13device_kernelIN5flash19enable_sm80_to_sm89INS1_16FlashAttnFwdSm80INS1_25CollectiveMainloopFwdSm80ILi8ELi1ELb0EN4cute5tupleIJNS5_1CILi128EEENS7_ILi96EEENS7_ILi256EEEEEELi256ENS_6half_tEfNS_4arch4Sm80ELb1ELb0ELb1ELb0ELb1ELb0ELb1ELb0EEENS1_21CollectiveEpilogueFwdINS6_IJS8_SA_S9_EEENS6_IJNS7_ILi1EEESI_SI_EEESC_SE_Li256ELb0ELb1ELb0ELb0EEENS1_30DynamicPersistentTileSchedulerILi256ELi256ELb0ELb1ELb0EEEEEEEEEvNT_6ParamsE)
        .other          _ZN7cutlass13device_kernelIN5flash19enable_sm80_to_sm89INS1_16FlashAttnFwdSm80INS1_25CollectiveMainloopFwdSm80ILi8ELi1ELb0EN4cute5tupleIJNS5_1CILi128EEENS7_ILi96EEENS7_ILi256EEEEEELi256ENS_6half_tEfNS_4arch4Sm80ELb1ELb0ELb1ELb0ELb1ELb0ELb1ELb0EEENS1_21CollectiveEpilogueFwdINS6_IJS8_SA_S9_EEENS6_IJNS7_ILi1EEESI_SI_EEESC_SE_Li256ELb0ELb1ELb0ELb0EEENS1_30DynamicPersistentTileSchedulerILi256ELi256ELb0ELb1ELb0EEEEEEEEEvNT_6ParamsE,@"STO_CUDA_ENTRY STV_DEFAULT"
_ZN7cutlass13device_kernelIN5flash19enable_sm80_to_sm89INS1_16FlashAttnFwdSm80INS1_25CollectiveMainloopFwdSm80ILi8ELi1ELb0EN4cute5tupleIJNS5_1CILi128EEENS7_ILi96EEENS7_ILi256EEEEEELi256ENS_6half_tEfNS_4arch4Sm80ELb1ELb0ELb1ELb0ELb1ELb0ELb1ELb0EEENS1_21CollectiveEpilogueFwdINS6_IJS8_SA_S9_EEENS6_IJNS7_ILi1EEESI_SI_EEESC_SE_Li256ELb0ELb1ELb0ELb0EEENS1_30DynamicPersistentTileSchedulerILi256ELi256ELb0ELb1ELb0EEEEEEEEEvNT_6ParamsE:
        /* <DEDUP_REMOVED lines=13> */
[----:B------:R-:W-:Y:S01]  /*00d0*/  ULDC.64 UR6, c[0x0][0x118] ;  /* 0x0000460000067ab9 */ /* 0x000fe20000000a00 */
[----:B------:R-:W-:Y:S01]  /*00e0*/  IMAD.MOV.U32 R233, RZ, RZ, 0x40 ;  /* 0x00000040ffe97424 */ /* 0x000fe200078e00ff */
[CC--:B------:R-:W-:Y:S02]  /*00f0*/  LEA.HI R2, R13.reuse, R19.reuse, RZ, 0x4 ;  /* 0x000000130d027211 */ /* 0x0c0fe400078f20ff */
[----:B------:R-:W-:Y:S02]  /*0100*/  LEA.HI R8, R13, R19, RZ, 0x3 ;  /* 0x000000130d087211 */ /* 0x000fe400078f18ff */
[----:B------:R-:W-:Y:S02]  /*0110*/  SHF.R.S32.HI R3, RZ, 0x4, R2 ;  /* 0x00000004ff037819 */ /* 0x000fe40000011402 */
[----:B------:R-:W-:-:S02]  /*0120*/  SHF.R.S32.HI R18, RZ, 0x3, R8 ;  /* 0x00000003ff127819 */ /* 0x000fc40000011408 */
[----:B------:R-:W-:Y:S02]  /*0130*/  LEA.HI R0, R2, R3, RZ, 0x1 ;  /* 0x0000000302007211 */ /* 0x000fe400078f08ff */
[----:B------:R-:W-:Y:S01]  /*0140*/  LOP3.LUT R4, R8, 0xfffffff8, RZ, 0xc0, !PT ;  /* 0xfffffff808047812 */ /* 0x000fe200078ec0ff */
[----:B------:R-:W-:Y:S01]  /*0150*/  IMAD.SHL.U32 R5, R18, 0x40, RZ ;  /* 0x0000004012057824 */ /* 0x000fe200078e00ff */
[----:B------:R-:W-:Y:S02]  /*0160*/  LOP3.LUT R0, R0, 0xfffffffe, RZ, 0xc0, !PT ;  /* 0xfffffffe00007812 */ /* 0x000fe400078ec0ff */
[-C--:B------:R-:W-:Y:S01]  /*0170*/  LEA.HI R10, R13, R19.reuse, RZ, 0x2 ;  /* 0x000000130d0a7211 */ /* 0x080fe200078f10ff */
[----:B------:R-:W-:Y:S01]  /*0180*/  IMAD.IADD R17, R19, 0x1, -R4 ;  /* 0x0000000113117824 */ /* 0x000fe200078e0a04 */
[----:B------:R-:W-:Y:S01]  /*0190*/  LEA.HI R9, R13, R19, RZ, 0x5 ;  /* 0x000000130d097211 */ /* 0x000fe200078f28ff */
[----:B------:R-:W-:Y:S01]  /*01a0*/  IMAD.IADD R12, R3, 0x1, -R0 ;  /* 0x00000001030c7824 */ /* 0x000fe200078e0a00 */
[----:B------:R-:W-:Y:S01]  /*01b0*/  LOP3.LUT R0, R2, 0xfffffff0, RZ, 0xc0, !PT ;  /* 0xfffffff002007812 */ /* 0x000fe200078ec0ff */
[----:B------:R-:W-:Y:S01]  /*01c0*/  IMAD.SHL.U32 R245, R17, 0x8, RZ ;  /* 0x0000000811f57824 */ /* 0x000fe200078e00ff */
[----:B------:R-:W-:-:S02]  /*01d0*/  SHF.R.S32.HI R7, RZ, 0x2, R10 ;  /* 0x00000002ff077819 */ /* 0x000fc4000001140a */
[----:B------:R-:W-:Y:S01]  /*01e0*/  SHF.R.S32.HI R3, RZ, 0x1f, R10 ;  /* 0x0000001fff037819 */ /* 0x000fe2000001140a */
[----:B------:R-:W-:Y:S01]  /*01f0*/  IMAD.IADD R2, R19, 0x1, -R0 ;  /* 0x0000000113027824 */ /* 0x000fe200078e0a00 */
[----:B------:R-:W-:Y:S01]  /*0200*/  LOP3.LUT R0, R5, 0x1c0, RZ, 0xc0, !PT ;  /* 0x000001c005007812 */ /* 0x000fe200078ec0ff */
[----:B------:R-:W-:Y:S01]  /*0210*/  IMAD.SHL.U32 R5, R17, 0x40, RZ ;  /* 0x0000004011057824 */ /* 0x000fe200078e00ff */
[----:B------:R-:W-:Y:S02]  /*0220*/  LEA.HI R3, R3, R7, RZ, 0x3 ;  /* 0x0000000703037211 */ /* 0x000fe400078f18ff */
[----:B------:R-:W-:Y:S02]  /*0230*/  SHF.R.U32.HI R4, RZ, 0x3, R0 ;  /* 0x00000003ff047819 */ /* 0x000fe40000011600 */
[----:B------:R-:W-:Y:S02]  /*0240*/  LOP3.LUT R0, R0, 0x38, R245, 0xf8, !PT ;  /* 0x0000003800007812 */ /* 0x000fe400078ef8f5 */
[----:B------:R-:W-:-:S02]  /*0250*/  SHF.R.S32.HI R6, RZ, 0x1f, R2 ;  /* 0x0000001fff067819 */ /* 0x000fc40000011402 */
[----:B------:R-:W-:Y:S02]  /*0260*/  LOP3.LUT R3, R3, 0xfffffff8, RZ, 0xc0, !PT ;  /* 0xfffffff803037812 */ /* 0x000fe400078ec0ff */
[----:B------:R-:W-:Y:S02]  /*0270*/  LOP3.LUT R11, R0, R4, RZ, 0x3c, !PT ;  /* 0x00000004000b7212 */ /* 0x000fe400078e3cff */
[----:B------:R-:W-:Y:S01]  /*0280*/  LOP3.LUT R0, R5, 0x1c0, RZ, 0xc0, !PT ;  /* 0x000001c005007812 */ /* 0x000fe200078ec0ff */
[----:B------:R-:W-:Y:S01]  /*0290*/  IMAD.IADD R7, R7, 0x1, -R3 ;  /* 0x0000000107077824 */ /* 0x000fe200078e0a03 */
[----:B------:R-:W-:Y:S02]  /*02a0*/  LEA.HI R231, R6, R2, RZ, 0x3 ;  /* 0x0000000206e77211 */ /* 0x000fe400078f18ff */
[----:B------:R-:W-:Y:S02]  /*02b0*/  LOP3.LUT R6, R0, 0x8, R8, 0xf8, !PT ;  /* 0x0000000800067812 */ /* 0x000fe400078ef808 */
[----:B------:R-:W-:-:S02]  /*02c0*/  SHF.R.U32.HI R4, RZ, 0x3, R0 ;  /* 0x00000003ff047819 */ /* 0x000fc40000011600 */
[C---:B------:R-:W-:Y:S01]  /*02d0*/  LOP3.LUT R5, R231.reuse, 0xfffffff8, RZ, 0xc0, !PT ;  /* 0xfffffff8e7057812 */ /* 0x040fe200078ec0ff */
[----:B------:R-:W-:Y:S01]  /*02e0*/  IMAD.SHL.U32 R231, R231, 0x40, RZ ;  /* 0x00000040e7e77824 */ /* 0x000fe200078e00ff */
[----:B------:R-:W-:Y:S02]  /*02f0*/  LOP3.LUT R0, R9, 0xffffffe0, RZ, 0xc0, !PT ;  /* 0xffffffe009007812 */ /* 0x000fe400078ec0ff */
[----:B------:R-:W-:Y:S01]  /*0300*/  LOP3.LUT R3, R7, 0x1, RZ, 0xc0, !PT ;  /* 0x0000000107037812 */ /* 0x000fe200078ec0ff */
[----:B------:R-:W-:Y:S01]  /*0310*/  IMAD.IADD R8, R2, 0x1, -R5 ;  /* 0x0000000102087824 */ /* 0x000fe200078e0a05 */
[--C-:B------:R-:W-:Y:S01]  /*0320*/  SHF.R.S32.HI R239, RZ, 0x5, R9.reuse ;  /* 0x00000005ffef7819 */ /* 0x100fe20000011409 */
[----:B------:R-:W-:Y:S01]  /*0330*/  IMAD.IADD R16, R19, 0x1, -R0 ;  /* 0x0000000113107824 */ /* 0x000fe200078e0a00 */
[----:B------:R-:W-:Y:S02]  /*0340*/  SHF.R.S32.HI R2, RZ, 0x1f, R9 ;  /* 0x0000001fff027819 */ /* 0x000fe40000011409 */
[----:B------:R-:W-:-:S02]  /*0350*/  ISETP.NE.U32.AND P0, PT, R3, 0x1, PT ;  /* 0x000000010300780c */ /* 0x000fc40003f05070 */
[----:B------:R-:W-:Y:S02]  /*0360*/  LOP3.LUT R3, R10, 0xfffffffc, RZ, 0xc0, !PT ;  /* 0xfffffffc0a037812 */ /* 0x000fe400078ec0ff */
[----:B------:R-:W-:Y:S01]  /*0370*/  LEA.HI R0, R2, R239, RZ, 0x3 ;  /* 0x000000ef02007211 */ /* 0x000fe200078f18ff */
[----:B------:R-:W-:Y:S01]  /*0380*/  IMAD.SHL.U32 R2, R8, 0x40, RZ ;  /* 0x0000004008027824 */ /* 0x000fe200078e00ff */
[----:B------:R-:W-:Y:S02]  /*0390*/  SHF.R.S32.HI R10, RZ, 0x1f, R16 ;  /* 0x0000001fff0a7819 */ /* 0x000fe40000011410 */
[----:B------:R-:W-:Y:S01]  /*03a0*/  LOP3.LUT R228, R6, R4, RZ, 0x3c, !PT ;  /* 0x0000000406e47212 */ /* 0x000fe200078e3cff */
[----:B------:R-:W-:Y:S01]  /*03b0*/  IMAD.SHL.U32 R6, R12, 0x8, RZ ;  /* 0x000000080c067824 */ /* 0x000fe200078e00ff */
[----:B------:R-:W-:Y:S01]  /*03c0*/  LOP3.LUT R4, R0, 0xffffff8, RZ, 0xc0, !PT ;  /* 0x0ffffff800047812 */ /* 0x000fe200078ec0ff */
[----:B------:R-:W-:Y:S01]  /*03d0*/  IMAD.IADD R0, R19, 0x1, -R3 ;  /* 0x0000000113007824 */ /* 0x000fe200078e0a03 */
[----:B------:R-:W-:Y:S01]  /*03e0*/  LEA.HI R10, R10, R16, RZ, 0x2 ;  /* 0x000000100a0a7211 */ /* 0x000fe200078f10ff */
[----:B------:R-:W-:Y:S01]  /*03f0*/  IMAD R228, R12, 0x200, R228 ;  /* 0x000002000ce47824 */ /* 0x000fe200078e02e4 */
[----:B------:R-:W-:Y:S01]  /*0400*/  LOP3.LUT R2, R2, 0x1c0, RZ, 0xc0, !PT ;  /* 0x000001c002027812 */ /* 0x000fe200078ec0ff */
[C---:B------:R-:W-:Y:S01]  /*0410*/  IMAD.IADD R4, R239.reuse, 0x1, -R4 ;  /* 0x00000001ef047824 */ /* 0x040fe200078e0a04 */
[----:B------:R-:W-:Y:S01]  /*0420*/  SHF.R.S32.HI R3, RZ, 0x2, R10 ;  /* 0x00000002ff037819 */ /* 0x000fe2000001140a */
[----:B------:R-:W-:Y:S01]  /*0430*/  IMAD.SHL.U32 R239, R239, 0x400, RZ ;  /* 0x00000400efef7824 */ /* 0x000fe200078e00ff */
[----:B------:R-:W-:-:S02]  /*0440*/  LOP3.LUT R6, R2, 0x8, R6, 0xf8, !PT ;  /* 0x0000000802067812 */ /* 0x000fc400078ef806 */
[----:B------:R-:W-:Y:S01]  /*0450*/  SHF.R.U32.HI R5, RZ, 0x3, R2 ;  /* 0x00000003ff057819 */ /* 0x000fe20000011602 */
[----:B------:R-:W-:Y:S01]  /*0460*/  IMAD R15, R4, 0x10, R3 ;  /* 0x00000010040f7824 */ /* 0x000fe200078e0203 */
[----:B------:R-:W-:Y:S01]  /*0470*/  LEA.HI R2, R0, R0, RZ, 0x1 ;  /* 0x0000000000027211 */ /* 0x000fe200078f08ff */
[----:B------:R-:W-:Y:S01]  /*0480*/  IMAD.SHL.U32 R3, R7, 0x40, RZ ;  /* 0x0000004007037824 */ /* 0x000fe200078e00ff */
[----:B------:R-:W-:Y:S02]  /*0490*/  LOP3.LUT R5, R6, R5, RZ, 0x3c, !PT ;  /* 0x0000000506057212 */ /* 0x000fe400078e3cff */
[----:B------:R-:W-:Y:S01]  /*04a0*/  LOP3.LUT R2, R2, 0x1ffffffe, RZ, 0xc0, !PT ;  /* 0x1ffffffe02027812 */ /* 0x000fe200078ec0ff */
[----:B------:R-:W-:Y:S01]  /*04b0*/  STL [R1+0x7c], R15 ;  /* 0x00007c0f01007387 */ /* 0x000fe20000100800 */
[----:B------:R-:W-:Y:S02]  /*04c0*/  LOP3.LUT R3, R3, 0x1c0, RZ, 0xc0, !PT ;  /* 0x000001c003037812 */ /* 0x000fe400078ec0ff */
[----:B------:R-:W-:Y:S01]  /*04d0*/  LOP3.LUT R231, R231, 0xfffffe00, RZ, 0xc0, !PT ;  /* 0xfffffe00e7e77812 */ /* 0x000fe200078ec0ff */
[C---:B------:R-:W-:Y:S01]  /*04e0*/  IMAD.IADD R6, R0.reuse, 0x1, -R2 ;  /* 0x0000000100067824 */ /* 0x040fe200078e0a02 */
[----:B------:R-:W-:Y:S01]  /*04f0*/  STL [R1+0x54], R14 ;  /* 0x0000540e01007387 */ /* 0x000fe20000100800 */
[----:B------:R-:W-:Y:S01]  /*0500*/  IMAD R2, R0, 0x2, R239 ;  /* 0x0000000200027824 */ /* 0x000fe200078e02ef */
[----:B------:R-:W-:-:S02]  /*0510*/  LEA.HI R0, R3, R3, RZ, 0x1d ;  /* 0x0000000303007211 */ /* 0x000fc400078fe8ff */
[CC--:B------:R-:W-:Y:S02]  /*0520*/  IADD3 R239, R5.reuse, R231.reuse, R239 ;  /* 0x000000e705ef7210 */ /* 0x0c0fe40007ffe0ef */
[----:B------:R-:W-:Y:S01]  /*0530*/  LOP3.LUT R231, R5, R231, RZ, 0xfc, !PT ;  /* 0x000000e705e77212 */ /* 0x000fe200078efcff */
[----:B------:R-:W-:Y:S01]  /*0540*/  IMAD.IADD R4, R2, 0x1, R0 ;  /* 0x0000000102047824 */ /* 0x000fe200078e0200 */
[----:B------:R-:W-:Y:S02]  /*0550*/  LEA.HI R0, R13, R19, RZ, 0x7 ;  /* 0x000000130d007211 */ /* 0x000fe400078f38ff */
[----:B------:R-:W-:Y:S02]  /*0560*/  IADD3 R5, R245, 0x40, RZ ;  /* 0x00000040f5057810 */ /* 0x000fe40007ffe0ff */
[----:B------:R-:W-:Y:S01]  /*0570*/  SHF.R.S32.HI R2, RZ, 0x7, R0 ;  /* 0x00000007ff027819 */ /* 0x000fe20000011400 */
[----:B------:R-:W-:Y:S01]  /*0580*/  IMAD R0, R17, 0x20, R18 ;  /* 0x0000002011007824 */ /* 0x000fe200078e0212 */
[----:B------:R-:W-:-:S02]  /*0590*/  IADD3 R3, R245, 0x80, RZ ;  /* 0x00000080f5037810 */ /* 0x000fc40007ffe0ff */
[----:B------:R-:W-:Y:S02]  /*05a0*/  R2P PR, R7, 0x6 ;  /* 0x0000000607007804 */ /* 0x000fe40000000000 */
[----:B------:R1:W-:Y:S01]  /*05b0*/  STL [R1+0x10], R0 ;  /* 0x0000100001007387 */ /* 0x0003e20000100800 */
[----:B------:R-:W-:Y:S02]  /*05c0*/  IADD3 R2, R245, 0xc0, RZ ;  /* 0x000000c0f5027810 */ /* 0x000fe40007ffe0ff */
[----:B------:R-:W-:Y:S02]  /*05d0*/  SHF.R.S32.HI R7, RZ, 0x1f, R245 ;  /* 0x0000001fff077819 */ /* 0x000fe400000114f5 */
[----:B------:R-:W-:Y:S02]  /*05e0*/  SHF.R.S32.HI R7, RZ, 0x1f, R5 ;  /* 0x0000001fff077819 */ /* 0x000fe40000011405 */
[----:B------:R-:W-:Y:S02]  /*05f0*/  SHF.R.S32.HI R5, RZ, 0x1f, R3 ;  /* 0x0000001fff057819 */ /* 0x000fe40000011403 */
[----:B------:R-:W-:-:S02]  /*0600*/  SHF.R.S32.HI R3, RZ, 0x1f, R2 ;  /* 0x0000001fff037819 */ /* 0x000fc40000011402 */
[----:B------:R-:W-:Y:S02]  /*0610*/  SEL R2, R232, 0xffffffe0, !P1 ;  /* 0xffffffe0e8027807 */ /* 0x000fe40004800000 */
[----:B------:R-:W-:Y:S02]  /*0620*/  LEA R5, R4, 0x80, 0x1 ;  /* 0x0000008004057811 */ /* 0x000fe400078e08ff */
[----:B------:R-:W-:Y:S02]  /*0630*/  SEL R3, R233, 0xffffffc0, !P2 ;  /* 0xffffffc0e9037807 */ /* 0x000fe40005000000 */
[C---:B------:R-:W-:Y:S02]  /*0640*/  IADD3 R4, R5.reuse, -0x10, RZ ;  /* 0xfffffff005047810 */ /* 0x040fe40007ffe0ff */
[----:B------:R-:W-:Y:S02]  /*0650*/  @P0 IADD3 R4, R5, 0x10, RZ ;  /* 0x0000001005040810 */ /* 0x000fe40007ffe0ff */
[----:B------:R-:W-:-:S02]  /*0660*/  LEA.HI R9, R13, R19, RZ, 0x6 ;  /* 0x000000130d097211 */ /* 0x000fc400078f30ff */
[----:B------:R-:W-:Y:S02]  /*0670*/  LOP3.LUT P4, RZ, R8, 0x2, RZ, 0xc0, !PT ;  /* 0x0000000208ff7812 */ /* 0x000fe4000788c0ff */
[----:B-1----:R-:W-:Y:S01]  /*0680*/  LOP3.LUT R0, R10, 0x7ffffffc, RZ, 0xc0, !PT ;  /* 0x7ffffffc0a007812 */ /* 0x002fe200078ec0ff */
[----:B------:R-:W-:Y:S01]  /*0690*/  IMAD.SHL.U32 R9, R9, 0x8, RZ ;  /* 0x0000000809097824 */ /* 0x000fe200078e00ff */
[----:B------:R-:W-:Y:S02]  /*06a0*/  LOP3.LUT P3, RZ, R8, 0x4, RZ, 0xc0, !PT ;  /* 0x0000000408ff7812 */ /* 0x000fe4000786c0ff */
[----:B------:R-:W-:Y:S01]  /*06b0*/  SEL R232, R232, 0xffffffe0, !P4 ;  /* 0xffffffe0e8e87807 */ /* 0x000fe20006000000 */
[----:B------:R-:W-:Y:S01]  /*06c0*/  IMAD.IADD R0, R16, 0x1, -R0 ;  /* 0x0000000110007824 */ /* 0x000fe200078e0a00 */
[----:B------:R-:W-:Y:S02]  /*06d0*/  LEA R239, R239, 0x18100, 0x1 ;  /* 0x00018100efef7811 */ /* 0x000fe400078e08ff */
[----:B------:R-:W-:Y:S01]  /*06e0*/  LEA R231, R231, 0x100, 0x1 ;  /* 0x00000100e7e77811 */ /* 0x000fe200078e08ff */
[----:B------:R-:W-:Y:S01]  /*06f0*/  IMAD.SHL.U32 R7, R0, 0x2, RZ ;  /* 0x0000000200077824 */ /* 0x000fe200078e00ff */
[----:B------:R-:W-:Y:S01]  /*0700*/  SEL R233, R233, 0xffffffc0, !P3 ;  /* 0xffffffc0e9e97807 */ /* 0x000fe20005800000 */
[----:B------:R-:W-:Y:S01]  /*0710*/  IMAD R0, R6, 0x8, R15 ;  /* 0x0000000806007824 */ /* 0x000fe200078e020f */
[----:B------:R-:W-:Y:S01]  /*0720*/  LOP3.LUT R9, R11, 0x7ffffe00, R9, 0xf8, !PT ;  /* 0x7ffffe000b097812 */ /* 0x000fe200078ef809 */
[----:B------:R-:W-:Y:S01]  /*0730*/  IMAD.IADD R6, R5, 0x1, R3 ;  /* 0x0000000105067824 */ /* 0x000fe200078e0203 */
[----:B------:R-:W-:Y:S01]  /*0740*/  STL [R1+0x50], R7 ;  /* 0x0000500701007387 */ /* 0x000fe20000100800 */
[C---:B------:R-:W-:Y:S01]  /*0750*/  IMAD.IADD R240, R239.reuse, 0x1, R232 ;  /* 0x00000001eff07824 */ /* 0x040fe200078e02e8 */
[----:B------:R-:W-:Y:S01]  /*0760*/  LEA R228, R228, 0xc100, 0x1 ;  /* 0x0000c100e4e47811 */ /* 0x000fe200078e08ff */
[----:B------:R-:W-:Y:S01]  /*0770*/  IMAD.IADD R232, R232, 0x1, R231 ;  /* 0x00000001e8e87824 */ /* 0x000fe200078e02e7 */
[----:B------:R1:W-:Y:S01]  /*0780*/  STL [R1+0x4c], R0 ;  /* 0x00004c0001007387 */ /* 0x0003e20000100800 */
[----:B------:R-:W-:-:S02]  /*0790*/  IMAD.IADD R242, R239, 0x1, R233 ;  /* 0x00000001eff27824 */ /* 0x000fc400078e02e9 */
[----:B------:R-:W-:Y:S01]  /*07a0*/  IMAD.IADD R234, R233, 0x1, R231 ;  /* 0x00000001e9ea7824 */ /* 0x000fe200078e02e7 */
[----:B------:R-:W-:Y:S01]  /*07b0*/  STL [R1+0x58], R5 ;  /* 0x0000580501007387 */ /* 0x000fe20000100800 */
[----:B------:R-:W-:Y:S02]  /*07c0*/  IMAD.IADD R241, R240, 0x1, R233 ;  /* 0x00000001f0f17824 */ /* 0x000fe400078e02e9 */
[----:B------:R-:W-:Y:S02]  /*07d0*/  IMAD.SHL.U32 R243, R9, 0x2, RZ ;  /* 0x0000000209f37824 */ /* 0x000fe400078e00ff */
[----:B------:R-:W-:Y:S02]  /*07e0*/  IMAD.IADD R233, R233, 0x1, R232 ;  /* 0x00000001e9e97824 */ /* 0x000fe400078e02e8 */
[----:B-1----:R-:W-:-:S05]  /*07f0*/  IMAD.IADD R0, R5, 0x1, R2 ;  /* 0x0000000105007824 */ /* 0x002fca00078e0202 */
[----:B------:R1:W-:Y:S04]  /*0800*/  STL [R1+0x64], R0 ;  /* 0x0000640001007387 */ /* 0x0003e80000100800 */
[----:B------:R-:W-:Y:S01]  /*0810*/  STL [R1+0x74], R6 ;  /* 0x0000740601007387 */ /* 0x000fe20000100800 */
[----:B-1----:R-:W-:-:S05]  /*0820*/  IMAD.IADD R0, R0, 0x1, R3 ;  /* 0x0000000100007824 */ /* 0x002fca00078e0203 */
[----:B------:R1:W-:Y:S04]  /*0830*/  STL [R1+0x70], R0 ;  /* 0x0000700001007387 */ /* 0x0003e80000100800 */
[----:B------:R-:W-:Y:S01]  /*0840*/  STL [R1+0x5c], R4 ;  /* 0x00005c0401007387 */ /* 0x000fe20000100800 */
[--C-:B-1----:R-:W-:Y:S02]  /*0850*/  IMAD.IADD R0, R2, 0x1, R4.reuse ;  /* 0x0000000102007824 */ /* 0x102fe400078e0204 */
[----:B------:R-:W-:-:S05]  /*0860*/  IMAD.IADD R2, R3, 0x1, R4 ;  /* 0x0000000103027824 */ /* 0x000fca00078e0204 */
[----:B------:R-:W-:Y:S04]  /*0870*/  STL [R1+0x6c], R2 ;  /* 0x00006c0201007387 */ /* 0x000fe80000100800 */
[----:B------:R1:W-:Y:S02]  /*0880*/  STL [R1+0x60], R0 ;  /* 0x0000600001007387 */ /* 0x0003e40000100800 */
[----:B-1----:R-:W-:-:S05]  /*0890*/  IMAD.IADD R0, R0, 0x1, R3 ;  /* 0x0000000100007824 */ /* 0x002fca00078e0203 */
[----:B------:R1:W-:Y:S02]  /*08a0*/  STL [R1+0x68], R0 ;  /* 0x0000680001007387 */ /* 0x0003e40000100800 */
.L_x_1527:
[----:B------:R-:W2:Y:S01]  /*08b0*/  LDL R4, [R1+0x54] ;  /* 0x0000540001047983 */ /* 0x000ea20000100800 */
[----:B-1----:R-:W-:Y:S01]  /*08c0*/  IMAD.MOV.U32 R0, RZ, RZ, c[0x0][0x560] ;  /* 0x00015800ff007624 */ /* 0x002fe200078e00ff */
        /* <DEDUP_REMOVED lines=17> */
.L_x_1455:
[----:B------:R-:W-:-:S04]  /*09e0*/  MOV R0, c[0x0][0x554] ;  /* 0x0001550000007a02 */ /* 0x000fc80000000f00 */
[----:B------:R-:W-:Y:S02]  /*09f0*/  ISETP.NE.AND P0, PT, R0, 0x1, PT ;  /* 0x000000010000780c */ /* 0x000fe40003f05270 */
[----:B------:R-:W-:-:S11]  /*0a00*/  MOV R0, R2 ;  /* 0x0000000200007202 */ /* 0x000fd60000000f00 */
[----:B------:R-:W-:-:S05]  /*0a10*/  @P0 IMAD.HI.U32 R4, R2, c[0x0][0x558], RZ ;  /* 0x0001560002040a27 */ /* 0x000fca00078e00ff */
[----:B------:R-:W-:-:S05]  /*0a20*/  @P0 SHF.R.U32.HI R0, RZ, c[0x0][0x55c], R4 ;  /* 0x00015700ff000a19 */ /* 0x000fca0000011604 */
[----:B------:R-:W-:Y:S02]  /*0a30*/  IMAD R4, R0, c[0x0][0x554], RZ ;  /* 0x0001550000047a24 */ /* 0x000fe400078e02ff */
.L_x_1456:
[----:B------:R-:W-:Y:S05]  /*0a40*/  BSYNC B0 ;  /* 0x0000000000007941 */ /* 0x000fea0003800000 */
.L_x_1454:
        /* <DEDUP_REMOVED lines=13> */
[----:B------:R-:W-:Y:S04]  /*0b20*/  STL [R1+0x44], R12 ;  /* 0x0000440c01007387 */ /* 0x000fe80000100800 */
[----:B------:R1:W2:Y:S01]  /*0b30*/  @P0 LDG.E R6, [R2.64] ;  /* 0x0000000602060981 */ /* 0x0002a2000c1e1900 */
[----:B------:R-:W-:Y:S01]  /*0b40*/  IMAD.MOV.U32 R4, RZ, RZ, c[0x0][0x2c4] ;  /* 0x0000b100ff047624 */ /* 0x000fe200078e00ff */
[----:B------:R-:W-:Y:S01]  /*0b50*/  IADD3 R0, R0, c[0x0][0x53c], RZ ;  /* 0x00014f0000007a10 */ /* 0x000fe20007ffe0ff */
[----:B------:R-:W-:Y:S01]  /*0b60*/  CS2R R130, SRZ ;  /* 0x0000000000827805 */ /* 0x000fe2000001ff00 */
[----:B------:R-:W-:Y:S01]  /*0b70*/  CS2R R128, SRZ ;  /* 0x0000000000807805 */ /* 0x000fe2000001ff00 */
[----:B------:R-:W-:Y:S01]  /*0b80*/  CS2R R126, SRZ ;  /* 0x00000000007e7805 */ /* 0x000fe2000001ff00 */
[----:B------:R-:W-:Y:S01]  /*0b90*/  ISETP.NE.AND P2, PT, R4, 0x1, PT ;  /* 0x000000010400780c */ /* 0x000fe20003f45270 */
[----:B------:R-:W-:Y:S01]  /*0ba0*/  IMAD.MOV.U32 R4, RZ, RZ, c[0x0][0x168] ;  /* 0x00005a00ff047624 */ /* 0x000fe200078e00ff */
[----:B------:R-:W-:Y:S01]  /*0bb0*/  SHF.L.U32 R55, R0, 0x7, RZ ;  /* 0x0000000700377819 */ /* 0x000fe200000006ff */
[----:B------:R-:W-:Y:S01]  /*0bc0*/  CS2R R124, SRZ ;  /* 0x00000000007c7805 */ /* 0x000fe2000001ff00 */
[----:B------:R-:W-:Y:S01]  /*0bd0*/  IMAD.MOV.U32 R122, RZ, RZ, RZ ;  /* 0x000000ffff7a7224 */ /* 0x000fe200078e00ff */
[----:B------:R-:W-:Y:S01]  /*0be0*/  CS2R R120, SRZ ;  /* 0x0000000000787805 */ /* 0x000fe2000001ff00 */
[----:B------:R-:W-:Y:S01]  /*0bf0*/  IADD3 R0, R55, 0x7f, RZ ;  /* 0x0000007f37007810 */ /* 0x000fe20007ffe0ff */
[----:B------:R-:W-:Y:S01]  /*0c00*/  STL [R1+0x40], R55 ;  /* 0x0000403701007387 */ /* 0x000fe20000100800 */
[----:B------:R-:W-:Y:S01]  /*0c10*/  IADD3 R4, -R4, 0x60, RZ ;  /* 0x0000006004047810 */ /* 0x000fe20007ffe1ff */
[----:B------:R-:W-:Y:S01]  /*0c20*/  CS2R R116, SRZ ;  /* 0x0000000000747805 */ /* 0x000fe2000001ff00 */
[----:B------:R-:W-:Y:S01]  /*0c30*/  MOV R118, RZ ;  /* 0x000000ff00767202 */ /* 0x000fe20000000f00 */
[----:B------:R-:W-:Y:S01]  /*0c40*/  CS2R R8, SRZ ;  /* 0x0000000000087805 */ /* 0x000fe2000001ff00 */
[----:B------:R-:W-:Y:S01]  /*0c50*/  IMAD.MOV.U32 R114, RZ, RZ, RZ ;  /* 0x000000ffff727224 */ /* 0x000fe200078e00ff */
[----:B------:R-:W-:Y:S01]  /*0c60*/  CS2R R10, SRZ ;  /* 0x00000000000a7805 */ /* 0x000fe2000001ff00 */
[----:B------:R-:W-:Y:S01]  /*0c70*/  IMAD.MOV.U32 R112, RZ, RZ, RZ ;  /* 0x000000ffff707224 */ /* 0x000fe200078e00ff */
[----:B------:R-:W-:Y:S01]  /*0c80*/  MOV R110, RZ ;  /* 0x000000ff006e7202 */ /* 0x000fe20000000f00 */
[----:B------:R-:W-:Y:S01]  /*0c90*/  CS2R R108, SRZ ;  /* 0x00000000006c7805 */ /* 0x000fe2000001ff00 */
[----:B------:R-:W-:Y:S01]  /*0ca0*/  IMAD.MOV.U32 R13, RZ, RZ, RZ ;  /* 0x000000ffff0d7224 */ /* 0x000fe200078e00ff */
[----:B------:R-:W-:Y:S01]  /*0cb0*/  CS2R R14, SRZ ;  /* 0x00000000000e7805 */ /* 0x000fe2000001ff00 */
[----:B-1----:R-:W-:Y:S01]  /*0cc0*/  IMAD.MOV.U32 R2, RZ, RZ, c[0x0][0x2ac] ;  /* 0x0000ab00ff027624 */ /* 0x002fe200078e00ff */
[----:B------:R-:W-:Y:S01]  /*0cd0*/  MOV R104, RZ ;  /* 0x000000ff00687202 */ /* 0x000fe20000000f00 */
[----:B------:R-:W-:Y:S01]  /*0ce0*/  @P2 IMAD.HI.U32 R3, R0, c[0x0][0x2c8], RZ ;  /* 0x0000b20000032a27 */ /* 0x000fe200078e00ff */
[----:B------:R-:W-:Y:S01]  /*0cf0*/  CS2R R16, SRZ ;  /* 0x0000000000107805 */ /* 0x000fe2000001ff00 */
[----:B------:R-:W-:Y:S01]  /*0d00*/  MOV R98, RZ ;  /* 0x000000ff00627202 */ /* 0x000fe20000000f00 */
[----:B------:R-:W-:Y:S01]  /*0d10*/  CS2R R18, SRZ ;  /* 0x0000000000127805 */ /* 0x000fe2000001ff00 */
[----:B------:R-:W-:Y:S01]  /*0d20*/  IMAD.MOV.U32 R106, RZ, RZ, RZ ;  /* 0x000000ffff6a7224 */ /* 0x000fe200078e00ff */
[----:B------:R-:W-:Y:S01]  /*0d30*/  @P2 SHF.R.U32.HI R0, RZ, c[0x0][0x2cc], R3 ;  /* 0x0000b300ff002a19 */ /* 0x000fe20000011603 */
[----:B------:R-:W-:Y:S01]  /*0d40*/  IMAD.MOV.U32 R102, RZ, RZ, RZ ;  /* 0x000000ffff667224 */ /* 0x000fe200078e00ff */
[----:B------:R-:W-:Y:S01]  /*0d50*/  MOV R94, RZ ;  /* 0x000000ff005e7202 */ /* 0x000fe20000000f00 */
        /* <DEDUP_REMOVED lines=63> */
[----:B--2---:R1:W-:Y:S02]  /*1150*/  STL [R1+0x18], R6 ;  /* 0x0000180601007387 */ /* 0x0043e40000100800 */
[----:B-1----:R-:W-:-:S02]  /*1160*/  IMAD R6, R2, c[0x0][0x1d0], RZ ;  /* 0x0000740002067a24 */ /* 0x002fc400078e02ff */
[----:B------:R-:W-:-:S03]  /*1170*/  IMAD R2, R2, c[0x0][0x1d0], R4 ;  /* 0x0000740002027a24 */ /* 0x000fc600078e0204 */
[----:B------:R-:W-:Y:S02]  /*1180*/  IADD3 R3, R6, 0x5f, RZ ;  /* 0x0000005f06037810 */ /* 0x000fe40007ffe0ff */
[----:B------:R-:W-:-:S03]  /*1190*/  IADD3 R2, R2, R0, RZ ;  /* 0x0000000002027210 */ /* 0x000fc60007ffe0ff */
[----:B------:R-:W-:-:S04]  /*11a0*/  IMAD.HI R0, R3, 0x2aaaaaab, RZ ;  /* 0x2aaaaaab03007827 */ /* 0x000fc800078e02ff */
[----:B------:R-:W-:Y:S01]  /*11b0*/  IMAD.HI R4, R2, 0x2aaaaaab, RZ ;  /* 0x2aaaaaab02047827 */ /* 0x000fe200078e02ff */
[----:B------:R-:W-:-:S03]  /*11c0*/  SHF.R.U32.HI R2, RZ, 0x1f, R0 ;  /* 0x0000001fff027819 */ /* 0x000fc60000011600 */
[----:B------:R-:W-:Y:S01]  /*11d0*/  IMAD.MOV R3, RZ, RZ, -R12 ;  /* 0x000000ffff037224 */ /* 0x000fe200078e0a0c */
[----:B------:R-:W-:Y:S02]  /*11e0*/  SHF.R.U32.HI R6, RZ, 0x1f, R4 ;  /* 0x0000001fff067819 */ /* 0x000fe40000011604 */
[----:B------:R-:W-:Y:S01]  /*11f0*/  LEA.HI.SX32 R0, R0, R2, 0x1c ;  /* 0x0000000200007211 */ /* 0x000fe200078fe2ff */
[----:B------:R-:W-:Y:S01]  /*1200*/  IMAD R52, R3, c[0x0][0x548], R5 ;  /* 0x0001520003347a24 */ /* 0x000fe200078e0205 */
[----:B------:R-:W-:Y:S01]  /*1210*/  LEA.HI.SX32 R2, R4, R6, 0x1c ;  /* 0x0000000604027211 */ /* 0x000fe200078fe2ff */
[----:B------:R-:W-:Y:S01]  /*1220*/  IMAD.MOV.U32 R6, RZ, RZ, RZ ;  /* 0x000000ffff067224 */ /* 0x000fe200078e00ff */
[----:B------:R-:W-:Y:S02]  /*1230*/  CS2R R4, SRZ ;  /* 0x0000000000047805 */ /* 0x000fe4000001ff00 */
[----:B------:R-:W-:Y:S01]  /*1240*/  IMNMX R54, R0, R2, PT ;  /* 0x0000000200367217 */ /* 0x000fe20003800200 */
[----:B------:R1:W-:Y:S01]  /*1250*/  STL [R1+0x48], R52 ;  /* 0x0000483401007387 */ /* 0x0003e20000100800 */
[----:B------:R-:W-:-:S02]  /*1260*/  PRMT R0, RZ, 0x7610, R0 ;  /* 0x00007610ff007816 */ /* 0x000fc40000000000 */
[----:B------:R-:W-:Y:S01]  /*1270*/  ISETP.GE.AND P0, PT, R54, 0x1, PT ;  /* 0x000000013600780c */ /* 0x000fe20003f06270 */
[----:B------:R1:W-:-:S12]  /*1280*/  STL [R1+0x4], R54 ;  /* 0x0000043601007387 */ /* 0x0003d80000100800 */
[----:B------:R-:W-:Y:S05]  /*1290*/  @!P0 BRA `(.L_x_1457) ;  /* 0x00011dd000008947 */ /* 0x000fea0003800000 */
[----:B-1----:R-:W2:Y:S01]  /*12a0*/  LDL R54, [R1+0x10] ;  /* 0x0000100001367983 */ /* 0x002ea20000100800 */
[----:B------:R-:W-:-:S04]  /*12b0*/  ISETP.NE.U32.AND P0, PT, RZ, c[0x0][0x340], PT ;  /* 0x0000d000ff007a0c */ /* 0x000fc80003f05070 */
[----:B------:R-:W-:-:S13]  /*12c0*/  ISETP.NE.AND.EX P0, PT, RZ, c[0x0][0x344], PT, P0 ;  /* 0x0000d100ff007a0c */ /* 0x000fda0003f05300 */
[----:B------:R-:W-:-:S04]  /*12d0*/  @P0 IMAD.MOV.U32 R2, RZ, RZ, 0x4 ;  /* 0x00000004ff020424 */ /* 0x000fc800078e00ff */
[----:B------:R-:W-:-:S05]  /*12e0*/  @P0 IMAD.WIDE R2, R12, R2, c[0x0][0x340] ;  /* 0x0000d0000c020625 */ /* 0x000fca00078e0202 */
[----:B------:R1:W5:Y:S01]  /*12f0*/  @P0 LDG.E R14, [R2.64] ;  /* 0x00000006020e0981 */ /* 0x000362000c1e1900 */
[----:B------:R-:W-:Y:S02]  /*1300*/  SHF.R.S32.HI R15, RZ, 0x1f, R52 ;  /* 0x0000001fff0f7819 */ /* 0x000fe40000011434 */
[----:B------:R-:W-:Y:S02]  /*1310*/  SHF.R.S32.HI R6, RZ, 0x1f, R12 ;  /* 0x0000001fff067819 */ /* 0x000fe4000001140c */
[----:B------:R-:W-:Y:S01]  /*1320*/  ISETP.GE.AND P6, PT, R245, c[0x0][0x198], PT ;  /* 0x00006600f5007a0c */ /* 0x000fe20003fc6270 */
[----:B------:R-:W-:-:S04]  /*1330*/  IMAD R0, R15, c[0x0][0x1b8], RZ ;  /* 0x00006e000f007a24 */ /* 0x000fc800078e02ff */
[C---:B------:R-:W-:Y:S02]  /*1340*/  IMAD R5, R52.reuse, c[0x0][0x1bc], R0 ;  /* 0x00006f0034057a24 */ /* 0x040fe400078e0200 */
[----:B-1----:R-:W-:Y:S01]  /*1350*/  IMAD.WIDE.U32 R2, R52, c[0x0][0x1b8], RZ ;  /* 0x00006e0034027a25 */ /* 0x002fe200078e00ff */
[----:B------:R-:W-:-:S04]  /*1360*/  IADD3 R52, R245, 0xc0, RZ ;  /* 0x000000c0f5347810 */ /* 0x000fc80007ffe0ff */
[----:B------:R-:W-:Y:S01]  /*1370*/  IADD3 R3, R3, R5, RZ ;  /* 0x0000000503037210 */ /* 0x000fe20007ffe0ff */
[----:B------:R-:W-:Y:S01]  /*1380*/  IMAD R5, R6, c[0x0][0x1c0], RZ ;  /* 0x0000700006057a24 */ /* 0x000fe200078e02ff */
[----:B------:R-:W-:-:S03]  /*1390*/  ISETP.GE.AND P3, PT, R52, c[0x0][0x198], PT ;  /* 0x0000660034007a0c */ /* 0x000fc60003f66270 */
[C---:B------:R-:W-:Y:S02]  /*13a0*/  IMAD R6, R12.reuse, c[0x0][0x1c4], R5 ;  /* 0x000071000c067a24 */ /* 0x040fe400078e0205 */
[----:B------:R-:W-:-:S05]  /*13b0*/  IMAD.WIDE.U32 R2, R12, c[0x0][0x1c0], R2 ;  /* 0x000070000c027a25 */ /* 0x000fca00078e0002 */
[----:B------:R-:W-:Y:S02]  /*13c0*/  IADD3 R3, R3, R6, RZ ;  /* 0x0000000603037210 */ /* 0x000fe40007ffe0ff */
[----:B--2---:R-:W-:Y:S02]  /*13d0*/  IADD3 R4, R54, R55, RZ ;  /* 0x0000003736047210 */ /* 0x004fe40007ffe0ff */
[C---:B------:R-:W-:Y:S02]  /*13e0*/  IADD3 R55, R245.reuse, 0x40, RZ ;  /* 0x00000040f5377810 */ /* 0x040fe40007ffe0ff */
[----:B------:R-:W-:Y:S01]  /*13f0*/  IADD3 R54, R245, 0x80, RZ ;  /* 0x00000080f5367810 */ /* 0x000fe20007ffe0ff */
[----:B------:R-:W-:Y:S01]  /*1400*/  @P2 IMAD.HI.U32 R7, R4, c[0x0][0x2c8], RZ ;  /* 0x0000b20004072a27 */ /* 0x000fe200078e00ff */
[----:B------:R-:W-:Y:S02]  /*1410*/  ISETP.GE.AND P5, PT, R55, c[0x0][0x198], PT ;  /* 0x0000660037007a0c */ /* 0x000fe40003fa6270 */
[----:B------:R-:W-:Y:S01]  /*1420*/  ISETP.GE.AND P4, PT, R54, c[0x0][0x198], PT ;  /* 0x0000660036007a0c */ /* 0x000fe20003f86270 */
[----:B------:R-:W-:Y:S01]  /*1430*/  IMAD.MOV.U32 R0, RZ, RZ, R4 ;  /* 0x000000ffff007224 */ /* 0x000fe200078e0004 */
[----:B------:R-:W-:-:S04]  /*1440*/  @P2 SHF.R.U32.HI R0, RZ, c[0x0][0x2cc], R7 ;  /* 0x0000b300ff002a19 */ /* 0x000fc80000011607 */
[--C-:B------:R-:W-:Y:S01]  /*1450*/  SHF.R.S32.HI R7, RZ, 0x1f, R0.reuse ;  /* 0x0000001fff077819 */ /* 0x100fe20000011400 */
[----:B------:R-:W-:Y:S02]  /*1460*/  IMAD.MOV R5, RZ, RZ, -R0 ;  /* 0x000000ffff057224 */ /* 0x000fe400078e0a00 */
[----:B------:R-:W-:-:S04]  /*1470*/  IMAD.WIDE.U32 R2, R0, c[0x0][0x1b0], R2 ;  /* 0x00006c0000027a25 */ /* 0x000fc800078e0002 */
[----:B------:R-:W-:Y:S02]  /*1480*/  IMAD R4, R5, c[0x0][0x2c4], R4 ;  /* 0x0000b10005047a24 */ /* 0x000fe400078e0204 */
[----:B------:R-:W-:-:S04]  /*1490*/  IMAD R5, R7, c[0x0][0x1b0], RZ ;  /* 0x00006c0007057a24 */ /* 0x000fc800078e02ff */
[----:B------:R-:W-:Y:S01]  /*14a0*/  IMAD R6, R0, c[0x0][0x1b4], R5 ;  /* 0x00006d0000067a24 */ /* 0x000fe200078e0205 */
[----:B------:R-:W-:Y:S01]  /*14b0*/  SHF.R.S32.HI R5, RZ, 0x1f, R4 ;  /* 0x0000001fff057819 */ /* 0x000fe20000011404 */
[----:B------:R-:W-:Y:S02]  /*14c0*/  @!P0 IMAD.MOV.U32 R14, RZ, RZ, R12 ;  /* 0x000000ffff0e8224 */ /* 0x000fe400078e000c */
[----:B------:R-:W-:Y:S02]  /*14d0*/  IMAD.IADD R3, R3, 0x1, R6 ;  /* 0x0000000103037824 */ /* 0x000fe400078e0206 */
[----:B------:R-:W-:Y:S02]  /*14e0*/  IMAD R0, R5, c[0x0][0x1a8], RZ ;  /* 0x00006a0005007a24 */ /* 0x000fe400078e02ff */
[----:B------:R-:W-:-:S04]  /*14f0*/  IMAD.WIDE.U32 R2, R4, c[0x0][0x1a8], R2 ;  /* 0x00006a0004027a25 */ /* 0x000fc800078e0002 */
[----:B------:R-:W-:Y:S01]  /*1500*/  IMAD R0, R4, c[0x0][0x1ac], R0 ;  /* 0x00006b0004007a24 */ /* 0x000fe200078e0200 */
[----:B------:R-:W-:-:S04]  /*1510*/  LEA R13, P1, R2, c[0x0][0x160], 0x1 ;  /* 0x00005800020d7a11 */ /* 0x000fc800078208ff */
[----:B------:R-:W-:-:S04]  /*1520*/  IADD3 R0, R3, R0, RZ ;  /* 0x0000000003007210 */ /* 0x000fc80007ffe0ff */
[----:B------:R-:W-:Y:S01]  /*1530*/  LEA.HI.X R5, R2, c[0x0][0x164], R0, 0x1, P1 ;  /* 0x0000590002057a11 */ /* 0x000fe200008f0c00 */
[----:B------:R-:W-:Y:S05]  /*1540*/  BRA.DIV ~URZ, `(.L_x_1458) ;  /* 0x000141527f007947 */ /* 0x000fea000b800000 */
[----:B------:R1:W2:Y:S02]  /*1550*/  SHFL.IDX PT, R4, R5, RZ, 0x181f ;  /* 0x00181fff05047589 */ /* 0x0002a400000e0000 */
.L_x_1528:
[----:B------:R-:W-:Y:S05]  /*1560*/  BRA.DIV ~URZ, `(.L_x_1459) ;  /* 0x000141a27f007947 */ /* 0x000fea000b800000 */
[----:B------:R3:W4:Y:S02]  /*1570*/  SHFL.IDX PT, R0, R13, RZ, 0x181f ;  /* 0x00181fff0d007589 */ /* 0x00072400000e0000 */
.L_x_1529:
[----:B---3--:R-:W3:Y:S04]  /*1580*/  LDL R3, [R1+0x40] ;  /* 0x0000400001037983 */ /* 0x008ee80000100800 */
[----:B------:R-:W1:Y:S01]  /*1590*/  S2R R6, SR_TID.X ;  /* 0x0000000000067919 */ /* 0x000e620000002100 */
[----:B------:R-:W-:-:S04]  /*15a0*/  IMAD.MOV.U32 R16, RZ, RZ, c[0x0][0x2c4] ;  /* 0x0000b100ff107624 */ /* 0x000fc800078e00ff */
[----:B------:R-:W-:Y:S01]  /*15b0*/  IMAD R16, R16, c[0x0][0x168], RZ ;  /* 0x00005a0010107a24 */ /* 0x000fe200078e02ff */
[----:B-1----:R-:W-:-:S04]  /*15c0*/  SHF.R.S32.HI R2, RZ, 0x1f, R6 ;  /* 0x0000001fff027819 */ /* 0x002fc80000011406 */
[----:B------:R-:W-:-:S04]  /*15d0*/  LEA.HI R2, R2, R6, RZ, 0x3 ;  /* 0x0000000602027211 */ /* 0x000fc800078f18ff */
[----:B------:R-:W-:Y:S01]  /*15e0*/  SHF.R.S32.HI R2, RZ, 0x3, R2 ;  /* 0x00000003ff027819 */ /* 0x000fe20000011402 */
[----:B------:R-:W-:Y:S04]  /*15f0*/  BSSY B0, `(.L_x_1460) ;  /* 0x000001d000007945 */ /* 0x000fe80003800000 */
[----:B---3--:R-:W-:-:S05]  /*1600*/  IMAD.IADD R12, R2, 0x1, R3 ;  /* 0x00000001020c7824 */ /* 0x008fca00078e0203 */
[----:B------:R-:W-:-:S13]  /*1610*/  ISETP.GE.AND P0, PT, R12, R16, PT ;  /* 0x000000100c00720c */ /* 0x000fda0003f06270 */
[----:B------:R-:W-:Y:S05]  /*1620*/  @P0 BRA `(.L_x_1461) ;  /* 0x0000019000000947 */ /* 0x000fea0003800000 */
[C---:B----4-:R-:W-:Y:S02]  /*1630*/  LEA R10, P0, R245.reuse, R0, 0x1 ;  /* 0x00000000f50a7211 */ /* 0x050fe400078008ff */
[----:B------:R-:W-:Y:S02]  /*1640*/  SHF.R.S32.HI R3, RZ, 0x1f, R245 ;  /* 0x0000001fff037819 */ /* 0x000fe400000114f5 */
[C---:B------:R-:W-:Y:S02]  /*1650*/  IADD3 R2, R245.reuse, 0x40, RZ ;  /* 0x00000040f5027810 */ /* 0x040fe40007ffe0ff */
[C---:B--2---:R-:W-:Y:S02]  /*1660*/  LEA.HI.X R11, R245.reuse, R4, R3, 0x1, P0 ;  /* 0x00000004f50b7211 */ /* 0x044fe400000f0c03 */
[C---:B------:R-:W-:Y:S02]  /*1670*/  IADD3 R3, R245.reuse, 0x40, RZ ;  /* 0x00000040f5037810 */ /* 0x040fe40007ffe0ff */
[----:B------:R-:W-:Y:S01]  /*1680*/  IADD3 R19, R245, 0x80, RZ ;  /* 0x00000080f5137810 */ /* 0x000fe20007ffe0ff */
[----:B------:R-:W-:Y:S01]  /*1690*/  @!PT LDS RZ, [RZ] ;  /* 0x00000000fffff984 */ /* 0x000fe20000000800 */
[----:B------:R-:W-:Y:S01]  /*16a0*/  @!PT LDS RZ, [RZ] ;  /* 0x00000000fffff984 */ /* 0x000fe20000000800 */
[----:B------:R-:W-:Y:S01]  /*16b0*/  @!PT LDS RZ, [RZ] ;  /* 0x00000000fffff984 */ /* 0x000fe20000000800 */
[----:B------:R1:W-:Y:S01]  /*16c0*/  LDGSTS.E.BYPASS.LTC128B.128 [R243+0x18100], [R10.64], !P6 ;  /* 0x181000000af37fae */ /* 0x0003e2000f101d46 */
[----:B------:R-:W-:-:S02]  /*16d0*/  LEA R8, P2, R2, R0, 0x1 ;  /* 0x0000000002087211 */ /* 0x000fc400078408ff */
[----:B------:R-:W-:Y:S02]  /*16e0*/  SHF.R.S32.HI R3, RZ, 0x1f, R3 ;  /* 0x0000001fff037819 */ /* 0x000fe40000011403 */
[C---:B------:R-:W-:Y:S02]  /*16f0*/  IADD3 R20, R245.reuse, 0x80, RZ ;  /* 0x00000080f5147810 */ /* 0x040fe40007ffe0ff */
[C---:B------:R-:W-:Y:S02]  /*1700*/  IADD3 R17, R245.reuse, 0xc0, RZ ;  /* 0x000000c0f5117810 */ /* 0x040fe40007ffe0ff */
[----:B------:R-:W-:Y:S02]  /*1710*/  IADD3 R18, R245, 0xc0, RZ ;  /* 0x000000c0f5127810 */ /* 0x000fe40007ffe0ff */
[----:B------:R-:W-:Y:S02]  /*1720*/  LEA R6, P1, R19, R0, 0x1 ;  /* 0x0000000013067211 */ /* 0x000fe400078208ff */
[----:B------:R-:W-:-:S02]  /*1730*/  SHF.R.S32.HI R20, RZ, 0x1f, R20 ;  /* 0x0000001fff147819 */ /* 0x000fc40000011414 */
[----:B------:R-:W-:Y:S02]  /*1740*/  LEA.HI.X R9, R2, R4, R3, 0x1, P2 ;  /* 0x0000000402097211 */ /* 0x000fe400010f0c03 */
[----:B------:R-:W-:Y:S02]  /*1750*/  SHF.R.S32.HI R18, RZ, 0x1f, R18 ;  /* 0x0000001fff127819 */ /* 0x000fe40000011412 */
[----:B------:R-:W-:Y:S01]  /*1760*/  LEA R2, P0, R17, R0, 0x1 ;  /* 0x0000000011027211 */ /* 0x000fe200078008ff */
[----:B------:R1:W-:Y:S01]  /*1770*/  LDGSTS.E.BYPASS.LTC128B.128 [R243+0x1c100], [R8.64], !P5 ;  /* 0x1c10000008f37fae */ /* 0x0003e2000e901d46 */
[-C--:B------:R-:W-:Y:S02]  /*1780*/  LEA.HI.X R7, R19, R4.reuse, R20, 0x1, P1 ;  /* 0x0000000413077211 */ /* 0x080fe400008f0c14 */
[----:B------:R-:W-:-:S03]  /*1790*/  LEA.HI.X R3, R17, R4, R18, 0x1, P0 ;  /* 0x0000000411037211 */ /* 0x000fc600000f0c12 */
[----:B------:R1:W-:Y:S04]  /*17a0*/  LDGSTS.E.BYPASS.LTC128B.128 [R243+0x20100], [R6.64], !P4 ;  /* 0x2010000006f37fae */ /* 0x0003e8000e101d46 */
[----:B------:R1:W-:Y:S02]  /*17b0*/  LDGSTS.E.BYPASS.LTC128B.128 [R243+0x24100], [R2.64], !P3 ;  /* 0x2410000002f37fae */ /* 0x0003e4000d901d46 */
.L_x_1461:
[----:B------:R-:W-:Y:S05]  /*17c0*/  BSYNC B0 ;  /* 0x0000000000007941 */ /* 0x000fea0003800000 */
.L_x_1460:
[----:B------:R-:W-:Y:S05]  /*17d0*/  BRA.DIV ~URZ, `(.L_x_1462) ;  /* 0x00013fa27f007947 */ /* 0x000fea000b800000 */
[----:B--2---:R2:W3:Y:S04]  /*17e0*/  SHFL.IDX PT, R4, R5, 0x1, 0x181f ;  /* 0x00381f0005047f89 */ /* 0x0044e800000e0000 */
[----:B----4-:R2:W4:Y:S02]  /*17f0*/  SHFL.IDX PT, R0, R13, 0x1, 0x181f ;  /* 0x00381f000d007f89 */ /* 0x01052400000e0000 */
.L_x_1530:
[----:B-1----:R-:W-:Y:S01]  /*1800*/  IADD3 R2, R12, 0x20, RZ ;  /* 0x000000200c027810 */ /* 0x002fe20007ffe0ff */
[----:B------:R-:W-:Y:S03]  /*1810*/  BSSY B0, `(.L_x_1463) ;  /* 0x000001c000007945 */ /* 0x000fe60003800000 */
[----:B------:R-:W-:-:S13]  /*1820*/  ISETP.GE.AND P0, PT, R2, R16, PT ;  /* 0x000000100200720c */ /* 0x000fda0003f06270 */
[----:B------:R-:W-:Y:S05]  /*1830*/  @P0 BRA `(.L_x_1464) ;  /* 0x0000019000000947 */ /* 0x000fea0003800000 */
[C---:B------:R-:W-:Y:S02]  /*1840*/  IADD3 R3, R245.reuse, 0x40, RZ ;  /* 0x00000040f5037810 */ /* 0x040fe40007ffe0ff */
[C---:B----4-:R-:W-:Y:S02]  /*1850*/  LEA R10, P0, R245.reuse, R0, 0x1 ;  /* 0x00000000f50a7211 */ /* 0x050fe400078008ff */
[----:B------:R-:W-:Y:S02]  /*1860*/  SHF.R.S32.HI R6, RZ, 0x1f, R245 ;  /* 0x0000001fff067819 */ /* 0x000fe400000114f5 */
[C---:B------:R-:W-:Y:S02]  /*1870*/  IADD3 R21, R245.reuse, 0x40, RZ ;  /* 0x00000040f5157810 */ /* 0x040fe40007ffe0ff */
[C---:B------:R-:W-:Y:S02]  /*1880*/  IADD3 R19, R245.reuse, 0x80, RZ ;  /* 0x00000080f5137810 */ /* 0x040fe40007ffe0ff */
[----:B------:R-:W-:-:S02]  /*1890*/  IADD3 R20, R245, 0x80, RZ ;  /* 0x00000080f5147810 */ /* 0x000fc40007ffe0ff */
[C---:B------:R-:W-:Y:S02]  /*18a0*/  IADD3 R17, R245.reuse, 0xc0, RZ ;  /* 0x000000c0f5117810 */ /* 0x040fe40007ffe0ff */
[----:B------:R-:W-:Y:S02]  /*18b0*/  IADD3 R18, R245, 0xc0, RZ ;  /* 0x000000c0f5127810 */ /* 0x000fe40007ffe0ff */
[----:B------:R-:W-:Y:S02]  /*18c0*/  LEA R8, P2, R3, R0, 0x1 ;  /* 0x0000000003087211 */ /* 0x000fe400078408ff */
[----:B---3--:R-:W-:Y:S02]  /*18d0*/  LEA.HI.X R11, R245, R4, R6, 0x1, P0 ;  /* 0x00000004f50b7211 */ /* 0x008fe400000f0c06 */
[----:B------:R-:W-:Y:S02]  /*18e0*/  SHF.R.S32.HI R21, RZ, 0x1f, R21 ;  /* 0x0000001fff157819 */ /* 0x000fe40000011415 */
[----:B------:R-:W-:Y:S01]  /*18f0*/  LEA R6, P1, R19, R0, 0x1 ;  /* 0x0000000013067211 */ /* 0x000fe200078208ff */
[----:B------:R-:W-:Y:S01]  /*1900*/  @!PT LDS RZ, [RZ] ;  /* 0x00000000fffff984 */ /* 0x000fe20000000800 */
[----:B------:R-:W-:Y:S01]  /*1910*/  @!PT LDS RZ, [RZ] ;  /* 0x00000000fffff984 */ /* 0x000fe20000000800 */
[----:B------:R-:W-:Y:S01]  /*1920*/  @!PT LDS RZ, [RZ] ;  /* 0x00000000fffff984 */ /* 0x000fe20000000800 */
[----:B------:R1:W-:Y:S01]  /*1930*/  LDGSTS.E.BYPASS.LTC128B.128 [R243+0x19100], [R10.64], !P6 ;  /* 0x191000000af37fae */ /* 0x0003e2000f101d46 */
[----:B------:R-:W-:-:S02]  /*1940*/  SHF.R.S32.HI R20, RZ, 0x1f, R20 ;  /* 0x0000001fff147819 */ /* 0x000fc40000011414 */
[----:B------:R-:W-:Y:S02]  /*1950*/  SHF.R.S32.HI R18, RZ, 0x1f, R18 ;  /* 0x0000001fff127819 */ /* 0x000fe40000011412 */
[----:B------:R-:W-:Y:S02]  /*1960*/  LEA R2, P0, R17, R0, 0x1 ;  /* 0x0000000011027211 */ /* 0x000fe400078008ff */
[-C--:B------:R-:W-:Y:S02]  /*1970*/  LEA.HI.X R9, R3, R4.reuse, R21, 0x1, P2 ;  /* 0x0000000403097211 */ /* 0x080fe400010f0c15 */
[-C--:B------:R-:W-:Y:S02]  /*1980*/  LEA.HI.X R7, R19, R4.reuse, R20, 0x1, P1 ;  /* 0x0000000413077211 */ /* 0x080fe400008f0c14 */
[----:B------:R-:W-:Y:S01]  /*1990*/  LEA.HI.X R3, R17, R4, R18, 0x1, P0 ;  /* 0x0000000411037211 */ /* 0x000fe200000f0c12 */
[----:B------:R1:W-:Y:S04]  /*19a0*/  LDGSTS.E.BYPASS.LTC128B.128 [R243+0x1d100], [R8.64], !P5 ;  /* 0x1d10000008f37fae */ /* 0x0003e8000e901d46 */
[----:B------:R1:W-:Y:S04]  /*19b0*/  LDGSTS.E.BYPASS.LTC128B.128 [R243+0x21100], [R6.64], !P4 ;  /* 0x2110000006f37fae */ /* 0x0003e8000e101d46 */
[----:B------:R1:W-:Y:S02]  /*19c0*/  LDGSTS.E.BYPASS.LTC128B.128 [R243+0x25100], [R2.64], !P3 ;  /* 0x2510000002f37fae */ /* 0x0003e4000d901d46 */
.L_x_1464:
[----:B------:R-:W-:Y:S05]  /*19d0*/  BSYNC B0 ;  /* 0x0000000000007941 */ /* 0x000fea0003800000 */
.L_x_1463:
[----:B------:R-:W-:Y:S05]  /*19e0*/  BRA.DIV ~URZ, `(.L_x_1465) ;  /* 0x00013e827f007947 */ /* 0x000fea000b800000 */
[----:B---3--:R3:W1:Y:S02]  /*19f0*/  SHFL.IDX PT, R4, R5, 0x2, 0x181f ;  /* 0x00581f0005047f89 */ /* 0x00866400000e0000 */
.L_x_1531:
[----:B------:R-:W-:Y:S05]  /*1a00*/  BRA.DIV ~URZ, `(.L_x_1466) ;  /* 0x00013ee27f007947 */ /* 0x000fea000b800000 */
[----:B----4-:R4:W2:Y:S02]  /*1a10*/  SHFL.IDX PT, R0, R13, 0x2, 0x181f ;  /* 0x00581f000d007f89 */ /* 0x0108a400000e0000 */
.L_x_1532:
[----:B-1----:R-:W-:Y:S01]  /*1a20*/  IADD3 R2, R12, 0x40, RZ ;  /* 0x000000400c027810 */ /* 0x002fe20007ffe0ff */
[----:B------:R-:W-:Y:S03]  /*1a30*/  BSSY B0, `(.L_x_1467) ;  /* 0x000001c000007945 */ /* 0x000fe60003800000 */
[----:B------:R-:W-:-:S13]  /*1a40*/  ISETP.GE.AND P0, PT, R2, R16, PT ;  /* 0x000000100200720c */ /* 0x000fda0003f06270 */
[----:B------:R-:W-:Y:S05]  /*1a50*/  @P0 BRA `(.L_x_1468) ;  /* 0x0000019000000947 */ /* 0x000fea0003800000 */
[C---:B------:R-:W-:Y:S02]  /*1a60*/  IADD3 R3, R245.reuse, 0x40, RZ ;  /* 0x00000040f5037810 */ /* 0x040fe40007ffe0ff */
[C---:B--2---:R-:W-:Y:S02]  /*1a70*/  LEA R10, P0, R245.reuse, R0, 0x1 ;  /* 0x00000000f50a7211 */ /* 0x044fe400078008ff */
[----:B------:R-:W-:Y:S02]  /*1a80*/  SHF.R.S32.HI R6, RZ, 0x1f, R245 ;  /* 0x0000001fff067819 */ /* 0x000fe400000114f5 */
[C---:B------:R-:W-:Y:S02]  /*1a90*/  IADD3 R21, R245.reuse, 0x40, RZ ;  /* 0x00000040f5157810 */ /* 0x040fe40007ffe0ff */
[C---:B------:R-:W-:Y:S02]  /*1aa0*/  IADD3 R19, R245.reuse, 0x80, RZ ;  /* 0x00000080f5137810 */ /* 0x040fe40007ffe0ff */
[----:B------:R-:W-:-:S02]  /*1ab0*/  IADD3 R20, R245, 0x80, RZ ;  /* 0x00000080f5147810 */ /* 0x000fc40007ffe0ff */
[C---:B------:R-:W-:Y:S02]  /*1ac0*/  IADD3 R17, R245.reuse, 0xc0, RZ ;  /* 0x000000c0f5117810 */ /* 0x040fe40007ffe0ff */
[----:B------:R-:W-:Y:S02]  /*1ad0*/  IADD3 R18, R245, 0xc0, RZ ;  /* 0x000000c0f5127810 */ /* 0x000fe40007ffe0ff */
[----:B------:R-:W-:Y:S02]  /*1ae0*/  LEA R8, P2, R3, R0, 0x1 ;  /* 0x0000000003087211 */ /* 0x000fe400078408ff */
[----:B------:R-:W-:Y:S02]  /*1af0*/  LEA.HI.X R11, R245, R4, R6, 0x1, P0 ;  /* 0x00000004f50b7211 */ /* 0x000fe400000f0c06 */
        /* <DEDUP_REMOVED lines=15> */
.L_x_1468:
[----:B------:R-:W-:Y:S05]  /*1bf0*/  BSYNC B0 ;  /* 0x0000000000007941 */ /* 0x000fea0003800000 */
.L_x_1467:
[----:B------:R-:W-:Y:S05]  /*1c00*/  BRA.DIV ~URZ, `(.L_x_1469) ;  /* 0x00013d627f007947 */ /* 0x000fea000b800000 */
[----:B------:R1:W3:Y:S04]  /*1c10*/  SHFL.IDX PT, R4, R5, 0x3, 0x181f ;  /* 0x00781f0005047f89 */ /* 0x0002e800000e0000 */
[----:B--2---:R1:W2:Y:S02]  /*1c20*/  SHFL.IDX PT, R0, R13, 0x3, 0x181f ;  /* 0x00781f000d007f89 */ /* 0x0042a400000e0000 */
.L_x_1533:
[----:B-1----:R-:W-:Y:S01]  /*1c30*/  IADD3 R2, R12, 0x60, RZ ;  /* 0x000000600c027810 */ /* 0x002fe20007ffe0ff */
[----:B-----5:R-:W-:Y:S01]  /*1c40*/  IMAD.WIDE.U32 R164, R14, c[0x0][0x2b0], RZ ;  /* 0x0000ac000ea47a25 */ /* 0x020fe200078e00ff */
[----:B------:R-:W-:-:S02]  /*1c50*/  SHF.R.S32.HI R20, RZ, 0x1f, R245 ;  /* 0x0000001fff147819 */ /* 0x000fc400000114f5 */
[----:B------:R-:W-:Y:S02]  /*1c60*/  ISETP.GE.AND P0, PT, R2, R16, PT ;  /* 0x000000100200720c */ /* 0x000fe40003f06270 */
[C---:B------:R-:W-:Y:S01]  /*1c70*/  IADD3 R31, R245.reuse, 0x40, RZ ;  /* 0x00000040f51f7810 */ /* 0x040fe20007ffe0ff */
[----:B------:R1:W-:Y:S01]  /*1c80*/  STL.64 [R1+0x28], R164 ;  /* 0x000028a401007387 */ /* 0x0003e20000100a00 */
[C---:B------:R-:W-:Y:S02]  /*1c90*/  IADD3 R19, R245.reuse, 0x40, RZ ;  /* 0x00000040f5137810 */ /* 0x040fe40007ffe0ff */
[C---:B------:R-:W-:Y:S02]  /*1ca0*/  IADD3 R30, R245.reuse, 0x80, RZ ;  /* 0x00000080f51e7810 */ /* 0x040fe40007ffe0ff */
[----:B------:R-:W-:Y:S02]  /*1cb0*/  SHF.R.S32.HI R19, RZ, 0x1f, R19 ;  /* 0x0000001fff137819 */ /* 0x000fe40000011413 */
[----:B------:R-:W-:-:S02]  /*1cc0*/  IADD3 R18, R245, 0x80, RZ ;  /* 0x00000080f5127810 */ /* 0x000fc40007ffe0ff */
[C---:B------:R-:W-:Y:S02]  /*1cd0*/  IADD3 R29, R245.reuse, 0xc0, RZ ;  /* 0x000000c0f51d7810 */ /* 0x040fe40007ffe0ff */
[C---:B--2---:R-:W-:Y:S02]  /*1ce0*/  @!P0 LEA R10, P1, R245.reuse, R0, 0x1 ;  /* 0x00000000f50a8211 */ /* 0x044fe400078208ff */
[----:B------:R-:W-:Y:S02]  /*1cf0*/  SHF.R.S32.HI R18, RZ, 0x1f, R18 ;  /* 0x0000001fff127819 */ /* 0x000fe40000011412 */
[----:B---3--:R-:W-:Y:S02]  /*1d00*/  @!P0 LEA.HI.X R11, R245, R4, R20, 0x1, P1 ;  /* 0x00000004f50b8211 */ /* 0x008fe400008f0c14 */
[----:B------:R-:W-:Y:S02]  /*1d10*/  @!P0 LEA R8, P1, R31, R0, 0x1 ;  /* 0x000000001f088211 */ /* 0x000fe400078208ff */
[----:B------:R-:W-:Y:S01]  /*1d20*/  IADD3 R17, R245, 0xc0, RZ ;  /* 0x000000c0f5117810 */ /* 0x000fe20007ffe0ff */
[----:B------:R-:W-:Y:S01]  /*1d30*/  @!PT LDS RZ, [RZ] ;  /* 0x00000000fffff984 */ /* 0x000fe20000000800 */
[----:B------:R-:W-:Y:S01]  /*1d40*/  @!PT LDS RZ, [RZ] ;  /* 0x00000000fffff984 */ /* 0x000fe20000000800 */
[----:B------:R-:W-:Y:S01]  /*1d50*/  @!PT LDS RZ, [RZ] ;  /* 0x00000000fffff984 */ /* 0x000fe20000000800 */
[----:B------:R1:W-:Y:S01]  /*1d60*/  @!P0 LDGSTS.E.BYPASS.LTC128B.128 [R243+0x1b100], [R10.64], !P6 ;  /* 0x1b1000000af38fae */ /* 0x0003e2000f101d46 */
[----:B------:R-:W-:-:S02]  /*1d70*/  @!P0 LEA.HI.X R9, R31, R4, R19, 0x1, P1 ;  /* 0x000000041f098211 */ /* 0x000fc400008f0c13 */
[C---:B------:R-:W-:Y:S02]  /*1d80*/  @!P0 LEA R6, P1, R30.reuse, R0, 0x1 ;  /* 0x000000001e068211 */ /* 0x040fe400078208ff */
[----:B------:R-:W-:Y:S01]  /*1d90*/  SHF.R.S32.HI R17, RZ, 0x1f, R17 ;  /* 0x0000001fff117819 */ /* 0x000fe20000011411 */
[----:B------:R1:W-:Y:S01]  /*1da0*/  @!P0 LDGSTS.E.BYPASS.LTC128B.128 [R243+0x1f100], [R8.64], !P5 ;  /* 0x1f10000008f38fae */ /* 0x0003e2000e901d46 */
[----:B------:R-:W-:Y:S02]  /*1db0*/  @!P0 LEA.HI.X R7, R30, R4, R18, 0x1, P1 ;  /* 0x000000041e078211 */ /* 0x000fe400008f0c12 */
[C---:B------:R-:W-:Y:S02]  /*1dc0*/  @!P0 LEA R2, P1, R29.reuse, R0, 0x1 ;  /* 0x000000001d028211 */ /* 0x040fe400078208ff */
[----:B------:R-:W-:Y:S01]  /*1dd0*/  SHF.R.S32.HI R0, RZ, 0x1f, R14 ;  /* 0x0000001fff007819 */ /* 0x000fe2000001140e */
[----:B------:R1:W-:Y:S01]  /*1de0*/  @!P0 LDGSTS.E.BYPASS.LTC128B.128 [R243+0x23100], [R6.64], !P4 ;  /* 0x2310000006f38fae */ /* 0x0003e2000e101d46 */
[----:B------:R-:W-:-:S03]  /*1df0*/  @!P0 LEA.HI.X R3, R29, R4, R17, 0x1, P1 ;  /* 0x000000041d038211 */ /* 0x000fc600008f0c11 */
[----:B------:R-:W-:Y:S02]  /*1e00*/  IMAD R0, R0, c[0x0][0x2b0], RZ ;  /* 0x0000ac0000007a24 */ /* 0x000fe400078e02ff */
[----:B------:R1:W-:Y:S02]  /*1e10*/  @!P0 LDGSTS.E.BYPASS.LTC128B.128 [R243+0x27100], [R2.64], !P3 ;  /* 0x2710000002f38fae */ /* 0x0003e4000d901d46 */
[----:B------:R-:W-:Y:S02]  /*1e20*/  IMAD R0, R14, c[0x0][0x2b4], R0 ;  /* 0x0000ad000e007a24 */ /* 0x000fe400078e0200 */
[----:B------:R-:W0:Y:S01]  /*1e30*/  LDGDEPBAR ;  /* 0x00000000000079af */ /* 0x000e220000000000 */
[----:B------:R-:W-:Y:S01]  /*1e40*/  WARPSYNC 0xffffffff ;  /* 0xffffffff00007948 */ /* 0x000fe20003800000 */
[----:B------:R-:W-:-:S05]  /*1e50*/  IMAD.IADD R162, R165, 0x1, R0 ;  /* 0x00000001a5a27824 */ /* 0x000fca00078e0200 */
[----:B------:R1:W-:Y:S02]  /*1e60*/  STL [R1+0x38], R162 ;  /* 0x000038a201007387 */ /* 0x0003e40000100800 */
[----:B------:R-:W2:Y:S04]  /*1e70*/  LDL R168, [R1+0x4] ;  /* 0x0000040001a87983 */ /* 0x000ea80000100800 */
[----:B------:R-:W3:Y:S04]  /*1e80*/  LDL R163, [R1+0x10] ;  /* 0x0000100001a37983 */ /* 0x000ee80000100800 */
[----:B------:R-:W5:Y:S01]  /*1e90*/  LDL R166, [R1+0x18] ;  /* 0x0000180001a67983 */ /* 0x000f620000100800 */
[----:B-1----:R-:W-:Y:S02]  /*1ea0*/  IMAD.MOV.U32 R6, RZ, RZ, 0x60 ;  /* 0x00000060ff067424 */ /* 0x002fe400078e00ff */
[----:B------:R-:W-:Y:S01]  /*1eb0*/  IMAD.MOV.U32 R167, RZ, RZ, c[0x0][0x2b8] ;  /* 0x0000ae00ffa77624 */ /* 0x000fe200078e00ff */
[----:B----4-:R-:W4:Y:S01]  /*1ec0*/  LDL R21, [R1+0x48] ;  /* 0x0000480001157983 */ /* 0x010f220000100800 */
[----:B------:R-:W-:-:S03]  /*1ed0*/  IMAD.MOV.U32 R5, RZ, RZ, c[0x0][0x2ac] ;  /* 0x0000ab00ff057624 */ /* 0x000fc600078e00ff */
[----:B------:R-:W-:Y:S01]  /*1ee0*/  ISETP.NE.AND P1, PT, R167, 0x1, PT ;  /* 0x00000001a700780c */ /* 0x000fe20003f25270 */
[----:B------:R-:W-:Y:S02]  /*1ef0*/  IMAD R5, R5, c[0x0][0x1d0], RZ ;  /* 0x0000740005057a24 */ /* 0x000fe400078e02ff */
[----:B------:R-:W-:Y:S01]  /*1f00*/  IMAD.MOV.U32 R246, RZ, RZ, RZ ;  /* 0x000000fffff67224 */ /* 0x000fe200078e00ff */
[----:B------:R-:W-:Y:S01]  /*1f10*/  BAR.SYNC.DEFER_BLOCKING 0x0 ;  /* 0x0000000000007b1d */ /* 0x000fe20000010000 */
[----:B--2---:R-:W-:-:S04]  /*1f20*/  IMAD R154, R168, R6, -0x60 ;  /* 0xffffffa0a89a7424 */ /* 0x004fc800078e0206 */
[----:B---3--:R-:W-:-:S05]  /*1f30*/  IMAD.IADD R2, R163, 0x1, R154 ;  /* 0x00000001a3027824 */ /* 0x008fca00078e029a */
[C---:B------:R-:W-:Y:S01]  /*1f40*/  ISETP.GE.AND P0, PT, R2.reuse, R5, PT ;  /* 0x000000050200720c */ /* 0x040fe20003f06270 */
[----:B-----5:R-:W-:-:S03]  /*1f50*/  IMAD.IADD R2, R2, 0x1, R166 ;  /* 0x0000000102027824 */ /* 0x020fc600078e02a6 */
        /* <DEDUP_REMOVED lines=9> */
[----:B------:R-:W-:-:S04]  /*1ff0*/  IMAD.MOV R0, RZ, RZ, -R0 ;  /* 0x000000ffff007224 */ /* 0x000fc800078e0a00 */
[----:B------:R-:W-:Y:S01]  /*2000*/  IMAD R252, R0, c[0x0][0x2b8], R2 ;  /* 0x0000ae0000fc7a24 */ /* 0x000fe200078e0202 */
[----:B------:R-:W3:Y:S04]  /*2010*/  S2R R13, SR_TID.X ;  /* 0x00000000000d7919 */ /* 0x000ee80000002100 */
[----:B------:R-:W-:Y:S01]  /*2020*/  SHF.R.S32.HI R10, RZ, 0x1f, R252 ;  /* 0x0000001fff0a7819 */ /* 0x000fe200000114fc */
[----:B------:R-:W-:-:S04]  /*2030*/  IMAD.WIDE.U32 R2, R252, c[0x0][0x1e0], RZ ;  /* 0x00007800fc027a25 */ /* 0x000fc800078e00ff */
[----:B------:R-:W-:-:S04]  /*2040*/  IMAD R0, R10, c[0x0][0x1e0], RZ ;  /* 0x000078000a007a24 */ /* 0x000fc800078e02ff */
[----:B------:R-:W-:-:S04]  /*2050*/  IMAD R0, R252, c[0x0][0x1e4], R0 ;  /* 0x00007900fc007a24 */ /* 0x000fc800078e0200 */
[----:B------:R-:W-:Y:S02]  /*2060*/  IMAD.IADD R3, R3, 0x1, R0 ;  /* 0x0000000103037824 */ /* 0x000fe400078e0200 */
[----:B------:R-:W-:Y:S02]  /*2070*/  IMAD R0, R15, c[0x0][0x1e8], RZ ;  /* 0x00007a000f007a24 */ /* 0x000fe400078e02ff */
[----:B----4-:R-:W-:-:S04]  /*2080*/  IMAD.WIDE.U32 R160, R21, c[0x0][0x1e8], RZ ;  /* 0x00007a0015a07a25 */ /* 0x010fc800078e00ff */
[----:B------:R-:W-:Y:S01]  /*2090*/  IMAD R0, R21, c[0x0][0x1ec], R0 ;  /* 0x00007b0015007a24 */ /* 0x000fe200078e0200 */
[----:B---3--:R-:W-:-:S03]  /*20a0*/  SHF.R.S32.HI R7, RZ, 0x1f, R13 ;  /* 0x0000001fff077819 */ /* 0x008fc6000001140d */
[----:B------:R-:W-:Y:S01]  /*20b0*/  IMAD.IADD R159, R161, 0x1, R0 ;  /* 0x00000001a19f7824 */ /* 0x000fe200078e0200 */
[----:B------:R-:W-:Y:S01]  /*20c0*/  LEA.HI R7, R7, R13, RZ, 0x3 ;  /* 0x0000000d07077211 */ /* 0x000fe200078f18ff */
[----:B------:R-:W-:Y:S02]  /*20d0*/  IMAD.MOV.U32 R153, RZ, RZ, c[0x0][0x2ac] ;  /* 0x0000ab00ff997624 */ /* 0x000fe400078e00ff */
[----:B-1----:R-:W-:Y:S01]  /*20e0*/  IMAD R5, R168, -0x60, R6 ;  /* 0xffffffa0a8057824 */ /* 0x002fe200078e0206 */
[----:B------:R-:W-:-:S03]  /*20f0*/  SHF.R.S32.HI R7, RZ, 0x3, R7 ;  /* 0x00000003ff077819 */ /* 0x000fc60000011407 */
[----:B------:R-:W-:-:S05]  /*2100*/  IMAD R153, R153, c[0x0][0x1d0], R5 ;  /* 0x0000740099997a24 */ /* 0x000fca00078e0205 */
[----:B------:R-:W-:Y:S01]  /*2110*/  IADD3 R26, -R7, R153, RZ ;  /* 0x00000099071a7210 */ /* 0x000fe20007ffe1ff */
[----:B------:R-:W-:Y:S01]  /*2120*/  IMAD.WIDE.U32 R22, R21, c[0x0][0x210], RZ ;  /* 0x0000840015167a25 */ /* 0x000fe200078e00ff */
[----:B------:R-:W-:Y:S04]  /*2130*/  STL.64 [R1+0x20], R160 ;  /* 0x000020a001007387 */ /* 0x000fe80000100a00 */
[----:B------:R-:W-:Y:S04]  /*2140*/  STL [R1+0x1c], R159 ;  /* 0x00001c9f01007387 */ /* 0x000fe80000100800 */
[----:B------:R-:W-:Y:S01]  /*2150*/  STL.64 [R1+0x30], R22 ;  /* 0x0000301601007387 */ /* 0x000fe20000100a00 */
[----:B------:R-:W-:-:S02]  /*2160*/  IMAD.SHL.U32 R156, R31, 0x2, RZ ;  /* 0x000000021f9c7824 */ /* 0x000fc400078e00ff */
[C---:B------:R-:W-:Y:S01]  /*2170*/  IMAD.SHL.U32 R157, R30.reuse, 0x2, RZ ;  /* 0x000000021e9d7824 */ /* 0x040fe200078e00ff */
[C---:B------:R-:W-:Y:S01]  /*2180*/  SHF.L.U64.HI R132, R245.reuse, 0x1, R20 ;  /* 0x00000001f5847819 */ /* 0x040fe20000010214 */
[----:B------:R-:W-:Y:S01]  /*2190*/  IMAD.SHL.U32 R155, R245, 0x2, RZ ;  /* 0x00000002f59b7824 */ /* 0x000fe200078e00ff */
[----:B------:R-:W-:Y:S02]  /*21a0*/  SHF.L.U64.HI R133, R31, 0x1, R19 ;  /* 0x000000011f857819 */ /* 0x000fe40000010213 */
[----:B------:R-:W-:Y:S02]  /*21b0*/  SHF.L.U64.HI R134, R30, 0x1, R18 ;  /* 0x000000011e867819 */ /* 0x000fe40000010212 */
[----:B------:R-:W-:Y:S01]  /*21c0*/  IADD3 R135, R228, 0x20, RZ ;  /* 0x00000020e4877810 */ /* 0x000fe20007ffe0ff */
[C---:B------:R-:W-:Y:S01]  /*21d0*/  IMAD.SHL.U32 R158, R29.reuse, 0x2, RZ ;  /* 0x000000021d9e7824 */ /* 0x040fe200078e00ff */
[----:B------:R-:W-:Y:S02]  /*21e0*/  SHF.L.U64.HI R152, R29, 0x1, R17 ;  /* 0x000000011d987819 */ /* 0x000fe40000010211 */
[----:B--2---:R-:W-:Y:S01]  /*21f0*/  SHF.R.S32.HI R12, RZ, 0x1f, R246 ;  /* 0x0000001fff0c7819 */ /* 0x004fe200000114f6 */
[----:B------:R-:W-:-:S04]  /*2200*/  IMAD.WIDE.U32 R2, R246, c[0x0][0x1f0], R2 ;  /* 0x00007c00f6027a25 */ /* 0x000fc800078e0002 */
[----:B------:R-:W-:Y:S01]  /*2210*/  IMAD R4, R12, c[0x0][0x1f0], RZ ;  /* 0x00007c000c047a24 */ /* 0x000fe200078e02ff */
[----:B------:R-:W-:-:S03]  /*2220*/  IADD3 R0, P0, R2, R160, RZ ;  /* 0x000000a002007210 */ /* 0x000fc60007f1e0ff */
[----:B------:R-:W-:-:S05]  /*2230*/  IMAD R4, R246, c[0x0][0x1f4], R4 ;  /* 0x00007d00f6047a24 */ /* 0x000fca00078e0204 */
[----:B------:R-:W-:Y:S02]  /*2240*/  IADD3.X R2, R159, R3, R4, P0, !PT ;  /* 0x000000039f027210 */ /* 0x000fe400007fe404 */
[----:B------:R-:W-:-:S04]  /*2250*/  LEA R9, P0, R0, c[0x0][0x1c8], 0x1 ;  /* 0x0000720000097a11 */ /* 0x000fc800078008ff */
[----:B------:R-:W-:Y:S02]  /*2260*/  LEA.HI.X R13, R0, c[0x0][0x1cc], R2, 0x1, P0 ;  /* 0x00007300000d7a11 */ /* 0x000fe400000f0c02 */
[----:B------:R-:W1:Y:S01]  /*2270*/  SHFL.IDX PT, R0, R9, RZ, 0x181f ;  /* 0x00181fff09007589 */ /* 0x000e6200000e0000 */
[----:B------:R-:W-:-:S03]  /*2280*/  ISETP.GE.AND P0, PT, R26, 0x1, PT ;  /* 0x000000011a00780c */ /* 0x000fc60003f06270 */
[----:B------:R-:W2:Y:S04]  /*2290*/  SHFL.IDX PT, R2, R13, RZ, 0x181f ;  /* 0x00181fff0d027589 */ /* 0x000ea800000e0000 */
[----:B------:R-:W3:Y:S06]  /*22a0*/  SHFL.IDX PT, R8, R9, 0x1, 0x181f ;  /* 0x00381f0009087f89 */ /* 0x000eec00000e0000 */
[----:B------:R-:W-:-:S02]  /*22b0*/  @P0 ISETP.GE.AND P3, PT, R245, c[0x0][0x1d4], PT ;  /* 0x00007500f5000a0c */ /* 0x000fc40003f66270 */
[----:B------:R-:W-:Y:S01]  /*22c0*/  @P0 ISETP.GE.AND P4, PT, R31, c[0x0][0x1d4], PT ;  /* 0x000075001f000a0c */ /* 0x000fe20003f86270 */
[----:B------:R-:W4:Y:S01]  /*22d0*/  SHFL.IDX PT, R11, R13, 0x1, 0x181f ;  /* 0x00381f000d0b7f89 */ /* 0x000f2200000e0000 */
[-C--:B-1----:R-:W-:Y:S02]  /*22e0*/  @P0 LEA R4, P2, R245, R0.reuse, 0x1 ;  /* 0x00000000f5040211 */ /* 0x082fe400078408ff */
[----:B------:R-:W-:Y:S02]  /*22f0*/  @P0 LEA R6, P1, R31, R0, 0x1 ;  /* 0x000000001f060211 */ /* 0x000fe400078208ff */
[-C--:B--2---:R-:W-:Y:S02]  /*2300*/  @P0 LEA.HI.X R5, R245, R2.reuse, R20, 0x1, P2 ;  /* 0x00000002f5050211 */ /* 0x084fe400010f0c14 */
[----:B------:R-:W-:Y:S02]  /*2310*/  @P0 LEA.HI.X R7, R31, R2, R19, 0x1, P1 ;  /* 0x000000021f070211 */ /* 0x000fe400008f0c13 */
[----:B------:R-:W-:Y:S01]  /*2320*/  ISETP.GE.AND P1, PT, R26, 0x21, PT ;  /* 0x000000211a00780c */ /* 0x000fe20003f26270 */
[----:B------:R1:W-:Y:S01]  /*2330*/  @P0 LDGSTS.E.BYPASS.LTC128B.128 [R243+0xc100], [R4.64], !P3 ;  /* 0x0c10000004f30fae */ /* 0x0003e2000d901d46 */
[----:B------:R-:W-:-:S03]  /*2340*/  @P0 ISETP.GE.AND P5, PT, R30, c[0x0][0x1d4], PT ;  /* 0x000075001e000a0c */ /* 0x000fc60003fa6270 */
[----:B------:R2:W-:Y:S01]  /*2350*/  @P0 LDGSTS.E.BYPASS.LTC128B.128 [R243+0xf100], [R6.64], !P4 ;  /* 0x0f10000006f30fae */ /* 0x0005e2000e101d46 */
[----:B------:R-:W-:Y:S02]  /*2360*/  @P0 ISETP.GE.AND P4, PT, R29, c[0x0][0x1d4], PT ;  /* 0x000075001d000a0c */ /* 0x000fe40003f86270 */
[----:B-1----:R-:W-:-:S04]  /*2370*/  @P0 LEA R4, P2, R30, R0, 0x1 ;  /* 0x000000001e040211 */ /* 0x002fc800078408ff */
[----:B------:R-:W-:Y:S02]  /*2380*/  @P0 LEA.HI.X R5, R30, R2, R18, 0x1, P2 ;  /* 0x000000021e050211 */ /* 0x000fe400010f0c12 */
[----:B--2---:R-:W-:-:S03]  /*2390*/  @P0 LEA R6, P2, R29, R0, 0x1 ;  /* 0x000000001d060211 */ /* 0x004fc600078408ff */
[----:B------:R3:W-:Y:S01]  /*23a0*/  @P0 LDGSTS.E.BYPASS.LTC128B.128 [R243+0x12100], [R4.64], !P5 ;  /* 0x1210000004f30fae */ /* 0x0007e2000e901d46 */
[----:B------:R-:W-:Y:S02]  /*23b0*/  @P0 LEA.HI.X R7, R29, R2, R17, 0x1, P2 ;  /* 0x000000021d070211 */ /* 0x000fe400010f0c11 */
[----:B------:R-:W-:Y:S01]  /*23c0*/  @P1 ISETP.GE.AND P2, PT, R245, c[0x0][0x1d4], PT ;  /* 0x00007500f5001a0c */ /* 0x000fe20003f46270 */
[----:B------:R-:W-:Y:S02]  /*23d0*/  IMAD R0, R10, c[0x0][0x208], RZ ;  /* 0x000082000a007a24 */ /* 0x000fe400078e02ff */
[----:B------:R1:W-:Y:S01]  /*23e0*/  @P0 LDGSTS.E.BYPASS.LTC128B.128 [R243+0x15100], [R6.64], !P4 ;  /* 0x1510000006f30fae */ /* 0x0003e2000e101d46 */
[----:B------:R-:W-:Y:S01]  /*23f0*/  @P1 ISETP.GE.AND P4, PT, R31, c[0x0][0x1d4], PT ;  /* 0x000075001f001a0c */ /* 0x000fe20003f86270 */
[----:B------:R-:W-:Y:S02]  /*2400*/  IMAD.WIDE.U32 R2, R252, c[0x0][0x208], RZ ;  /* 0x00008200fc027a25 */ /* 0x000fe400078e00ff */
[----:B------:R-:W-:Y:S01]  /*2410*/  SHFL.IDX PT, R10, R13, 0x2, 0x181f ;  /* 0x00581f000d0a7f89 */ /* 0x000fe200000e0000 */
[----:B---3--:R-:W-:-:S04]  /*2420*/  @P1 LEA R4, P3, R245, R8, 0x1 ;  /* 0x00000008f5041211 */ /* 0x008fc800078608ff */
[----:B----4-:R-:W-:Y:S01]  /*2430*/  @P1 LEA.HI.X R5, R245, R11, R20, 0x1, P3 ;  /* 0x0000000bf5051211 */ /* 0x010fe200018f0c14 */
[----:B-1----:R-:W-:Y:S02]  /*2440*/  IMAD R7, R252, c[0x0][0x20c], R0 ;  /* 0x00008300fc077a24 */ /* 0x002fe400078e0200 */
[----:B------:R-:W1:Y:S01]  /*2450*/  SHFL.IDX PT, R0, R9, 0x2, 0x181f ;  /* 0x00581f0009007f89 */ /* 0x000e6200000e0000 */
[----:B------:R-:W-:-:S03]  /*2460*/  @P1 LEA R6, P0, R31, R8, 0x1 ;  /* 0x000000081f061211 */ /* 0x000fc600078008ff */
[----:B------:R2:W-:Y:S01]  /*2470*/  @P1 LDGSTS.E.BYPASS.LTC128B.128 [R243+0xd100], [R4.64], !P2 ;  /* 0x0d10000004f31fae */ /* 0x0005e2000d101d46 */
[----:B------:R-:W-:Y:S01]  /*2480*/  @P1 ISETP.GE.AND P2, PT, R30, c[0x0][0x1d4], PT ;  /* 0x000075001e001a0c */ /* 0x000fe20003f46270 */
[----:B------:R-:W-:Y:S01]  /*2490*/  IMAD.IADD R3, R3, 0x1, R7 ;  /* 0x0000000103037824 */ /* 0x000fe200078e0207 */
[----:B------:R-:W-:Y:S02]  /*24a0*/  @P1 LEA.HI.X R7, R31, R11, R19, 0x1, P0 ;  /* 0x0000000b1f071211 */ /* 0x000fe400000f0c13 */
[----:B------:R-:W-:-:S03]  /*24b0*/  ISETP.GE.AND P0, PT, R26, 0x41, PT ;  /* 0x000000411a00780c */ /* 0x000fc60003f06270 */
[----:B------:R3:W-:Y:S01]  /*24c0*/  @P1 LDGSTS.E.BYPASS.LTC128B.128 [R243+0x10100], [R6.64], !P4 ;  /* 0x1010000006f31fae */ /* 0x0007e2000e101d46 */
[----:B------:R-:W-:Y:S01]  /*24d0*/  @P1 ISETP.GE.AND P4, PT, R29, c[0x0][0x1d4], PT ;  /* 0x000075001d001a0c */ /* 0x000fe20003f86270 */
[----:B------:R-:W-:Y:S01]  /*24e0*/  IMAD.WIDE.U32 R2, R246, c[0x0][0x218], R2 ;  /* 0x00008600f6027a25 */ /* 0x000fe200078e0002 */
[----:B--2---:R-:W-:-:S04]  /*24f0*/  @P1 LEA R4, P3, R30, R8, 0x1 ;  /* 0x000000081e041211 */ /* 0x004fc800078608ff */
[----:B------:R-:W-:Y:S01]  /*2500*/  @P1 LEA.HI.X R5, R30, R11, R18, 0x1, P3 ;  /* 0x0000000b1e051211 */ /* 0x000fe200018f0c12 */
[----:B---3--:R-:W-:-:S04]  /*2510*/  IMAD R6, R15, c[0x0][0x210], RZ ;  /* 0x000084000f067a24 */ /* 0x008fc800078e02ff */
[----:B------:R2:W-:Y:S02]  /*2520*/  @P1 LDGSTS.E.BYPASS.LTC128B.128 [R243+0x13100], [R4.64], !P2 ;  /* 0x1310000004f31fae */ /* 0x0005e4000d101d46 */
[----:B--2---:R-:W-:Y:S01]  /*2530*/  IMAD R5, R21, c[0x0][0x214], R6 ;  /* 0x0000850015057a24 */ /* 0x004fe200078e0206 */
[----:B------:R-:W-:Y:S01]  /*2540*/  @P1 LEA R6, P3, R29, R8, 0x1 ;  /* 0x000000081d061211 */ /* 0x000fe200078608ff */
[----:B------:R-:W-:Y:S01]  /*2550*/  IMAD R8, R12, c[0x0][0x218], RZ ;  /* 0x000086000c087a24 */ /* 0x000fe200078e02ff */
[----:B-1----:R-:W-:Y:S02]  /*2560*/  @P0 LEA R4, P2, R245, R0, 0x1 ;  /* 0x00000000f5040211 */ /* 0x002fe400078408ff */
[----:B------:R-:W-:Y:S02]  /*2570*/  @P1 LEA.HI.X R7, R29, R11, R17, 0x1, P3 ;  /* 0x0000000b1d071211 */ /* 0x000fe400018f0c11 */
[----:B------:R-:W-:Y:S01]  /*2580*/  @P0 ISETP.GE.AND P3, PT, R245, c[0x0][0x1d4], PT ;  /* 0x00007500f5000a0c */ /* 0x000fe20003f66270 */
[----:B------:R-:W-:Y:S01]  /*2590*/  IMAD.IADD R9, R23, 0x1, R5 ;  /* 0x0000000117097824 */ /* 0x000fe200078e0205 */
[----:B------:R-:W-:Y:S01]  /*25a0*/  @P0 LEA.HI.X R5, R245, R10, R20, 0x1, P2 ;  /* 0x0000000af5050211 */ /* 0x000fe200010f0c14 */
[----:B------:R-:W-:Y:S01]  /*25b0*/  IMAD R8, R246, c[0x0][0x21c], R8 ;  /* 0x00008700f6087a24 */ /* 0x000fe200078e0208 */
[----:B------:R-:W-:Y:S01]  /*25c0*/  IADD3 R2, P2, R2, R22, RZ ;  /* 0x0000001602027210 */ /* 0x000fe20007f5e0ff */
[----:B------:R-:W1:Y:S03]  /*25d0*/  S2R R21, SR_TID.X ;  /* 0x0000000000157919 */ /* 0x000e660000002100 */
[----:B------:R-:W-:Y:S01]  /*25e0*/  IADD3.X R3, R9, R3, R8, P2, !PT ;  /* 0x0000000309037210 */ /* 0x000fe200017fe408 */
[----:B------:R2:W-:Y:S01]  /*25f0*/  @P1 LDGSTS.E.BYPASS.LTC128B.128 [R243+0x16100], [R6.64], !P4 ;  /* 0x1610000006f31fae */ /* 0x0005e2000e101d46 */
[----:B------:R-:W-:-:S02]  /*2600*/  @P0 LEA R8, P2, R31, R0, 0x1 ;  /* 0x000000001f080211 */ /* 0x000fc400078408ff */
[C---:B------:R-:W-:Y:S01]  /*2610*/  LEA R27, P1, R2.reuse, c[0x0][0x1f8], 0x1 ;  /* 0x00007e00021b7a11 */ /* 0x040fe200078208ff */
[----:B------:R3:W-:Y:S01]  /*2620*/  STL [R1+0x3c], R9 ;  /* 0x00003c0901007387 */ /* 0x0007e20000100800 */
[----:B------:R-:W-:Y:S02]  /*2630*/  @P0 ISETP.GE.AND P4, PT, R31, c[0x0][0x1d4], PT ;  /* 0x000075001f000a0c */ /* 0x000fe40003f86270 */
[----:B------:R-:W-:Y:S01]  /*2640*/  LEA.HI.X R28, R2, c[0x0][0x1fc], R3, 0x1, P1 ;  /* 0x00007f00021c7a11 */ /* 0x000fe200008f0c03 */
[----:B------:R4:W-:Y:S01]  /*2650*/  @P0 LDGSTS.E.BYPASS.LTC128B.128 [R243+0xe100], [R4.64], !P3 ;  /* 0x0e10000004f30fae */ /* 0x0009e2000d901d46 */
[----:B------:R-:W-:Y:S02]  /*2660*/  @P0 ISETP.GE.AND P1, PT, R29, c[0x0][0x1d4], PT ;  /* 0x000075001d000a0c */ /* 0x000fe40003f26270 */
[----:B--2---:R-:W-:Y:S02]  /*2670*/  @P0 LEA R6, P3, R30, R0, 0x1 ;  /* 0x000000001e060211 */ /* 0x004fe400078608ff */
[----:B---3--:R-:W-:-:S02]  /*2680*/  @P0 LEA.HI.X R9, R31, R10, R19, 0x1, P2 ;  /* 0x0000000a1f090211 */ /* 0x008fc400010f0c13 */
[C---:B------:R-:W-:Y:S02]  /*2690*/  @P0 ISETP.GE.AND P2, PT, R30.reuse, c[0x0][0x1d4], PT ;  /* 0x000075001e000a0c */ /* 0x040fe40003f46270 */
[----:B------:R-:W-:Y:S01]  /*26a0*/  @P0 LEA.HI.X R7, R30, R10, R18, 0x1, P3 ;  /* 0x0000000a1e070211 */ /* 0x000fe200018f0c12 */
[----:B------:R2:W-:Y:S01]  /*26b0*/  @P0 LDGSTS.E.BYPASS.LTC128B.128 [R243+0x11100], [R8.64], !P4 ;  /* 0x1110000008f30fae */ /* 0x0005e2000e101d46 */
[----:B----4-:R-:W-:-:S04]  /*26c0*/  @P0 LEA R4, P3, R29, R0, 0x1 ;  /* 0x000000001d040211 */ /* 0x010fc800078608ff */
[----:B------:R-:W-:Y:S02]  /*26d0*/  @P0 LEA.HI.X R5, R29, R10, R17, 0x1, P3 ;  /* 0x0000000a1d050211 */ /* 0x000fe400018f0c11 */
[----:B-1----:R-:W-:-:S03]  /*26e0*/  SHF.R.S32.HI R13, RZ, 0x1f, R21 ;  /* 0x0000001fff0d7819 */ /* 0x002fc60000011415 */
[----:B------:R1:W-:Y:S04]  /*26f0*/  @P0 LDGSTS.E.BYPASS.LTC128B.128 [R243+0x14100], [R6.64], !P2 ;  /* 0x1410000006f30fae */ /* 0x0003e8000d101d46 */
[----:B------:R1:W-:Y:S04]  /*2700*/  @P0 LDGSTS.E.BYPASS.LTC128B.128 [R243+0x17100], [R4.64], !P1 ;  /* 0x1710000004f30fae */ /* 0x0003e8000c901d46 */
[----:B------:R-:W0:Y:S01]  /*2710*/  LDGDEPBAR ;  /* 0x00000000000079af */ /* 0x000e220000000000 */
[----:B------:R-:W-:-:S03]  /*2720*/  LEA.HI R13, R13, R21, RZ, 0x3 ;  /* 0x000000150d0d7211 */ /* 0x000fc600078f18ff */
[----:B------:R-:W3:Y:S01]  /*2730*/  SHFL.IDX PT, R0, R27, RZ, 0x181f ;  /* 0x00181fff1b007589 */ /* 0x000ee200000e0000 */
[----:B------:R-:W-:-:S03]  /*2740*/  LOP3.LUT R13, R13, 0xfffffff8, RZ, 0xc0, !PT ;  /* 0xfffffff80d0d7812 */ /* 0x000fc600078ec0ff */
[----:B------:R-:W4:Y:S04]  /*2750*/  SHFL.IDX PT, R2, R28, RZ, 0x181f ;  /* 0x00181fff1c027589 */ /* 0x000f2800000e0000 */
[----:B--2---:R-:W2:Y:S01]  /*2760*/  SHFL.IDX PT, R8, R27, 0x1, 0x181f ;  /* 0x00381f001b087f89 */ /* 0x004ea200000e0000 */
[----:B------:R-:W-:-:S03]  /*2770*/  IMAD.IADD R13, R21, 0x1, -R13 ;  /* 0x00000001150d7824 */ /* 0x000fc600078e0a0d */
[----:B------:R-:W5:Y:S02]  /*2780*/  SHFL.IDX PT, R3, R28, 0x1, 0x181f ;  /* 0x00381f001c037f89 */ /* 0x000f6400000e0000 */
[----:B------:R-:W-:Y:S01]  /*2790*/  R2P PR, R13, 0x6 ;  /* 0x000000060d007804 */ /* 0x000fe20000000000 */
[----:B------:R-:W-:-:S04]  /*27a0*/  DEPBAR.LE SB0, 0x1 ;  /* 0x000080400000791a */ /* 0x000fc80000000000 */
[----:B------:R-:W-:-:S04]  /*27b0*/  DEPBAR.LE SB0, 0x0 ;  /* 0x000080000000791a */ /* 0x000fc80000000000 */
[----:B------:R-:W-:Y:S01]  /*27c0*/  BAR.SYNC.DEFER_BLOCKING 0x0 ;  /* 0x0000000000007b1d */ /* 0x000fe20000010000 */
[CC--:B---3--:R-:W-:Y:S02]  /*27d0*/  IADD3 R20, P0, R0.reuse, R156.reuse, RZ ;  /* 0x0000009c00147210 */ /* 0x0c8fe40007f1e0ff */
[----:B------:R-:W-:Y:S02]  /*27e0*/  IADD3 R18, P4, R0, R157, RZ ;  /* 0x0000009d00127210 */ /* 0x000fe40007f9e0ff */
[----:B------:R-:W-:Y:S01]  /*27f0*/  @P1 IADD3 R135, R228, -0x20, RZ ;  /* 0xffffffe0e4871810 */ /* 0x000fe20007ffe0ff */
[----:B----4-:R-:W-:Y:S01]  /*2800*/  IMAD.X R21, R2, 0x1, R133, P0 ;  /* 0x0000000102157824 */ /* 0x010fe200000e0685 */
[----:B--2---:R-:W-:Y:S01]  /*2810*/  IADD3 R10, P1, R8, R155, RZ ;  /* 0x0000009b080a7210 */ /* 0x004fe20007f3e0ff */
[----:B------:R-:W-:Y:S01]  /*2820*/  IMAD.X R19, R2, 0x1, R134, P4 ;  /* 0x0000000102137824 */ /* 0x000fe200020e0686 */
[----:B------:R-:W-:Y:S02]  /*2830*/  IADD3 R24, P0, R8, R156, RZ ;  /* 0x0000009c08187210 */ /* 0x000fe40007f1e0ff */
[----:B------:R-:W-:-:S02]  /*2840*/  ISETP.GE.AND P5, PT, R245, c[0x0][0x1d4], PT ;  /* 0x00007500f5007a0c */ /* 0x000fc40003fa6270 */
[----:B------:R-:W-:Y:S01]  /*2850*/  ISETP.GE.AND P4, PT, R31, c[0x0][0x1d4], PT ;  /* 0x000075001f007a0c */ /* 0x000fe20003f86270 */
[C---:B-----5:R-:W-:Y:S01]  /*2860*/  IMAD.X R11, R3.reuse, 0x1, R132, P1 ;  /* 0x00000001030b7824 */ /* 0x060fe200008e0684 */
[----:B------:R-:W-:Y:S01]  /*2870*/  IADD3 R22, P3, R0, R155, RZ ;  /* 0x0000009b00167210 */ /* 0x000fe20007f7e0ff */
[----:B------:R-:W-:Y:S01]  /*2880*/  IMAD.X R25, R3, 0x1, R133, P0 ;  /* 0x0000000103197824 */ /* 0x000fe200000e0685 */
[C---:B------:R-:W-:Y:S02]  /*2890*/  ISETP.LT.OR P1, PT, R26.reuse, 0x1, P5 ;  /* 0x000000011a00780c */ /* 0x040fe40002f21670 */
[----:B------:R-:W-:Y:S02]  /*28a0*/  ISETP.LT.OR P0, PT, R26, 0x1, P4 ;  /* 0x000000011a00780c */ /* 0x000fe40002701670 */
[----:B------:R-:W-:Y:S02]  /*28b0*/  IADD3.X R23, R2, R132, RZ, P3, !PT ;  /* 0x0000008402177210 */ /* 0x000fe40001ffe4ff */
[----:B------:R-:W-:Y:S01]  /*28c0*/  IADD3 R16, P3, R0, R158, RZ ;  /* 0x0000009e00107210 */ /* 0x000fe20007f7e0ff */
[----:B-1----:R-:W-:Y:S04]  /*28d0*/  LDSM.16.M88.4 R4, [R239] ;  /* 0x00000000ef04783b */ /* 0x002fe80000000200 */
[----:B------:R-:W-:Y:S01]  /*28e0*/  IMAD.X R17, R2, 0x1, R152, P3 ;  /* 0x0000000102117824 */ /* 0x000fe200018e0698 */
[----:B------:R-:W-:Y:S01]  /*28f0*/  ISETP.GE.AND P3, PT, R30, c[0x0][0x1d4], PT ;  /* 0x000075001e007a0c */ /* 0x000fe20003f66270 */
[----:B------:R-:W-:Y:S04]  /*2900*/  LDSM.16.M88.4 R40, [R228] ;  /* 0x00000000e428783b */ /* 0x000fe80000000200 */
[----:B------:R-:W-:Y:S04]  /*2910*/  LDSM.16.M88.4 R32, [R228+0x800] ;  /* 0x00080000e420783b */ /* 0x000fe80000000200 */
[----:B------:R-:W-:Y:S04]  /*2920*/  LDSM.16.M88.4 R44, [R228+0x1000] ;  /* 0x00100000e42c783b */ /* 0x000fe80000000200 */
[----:B------:R-:W-:Y:S04]  /*2930*/  LDSM.16.M88.4 R52, [R228+0x1800] ;  /* 0x00180000e434783b */ /* 0x000fe80000000200 */
[----:B------:R-:W-:Y:S04]  /*2940*/  LDSM.16.M88.4 R60, [R228+0x2000] ;  /* 0x00200000e43c783b */ /* 0x000fe80000000200 */
[----:B------:R-:W-:Y:S04]  /*2950*/  LDSM.16.M88.4 R72, [R228+0x2800] ;  /* 0x00280000e448783b */ /* 0x000fe80000000200 */
[----:B------:R-:W-:Y:S04]  /*2960*/  LDSM.16.M88.4 R12, [R240] ;  /* 0x00000000f00c783b */ /* 0x000fe80000000200 */
[----:B------:R-:W-:Y:S04]  /*2970*/  LDSM.16.M88.4 R64, [R135] ;  /* 0x000000008740783b */ /* 0x000fe80000000200 */
[----:B------:R-:W-:Y:S04]  /*2980*/  LDSM.16.M88.4 R68, [R135+0x800] ;  /* 0x000800008744783b */ /* 0x000fe80000000200 */
[----:B------:R-:W-:Y:S04]  /*2990*/  LDSM.16.M88.4 R76, [R135+0x1000] ;  /* 0x00100000874c783b */ /* 0x000fe80000000200 */
[----:B------:R-:W-:Y:S04]  /*29a0*/  LDSM.16.M88.4 R92, [R135+0x1800] ;  /* 0x00180000875c783b */ /* 0x000fe80000000200 */
[----:B------:R-:W-:Y:S04]  /*29b0*/  LDSM.16.M88.4 R96, [R135+0x2000] ;  /* 0x002000008760783b */ /* 0x000fe80000000200 */
[----:B------:R-:W-:Y:S04]  /*29c0*/  LDSM.16.M88.4 R112, [R135+0x2800] ;  /* 0x002800008770783b */ /* 0x000fe80000000200 */
[----:B------:R-:W-:Y:S01]  /*29d0*/  @!PT LDS RZ, [RZ] ;  /* 0x00000000fffff984 */ /* 0x000fe20000000800 */
[----:B------:R-:W-:Y:S01]  /*29e0*/  @!PT LDS RZ, [RZ] ;  /* 0x00000000fffff984 */ /* 0x000fe20000000800 */
[----:B------:R-:W-:Y:S01]  /*29f0*/  @!PT LDS RZ, [RZ] ;  /* 0x00000000fffff984 */ /* 0x000fe20000000800 */
[----:B------:R1:W-:Y:S04]  /*2a00*/  LDGSTS.E.BYPASS.LTC128B.128 [R243+0x100], [R22.64], !P1 ;  /* 0x0010000016f37fae */ /* 0x0003e8000c901d46 */
[----:B------:R1:W-:Y:S01]  /*2a10*/  LDGSTS.E.BYPASS.LTC128B.128 [R243+0x3100], [R20.64], !P0 ;  /* 0x0310000014f37fae */ /* 0x0003e2000c101d46 */
[----:B------:R-:W-:-:S02]  /*2a20*/  ISETP.LT.OR P0, PT, R26, 0x1, P3 ;  /* 0x000000011a00780c */ /* 0x000fc40001f01670 */
[----:B------:R-:W-:-:S11]  /*2a30*/  ISETP.GE.AND P1, PT, R29, c[0x0][0x1d4], PT ;  /* 0x000075001d007a0c */ /* 0x000fd60003f26270 */
[----:B------:R2:W-:Y:S01]  /*2a40*/  LDGSTS.E.BYPASS.LTC128B.128 [R243+0x6100], [R18.64], !P0 ;  /* 0x0610000012f37fae */ /* 0x0005e2000c101d46 */
[----:B------:R-:W-:-:S13]  /*2a50*/  ISETP.LT.OR P0, PT, R26, 0x1, P1 ;  /* 0x000000011a00780c */ /* 0x000fda0000f01670 */
[----:B------:R3:W-:Y:S04]  /*2a60*/  LDGSTS.E.BYPASS.LTC128B.128 [R243+0x9100], [R16.64], !P0 ;  /* 0x0910000010f37fae */ /* 0x0007e8000c101d46 */
[----:B------:R-:W4:Y:S01]  /*2a70*/  SHFL.IDX PT, R0, R27, 0x2, 0x181f ;  /* 0x00581f001b007f89 */ /* 0x000f2200000e0000 */
[----:B---3--:R-:W-:-:S05]  /*2a80*/  IADD3 R16, P0, R8, R157, RZ ;  /* 0x0000009d08107210 */ /* 0x008fca0007f1e0ff */
[----:B------:R-:W-:Y:S01]  /*2a90*/  IMAD.X R17, R3, 0x1, R134, P0 ;  /* 0x0000000103117824 */ /* 0x000fe200000e0686 */
[----:B------:R-:W-:Y:S01]  /*2aa0*/  ISETP.LT.OR P0, PT, R26, 0x21, P5 ;  /* 0x000000211a00780c */ /* 0x000fe20002f01670 */
[----:B------:R-:W3:-:S12]  /*2ab0*/  SHFL.IDX PT, R2, R28, 0x2, 0x181f ;  /* 0x00581f001c027f89 */ /* 0x000ed800000e0000 */
[----:B------:R5:W-:Y:S02]  /*2ac0*/  LDGSTS.E.BYPASS.LTC128B.128 [R243+0x1100], [R10.64], !P0 ;  /* 0x011000000af37fae */ /* 0x000be4000c101d46 */
[----:B-----5:R-:W-:-:S05]  /*2ad0*/  IADD3 R10, P0, R8, R158, RZ ;  /* 0x0000009e080a7210 */ /* 0x020fca0007f1e0ff */
[----:B------:R-:W-:Y:S01]  /*2ae0*/  IMAD.X R11, R3, 0x1, R152, P0 ;  /* 0x00000001030b7824 */ /* 0x000fe200000e0698 */
[----:B------:R-:W-:-:S13]  /*2af0*/  ISETP.LT.OR P0, PT, R26, 0x21, P4 ;  /* 0x000000211a00780c */ /* 0x000fda0002701670 */
[----:B------:R5:W-:Y:S01]  /*2b00*/  LDGSTS.E.BYPASS.LTC128B.128 [R243+0x4100], [R24.64], !P0 ;  /* 0x0410000018f37fae */ /* 0x000be2000c101d46 */
[----:B----4-:R-:W-:-:S04]  /*2b10*/  IADD3 R8, P0, R0, R155, RZ ;  /* 0x0000009b00087210 */ /* 0x010fc80007f1e0ff */
[----:B---3--:R-:W-:Y:S02]  /*2b20*/  IADD3.X R9, R2, R132, RZ, P0, !PT ;  /* 0x0000008402097210 */ /* 0x008fe400007fe4ff */
[----:B------:R-:W-:-:S13]  /*2b30*/  ISETP.LT.OR P0, PT, R26, 0x21, P3 ;  /* 0x000000211a00780c */ /* 0x000fda0001f01670 */
[----:B------:R3:W-:Y:S01]  /*2b40*/  LDGSTS.E.BYPASS.LTC128B.128 [R243+0x7100], [R16.64], !P0 ;  /* 0x0710000010f37fae */ /* 0x0007e2000c101d46 */
[----:B------:R-:W-:Y:S01]  /*2b50*/  HMMA.16816.F32 R48, R4, R40, RZ ;  /* 0x000000280430723c */ /* 0x000fe200000018ff */
[----:B---3--:R-:W-:-:S05]  /*2b60*/  IADD3 R16, P0, R0, R156, RZ ;  /* 0x0000009c00107210 */ /* 0x008fca0007f1e0ff */
[----:B------:R-:W-:Y:S01]  /*2b70*/  IMAD.X R17, R2, 0x1, R133, P0 ;  /* 0x0000000102117824 */ /* 0x000fe200000e0685 */
[----:B------:R-:W-:Y:S01]  /*2b80*/  ISETP.LT.OR P0, PT, R26, 0x21, P1 ;  /* 0x000000211a00780c */ /* 0x000fe20000f01670 */
[C---:B------:R-:W-:Y:S11]  /*2b90*/  HMMA.16816.F32 R40, R4.reuse, R42, RZ ;  /* 0x0000002a0428723c */ /* 0x040ff600000018ff */
[----:B------:R-:W-:Y:S01]  /*2ba0*/  @!UPT UIADD3 URZ, URZ, URZ, URZ ;  /* 0x0000003f3f3ff290 */ /* 0x000fe2000fffe03f */
[----:B------:R3:W-:Y:S01]  /*2bb0*/  LDGSTS.E.BYPASS.LTC128B.128 [R243+0xa100], [R10.64], !P0 ;  /* 0x0a1000000af37fae */ /* 0x0007e2000c101d46 */
[C---:B------:R-:W-:Y:S08]  /*2bc0*/  HMMA.16816.F32 R28, R4.reuse, R44, RZ ;  /* 0x0000002c041c723c */ /* 0x040ff000000018ff */
[C---:B-1----:R-:W-:Y:S08]  /*2bd0*/  HMMA.16816.F32 R20, R4.reuse, R46, RZ ;  /* 0x0000002e0414723c */ /* 0x042ff000000018ff */
[----:B------:R-:W-:Y:S01]  /*2be0*/  HMMA.16816.F32 R36, R4, R32, RZ ;  /* 0x000000200424723c */ /* 0x000fe200000018ff */
[----:B---3--:R-:W-:-:S07]  /*2bf0*/  IADD3 R10, P0, R0, R157, RZ ;  /* 0x0000009d000a7210 */ /* 0x008fce0007f1e0ff */
[----:B------:R-:W-:Y:S01]  /*2c00*/  HMMA.16816.F32 R44, R4, R52, RZ ;  /* 0x00000034042c723c */ /* 0x000fe200000018ff */
[----:B------:R-:W-:Y:S01]  /*2c10*/  IMAD.X R11, R2, 0x1, R134, P0 ;  /* 0x00000001020b7824 */ /* 0x000fe200000e0686 */
[----:B------:R-:W-:-:S06]  /*2c20*/  ISETP.LT.OR P0, PT, R26, 0x41, P5 ;  /* 0x000000411a00780c */ /* 0x000fcc0002f01670 */
[----:B------:R-:W-:Y:S01]  /*2c30*/  HMMA.16816.F32 R32, R4, R34, RZ ;  /* 0x000000220420723c */ /* 0x000fe200000018ff */
[C---:B------:R-:W-:Y:S01]  /*2c40*/  ISETP.LT.OR P4, PT, R26.reuse, 0x41, P4 ;  /* 0x000000411a00780c */ /* 0x040fe20002781670 */
[----:B------:R-:W-:Y:S01]  /*2c50*/  IMAD.MOV.U32 R3, RZ, RZ, 0x40 ;  /* 0x00000040ff037424 */ /* 0x000fe200078e00ff */
[C---:B------:R-:W-:Y:S02]  /*2c60*/  ISETP.LT.OR P3, PT, R26.reuse, 0x41, P3 ;  /* 0x000000411a00780c */ /* 0x040fe40001f61670 */
[----:B------:R-:W-:-:S03]  /*2c70*/  ISETP.LT.OR P1, PT, R26, 0x41, P1 ;  /* 0x000000411a00780c */ /* 0x000fc60000f21670 */
[C---:B------:R-:W-:Y:S01]  /*2c80*/  HMMA.16816.F32 R84, R4.reuse, R72, RZ ;  /* 0x000000480454723c */ /* 0x040fe200000018ff */
[----:B------:R1:W-:Y:S05]  /*2c90*/  LDGSTS.E.BYPASS.LTC128B.128 [R243+0x2100], [R8.64], !P0 ;  /* 0x0210000008f37fae */ /* 0x0003ea000c101d46 */
[----:B------:R2:W-:Y:S02]  /*2ca0*/  LDGSTS.E.BYPASS.LTC128B.128 [R243+0x5100], [R16.64], !P4 ;  /* 0x0510000010f37fae */ /* 0x0005e4000e101d46 */
[C---:B------:R-:W-:Y:S02]  /*2cb0*/  HMMA.16816.F32 R52, R4.reuse, R54, RZ ;  /* 0x000000360434723c */ /* 0x040fe400000018ff */
[----:B------:R1:W-:Y:S06]  /*2cc0*/  LDGSTS.E.BYPASS.LTC128B.128 [R243+0x8100], [R10.64], !P3 ;  /* 0x081000000af37fae */ /* 0x0003ec000d901d46 */
[C---:B------:R-:W-:Y:S08]  /*2cd0*/  HMMA.16816.F32 R56, R4.reuse, R60, RZ ;  /* 0x0000003c0438723c */ /* 0x040ff000000018ff */
[C---:B------:R-:W-:Y:S08]  /*2ce0*/  HMMA.16816.F32 R80, R4.reuse, R62, RZ ;  /* 0x0000003e0450723c */ /* 0x040ff000000018ff */
[----:B------:R-:W-:Y:S07]  /*2cf0*/  HMMA.16816.F32 R72, R4, R74, RZ ;  /* 0x0000004a0448723c */ /* 0x000fee00000018ff */
[----:B------:R-:W-:-:S02]  /*2d00*/  IADD3 R4, P0, R0, R158, RZ ;  /* 0x0000009e00047210 */ /* 0x000fc40007f1e0ff */
[----:B------:R-:W-:-:S03]  /*2d10*/  SEL R0, R3, 0xffffffc0, !P2 ;  /* 0xffffffc003007807 */ /* 0x000fc60005000000 */
[----:B------:R-:W-:Y:S02]  /*2d20*/  IMAD.X R5, R2, 0x1, R152, P0 ;  /* 0x0000000102057824 */ /* 0x000fe400000e0698 */
[----:B------:R-:W-:Y:S01]  /*2d30*/  IMAD.IADD R230, R228, 0x1, R0 ;  /* 0x00000001e4e67824 */ /* 0x000fe200078e0200 */
[C---:B------:R-:W-:Y:S02]  /*2d40*/  HMMA.16816.F32 R108, R12.reuse, R64, R48 ;  /* 0x000000400c6c723c */ /* 0x040fe40000001830 */
[----:B------:R3:W-:Y:S04]  /*2d50*/  LDGSTS.E.BYPASS.LTC128B.128 [R243+0xb100], [R4.64], !P1 ;  /* 0x0b10000004f37fae */ /* 0x0007e8000c901d46 */
[----:B-1----:R-:W-:Y:S02]  /*2d60*/  LDSM.16.M88.4 R8, [R242] ;  /* 0x00000000f208783b */ /* 0x002fe40000000200 */
[C---:B------:R-:W-:Y:S02]  /*2d70*/  HMMA.16816.F32 R104, R12.reuse, R66, R40 ;  /* 0x000000420c68723c */ /* 0x040fe40000001828 */
[----:B------:R-:W1:Y:S04]  /*2d80*/  LDSM.16.M88.4 R40, [R230+0x800] ;  /* 0x00080000e628783b */ /* 0x000e680000000200 */
[----:B------:R-:W-:Y:S02]  /*2d90*/  LDSM.16.M88.4 R100, [R230+0x2800] ;  /* 0x00280000e664783b */ /* 0x000fe40000000200 */
[----:B------:R-:W-:Y:S02]  /*2da0*/  HMMA.16816.F32 R88, R12, R68, R36 ;  /* 0x000000440c58723c */ /* 0x000fe40000001824 */
[----:B------:R-:W-:Y:S01]  /*2db0*/  LDSM.16.M88.4 R36, [R230+0x1000] ;  /* 0x00100000e624783b */ /* 0x000fe20000000200 */
[----:B------:R-:W-:-:S03]  /*2dc0*/  IADD3 R2, R135, 0x9000, RZ ;  /* 0x0000900087027810 */ /* 0x000fc60007ffe0ff */
[----:B------:R-:W-:Y:S02]  /*2dd0*/  LDSM.16.M88.4 R120, [R228+0x4000] ;  /* 0x00400000e478783b */ /* 0x000fe40000000200 */
[C---:B------:R-:W-:Y:S02]  /*2de0*/  HMMA.16816.F32 R48, R12.reuse, R92, R44 ;  /* 0x0000005c0c30723c */ /* 0x040fe4000000182c */
[----:B------:R-:W4:Y:S04]  /*2df0*/  LDSM.16.M88.4 R44, [R230] ;  /* 0x00000000e62c783b */ /* 0x000f280000000200 */
[----:B---3--:R-:W-:Y:S02]  /*2e00*/  LDSM.16.M88.4 R4, [R241] ;  /* 0x00000000f104783b */ /* 0x008fe40000000200 */
[C---:B------:R-:W-:Y:S02]  /*2e10*/  HMMA.16816.F32 R68, R12.reuse, R70, R32 ;  /* 0x000000460c44723c */ /* 0x040fe40000001820 */
[----:B------:R-:W3:Y:S04]  /*2e20*/  LDSM.16.M88.4 R32, [R230+0x1800] ;  /* 0x00180000e620783b */ /* 0x000ee80000000200 */
[----:B------:R-:W-:Y:S02]  /*2e30*/  LDSM.16.M88.4 R144, [R135+0x9000] ;  /* 0x009000008790783b */ /* 0x000fe40000000200 */
[----:B------:R-:W-:Y:S02]  /*2e40*/  HMMA.16816.F32 R64, R12, R76, R28 ;  /* 0x0000004c0c40723c */ /* 0x000fe4000000181c */
[----:B------:R-:W1:Y:S01]  /*2e50*/  LDSM.16.M88.4 R28, [R230+0x2000] ;  /* 0x00200000e61c783b */ /* 0x000e620000000200 */
[----:B------:R-:W-:-:S03]  /*2e60*/  IMAD.IADD R229, R2, 0x1, R0 ;  /* 0x0000000102e57824 */ /* 0x000fc600078e0200 */
[----:B------:R-:W-:Y:S02]  /*2e70*/  LDSM.16.M88.4 R148, [R230+0x9000] ;  /* 0x00900000e694783b */ /* 0x000fe40000000200 */
[C---:B------:R-:W-:Y:S02]  /*2e80*/  HMMA.16816.F32 R60, R12.reuse, R78, R20 ;  /* 0x0000004e0c3c723c */ /* 0x040fe40000001814 */
[----:B------:R-:W1:Y:S04]  /*2e90*/  LDSM.16.M88.4 R116, [R229+-0x8800] ;  /* 0xff780000e574783b */ /* 0x000e680000000200 */
[----:B------:R-:W-:Y:S02]  /*2ea0*/  LDSM.16.M88.4 R124, [R229+-0x8000] ;  /* 0xff800000e57c783b */ /* 0x000fe40000000200 */
[C---:B------:R-:W-:Y:S02]  /*2eb0*/  HMMA.16816.F32 R20, R12.reuse, R96, R56 ;  /* 0x000000600c14723c */ /* 0x040fe40000001838 */
[----:B------:R-:W-:Y:S04]  /*2ec0*/  LDSM.16.M88.4 R136, [R229+-0x2800] ;  /* 0xffd80000e588783b */ /* 0x000fe80000000200 */
[----:B------:R-:W-:Y:S02]  /*2ed0*/  LDSM.16.M88.4 R128, [R135+0x9800] ;  /* 0x009800008780783b */ /* 0x000fe40000000200 */
[C---:B--2---:R-:W-:Y:S02]  /*2ee0*/  HMMA.16816.F32 R16, R12.reuse, R98, R80 ;  /* 0x000000620c10723c */ /* 0x044fe40000001850 */
[----:B------:R-:W-:Y:S04]  /*2ef0*/  LDSM.16.M88.4 R140, [R229] ;  /* 0x00000000e58c783b */ /* 0x000fe80000000200 */
[----:B------:R-:W0:Y:S02]  /*2f00*/  LDGDEPBAR ;  /* 0x00000000000079af */ /* 0x000e240000000000 */
[C---:B-----5:R-:W-:Y:S02]  /*2f10*/  HMMA.16816.F32 R24, R12.reuse, R94, R52 ;  /* 0x0000005e0c18723c */ /* 0x060fe40000001834 */
[----:B------:R-:W2:Y:S04]  /*2f20*/  LDSM.16.M88.4 R92, [R229+-0x9000] ;  /* 0xff700000e55c783b */ /* 0x000ea80000000200 */
[----:B------:R-:W-:Y:S02]  /*2f30*/  LDSM.16.M88.4 R52, [R229+-0x7000] ;  /* 0xff900000e534783b */ /* 0x000fe40000000200 */
[C---:B------:R-:W-:Y:S08]  /*2f40*/  HMMA.16816.F32 R96, R12.reuse, R112, R84 ;  /* 0x000000700c60723c */ /* 0x040ff00000001854 */
[----:B------:R-:W-:Y:S01]  /*2f50*/  HMMA.16816.F32 R12, R12, R114, R72 ;  /* 0x000000720c0c723c */ /* 0x000fe20000001848 */
[----:B------:R-:W-:Y:S07]  /*2f60*/  LDSM.16.M88.4 R112, [R228+0x3800] ;  /* 0x00380000e470783b */ /* 0x000fee0000000200 */
[C---:B-1----:R-:W-:Y:S08]  /*2f70*/  HMMA.16816.F32 R80, R8.reuse, R42, R68 ;  /* 0x0000002a0850723c */ /* 0x042ff00000001844 */
[C---:B----4-:R-:W-:Y:S01]  /*2f80*/  HMMA.16816.F32 R76, R8.reuse, R44, R108 ;  /* 0x0000002c084c723c */ /* 0x050fe2000000186c */
[----:B------:R-:W1:Y:S07]  /*2f90*/  LDSM.16.M88.4 R108, [R229+-0x7800] ;  /* 0xff880000e56c783b */ /* 0x000e6e0000000200 */
[C---:B------:R-:W-:Y:S08]  /*2fa0*/  HMMA.16816.F32 R68, R8.reuse, R36, R64 ;  /* 0x000000240844723c */ /* 0x040ff00000001840 */
[C---:B---3--:R-:W-:Y:S01]  /*2fb0*/  HMMA.16816.F32 R64, R8.reuse, R32, R48 ;  /* 0x000000200840723c */ /* 0x048fe20000001830 */
[----:B------:R-:W3:Y:S07]  /*2fc0*/  LDSM.16.M88.4 R48, [R229+-0x6800] ;  /* 0xff980000e530783b */ /* 0x000eee0000000200 */
[C---:B------:R-:W-:Y:S08]  /*2fd0*/  HMMA.16816.F32 R84, R8.reuse, R46, R104 ;  /* 0x0000002e0854723c */ /* 0x040ff00000001868 */
[C---:B------:R-:W-:Y:S01]  /*2fe0*/  HMMA.16816.F32 R72, R8.reuse, R38, R60 ;  /* 0x000000260848723c */ /* 0x040fe2000000183c */
[----:B------:R-:W-:Y:S07]  /*2ff0*/  LDSM.16.M88.4 R36, [R228+0x3000] ;  /* 0x00300000e424783b */ /* 0x000fee0000000200 */
[C---:B------:R-:W-:Y:S08]  /*3000*/  HMMA.16816.F32 R88, R8.reuse, R40, R88 ;  /* 0x000000280858723c */ /* 0x040ff00000001858 */
[C---:B------:R-:W-:Y:S08]  /*3010*/  HMMA.16816.F32 R60, R8.reuse, R34, R24 ;  /* 0x00000022083c723c */ /* 0x040ff00000001818 */
[C---:B------:R-:W-:Y:S08]  /*3020*/  HMMA.16816.F32 R56, R8.reuse, R28, R20 ;  /* 0x0000001c0838723c */ /* 0x040ff00000001814 */
[C---:B------:R-:W-:Y:S01]  /*3030*/  HMMA.16816.F32 R44, R8.reuse, R30, R16 ;  /* 0x0000001e082c723c */ /* 0x040fe20000001810 */
[----:B------:R-:W4:Y:S07]  /*3040*/  LDSM.16.M88.4 R16, [R239+0x4000] ;  /* 0x00400000ef10783b */ /* 0x000f2e0000000200 */
[C---:B------:R-:W-:Y:S08]  /*3050*/  HMMA.16816.F32 R40, R8.reuse, R100, R96 ;  /* 0x000000640828723c */ /* 0x040ff00000001860 */
[----:B------:R-:W-:Y:S08]  /*3060*/  HMMA.16816.F32 R32, R8, R102, R12 ;  /* 0x000000660820723c */ /* 0x000ff0000000180c */
[C---:B------:R-:W-:Y:S08]  /*3070*/  HMMA.16816.F32 R12, R4.reuse, R118, R80 ;  /* 0x00000076040c723c */ /* 0x040ff00000001850 */
[C---:B--2---:R-:W-:Y:S08]  /*3080*/  HMMA.16816.F32 R28, R4.reuse, R92, R76 ;  /* 0x0000005c041c723c */ /* 0x044ff0000000184c */
[C---:B------:R-:W-:Y:S01]  /*3090*/  HMMA.16816.F32 R24, R4.reuse, R94, R84 ;  /* 0x0000005e0418723c */ /* 0x040fe20000001854 */
[----:B------:R-:W-:Y:S07]  /*30a0*/  LDSM.16.M88.4 R92, [R228+0x4800] ;  /* 0x00480000e45c783b */ /* 0x000fee0000000200 */
[C---:B------:R-:W-:Y:S01]  /*30b0*/  HMMA.16816.F32 R20, R4.reuse, R116, R88 ;  /* 0x000000740414723c */ /* 0x040fe20000001858 */
[----:B------:R-:W2:Y:S07]  /*30c0*/  LDSM.16.M88.4 R116, [R228+0x5000] ;  /* 0x00500000e474783b */ /* 0x000eae0000000200 */
[C---:B-1----:R-:W-:Y:S08]  /*30d0*/  HMMA.16816.F32 R84, R4.reuse, R108, R64 ;  /* 0x0000006c0454723c */ /* 0x042ff00000001840 */
[C---:B------:R-:W-:Y:S01]  /*30e0*/  HMMA.16816.F32 R76, R4.reuse, R110, R60 ;  /* 0x0000006e044c723c */ /* 0x040fe2000000183c */
[----:B------:R-:W1:Y:S07]  /*30f0*/  LDSM.16.M88.4 R60, [R228+0x5800] ;  /* 0x00580000e43c783b */ /* 0x000e6e0000000200 */
[C---:B------:R-:W-:Y:S08]  /*3100*/  HMMA.16816.F32 R8, R4.reuse, R124, R68 ;  /* 0x0000007c0408723c */ /* 0x040ff00000001844 */
[C---:B------:R-:W-:Y:S08]  /*3110*/  HMMA.16816.F32 R72, R4.reuse, R126, R72 ;  /* 0x0000007e0448723c */ /* 0x040ff00000001848 */
[C---:B------:R-:W-:Y:S01]  /*3120*/  HMMA.16816.F32 R108, R4.reuse, R52, R56 ;  /* 0x00000034046c723c */ /* 0x040fe20000001838 */
[----:B------:R-:W-:Y:S07]  /*3130*/  LDSM.16.M88.4 R56, [R135+0x3000] ;  /* 0x003000008738783b */ /* 0x000fee0000000200 */
[C---:B------:R-:W-:Y:S01]  /*3140*/  HMMA.16816.F32 R100, R4.reuse, R54, R44 ;  /* 0x000000360464723c */ /* 0x040fe2000000182c */
[----:B------:R-:W-:Y:S04]  /*3150*/  LDSM.16.M88.4 R52, [R135+0x3800] ;  /* 0x003800008734783b */ /* 0x000fe80000000200 */
[----:B------:R-:W-:Y:S03]  /*3160*/  LDSM.16.M88.4 R44, [R135+0x4800] ;  /* 0x00480000872c783b */ /* 0x000fe60000000200 */
[C---:B---3--:R-:W-:Y:S01]  /*3170*/  HMMA.16816.F32 R104, R4.reuse, R48, R40 ;  /* 0x000000300468723c */ /* 0x048fe20000001828 */
[----:B------:R-:W-:Y:S07]  /*3180*/  LDSM.16.M88.4 R40, [R135+0x5000] ;  /* 0x005000008728783b */ /* 0x000fee0000000200 */
[----:B------:R-:W-:Y:S01]  /*3190*/  HMMA.16816.F32 R96, R4, R50, R32 ;  /* 0x000000320460723c */ /* 0x000fe20000001820 */
[----:B------:R-:W3:Y:S04]  /*31a0*/  LDSM.16.M88.4 R4, [R240+0x4000] ;  /* 0x00400000f004783b */ /* 0x000ee80000000200 */
[----:B------:R-:W5:Y:S03]  /*31b0*/  LDSM.16.M88.4 R48, [R135+0x4000] ;  /* 0x004000008730783b */ /* 0x000f660000000200 */
[C---:B----4-:R-:W-:Y:S01]  /*31c0*/  HMMA.16816.F32 R64, R16.reuse, R114, R12 ;  /* 0x000000721040723c */ /* 0x050fe2000000180c */
[----:B------:R-:W-:Y:S07]  /*31d0*/  LDSM.16.M88.4 R12, [R242+0x4000] ;  /* 0x00400000f20c783b */ /* 0x000fee0000000200 */
[C---:B------:R-:W-:Y:S01]  /*31e0*/  HMMA.16816.F32 R68, R16.reuse, R112, R20 ;  /* 0x000000701044723c */ /* 0x040fe20000001814 */
[----:B------:R-:W-:Y:S07]  /*31f0*/  LDSM.16.M88.4 R112, [R230+0x3000] ;  /* 0x00300000e670783b */ /* 0x000fee0000000200 */
[C---:B------:R-:W-:Y:S08]  /*3200*/  HMMA.16816.F32 R80, R16.reuse, R38, R24 ;  /* 0x000000261050723c */ /* 0x040ff00000001818 */
[C---:B------:R-:W-:Y:S08]  /*3210*/  HMMA.16816.F32 R88, R16.reuse, R36, R28 ;  /* 0x000000241058723c */ /* 0x040ff0000000181c */
[C---:B------:R-:W-:Y:S08]  /*3220*/  HMMA.16816.F32 R32, R16.reuse, R122, R72 ;  /* 0x0000007a1020723c */ /* 0x040ff00000001848 */
[C---:B------:R-:W-:Y:S08]  /*3230*/  HMMA.16816.F32 R36, R16.reuse, R120, R8 ;  /* 0x000000781024723c */ /* 0x040ff00000001808 */
[C---:B--2---:R-:W-:Y:S01]  /*3240*/  HMMA.16816.F32 R20, R16.reuse, R116, R108 ;  /* 0x000000741014723c */ /* 0x044fe2000000186c */
[----:B------:R-:W2:Y:S07]  /*3250*/  LDSM.16.M88.4 R108, [R135+0x5800] ;  /* 0x00580000876c783b */ /* 0x000eae0000000200 */
[C---:B-1----:R-:W-:Y:S08]  /*3260*/  HMMA.16816.F32 R72, R16.reuse, R60, R104 ;  /* 0x0000003c1048723c */ /* 0x042ff00000001868 */
[C---:B------:R-:W-:Y:S08]  /*3270*/  HMMA.16816.F32 R28, R16.reuse, R92, R84 ;  /* 0x0000005c101c723c */ /* 0x040ff00000001854 */
[C---:B------:R-:W-:Y:S08]  /*3280*/  HMMA.16816.F32 R24, R16.reuse, R94, R76 ;  /* 0x0000005e1018723c */ /* 0x040ff0000000184c */
[----:B------:R-:W-:Y:S08]  /*3290*/  HMMA.16816.F32 R8, R16, R118, R100 ;  /* 0x000000761008723c */ /* 0x000ff00000001864 */
[----:B---3--:R-:W-:Y:S01]  /*32a0*/  HMMA.16816.F32 R104, R4, R54, R64 ;  /* 0x000000360468723c */ /* 0x008fe20000001840 */
[----:B------:R-:W1:Y:S07]  /*32b0*/  LDSM.16.M88.4 R64, [R230+0x3800] ;  /* 0x00380000e640783b */ /* 0x000e6e0000000200 */
[----:B------:R-:W-:Y:S01]  /*32c0*/  HMMA.16816.F32 R16, R16, R62, R96 ;  /* 0x0000003e1010723c */ /* 0x000fe20000001860 */
[----:B------:R-:W3:Y:S07]  /*32d0*/  LDSM.16.M88.4 R60, [R230+0x4000] ;  /* 0x00400000e63c783b */ /* 0x000eee0000000200 */
[C---:B------:R-:W-:Y:S08]  /*32e0*/  HMMA.16816.F32 R100, R4.reuse, R52, R68 ;  /* 0x000000340464723c */ /* 0x040ff00000001844 */
[C---:B------:R-:W-:Y:S08]  /*32f0*/  HMMA.16816.F32 R92, R4.reuse, R58, R80 ;  /* 0x0000003a045c723c */ /* 0x040ff00000001850 */
[C---:B------:R-:W-:Y:S01]  /*3300*/  HMMA.16816.F32 R84, R4.reuse, R44, R28 ;  /* 0x0000002c0454723c */ /* 0x040fe2000000181c */
[----:B------:R-:W-:Y:S07]  /*3310*/  LDSM.16.M88.4 R28, [R229+-0x5800] ;  /* 0xffa80000e51c783b */ /* 0x000fee0000000200 */
[C---:B------:R-:W-:Y:S01]  /*3320*/  HMMA.16816.F32 R80, R4.reuse, R46, R24 ;  /* 0x0000002e0450723c */ /* 0x040fe20000001818 */
[----:B------:R-:W4:Y:S07]  /*3330*/  LDSM.16.M88.4 R44, [R230+0x5000] ;  /* 0x00500000e62c783b */ /* 0x000f2e0000000200 */
[C---:B------:R-:W-:Y:S01]  /*3340*/  HMMA.16816.F32 R52, R4.reuse, R42, R8 ;  /* 0x0000002a0434723c */ /* 0x040fe20000001808 */
[----:B------:R-:W1:Y:S07]  /*3350*/  LDSM.16.M88.4 R8, [R241+0x4000] ;  /* 0x00400000f108783b */ /* 0x000e6e0000000200 */
[C---:B------:R-:W-:Y:S01]  /*3360*/  HMMA.16816.F32 R76, R4.reuse, R56, R88 ;  /* 0x00000038044c723c */ /* 0x040fe20000001858 */
[----:B------:R-:W3:Y:S07]  /*3370*/  LDSM.16.M88.4 R56, [R230+0x4800] ;  /* 0x00480000e638783b */ /* 0x000eee0000000200 */
[C---:B------:R-:W-:Y:S01]  /*3380*/  HMMA.16816.F32 R68, R4.reuse, R40, R20 ;  /* 0x000000280444723c */ /* 0x040fe20000001814 */
[----:B------:R-:W3:Y:S07]  /*3390*/  LDSM.16.M88.4 R40, [R230+0x5800] ;  /* 0x00580000e628783b */ /* 0x000eee0000000200 */
[C---:B-----5:R-:W-:Y:S01]  /*33a0*/  HMMA.16816.F32 R88, R4.reuse, R50, R32 ;  /* 0x000000320458723c */ /* 0x060fe20000001820 */
[----:B------:R-:W5:Y:S07]  /*33b0*/  LDSM.16.M88.4 R32, [R229+-0x6000] ;  /* 0xffa00000e520783b */ /* 0x000f6e0000000200 */
[C---:B------:R-:W-:Y:S08]  /*33c0*/  HMMA.16816.F32 R96, R4.reuse, R48, R36 ;  /* 0x000000300460723c */ /* 0x040ff00000001824 */
[----:B--2---:R-:W-:Y:S08]  /*33d0*/  HMMA.16816.F32 R36, R4, R110, R16 ;  /* 0x0000006e0424723c */ /* 0x004ff00000001810 */
[----:B-1----:R-:W-:Y:S01]  /*33e0*/  HMMA.16816.F32 R16, R12, R64, R100 ;  /* 0x000000400c10723c */ /* 0x002fe20000001864 */
[----:B------:R-:W1:Y:S07]  /*33f0*/  LDSM.16.M88.4 R100, [R229+-0x4800] ;  /* 0xffb80000e564783b */ /* 0x000e6e0000000200 */
[----:B------:R-:W-:Y:S01]  /*3400*/  HMMA.16816.F32 R48, R4, R108, R72 ;  /* 0x0000006c0430723c */ /* 0x000fe20000001848 */
[----:B------:R-:W2:Y:S07]  /*3410*/  LDSM.16.M88.4 R72, [R229+-0x5000] ;  /* 0xffb00000e548783b */ /* 0x000eae0000000200 */
[C---:B------:R-:W-:Y:S08]  /*3420*/  HMMA.16816.F32 R20, R12.reuse, R114, R92 ;  /* 0x000000720c14723c */ /* 0x040ff0000000185c */
[C---:B------:R-:W-:Y:S08]  /*3430*/  HMMA.16816.F32 R4, R12.reuse, R66, R104 ;  /* 0x000000420c04723c */ /* 0x040ff00000001868 */
[C---:B------:R-:W-:Y:S08]  /*3440*/  HMMA.16816.F32 R24, R12.reuse, R112, R76 ;  /* 0x000000700c18723c */ /* 0x040ff0000000184c */
[C---:B---3--:R-:W-:Y:S08]  /*3450*/  HMMA.16816.F32 R64, R12.reuse, R60, R96 ;  /* 0x0000003c0c40723c */ /* 0x048ff00000001860 */
[C---:B------:R-:W-:Y:S08]  /*3460*/  HMMA.16816.F32 R60, R12.reuse, R62, R88 ;  /* 0x0000003e0c3c723c */ /* 0x040ff00000001858 */
[----:B----4-:R-:W-:Y:S08]  /*3470*/  HMMA.16816.F32 R108, R12, R44, R68 ;  /* 0x0000002c0c6c723c */ /* 0x010ff00000001844 */
[----:B------:R-:W-:Y:S01]  /*3480*/  HMMA.16816.F32 R76, R8, R28, R16 ;  /* 0x0000001c084c723c */ /* 0x000fe20000001810 */
[----:B------:R-:W3:Y:S07]  /*3490*/  LDSM.16.M88.4 R16, [R229+-0x4000] ;  /* 0xffc00000e510783b */ /* 0x000eee0000000200 */
[C---:B------:R-:W-:Y:S08]  /*34a0*/  HMMA.16816.F32 R88, R12.reuse, R56, R84 ;  /* 0x000000380c58723c */ /* 0x040ff00000001854 */
[C---:B------:R-:W-:Y:S01]  /*34b0*/  HMMA.16816.F32 R80, R12.reuse, R58, R80 ;  /* 0x0000003a0c50723c */ /* 0x040fe20000001850 */
[----:B------:R-:W-:Y:S07]  /*34c0*/  LDSM.16.M88.4 R56, [R228+0x6800] ;  /* 0x00680000e438783b */ /* 0x000fee0000000200 */
[C---:B------:R-:W-:Y:S01]  /*34d0*/  HMMA.16816.F32 R68, R12.reuse, R46, R52 ;  /* 0x0000002e0c44723c */ /* 0x040fe20000001834 */
[----:B------:R-:W-:Y:S07]  /*34e0*/  LDSM.16.M88.4 R52, [R228+0x7000] ;  /* 0x00700000e434783b */ /* 0x000fee0000000200 */
[C---:B------:R-:W-:Y:S01]  /*34f0*/  HMMA.16816.F32 R104, R12.reuse, R40, R48 ;  /* 0x000000280c68723c */ /* 0x040fe20000001830 */
[----:B------:R-:W-:Y:S07]  /*3500*/  LDSM.16.M88.4 R48, [R228+0x7800] ;  /* 0x00780000e430783b */ /* 0x000fee0000000200 */
[----:B------:R-:W-:Y:S01]  /*3510*/  HMMA.16816.F32 R96, R12, R42, R36 ;  /* 0x0000002a0c60723c */ /* 0x000fe20000001824 */
[----:B------:R-:W4:Y:S07]  /*3520*/  LDSM.16.M88.4 R12, [R229+-0x3800] ;  /* 0xffc80000e50c783b */ /* 0x000f2e0000000200 */
[C---:B-----5:R-:W-:Y:S01]  /*3530*/  HMMA.16816.F32 R84, R8.reuse, R34, R20 ;  /* 0x000000220854723c */ /* 0x060fe20000001814 */
[----:B------:R-:W-:Y:S07]  /*3540*/  LDSM.16.M88.4 R20, [R228+0x6000] ;  /* 0x00600000e414783b */ /* 0x000fee0000000200 */
[C---:B------:R-:W-:Y:S01]  /*3550*/  HMMA.16816.F32 R44, R8.reuse, R30, R4 ;  /* 0x0000001e082c723c */ /* 0x040fe20000001804 */
[----:B------:R-:W5:Y:S04]  /*3560*/  LDSM.16.M88.4 R4, [R239+0x8000] ;  /* 0x00800000ef04783b */ /* 0x000f680000000200 */
[----:B------:R-:W-:Y:S03]  /*3570*/  LDSM.16.M88.4 R28, [R240+0x8000] ;  /* 0x00800000f01c783b */ /* 0x000fe60000000200 */
[C---:B------:R-:W-:Y:S08]  /*3580*/  HMMA.16816.F32 R92, R8.reuse, R32, R24 ;  /* 0x00000020085c723c */ /* 0x040ff00000001818 */
[C---:B-1----:R-:W-:Y:S01]  /*3590*/  HMMA.16816.F32 R32, R8.reuse, R100, R88 ;  /* 0x000000640820723c */ /* 0x042fe20000001858 */
[----:B------:R-:W1:Y:S07]  /*35a0*/  LDSM.16.M88.4 R88, [R135+0x6000] ;  /* 0x006000008758783b */ /* 0x000e6e0000000200 */
[C---:B------:R-:W-:Y:S01]  /*35b0*/  HMMA.16816.F32 R24, R8.reuse, R102, R80 ;  /* 0x000000660818723c */ /* 0x040fe20000001850 */
[----:B------:R-:W1:Y:S07]  /*35c0*/  LDSM.16.M88.4 R80, [R228+0x8800] ;  /* 0x00880000e450783b */ /* 0x000e6e0000000200 */
[C---:B--2---:R-:W-:Y:S08]  /*35d0*/  HMMA.16816.F32 R36, R8.reuse, R74, R60 ;  /* 0x0000004a0824723c */ /* 0x044ff0000000183c */
[C---:B---3--:R-:W-:Y:S08]  /*35e0*/  HMMA.16816.F32 R60, R8.reuse, R16, R108 ;  /* 0x00000010083c723c */ /* 0x048ff0000000186c */
[C---:B------:R-:W-:Y:S08]  /*35f0*/  HMMA.16816.F32 R68, R8.reuse, R18, R68 ;  /* 0x000000120844723c */ /* 0x040ff00000001844 */
[C---:B----4-:R-:W-:Y:S08]  /*3600*/  HMMA.16816.F32 R16, R8.reuse, R12, R104 ;  /* 0x0000000c0810723c */ /* 0x050ff00000001868 */
[C---:B------:R-:W-:Y:S01]  /*3610*/  HMMA.16816.F32 R40, R8.reuse, R72, R64 ;  /* 0x000000480828723c */ /* 0x040fe20000001840 */
[----:B------:R-:W2:Y:S07]  /*3620*/  LDSM.16.M88.4 R72, [R228+0x8000] ;  /* 0x00800000e448783b */ /* 0x000eae0000000200 */
[----:B------:R-:W-:Y:S08]  /*3630*/  HMMA.16816.F32 R12, R8, R14, R96 ;  /* 0x0000000e080c723c */ /* 0x000ff00000001860 */
[C---:B-----5:R-:W-:Y:S08]  /*3640*/  HMMA.16816.F32 R8, R4.reuse, R20, R92 ;  /* 0x000000140408723c */ /* 0x060ff0000000185c */
[C---:B------:R-:W-:Y:S01]  /*3650*/  HMMA.16816.F32 R104, R4.reuse, R48, R32 ;  /* 0x000000300468723c */ /* 0x040fe20000001820 */
[----:B------:R-:W-:Y:S07]  /*3660*/  LDSM.16.M88.4 R32, [R230+0x6000] ;  /* 0x00600000e620783b */ /* 0x000fee0000000200 */
[C---:B------:R-:W-:Y:S01]  /*3670*/  HMMA.16816.F32 R96, R4.reuse, R50, R24 ;  /* 0x000000320460723c */ /* 0x040fe20000001818 */
[----:B------:R-:W3:Y:S04]  /*3680*/  LDSM.16.M88.4 R24, [R242+0x8000] ;  /* 0x00800000f218783b */ /* 0x000ee80000000200 */
[----:B------:R-:W-:Y:S03]  /*3690*/  LDSM.16.M88.4 R48, [R135+0x7000] ;  /* 0x007000008730783b */ /* 0x000fe60000000200 */
[----:B------:R-:W-:Y:S01]  /*36a0*/  HMMA.16816.F32 R64, R4, R22, R84 ;  /* 0x000000160440723c */ /* 0x000fe20000001854 */
[----:B------:R-:W-:Y:S07]  /*36b0*/  LDSM.16.M88.4 R20, [R241+0x8000] ;  /* 0x00800000f114783b */ /* 0x000fee0000000200 */
[----:B-1----:R-:W-:Y:S08]  /*36c0*/  HMMA.16816.F32 R8, R28, R88, R8 ;  /* 0x000000581c08723c */ /* 0x002ff00000001808 */
[C---:B------:R-:W-:Y:S01]  /*36d0*/  HMMA.16816.F32 R112, R4.reuse, R52, R40 ;  /* 0x000000340470723c */ /* 0x040fe20000001828 */
[----:B------:R-:W-:Y:S07]  /*36e0*/  LDSM.16.M88.4 R40, [R135+0x8000] ;  /* 0x008000008728783b */ /* 0x000fee0000000200 */
[C---:B------:R-:W-:Y:S01]  /*36f0*/  HMMA.16816.F32 R108, R4.reuse, R54, R36 ;  /* 0x00000036046c723c */ /* 0x040fe20000001824 */
[----:B------:R-:W1:Y:S07]  /*3700*/  LDSM.16.M88.4 R52, [R135+0x6800] ;  /* 0x006800008734783b */ /* 0x000e6e0000000200 */
[C---:B------:R-:W-:Y:S08]  /*3710*/  HMMA.16816.F32 R76, R4.reuse, R56, R76 ;  /* 0x00000038044c723c */ /* 0x040ff0000000184c */
[C---:B------:R-:W-:Y:S01]  /*3720*/  HMMA.16816.F32 R100, R4.reuse, R58, R44 ;  /* 0x0000003a0464723c */ /* 0x040fe2000000182c */
[----:B------:R-:W4:Y:S04]  /*3730*/  LDSM.16.M88.4 R56, [R229+-0x3000] ;  /* 0xffd00000e538783b */ /* 0x000f280000000200 */
[----:B------:R-:W-:Y:S03]  /*3740*/  LDSM.16.M88.4 R44, [R135+0x7800] ;  /* 0x00780000872c783b */ /* 0x000fe60000000200 */
[C---:B------:R-:W-:Y:S08]  /*3750*/  HMMA.16816.F32 R120, R4.reuse, R82, R12 ;  /* 0x000000520478723c */ /* 0x040ff0000000180c */
[C---:B--2---:R-:W-:Y:S08]  /*3760*/  HMMA.16816.F32 R92, R4.reuse, R72, R60 ;  /* 0x00000048045c723c */ /* 0x044ff0000000183c */
[C---:B------:R-:W-:Y:S01]  /*3770*/  HMMA.16816.F32 R84, R4.reuse, R74, R68 ;  /* 0x0000004a0454723c */ /* 0x040fe20000001844 */
[----:B------:R-:W-:Y:S04]  /*3780*/  LDSM.16.M88.4 R72, [R228+0x9000] ;  /* 0x00900000e448783b */ /* 0x000fe80000000200 */
[----:B------:R-:W-:Y:S03]  /*3790*/  LDSM.16.M88.4 R68, [R135+0x8800] ;  /* 0x008800008744783b */ /* 0x000fe60000000200 */
[----:B------:R-:W-:Y:S01]  /*37a0*/  HMMA.16816.F32 R124, R4, R80, R16 ;  /* 0x00000050047c723c */ /* 0x000fe20000001810 */
[----:B------:R-:W-:Y:S07]  /*37b0*/  LDSM.16.M88.4 R16, [R239+0xc000] ;  /* 0x00c00000ef10783b */ /* 0x000fee0000000200 */
[----:B------:R-:W-:Y:S01]  /*37c0*/  HMMA.16816.F32 R12, R28, R90, R64 ;  /* 0x0000005a1c0c723c */ /* 0x000fe20000001840 */
[----:B------:R-:W2:Y:S07]  /*37d0*/  LDSM.16.M88.4 R64, [R230+0x6800] ;  /* 0x00680000e640783b */ /* 0x000eae0000000200 */
[----:B---3--:R-:W-:Y:S08]  /*37e0*/  HMMA.16816.F32 R4, R24, R32, R8 ;  /* 0x000000201804723c */ /* 0x008ff00000001808 */
[----:B-1----:R-:W-:Y:S01]  /*37f0*/  HMMA.16816.F32 R36, R28, R52, R76 ;  /* 0x000000341c24723c */ /* 0x002fe2000000184c */
[----:B------:R-:W-:Y:S07]  /*3800*/  LDSM.16.M88.4 R76, [R230+0x7000] ;  /* 0x00700000e64c783b */ /* 0x000fee0000000200 */
[----:B------:R-:W-:Y:S01]  /*3810*/  HMMA.16816.F32 R8, R24, R34, R12 ;  /* 0x000000221808723c */ /* 0x000fe2000000180c */
[----:B------:R-:W1:Y:S07]  /*3820*/  LDSM.16.M88.4 R12, [R240+0xc000] ;  /* 0x00c00000f00c783b */ /* 0x000e6e0000000200 */
[----:B----4-:R-:W-:Y:S08]  /*3830*/  HMMA.16816.F32 R4, R20, R56, R4 ;  /* 0x000000381404723c */ /* 0x010ff00000001804 */
[----:B------:R-:W-:Y:S08]  /*3840*/  HMMA.16816.F32 R52, R28, R54, R100 ;  /* 0x000000361c34723c */ /* 0x000ff00000001864 */
[----:B--2---:R-:W-:Y:S08]  /*3850*/  HMMA.16816.F32 R36, R24, R64, R36 ;  /* 0x000000401824723c */ /* 0x004ff00000001824 */
[----:B------:R-:W-:Y:S08]  /*3860*/  HMMA.16816.F32 R80, R28, R50, R108 ;  /* 0x000000321c50723c */ /* 0x000ff0000000186c */
[----:B------:R-:W-:Y:S01]  /*3870*/  HMMA.16816.F32 R32, R20, R58, R8 ;  /* 0x0000003a1420723c */ /* 0x000fe20000001808 */
[----:B------:R-:W-:Y:S07]  /*3880*/  LDSM.16.M88.4 R8, [R242+0xc000] ;  /* 0x00c00000f208783b */ /* 0x000fee0000000200 */
[C---:B------:R-:W-:Y:S08]  /*3890*/  HMMA.16816.F32 R116, R28.reuse, R44, R104 ;  /* 0x0000002c1c74723c */ /* 0x040ff00000001868 */
[----:B------:R-:W-:Y:S01]  /*38a0*/  HMMA.16816.F32 R108, R28, R46, R96 ;  /* 0x0000002e1c6c723c */ /* 0x000fe20000001860 */
[----:B------:R-:W2:Y:S04]  /*38b0*/  LDSM.16.M88.4 R44, [R230+0x8000] ;  /* 0x00800000e62c783b */ /* 0x000ea80000000200 */
[----:B------:R-:W-:Y:S03]  /*38c0*/  LDSM.16.M88.4 R96, [R230+0x8800] ;  /* 0x00880000e660783b */ /* 0x000fe60000000200 */
[----:B------:R-:W-:Y:S08]  /*38d0*/  HMMA.16816.F32 R4, R16, R72, R4 ;  /* 0x000000481004723c */ /* 0x000ff00000001804 */
[C---:B------:R-:W-:Y:S01]  /*38e0*/  HMMA.16816.F32 R60, R28.reuse, R48, R112 ;  /* 0x000000301c3c723c */ /* 0x040fe20000001870 */
[----:B------:R-:W3:Y:S07]  /*38f0*/  LDSM.16.M88.4 R48, [R230+0x7800] ;  /* 0x00780000e630783b */ /* 0x000eee0000000200 */
[C---:B------:R-:W-:Y:S01]  /*3900*/  HMMA.16816.F32 R56, R28.reuse, R68, R124 ;  /* 0x000000441c38723c */ /* 0x040fe2000000187c */
[----:B------:R-:W4:Y:S07]  /*3910*/  LDSM.16.M88.4 R124, [R228+0x9800] ;  /* 0x00980000e47c783b */ /* 0x000f2e0000000200 */
[C---:B------:R-:W-:Y:S01]  /*3920*/  HMMA.16816.F32 R104, R28.reuse, R40, R92 ;  /* 0x000000281c68723c */ /* 0x040fe2000000185c */
[----:B------:R-:W-:Y:S07]  /*3930*/  LDSM.16.M88.4 R92, [R229+-0x1000] ;  /* 0xfff00000e55c783b */ /* 0x000fee0000000200 */
[----:B------:R-:W-:Y:S01]  /*3940*/  HMMA.16816.F32 R100, R28, R42, R84 ;  /* 0x0000002a1c64723c */ /* 0x000fe20000001854 */
[----:B------:R-:W-:Y:S07]  /*3950*/  LDSM.16.M88.4 R84, [R229+-0x1800] ;  /* 0xffe80000e554783b */ /* 0x000fee0000000200 */
[----:B------:R-:W-:Y:S08]  /*3960*/  HMMA.16816.F32 R36, R20, R136, R36 ;  /* 0x000000881424723c */ /* 0x000ff00000001824 */
[----:B------:R-:W-:Y:S01]  /*3970*/  HMMA.16816.F32 R40, R24, R66, R52 ;  /* 0x000000421828723c */ /* 0x000fe20000001834 */
[----:B------:R-:W5:Y:S07]  /*3980*/  LDSM.16.M88.4 R52, [R229+-0x2000] ;  /* 0xffe00000e534783b */ /* 0x000f6e0000000200 */
[----:B------:R-:W-:Y:S01]  /*3990*/  HMMA.16816.F32 R112, R28, R70, R120 ;  /* 0x000000461c70723c */ /* 0x000fe20000001878 */
[----:B------:R-:W3:Y:S07]  /*39a0*/  LDSM.16.M88.4 R120, [R229+-0x800] ;  /* 0xfff80000e578783b */ /* 0x000eee0000000200 */
[----:B------:R-:W-:Y:S08]  /*39b0*/  HMMA.16816.F32 R32, R16, R74, R32 ;  /* 0x0000004a1020723c */ /* 0x000ff00000001820 */
[----:B-1----:R-:W-:Y:S01]  /*39c0*/  HMMA.16816.F32 R28, R12, R144, R4 ;  /* 0x000000900c1c723c */ /* 0x002fe20000001804 */
[----:B------:R-:W1:Y:S07]  /*39d0*/  LDSM.16.M88.4 R4, [R241+0xc000] ;  /* 0x00c00000f104783b */ /* 0x000e6e0000000200 */
[C---:B------:R-:W-:Y:S08]  /*39e0*/  HMMA.16816.F32 R88, R24.reuse, R76, R60 ;  /* 0x0000004c1858723c */ /* 0x040ff0000000183c */
[C---:B------:R-:W-:Y:S01]  /*39f0*/  HMMA.16816.F32 R64, R24.reuse, R78, R80 ;  /* 0x0000004e1840723c */ /* 0x040fe20000001850 */
[----:B------:R-:W1:Y:S07]  /*3a00*/  LDSM.16.M88.4 R80, [R228+0xa000] ;  /* 0x00a00000e450783b */ /* 0x000e6e0000000200 */
[C---:B--2---:R-:W-:Y:S08]  /*3a10*/  HMMA.16816.F32 R68, R24.reuse, R44, R104 ;  /* 0x0000002c1844723c */ /* 0x044ff00000001868 */
[C---:B------:R-:W-:Y:S01]  /*3a20*/  HMMA.16816.F32 R60, R24.reuse, R46, R100 ;  /* 0x0000002e183c723c */ /* 0x040fe20000001864 */
[----:B------:R-:W-:Y:S07]  /*3a30*/  LDSM.16.M88.4 R100, [R228+0xa800] ;  /* 0x00a80000e464783b */ /* 0x000fee0000000200 */
[C---:B---3--:R-:W-:Y:S08]  /*3a40*/  HMMA.16816.F32 R72, R24.reuse, R48, R116 ;  /* 0x000000301848723c */ /* 0x048ff00000001874 */
[----:B------:R-:W-:Y:S08]  /*3a50*/  HMMA.16816.F32 R76, R24, R50, R108 ;  /* 0x00000032184c723c */ /* 0x000ff0000000186c */
[----:B----4-:R-:W-:Y:S08]  /*3a60*/  HMMA.16816.F32 R44, R16, R124, R36 ;  /* 0x0000007c102c723c */ /* 0x010ff00000001824 */
[----:B------:R-:W-:Y:S08]  /*3a70*/  HMMA.16816.F32 R48, R20, R138, R40 ;  /* 0x0000008a1430723c */ /* 0x000ff00000001828 */
[----:B------:R-:W-:Y:S08]  /*3a80*/  HMMA.16816.F32 R56, R24, R96, R56 ;  /* 0x000000601838723c */ /* 0x000ff00000001838 */
[----:B------:R-:W-:Y:S08]  /*3a90*/  HMMA.16816.F32 R40, R12, R146, R32 ;  /* 0x000000920c28723c */ /* 0x000ff00000001820 */
[----:B------:R-:W-:Y:S08]  /*3aa0*/  HMMA.16816.F32 R32, R8, R148, R28 ;  /* 0x000000940820723c */ /* 0x000ff0000000181c */
[----:B------:R-:W-:Y:S01]  /*3ab0*/  HMMA.16816.F32 R28, R24, R98, R112 ;  /* 0x00000062181c723c */ /* 0x000fe20000001870 */
[----:B------:R-:W2:Y:S07]  /*3ac0*/  LDSM.16.M88.4 R96, [R230+0x9800] ;  /* 0x00980000e660783b */ /* 0x000eae0000000200 */
[----:B-----5:R-:W-:Y:S08]  /*3ad0*/  HMMA.16816.F32 R24, R20, R52, R88 ;  /* 0x000000341418723c */ /* 0x020ff00000001858 */
[----:B------:R-:W-:Y:S08]  /*3ae0*/  HMMA.16816.F32 R44, R12, R128, R44 ;  /* 0x000000800c2c723c */ /* 0x000ff0000000182c */
[----:B------:R-:W-:Y:S08]  /*3af0*/  HMMA.16816.F32 R48, R16, R126, R48 ;  /* 0x0000007e1030723c */ /* 0x000ff00000001830 */
[C---:B------:R-:W-:Y:S01]  /*3b00*/  HMMA.16816.F32 R36, R20.reuse, R54, R64 ;  /* 0x000000361424723c */ /* 0x040fe20000001840 */
[----:B------:R-:W-:Y:S07]  /*3b10*/  LDSM.16.M88.4 R64, [R229+0x800] ;  /* 0x00080000e540783b */ /* 0x000fee0000000200 */
[C---:B------:R-:W-:Y:S08]  /*3b20*/  HMMA.16816.F32 R52, R20.reuse, R84, R72 ;  /* 0x000000541434723c */ /* 0x040ff00000001848 */
[C---:B------:R-:W-:Y:S08]  /*3b30*/  HMMA.16816.F32 R76, R20.reuse, R86, R76 ;  /* 0x00000056144c723c */ /* 0x040ff0000000184c */
[C---:B------:R-:W-:Y:S08]  /*3b40*/  HMMA.16816.F32 R88, R20.reuse, R120, R56 ;  /* 0x000000781458723c */ /* 0x040ff00000001838 */
[----:B------:R-:W-:Y:S01]  /*3b50*/  HMMA.16816.F32 R84, R20, R92, R68 ;  /* 0x0000005c1454723c */ /* 0x000fe20000001844 */
[----:B------:R-:W3:Y:S07]  /*3b60*/  LDSM.16.M88.4 R68, [R135+0xa000] ;  /* 0x00a000008744783b */ /* 0x000eee0000000200 */
[----:B-1----:R-:W-:Y:S08]  /*3b70*/  HMMA.16816.F32 R56, R4, R140, R32 ;  /* 0x0000008c0438723c */ /* 0x002ff00000001820 */
[----:B------:R-:W-:Y:S08]  /*3b80*/  HMMA.16816.F32 R32, R8, R150, R40 ;  /* 0x000000960820723c */ /* 0x000ff00000001828 */
[C---:B------:R-:W-:Y:S01]  /*3b90*/  HMMA.16816.F32 R92, R20.reuse, R94, R60 ;  /* 0x0000005e145c723c */ /* 0x040fe2000000183c */
[----:B------:R-:W-:Y:S07]  /*3ba0*/  LDSM.16.M88.4 R60, [R229+0x1000] ;  /* 0x00100000e53c783b */ /* 0x000fee0000000200 */
[----:B------:R-:W-:Y:S08]  /*3bb0*/  HMMA.16816.F32 R120, R20, R122, R28 ;  /* 0x0000007a1478723c */ /* 0x000ff0000000181c */
[----:B------:R-:W-:Y:S08]  /*3bc0*/  HMMA.16816.F32 R24, R16, R80, R24 ;  /* 0x000000501018723c */ /* 0x000ff00000001818 */
[----:B--2---:R-:W-:Y:S01]  /*3bd0*/  HMMA.16816.F32 R20, R8, R96, R44 ;  /* 0x000000600814723c */ /* 0x004fe2000000182c */
[----:B------:R-:W-:Y:S07]  /*3be0*/  LDSM.16.M88.4 R44, [R230+0xa000] ;  /* 0x00a00000e62c783b */ /* 0x000fee0000000200 */
[----:B------:R-:W-:Y:S01]  /*3bf0*/  HMMA.16816.F32 R28, R12, R130, R48 ;  /* 0x000000820c1c723c */ /* 0x000fe20000001830 */
[----:B------:R-:W-:Y:S01]  /*3c00*/  FMUL.FTZ R0, R56, c[0x0][0x320] ;  /* 0x0000c80038007a20 */ /* 0x000fe20000410000 */
[----:B------:R-:W1:Y:S06]  /*3c10*/  LDSM.16.M88.4 R48, [R228+0xb000] ;  /* 0x00b00000e430783b */ /* 0x000e6c0000000200 */
[----:B------:R-:W-:Y:S01]  /*3c20*/  HMMA.16816.F32 R32, R4, R142, R32 ;  /* 0x0000008e0420723c */ /* 0x000fe20000001820 */
[----:B------:R2:W4:Y:S07]  /*3c30*/  MUFU.TANH R105, R0 ;  /* 0x0000000000697308 */ /* 0x00052e0000002400 */
[----:B------:R-:W-:Y:S01]  /*3c40*/  HMMA.16816.F32 R36, R16, R82, R36 ;  /* 0x000000521024723c */ /* 0x000fe20000001824 */
[----:B--2---:R-:W-:-:S07]  /*3c50*/  FMUL.FTZ R0, R57, c[0x0][0x320] ;  /* 0x0000c80039007a20 */ /* 0x004fce0000410000 */
[----:B------:R-:W-:Y:S01]  /*3c60*/  HMMA.16816.F32 R72, R16, R100, R52 ;  /* 0x000000641048723c */ /* 0x000fe20000001834 */
[----:B------:R-:W2:Y:S01]  /*3c70*/  LDSM.16.M88.4 R52, [R135+0xa800] ;  /* 0x00a800008734783b */ /* 0x000ea20000000200 */
[----:B------:R5:W1:Y:S06]  /*3c80*/  MUFU.TANH R104, R0 ;  /* 0x0000000000687308 */ /* 0x000a6c0000002400 */
[----:B---3--:R-:W-:Y:S08]  /*3c90*/  HMMA.16816.F32 R24, R12, R68, R24 ;  /* 0x000000440c18723c */ /* 0x008ff00000001818 */
[----:B------:R-:W-:Y:S01]  /*3ca0*/  HMMA.16816.F32 R76, R16, R102, R76 ;  /* 0x00000066104c723c */ /* 0x000fe2000000184c */
[----:B-----5:R-:W-:-:S04]  /*3cb0*/  FMUL.FTZ R0, R58, c[0x0][0x320] ;  /* 0x0000c8003a007a20 */ /* 0x020fc80000410000 */
[----:B------:R3:W1:Y:S03]  /*3cc0*/  MUFU.TANH R103, R0 ;  /* 0x0000000000677308 */ /* 0x0006660000002400 */
[----:B------:R-:W-:Y:S08]  /*3cd0*/  HMMA.16816.F32 R40, R4, R64, R20 ;  /* 0x000000400428723c */ /* 0x000ff00000001814 */
[----:B------:R-:W-:Y:S01]  /*3ce0*/  HMMA.16816.F32 R20, R8, R98, R28 ;  /* 0x000000620814723c */ /* 0x000fe2000000181c */
[----:B---3--:R-:W-:-:S07]  /*3cf0*/  FMUL.FTZ R0, R59, c[0x0][0x320] ;  /* 0x0000c8003b007a20 */ /* 0x008fce0000410000 */
[----:B------:R-:W-:Y:S01]  /*3d00*/  HMMA.16816.F32 R36, R12, R70, R36 ;  /* 0x000000460c24723c */ /* 0x000fe20000001824 */
[----:B------:R-:W3:Y:S01]  /*3d10*/  LDSM.16.M88.4 R56, [R230+0xa800] ;  /* 0x00a80000e638783b */ /* 0x000ee20000000200 */
[----:B------:R5:W1:Y:S03]  /*3d20*/  MUFU.TANH R102, R0 ;  /* 0x0000000000667308 */ /* 0x000a660000002400 */
[----:B------:R-:W2:Y:S01]  /*3d30*/  LDSM.16.M88.4 R68, [R228+0xb800] ;  /* 0x00b80000e444783b */ /* 0x000ea20000000200 */
[----:B-----5:R-:W-:-:S04]  /*3d40*/  FMUL.FTZ R0, R32, c[0x0][0x320] ;  /* 0x0000c80020007a20 */ /* 0x020fc80000410000 */
[----:B------:R5:W1:Y:S06]  /*3d50*/  MUFU.TANH R100, R0 ;  /* 0x0000000000647308 */ /* 0x000a6c0000002400 */
[----:B------:R-:W-:Y:S01]  /*3d60*/  HMMA.16816.F32 R20, R4, R66, R20 ;  /* 0x000000420414723c */ /* 0x000fe20000001814 */
[----:B-----5:R-:W-:-:S04]  /*3d70*/  FMUL.FTZ R0, R33, c[0x0][0x320] ;  /* 0x0000c80021007a20 */ /* 0x020fc80000410000 */
[----:B------:R5:W2:Y:S03]  /*3d80*/  MUFU.TANH R98, R0 ;  /* 0x0000000000627308 */ /* 0x000aa60000002400 */
[----:B-1----:R-:W-:Y:S01]  /*3d90*/  HMMA.16816.F32 R80, R16, R48, R84 ;  /* 0x000000301050723c */ /* 0x002fe20000001854 */
[----:B-----5:R-:W-:-:S04]  /*3da0*/  FMUL.FTZ R0, R34, c[0x0][0x320] ;  /* 0x0000c80022007a20 */ /* 0x020fc80000410000 */
[----:B------:R1:W1:Y:S03]  /*3db0*/  MUFU.TANH R101, R0 ;  /* 0x0000000000657308 */ /* 0x0002660000002400 */
[----:B--2---:R-:W-:Y:S01]  /*3dc0*/  HMMA.16816.F32 R28, R12, R52, R72 ;  /* 0x000000340c1c723c */ /* 0x004fe20000001848 */
[----:B-1----:R-:W-:-:S07]  /*3dd0*/  FMUL.FTZ R0, R35, c[0x0][0x320] ;  /* 0x0000c80023007a20 */ /* 0x002fce0000410000 */
[----:B------:R-:W-:Y:S01]  /*3de0*/  HMMA.16816.F32 R32, R8, R44, R24 ;  /* 0x0000002c0820723c */ /* 0x000fe20000001818 */
[----:B------:R1:W2:Y:S02]  /*3df0*/  MUFU.TANH R99, R0 ;  /* 0x0000000000637308 */ /* 0x0002a40000002400 */
[----:B-1----:R-:W-:-:S06]  /*3e00*/  FMUL.FTZ R0, R40, c[0x0][0x320] ;  /* 0x0000c80028007a20 */ /* 0x002fcc0000410000 */
[----:B------:R1:W1:Y:S01]  /*3e10*/  MUFU.TANH R85, R0 ;  /* 0x0000000000557308 */ /* 0x0002620000002400 */
[----:B------:R-:W-:Y:S01]  /*3e20*/  HMMA.16816.F32 R24, R8, R46, R36 ;  /* 0x0000002e0818723c */ /* 0x000fe20000001824 */
[----:B------:R-:W5:Y:S01]  /*3e30*/  LDSM.16.M88.4 R44, [R135+0xb000] ;  /* 0x00b00000872c783b */ /* 0x000f620000000200 */
[----:B-1----:R-:W-:-:S05]  /*3e40*/  FMUL.FTZ R0, R41, c[0x0][0x320] ;  /* 0x0000c80029007a20 */ /* 0x002fca0000410000 */
[----:B------:R1:W1:Y:S01]  /*3e50*/  MUFU.TANH R84, R0 ;  /* 0x0000000000547308 */ /* 0x0002620000002400 */
[----:B------:R-:W-:Y:S01]  /*3e60*/  HMMA.16816.F32 R36, R12, R54, R76 ;  /* 0x000000360c24723c */ /* 0x000fe2000000184c */
[----:B------:R-:W2:Y:S01]  /*3e70*/  LDSM.16.M88.4 R52, [R229+0x1800] ;  /* 0x00180000e534783b */ /* 0x000ea20000000200 */
[----:B-1----:R-:W-:-:S05]  /*3e80*/  FMUL.FTZ R0, R42, c[0x0][0x320] ;  /* 0x0000c8002a007a20 */ /* 0x002fca0000410000 */
[----:B------:R1:W1:Y:S02]  /*3e90*/  MUFU.TANH R97, R0 ;  /* 0x0000000000617308 */ /* 0x0002640000002400 */
[----:B-1----:R-:W-:Y:S02]  /*3ea0*/  FMUL.FTZ R0, R43, c[0x0][0x320] ;  /* 0x0000c8002b007a20 */ /* 0x002fe40000410000 */
[----:B------:R-:W-:Y:S04]  /*3eb0*/  HMMA.16816.F32 R40, R4, R60, R32 ;  /* 0x0000003c0428723c */ /* 0x000fe80000001820 */
[----:B------:R1:W1:Y:S02]  /*3ec0*/  MUFU.TANH R96, R0 ;  /* 0x0000000000607308 */ /* 0x0002640000002400 */
[----:B-1----:R-:W-:-:S06]  /*3ed0*/  FMUL.FTZ R0, R20, c[0x0][0x320] ;  /* 0x0000c80014007a20 */ /* 0x002fcc0000410000 */
[----:B------:R1:W1:Y:S01]  /*3ee0*/  MUFU.TANH R75, R0 ;  /* 0x00000000004b7308 */ /* 0x0002620000002400 */
[----:B---3--:R-:W-:Y:S01]  /*3ef0*/  HMMA.16816.F32 R32, R8, R56, R28 ;  /* 0x000000380820723c */ /* 0x008fe2000000181c */
[----:B-1----:R-:W-:-:S06]  /*3f00*/  FMUL.FTZ R0, R21, c[0x0][0x320] ;  /* 0x0000c80015007a20 */ /* 0x002fcc0000410000 */
[----:B------:R1:W3:Y:S02]  /*3f10*/  MUFU.TANH R74, R0 ;  /* 0x00000000004a7308 */ /* 0x0002e40000002400 */
[----:B-1----:R-:W-:-:S06]  /*3f20*/  FMUL.FTZ R0, R22, c[0x0][0x320] ;  /* 0x0000c80016007a20 */ /* 0x002fcc0000410000 */
[----:B------:R1:W1:Y:S02]  /*3f30*/  MUFU.TANH R77, R0 ;  /* 0x00000000004d7308 */ /* 0x0002640000002400 */
[----:B-1----:R-:W-:Y:S02]  /*3f40*/  FMUL.FTZ R0, R23, c[0x0][0x320] ;  /* 0x0000c80017007a20 */ /* 0x002fe40000410000 */
[----:B------:R-:W-:Y:S01]  /*3f50*/  HMMA.16816.F32 R20, R4, R62, R24 ;  /* 0x0000003e0414723c */ /* 0x000fe20000001818 */
[----:B------:R-:W-:Y:S03]  /*3f60*/  LDSM.16.M88.4 R60, [R230+0xb000] ;  /* 0x00b00000e63c783b */ /* 0x000fe60000000200 */
[----:B------:R1:W1:Y:S04]  /*3f70*/  MUFU.TANH R76, R0 ;  /* 0x00000000004c7308 */ /* 0x0002680000002400 */
[----:B------:R-:W-:Y:S01]  /*3f80*/  HMMA.16816.F32 R24, R8, R58, R36 ;  /* 0x0000003a0818723c */ /* 0x000fe20000001824 */
[----:B------:R-:W2:Y:S01]  /*3f90*/  LDSM.16.M88.4 R56, [R135+0xb800] ;  /* 0x00b800008738783b */ /* 0x000ea20000000200 */
[----:B-1----:R-:W-:-:S04]  /*3fa0*/  FMUL.FTZ R0, R40, c[0x0][0x320] ;  /* 0x0000c80028007a20 */ /* 0x002fc80000410000 */
[----:B------:R1:W1:Y:S02]  /*3fb0*/  MUFU.TANH R73, R0 ;  /* 0x0000000000497308 */ /* 0x0002640000002400 */
[C---:B------:R-:W-:Y:S08]  /*3fc0*/  HMMA.16816.F32 R48, R16.reuse, R50, R92 ;  /* 0x000000321030723c */ /* 0x040ff0000000185c */
[----:B------:R-:W-:Y:S01]  /*3fd0*/  HMMA.16816.F32 R64, R16, R68, R88 ;  /* 0x000000441040723c */ /* 0x000fe20000001858 */
[----:B-1----:R-:W-:-:S04]  /*3fe0*/  FMUL.FTZ R0, R41, c[0x0][0x320] ;  /* 0x0000c80029007a20 */ /* 0x002fc80000410000 */
[----:B------:R1:W1:Y:S03]  /*3ff0*/  MUFU.TANH R72, R0 ;  /* 0x0000000000487308 */ /* 0x0002660000002400 */
[----:B-----5:R-:W-:Y:S08]  /*4000*/  HMMA.16816.F32 R28, R12, R44, R80 ;  /* 0x0000002c0c1c723c */ /* 0x020ff00000001850 */
[----:B------:R-:W-:Y:S01]  /*4010*/  HMMA.16816.F32 R16, R16, R70, R120 ;  /* 0x000000461010723c */ /* 0x000fe20000001878 */
[----:B-1----:R-:W-:-:S07]  /*4020*/  FMUL.FTZ R0, R42, c[0x0][0x320] ;  /* 0x0000c8002a007a20 */ /* 0x002fce0000410000 */
[----:B--2---:R-:W-:Y:S01]  /*4030*/  HMMA.16816.F32 R36, R4, R52, R32 ;  /* 0x000000340424723c */ /* 0x004fe20000001820 */
[----:B------:R1:W2:Y:S02]  /*4040*/  MUFU.TANH R81, R0 ;  /* 0x0000000000517308 */ /* 0x0002a40000002400 */
[----:B-1----:R-:W-:Y:S02]  /*4050*/  FMUL.FTZ R0, R43, c[0x0][0x320] ;  /* 0x0000c8002b007a20 */ /* 0x002fe40000410000 */
[----:B------:R-:W1:Y:S04]  /*4060*/  LDSM.16.M88.4 R40, [R230+0xb800] ;  /* 0x00b80000e628783b */ /* 0x000e680000000200 */
[----:B------:R5:W1:Y:S02]  /*4070*/  MUFU.TANH R80, R0 ;  /* 0x0000000000507308 */ /* 0x000a640000002400 */
[----:B-----5:R-:W-:-:S06]  /*4080*/  FMUL.FTZ R0, R20, c[0x0][0x320] ;  /* 0x0000c80014007a20 */ /* 0x020fcc0000410000 */
[----:B------:R5:W1:Y:S01]  /*4090*/  MUFU.TANH R69, R0 ;  /* 0x0000000000457308 */ /* 0x000a620000002400 */
[----:B------:R-:W-:Y:S06]  /*40a0*/  HMMA.16816.F32 R32, R12, R46, R48 ;  /* 0x0000002e0c20723c */ /* 0x000fec0000001830 */
[----:B------:R-:W-:Y:S01]  /*40b0*/  FMUL.FTZ R37, R37, c[0x0][0x320] ;  /* 0x0000c80025257a20 */ /* 0x000fe20000410000 */
[----:B------:R-:W1:Y:S01]  /*40c0*/  LDSM.16.M88.4 R44, [R229+0x2000] ;  /* 0x00200000e52c783b */ /* 0x000e620000000200 */
[----:B-----5:R-:W-:-:S04]  /*40d0*/  FMUL.FTZ R0, R21, c[0x0][0x320] ;  /* 0x0000c80015007a20 */ /* 0x020fc80000410000 */
[----:B------:R5:W1:Y:S01]  /*40e0*/  MUFU.TANH R68, R0 ;  /* 0x0000000000447308 */ /* 0x000a620000002400 */
[----:B------:R-:W-:Y:S02]  /*40f0*/  FMUL.FTZ R38, R38, c[0x0][0x320] ;  /* 0x0000c80026267a20 */ /* 0x000fe40000410000 */
[----:B------:R-:W-:Y:S01]  /*4100*/  FMUL.FTZ R39, R39, c[0x0][0x320] ;  /* 0x0000c80027277a20 */ /* 0x000fe20000410000 */
[----:B------:R-:W-:Y:S01]  /*4110*/  HMMA.16816.F32 R24, R4, R54, R24 ;  /* 0x000000360418723c */ /* 0x000fe20000001818 */
[----:B-----5:R-:W-:-:S04]  /*4120*/  FMUL.FTZ R0, R22, c[0x0][0x320] ;  /* 0x0000c80016007a20 */ /* 0x020fc80000410000 */
[----:B------:R5:W1:Y:S08]  /*4130*/  MUFU.TANH R83, R0 ;  /* 0x0000000000537308 */ /* 0x000a700000002400 */
[----:B------:R-:W1:Y:S01]  /*4140*/  MUFU.TANH R51, R37 ;  /* 0x0000002500337308 */ /* 0x000e620000002400 */
[----:B-----5:R-:W-:Y:S02]  /*4150*/  FMUL.FTZ R0, R23, c[0x0][0x320] ;  /* 0x0000c80017007a20 */ /* 0x020fe40000410000 */
[C---:B------:R-:W-:Y:S05]  /*4160*/  HMMA.16816.F32 R20, R12.reuse, R56, R64 ;  /* 0x000000380c14723c */ /* 0x040fea0000001840 */
[----:B------:R-:W1:Y:S03]  /*4170*/  MUFU.TANH R54, R38 ;  /* 0x0000002600367308 */ /* 0x000e660000002400 */
[----:B------:R-:W-:Y:S05]  /*4180*/  HMMA.16816.F32 R12, R12, R58, R16 ;  /* 0x0000003a0c0c723c */ /* 0x000fea0000001810 */
[----:B------:R5:W1:Y:S08]  /*4190*/  MUFU.TANH R82, R0 ;  /* 0x0000000000527308 */ /* 0x000a700000002400 */
[----:B------:R1:W1:Y:S01]  /*41a0*/  MUFU.TANH R53, R39 ;  /* 0x0000002700357308 */ /* 0x0002620000002400 */
[----:B-----5:R-:W-:-:S02]  /*41b0*/  FMUL.FTZ R0, R36, c[0x0][0x320] ;  /* 0x0000c80024007a20 */ /* 0x020fc40000410000 */
[----:B-1----:R-:W1:Y:S01]  /*41c0*/  LDSM.16.M88.4 R36, [R229+0x2800] ;  /* 0x00280000e524783b */ /* 0x002e620000000200 */
[C---:B------:R-:W-:Y:S08]  /*41d0*/  HMMA.16816.F32 R28, R8.reuse, R60, R28 ;  /* 0x0000003c081c723c */ /* 0x040ff0000000181c */
[C---:B------:R-:W-:Y:S08]  /*41e0*/  HMMA.16816.F32 R32, R8.reuse, R62, R32 ;  /* 0x0000003e0820723c */ /* 0x040ff00000001820 */
[----:B------:R-:W-:Y:S01]  /*41f0*/  HMMA.16816.F32 R16, R8, R40, R20 ;  /* 0x000000280810723c */ /* 0x000fe20000001814 */
[----:B------:R-:W-:Y:S01]  /*4200*/  FMUL.FTZ R24, R24, c[0x0][0x320] ;  /* 0x0000c80018187a20 */ /* 0x000fe20000410000 */
[----:B------:R5:W1:Y:S01]  /*4210*/  MUFU.TANH R52, R0 ;  /* 0x0000000000347308 */ /* 0x000a620000002400 */
[----:B------:R-:W-:Y:S01]  /*4220*/  FMUL.FTZ R25, R25, c[0x0][0x320] ;  /* 0x0000c80019197a20 */ /* 0x000fe20000410000 */
[----:B------:R-:W-:Y:S01]  /*4230*/  ISETP.GE.AND P0, PT, R168, 0x2, PT ;  /* 0x00000002a800780c */ /* 0x000fe20003f06270 */
[----:B------:R-:W-:Y:S01]  /*4240*/  FMUL.FTZ R26, R26, c[0x0][0x320] ;  /* 0x0000c8001a1a7a20 */ /* 0x000fe20000410000 */
[----:B------:R-:W-:-:S04]  /*4250*/  DEPBAR.LE SB0, 0x0 ;  /* 0x000080000000791a */ /* 0x000fc80000000000 */
[----:B------:R-:W-:Y:S08]  /*4260*/  HMMA.16816.F32 R8, R8, R42, R12 ;  /* 0x0000002a0808723c */ /* 0x000ff0000000180c */
[C---:B------:R-:W-:Y:S08]  /*4270*/  HMMA.16816.F32 R28, R4.reuse, R44, R28 ;  /* 0x0000002c041c723c */ /* 0x040ff0000000181c */
[C---:B------:R-:W-:Y:S08]  /*4280*/  HMMA.16816.F32 R20, R4.reuse, R46, R32 ;  /* 0x0000002e0414723c */ /* 0x040ff00000001820 */
[C---:B-1----:R-:W-:Y:S08]  /*4290*/  HMMA.16816.F32 R12, R4.reuse, R36, R16 ;  /* 0x00000024040c723c */ /* 0x042ff00000001810 */
[----:B------:R-:W-:Y:S01]  /*42a0*/  HMMA.16816.F32 R4, R4, R38, R8 ;  /* 0x000000260404723c */ /* 0x000fe20000001808 */
[----:B------:R-:W-:-:S02]  /*42b0*/  FMUL.FTZ R27, R27, c[0x0][0x320] ;  /* 0x0000c8001b1b7a20 */ /* 0x000fc40000410000 */
[----:B------:R-:W-:Y:S02]  /*42c0*/  FMUL.FTZ R28, R28, c[0x0][0x320] ;  /* 0x0000c8001c1c7a20 */ /* 0x000fe40000410000 */
[----:B------:R-:W-:Y:S02]  /*42d0*/  FMUL.FTZ R29, R29, c[0x0][0x320] ;  /* 0x0000c8001d1d7a20 */ /* 0x000fe40000410000 */
[----:B------:R-:W-:Y:S02]  /*42e0*/  FMUL.FTZ R30, R30, c[0x0][0x320] ;  /* 0x0000c8001e1e7a20 */ /* 0x000fe40000410000 */
[----:B-----5:R-:W-:Y:S02]  /*42f0*/  FMUL.FTZ R0, R31, c[0x0][0x320] ;  /* 0x0000c8001f007a20 */ /* 0x020fe40000410000 */
        /* <DEDUP_REMOVED lines=37> */
[----:B------:R-:W-:Y:S01]  /*4550*/  IMAD.MOV.U32 R246, RZ, RZ, RZ ;  /* 0x000000fffff67224 */ /* 0x000fe200078e00ff */
[----:B------:R-:W-:-:S04]  /*4560*/  IADD3 R2, R163, R154, R166 ;  /* 0x0000009aa3027210 */ /* 0x000fc80007ffe0a6 */
[----:B------:R-:W-:-:S05]  /*4570*/  IADD3 R2, R2, -0x60, RZ ;  /* 0xffffffa002027810 */ /* 0x000fca0007ffe0ff */
[----:B-1----:R-:W-:Y:S02]  /*4580*/  IMAD.MOV.U32 R0, RZ, RZ, R2 ;  /* 0x000000ffff007224 */ /* 0x002fe400078e0002 */
        /* <DEDUP_REMOVED lines=23> */
[----:B------:R1:W2:Y:S02]  /*4700*/  SHFL.IDX PT, R4, R22, RZ, 0x181f ;  /* 0x00181fff16047589 */ /* 0x0002a400000e0000 */
.L_x_1534:
[----:B------:R-:W-:Y:S05]  /*4710*/  BRA.DIV ~URZ, `(.L_x_1473) ;  /* 0x000113b27f007947 */ /* 0x000fea000b800000 */
[----:B------:R-:W3:Y:S01]  /*4720*/  SHFL.IDX PT, R3, R23, RZ, 0x181f ;  /* 0x00181fff17037589 */ /* 0x000ee200000e0000 */
[C---:B------:R-:W-:Y:S02]  /*4730*/  IADD3 R38, R245.reuse, 0x40, RZ ;  /* 0x00000040f5267810 */ /* 0x040fe40007ffe0ff */
[C---:B------:R-:W-:Y:S01]  /*4740*/  IADD3 R39, R245.reuse, 0x80, RZ ;  /* 0x00000080f5277810 */ /* 0x040fe20007ffe0ff */
[----:B------:R-:W4:Y:S01]  /*4750*/  SHFL.IDX PT, R0, R23, 0x1, 0x181f ;  /* 0x00381f0017007f89 */ /* 0x000f2200000e0000 */
[----:B------:R-:W-:-:S03]  /*4760*/  ISETP.GE.AND P3, PT, R245, c[0x0][0x1d4], PT ;  /* 0x00007500f5007a0c */ /* 0x000fc60003f66270 */
[----:B------:R-:W5:Y:S01]  /*4770*/  SHFL.IDX PT, R2, R22, 0x1, 0x181f ;  /* 0x00381f0016027f89 */ /* 0x000f6200000e0000 */
[----:B------:R-:W-:Y:S02]  /*4780*/  SEL R5, RZ, 0x10, P3 ;  /* 0x00000010ff057807 */ /* 0x000fe40001800000 */
[CC--:B---3--:R-:W-:Y:S02]  /*4790*/  IADD3 R20, P0, R3.reuse, R155.reuse, RZ ;  /* 0x0000009b03147210 */ /* 0x0c8fe40007f1e0ff */
[C---:B------:R-:W-:Y:S02]  /*47a0*/  IADD3 R18, P2, R3.reuse, R156, RZ ;  /* 0x0000009c03127210 */ /* 0x040fe40007f5e0ff */
[----:B------:R-:W-:Y:S01]  /*47b0*/  IADD3 R14, P1, R3, R158, RZ ;  /* 0x0000009e030e7210 */ /* 0x000fe20007f3e0ff */
[----:B--2---:R-:W-:Y:S01]  /*47c0*/  IMAD.X R21, R4, 0x1, R132, P0 ;  /* 0x0000000104157824 */ /* 0x004fe200000e0684 */
[----:B----4-:R-:W-:Y:S01]  /*47d0*/  IADD3 R12, P0, R0, R155, RZ ;  /* 0x0000009b000c7210 */ /* 0x010fe20007f1e0ff */
[--C-:B------:R-:W-:Y:S01]  /*47e0*/  IMAD.X R19, R4, 0x1, R133.reuse, P2 ;  /* 0x0000000104137824 */ /* 0x100fe200010e0685 */
[----:B------:R-:W-:Y:S01]  /*47f0*/  IADD3 R10, P2, R0, R156, RZ ;  /* 0x0000009c000a7210 */ /* 0x000fe20007f5e0ff */
[----:B------:R-:W-:Y:S01]  /*4800*/  IMAD.X R15, R4, 0x1, R152, P1 ;  /* 0x00000001040f7824 */ /* 0x000fe200008e0698 */
[----:B------:R-:W-:Y:S01]  /*4810*/  IADD3 R8, P1, R0, R157, RZ ;  /* 0x0000009d00087210 */ /* 0x000fe20007f3e0ff */
[----:B-----5:R-:W-:Y:S01]  /*4820*/  IMAD.X R13, R2, 0x1, R132, P0 ;  /* 0x00000001020d7824 */ /* 0x020fe200000e0684 */
[----:B------:R-:W-:Y:S01]  /*4830*/  IADD3 R6, P0, R0, R158, RZ ;  /* 0x0000009e00067210 */ /* 0x000fe20007f1e0ff */
[----:B------:R-:W-:Y:S01]  /*4840*/  IMAD.X R11, R2, 0x1, R133, P2 ;  /* 0x00000001020b7824 */ /* 0x000fe200010e0685 */
[----:B------:R-:W-:Y:S01]  /*4850*/  ISETP.GE.AND P2, PT, R38, c[0x0][0x1d4], PT ;  /* 0x0000750026007a0c */ /* 0x000fe20003f46270 */
[C---:B------:R-:W-:Y:S01]  /*4860*/  IMAD.X R9, R2.reuse, 0x1, R134, P1 ;  /* 0x0000000102097824 */ /* 0x040fe200008e0686 */
[----:B------:R-:W-:Y:S01]  /*4870*/  IADD3 R38, R245, 0xc0, RZ ;  /* 0x000000c0f5267810 */ /* 0x000fe20007ffe0ff */
[----:B------:R-:W-:Y:S01]  /*4880*/  IMAD.X R7, R2, 0x1, R152, P0 ;  /* 0x0000000102077824 */ /* 0x000fe200000e0698 */
[----:B------:R-:W-:Y:S01]  /*4890*/  ISETP.GE.AND P1, PT, R39, c[0x0][0x1d4], PT ;  /* 0x0000750027007a0c */ /* 0x000fe20003f26270 */
[----:B------:R2:W-:Y:S01]  /*48a0*/  LDGSTS.E.BYPASS.LTC128B.128 [R243+0xc100], [R20.64], !P3 ;  /* 0x0c10000014f37fae */ /* 0x0005e2000d901d46 */
[----:B------:R-:W-:-:S02]  /*48b0*/  ISETP.GE.AND P0, PT, R38, c[0x0][0x1d4], PT ;  /* 0x0000750026007a0c */ /* 0x000fc40003f06270 */
[----:B------:R-:W-:Y:S01]  /*48c0*/  IADD3 R16, P4, R3, R157, RZ ;  /* 0x0000009d03107210 */ /* 0x000fe20007f9e0ff */
[----:B------:R2:W3:Y:S04]  /*48d0*/  SHFL.IDX PT, R0, R23, 0x2, 0x181f ;  /* 0x00581f0017007f89 */ /* 0x0004e800000e0000 */
[----:B------:R-:W-:Y:S01]  /*48e0*/  IMAD.X R17, R4, 0x1, R134, P4 ;  /* 0x0000000104117824 */ /* 0x000fe200020e0686 */
[----:B------:R2:W-:Y:S04]  /*48f0*/  LDGSTS.E.BYPASS.LTC128B.128 [R243+0xf100], [R18.64], !P2 ;  /* 0x0f10000012f37fae */ /* 0x0005e8000d101d46 */
[----:B------:R2:W-:Y:S04]  /*4900*/  LDGSTS.E.BYPASS.LTC128B.128 [R243+0x12100], [R16.64], !P1 ;  /* 0x1210000010f37fae */ /* 0x0005e8000c901d46 */
[----:B------:R4:W-:Y:S04]  /*4910*/  LDGSTS.E.BYPASS.LTC128B.128 [R243+0x15100], [R14.64], !P0 ;  /* 0x151000000ef37fae */ /* 0x0009e8000c101d46 */
[----:B------:R5:W-:Y:S04]  /*4920*/  LDGSTS.E.BYPASS.LTC128B.128 [R243+0xd100], [R12.64], !P3 ;  /* 0x0d1000000cf37fae */ /* 0x000be8000d901d46 */
[----:B------:R2:W-:Y:S04]  /*4930*/  LDGSTS.E.BYPASS.LTC128B.128 [R243+0x10100], [R10.64], !P2 ;  /* 0x101000000af37fae */ /* 0x0005e8000d101d46 */
[----:B------:R2:W-:Y:S04]  /*4940*/  LDGSTS.E.BYPASS.LTC128B.128 [R243+0x13100], [R8.64], !P1 ;  /* 0x1310000008f37fae */ /* 0x0005e8000c901d46 */
[----:B------:R2:W1:Y:S04]  /*4950*/  SHFL.IDX PT, R4, R22, 0x2, 0x181f ;  /* 0x00581f0016047f89 */ /* 0x00046800000e0000 */
[----:B------:R2:W-:Y:S01]  /*4960*/  LDGSTS.E.BYPASS.LTC128B.128 [R243+0x16100], [R6.64], !P0 ;  /* 0x1610000006f37fae */ /* 0x0005e2000c101d46 */
[----:B----4-:R-:W-:-:S02]  /*4970*/  SEL R14, RZ, 0x10, P2 ;  /* 0x00000010ff0e7807 */ /* 0x010fc40001000000 */
[----:B-----5:R-:W-:Y:S02]  /*4980*/  SEL R13, RZ, 0x10, P1 ;  /* 0x00000010ff0d7807 */ /* 0x020fe40000800000 */
[----:B------:R-:W-:Y:S02]  /*4990*/  SEL R12, RZ, 0x10, P0 ;  /* 0x00000010ff0c7807 */ /* 0x000fe40000000000 */
.L_x_1535:
[----:B--23--:R-:W-:Y:S02]  /*49a0*/  IADD3 R10, -R5, 0x10, RZ ;  /* 0x00000010050a7810 */ /* 0x00cfe40007ffe1ff */
[----:B------:R-:W-:Y:S02]  /*49b0*/  IADD3 R2, -R14, 0x10, RZ ;  /* 0x000000100e027810 */ /* 0x000fe40007ffe1ff */
[----:B------:R-:W-:Y:S02]  /*49c0*/  LOP3.LUT R10, R10, 0xf, RZ, 0xc0, !PT ;  /* 0x0000000f0a0a7812 */ /* 0x000fe400078ec0ff */
[----:B------:R-:W-:Y:S02]  /*49d0*/  IADD3 R6, -R13, 0x10, RZ ;  /* 0x000000100d067810 */ /* 0x000fe40007ffe1ff */
[----:B------:R-:W-:-:S02]  /*49e0*/  IADD3 R10, P1, P0, R10, R0, R155 ;  /* 0x000000000a0a7210 */ /* 0x000fc4000783e09b */
[----:B------:R-:W-:Y:S02]  /*49f0*/  LOP3.LUT R2, R2, 0xf, RZ, 0xc0, !PT ;  /* 0x0000000f02027812 */ /* 0x000fe400078ec0ff */
[----:B------:R-:W-:Y:S02]  /*4a00*/  LOP3.LUT R6, R6, 0xf, RZ, 0xc0, !PT ;  /* 0x0000000f06067812 */ /* 0x000fe400078ec0ff */
[----:B------:R-:W-:Y:S02]  /*4a10*/  IADD3 R3, -R12, 0x10, RZ ;  /* 0x000000100c037810 */ /* 0x000fe40007ffe1ff */
[----:B-1----:R-:W-:Y:S02]  /*4a20*/  IADD3.X R11, RZ, R4, R132, P1, P0 ;  /* 0x00000004ff0b7210 */ /* 0x002fe40000fe0484 */
[-C--:B------:R-:W-:Y:S02]  /*4a30*/  IADD3 R8, P3, P2, R2, R0.reuse, R156 ;  /* 0x0000000002087210 */ /* 0x080fe40007a7e09c */
[----:B------:R-:W-:-:S02]  /*4a40*/  IADD3 R6, P1, P0, R6, R0, R157 ;  /* 0x0000000006067210 */ /* 0x000fc4000783e09d */
[----:B------:R-:W-:Y:S02]  /*4a50*/  LOP3.LUT R2, R3, 0xf, RZ, 0xc0, !PT ;  /* 0x0000000f03027812 */ /* 0x000fe400078ec0ff */
[----:B------:R-:W-:Y:S02]  /*4a60*/  IADD3.X R7, RZ, R4, R134, P1, P0 ;  /* 0x00000004ff077210 */ /* 0x000fe40000fe0486 */
[----:B------:R-:W-:Y:S02]  /*4a70*/  IADD3 R2, P1, P0, R2, R0, R158 ;  /* 0x0000000002027210 */ /* 0x000fe4000783e09e */
[----:B------:R-:W-:Y:S02]  /*4a80*/  IADD3.X R9, RZ, R4, R133, P3, P2 ;  /* 0x00000004ff097210 */ /* 0x000fe40001fe4485 */
[----:B------:R-:W-:Y:S02]  /*4a90*/  ISETP.NE.U32.AND P3, PT, R5, RZ, PT ;  /* 0x000000ff0500720c */ /* 0x000fe40003f65070 */
[----:B------:R-:W-:-:S02]  /*4aa0*/  ISETP.NE.U32.AND P2, PT, R14, RZ, PT ;  /* 0x000000ff0e00720c */ /* 0x000fc40003f45070 */
[----:B------:R-:W-:Y:S02]  /*4ab0*/  IADD3.X R3, RZ, R4, R152, P1, P0 ;  /* 0x00000004ff037210 */ /* 0x000fe40000fe0498 */
[----:B------:R-:W-:Y:S02]  /*4ac0*/  ISETP.NE.U32.AND P1, PT, R13, RZ, PT ;  /* 0x000000ff0d00720c */ /* 0x000fe40003f25070 */
[----:B------:R-:W-:-:S05]  /*4ad0*/  ISETP.NE.U32.AND P0, PT, R12, RZ, PT ;  /* 0x000000ff0c00720c */ /* 0x000fca0003f05070 */
[----:B------:R-:W-:Y:S01]  /*4ae0*/  @!PT LDS RZ, [RZ] ;  /* 0x00000000fffff984 */ /* 0x000fe20000000800 */
[----:B------:R-:W-:Y:S01]  /*4af0*/  @!PT LDS RZ, [RZ] ;  /* 0x00000000fffff984 */ /* 0x000fe20000000800 */
[----:B------:R-:W-:Y:S01]  /*4b00*/  @!PT LDS RZ, [RZ] ;  /* 0x00000000fffff984 */ /* 0x000fe20000000800 */
[----:B------:R1:W-:Y:S04]  /*4b10*/  LDGSTS.E.BYPASS.LTC128B.128.ZFILL [R243+0xe100], [R10.64], P3 ;  /* 0x0e1000000af37fae */ /* 0x0003e80009941d46 */
[----:B------:R1:W-:Y:S04]  /*4b20*/  LDGSTS.E.BYPASS.LTC128B.128.ZFILL [R243+0x11100], [R8.64], P2 ;  /* 0x1110000008f37fae */ /* 0x0003e80009141d46 */
[----:B------:R1:W-:Y:S04]  /*4b30*/  LDGSTS.E.BYPASS.LTC128B.128.ZFILL [R243+0x14100], [R6.64], P1 ;  /* 0x1410000006f37fae */ /* 0x0003e80008941d46 */
[----:B------:R1:W-:Y:S02]  /*4b40*/  LDGSTS.E.BYPASS.LTC128B.128.ZFILL [R243+0x17100], [R2.64], P0 ;  /* 0x1710000002f37fae */ /* 0x0003e40008141d46 */
.L_x_1471:
[----:B--234-:R-:W-:Y:S05]  /*4b50*/  BSYNC B0 ;  /* 0x0000000000007941 */ /* 0x01cfea0003800000 */
.L_x_1470:
[----:B-1----:R-:W2:Y:S01]  /*4b60*/  LDL R3, [R1+0x40] ;  /* 0x0000400001037983 */ /* 0x002ea20000100800 */
[----:B------:R-:W-:-:S03]  /*4b70*/  IMAD.MOV.U32 R4, RZ, RZ, c[0x0][0x2c4] ;  /* 0x0000b100ff047624 */ /* 0x000fc600078e00ff */
[----:B------:R-:W2:Y:S04]  /*4b80*/  LDL R0, [R1+0x4c] ;  /* 0x00004c0001007983 */ /* 0x000ea80000100800 */
[----:B------:R-:W3:Y:S01]  /*4b90*/  LDL R2, [R1+0x50] ;  /* 0x0000500001027983 */ /* 0x000ee20000100800 */
[----:B------:R-:W-:-:S03]  /*4ba0*/  ISETP.NE.AND P0, PT, R4, 0x1, PT ;  /* 0x000000010400780c */ /* 0x000fc60003f05270 */
[----:B------:R-:W0:Y:S01]  /*4bb0*/  LDGDEPBAR ;  /* 0x00000000000079af */ /* 0x000e220000000000 */
[----:B--2---:R-:W-:-:S09]  /*4bc0*/  IMAD.IADD R4, R0, 0x1, R3 ;  /* 0x0000000100047824 */ /* 0x004fd200078e0203 */
[----:B------:R-:W-:Y:S01]  /*4bd0*/  @P0 IMAD.HI.U32 R0, R4, c[0x0][0x2c8], RZ ;  /* 0x0000b20004000a27 */ /* 0x000fe200078e00ff */
[----:B---3--:R-:W-:-:S03]  /*4be0*/  IADD3 R5, -R2, 0x1, R153 ;  /* 0x0000000102057810 */ /* 0x008fc60007ffe199 */
[----:B------:R-:W-:Y:S01]  /*4bf0*/  IMAD.IADD R6, R153, 0x1, -R2 ;  /* 0x0000000199067824 */ /* 0x000fe200078e0a02 */
[----:B------:R-:W-:Y:S02]  /*4c00*/  @P0 SHF.R.U32.HI R4, RZ, c[0x0][0x2cc], R0 ;  /* 0x0000b300ff040a19 */ /* 0x000fe40000011600 */
[----:B------:R-:W-:Y:S01]  /*4c10*/  IADD3 R5, R5, -c[0x0][0x168], RZ ;  /* 0x80005a0005057a10 */ /* 0x000fe20007ffe0ff */
[----:B------:R-:W-:Y:S05]  /*4c20*/  BRA.DIV ~URZ, `(.L_x_1474) ;  /* 0x000114027f007947 */ /* 0x000fea000b800000 */
[----:B------:R1:W2:Y:S02]  /*4c30*/  SHFL.IDX PT, R0, R4, RZ, 0x1c1f ;  /* 0x001c1fff04007589 */ /* 0x0002a400000e0000 */
.L_x_1536:
[----:B--2---:R-:W-:-:S05]  /*4c40*/  IMAD.IADD R0, R5, 0x1, R0 ;  /* 0x0000000105007824 */ /* 0x004fca00078e0200 */
[----:B------:R-:W-:-:S04]  /*4c50*/  IMNMX R0, R6, R0, PT ;  /* 0x0000000006007217 */ /* 0x000fc80003800200 */
[C---:B------:R-:W-:Y:S02]  /*4c60*/  ISETP.GT.AND P0, PT, R0.reuse, RZ, PT ;  /* 0x000000ff0000720c */ /* 0x040fe40003f04270 */
[C---:B------:R-:W-:Y:S02]  /*4c70*/  ISETP.GT.AND P1, PT, R0.reuse, 0x1, PT ;  /* 0x000000010000780c */ /* 0x040fe40003f24270 */
[----:B------:R-:W-:Y:S02]  /*4c80*/  FSEL R8, R105, -INF , P0 ;  /* 0xff80000069087808 */ /* 0x000fe40000000000 */
[C---:B------:R-:W-:Y:S02]  /*4c90*/  ISETP.GT.AND P4, PT, R0.reuse, 0x9, PT ;  /* 0x000000090000780c */ /* 0x040fe40003f84270 */
[----:B------:R-:W-:Y:S02]  /*4ca0*/  ISETP.GT.AND P0, PT, R0, 0x10, PT ;  /* 0x000000100000780c */ /* 0x000fe40003f04270 */
[----:B------:R-:W-:-:S02]  /*4cb0*/  FSEL R9, R104, -INF , P1 ;  /* 0xff80000068097808 */ /* 0x000fc40000800000 */
[----:B------:R-:W-:Y:S02]  /*4cc0*/  FSEL R17, R98, -INF , P4 ;  /* 0xff80000062117808 */ /* 0x000fe40002000000 */
[----:B------:R-:W-:Y:S02]  /*4cd0*/  FSEL R18, R85, -INF , P0 ;  /* 0xff80000055127808 */ /* 0x000fe40000000000 */
[C---:B------:R-:W-:Y:S02]  /*4ce0*/  ISETP.GT.AND P2, PT, R0.reuse, 0x8, PT ;  /* 0x000000080000780c */ /* 0x040fe40003f44270 */
        /* <DEDUP_REMOVED lines=38> */
[----:B------:R-:W-:Y:S01]  /*4f50*/  FSEL R237, R24, -INF , P0 ;  /* 0xff80000018ed7808 */ /* 0x000fe20000000000 */
[----:B------:R-:W-:Y:S05]  /*4f60*/  BRA.DIV ~URZ, `(.L_x_1475) ;  /* 0x000111327f007947 */ /* 0x000fea000b800000 */
[----:B-1----:R-:W1:Y:S01]  /*4f70*/  SHFL.IDX PT, R4, R4, 0x1, 0x1c1f ;  /* 0x003c1f0004047f89 */ /* 0x002e6200000e0000 */
[----:B------:R-:W-:-:S04]  /*4f80*/  FMNMX.FTZ R0, R8, R9, !PT ;  /* 0x0000000908007209 */ /* 0x000fc80007810000 */
[----:B------:R-:W-:-:S04]  /*4f90*/  FMNMX.FTZ R0, R16, R0, !PT ;  /* 0x0000000010007209 */ /* 0x000fc80007810000 */
[----:B------:R-:W-:-:S04]  /*4fa0*/  FMNMX.FTZ R0, R17, R0, !PT ;  /* 0x0000000011007209 */ /* 0x000fc80007810000 */
[----:B------:R-:W-:-:S04]  /*4fb0*/  FMNMX.FTZ R0, R18, R0, !PT ;  /* 0x0000000012007209 */ /* 0x000fc80007810000 */
[----:B------:R-:W-:-:S04]  /*4fc0*/  FMNMX.FTZ R0, R19, R0, !PT ;  /* 0x0000000013007209 */ /* 0x000fc80007810000 */
[----:B------:R-:W-:Y:S01]  /*4fd0*/  FMNMX.FTZ R0, R20, R0, !PT ;  /* 0x0000000014007209 */ /* 0x000fe20007810000 */
[----:B-1----:R-:W-:-:S03]  /*4fe0*/  IMAD.IADD R5, R5, 0x1, R4 ;  /* 0x0000000105057824 */ /* 0x002fc600078e0204 */
        /* <DEDUP_REMOVED lines=42> */
[C---:B------:R-:W-:Y:S02]  /*5290*/  ISETP.GT.AND P0, PT, R5.reuse, 0x31, PT ;  /* 0x000000310500780c */ /* 0x040fe40003f04270 */
        /* <DEDUP_REMOVED lines=43> */
[----:B------:R-:W-:Y:S02]  /*5550*/  FSEL R248, R30, -INF , P0 ;  /* 0xff8000001ef87808 */ /* 0x000fe40000000000 */
[----:B------:R-:W-:Y:S01]  /*5560*/  FMNMX.FTZ R2, R249, R2, !PT ;  /* 0x00000002f9027209 */ /* 0x000fe20007810000 */
[----:B------:R-:W1:Y:S03]  /*5570*/  SHFL.BFLY PT, R3, R0, 0x2, 0x1f ;  /* 0x0c401f0000037f89 */ /* 0x000e6600000e0000 */
[----:B------:R-:W-:-:S05]  /*5580*/  FMNMX.FTZ R2, R248, R2, !PT ;  /* 0x00000002f8027209 */ /* 0x000fca0007810000 */
[----:B------:R-:W2:Y:S01]  /*5590*/  SHFL.BFLY PT, R4, R2, 0x2, 0x1f ;  /* 0x0c401f0002047f89 */ /* 0x000ea200000e0000 */
[----:B-1----:R-:W-:-:S05]  /*55a0*/  FMNMX.FTZ R0, R3, R0, !PT ;  /* 0x0000000003007209 */ /* 0x002fca0007810000 */
[----:B------:R-:W1:Y:S01]  /*55b0*/  SHFL.BFLY PT, R132, R0, 0x1, 0x1f ;  /* 0x0c201f0000847f89 */ /* 0x000e6200000e0000 */
[----:B--2---:R-:W-:-:S05]  /*55c0*/  FMNMX.FTZ R4, R2, R4, !PT ;  /* 0x0000000402047209 */ /* 0x004fca0007810000 */
[----:B------:R2:W3:Y:S01]  /*55d0*/  SHFL.BFLY PT, R12, R4, 0x1, 0x1f ;  /* 0x0c201f00040c7f89 */ /* 0x0004e200000e0000 */
[----:B-1----:R-:W-:-:S05]  /*55e0*/  FMNMX.FTZ R132, R0, R132, !PT ;  /* 0x0000008400847209 */ /* 0x002fca0007810000 */
.L_x_1537:
[C---:B------:R-:W-:Y:S01]  /*55f0*/  FMUL.FTZ R0, R132.reuse, c[0x0][0x2d0] ;  /* 0x0000b40084007a20 */ /* 0x040fe20000410000 */
[----:B------:R-:W-:Y:S01]  /*5600*/  FSETP.NEU.FTZ.AND P0, PT, R132, -INF , PT ;  /* 0xff8000008400780b */ /* 0x000fe20003f1d000 */
[----:B------:R-:W-:Y:S01]  /*5610*/  WARPSYNC 0xffffffff ;  /* 0xffffffff00007948 */ /* 0x000fe20003800000 */
[----:B---3--:R-:W-:Y:S01]  /*5620*/  FMNMX.FTZ R12, R12, R4, !PT ;  /* 0x000000040c0c7209 */ /* 0x008fe20007810000 */
[----:B------:R-:W-:Y:S01]  /*5630*/  LDSM.16.MT88.4 R36, [R232] ;  /* 0x00000000e824783b */ /* 0x000fe20000004200 */
[----:B------:R-:W-:Y:S02]  /*5640*/  FSEL R0, R0, RZ, P0 ;  /* 0x000000ff00007208 */ /* 0x000fe40000000000 */
[----:B------:R-:W-:Y:S01]  /*5650*/  FSETP.NEU.FTZ.AND P0, PT, R12, -INF , PT ;  /* 0xff8000000c00780b */ /* 0x000fe20003f1d000 */
[----:B------:R-:W-:Y:S02]  /*5660*/  LDSM.16.MT88.4 R32, [R231+0x800] ;  /* 0x00080000e720783b */ /* 0x000fe40000004200 */
[----:B------:R-:W-:-:S02]  /*5670*/  FFMA.FTZ R2, R8, c[0x0][0x2d0], -R0 ;  /* 0x0000b40008027a23 */ /* 0x000fc40000010800 */
[--C-:B------:R-:W-:Y:S01]  /*5680*/  FFMA.FTZ R3, R20, c[0x0][0x2d0], -R0.reuse ;  /* 0x0000b40014037a23 */ /* 0x100fe20000010800 */
[----:B------:R-:W-:Y:S01]  /*5690*/  LDSM.16.MT88.4 R40, [R232+0x800] ;  /* 0x00080000e828783b */ /* 0x000fe20000004200 */
[----:B------:R1:W-:Y:S03]  /*56a0*/  MUFU.EX2 R103, R2 ;  /* 0x0000000200677308 */ /* 0x0003e60000000800 */
[----:B------:R-:W-:Y:S04]  /*56b0*/  LDSM.16.MT88.4 R60, [R231+0x3000] ;  /* 0x00300000e73c783b */ /* 0x000fe80000004200 */
[----:B------:R-:W-:Y:S01]  /*56c0*/  LDSM.16.MT88.4 R52, [R233] ;  /* 0x00000000e934783b */ /* 0x000fe20000004200 */
[----:B------:R3:W-:Y:S03]  /*56d0*/  MUFU.EX2 R5, R3 ;  /* 0x0000000300057308 */ /* 0x0007e60000000800 */
[----:B------:R-:W-:Y:S04]  /*56e0*/  LDSM.16.MT88.4 R64, [R232+0x3000] ;  /* 0x00300000e840783b */ /* 0x000fe80000004200 */
[----:B------:R-:W-:Y:S01]  /*56f0*/  LDSM.16.MT88.4 R56, [R234+0x800] ;  /* 0x00080000ea38783b */ /* 0x000fe20000004200 */
[----:B-1----:R-:W-:-:S03]  /*5700*/  FFMA.FTZ R2, R9, c[0x0][0x2d0], -R0 ;  /* 0x0000b40009027a23 */ /* 0x002fc60000010800 */
[----:B------:R-:W-:Y:S01]  /*5710*/  LDSM.16.MT88.4 R44, [R233+0x800] ;  /* 0x00080000e92c783b */ /* 0x000fe20000004200 */
[----:B------:R1:W4:Y:S03]  /*5720*/  MUFU.EX2 R97, R2 ;  /* 0x0000000200617308 */ /* 0x0003260000000800 */
[----:B------:R-:W-:Y:S01]  /*5730*/  LDSM.16.MT88.4 R72, [R232+0x3800] ;  /* 0x00380000e848783b */ /* 0x000fe20000004200 */
[----:B---3--:R-:W-:-:S03]  /*5740*/  FFMA.FTZ R3, R21, c[0x0][0x2d0], -R0 ;  /* 0x0000b40015037a23 */ /* 0x008fc60000010800 */
[----:B------:R-:W3:Y:S01]  /*5750*/  LDSM.16.MT88.4 R20, [R231] ;  /* 0x00000000e714783b */ /* 0x000ee20000004200 */
[----:B------:R-:W-:Y:S03]  /*5760*/  MUFU.EX2 R102, R3 ;  /* 0x0000000300667308 */ /* 0x000fe60000000800 */
[----:B------:R-:W-:Y:S04]  /*5770*/  LDSM.16.MT88.4 R76, [R231+0x6000] ;  /* 0x00600000e74c783b */ /* 0x000fe80000004200 */
[----:B------:R-:W-:Y:S01]  /*5780*/  LDSM.16.MT88.4 R68, [R233+0x3000] ;  /* 0x00300000e944783b */ /* 0x000fe20000004200 */
[----:B-1----:R-:W-:Y:S01]  /*5790*/  FFMA.FTZ R2, R16, c[0x0][0x2d0], -R0 ;  /* 0x0000b40010027a23 */ /* 0x002fe20000010800 */
[----:B----4-:R-:W-:-:S03]  /*57a0*/  F2FP.PACK_AB R8, R97, R103 ;  /* 0x000000676108723e */ /* 0x010fc600000000ff */
[----:B------:R1:W-:Y:S02]  /*57b0*/  MUFU.EX2 R94, R2 ;  /* 0x00000002005e7308 */ /* 0x0003e40000000800 */
[----:B-1----:R-:W-:-:S06]  /*57c0*/  FFMA.FTZ R2, R17, c[0x0][0x2d0], -R0 ;  /* 0x0000b40011027a23 */ /* 0x002fcc0000010800 */
[----:B------:R1:W-:Y:S02]  /*57d0*/  MUFU.EX2 R98, R2 ;  /* 0x0000000200627308 */ /* 0x0003e40000000800 */
[----:B-1----:R-:W-:-:S06]  /*57e0*/  FFMA.FTZ R2, R18, c[0x0][0x2d0], -R0 ;  /* 0x0000b40012027a23 */ /* 0x002fcc0000010800 */
[----:B------:R1:W-:Y:S02]  /*57f0*/  MUFU.EX2 R92, R2 ;  /* 0x00000002005c7308 */ /* 0x0003e40000000800 */
[----:B-1----:R-:W-:-:S06]  /*5800*/  FFMA.FTZ R2, R19, c[0x0][0x2d0], -R0 ;  /* 0x0000b40013027a23 */ /* 0x002fcc0000010800 */
[----:B------:R1:W4:Y:S02]  /*5810*/  MUFU.EX2 R25, R2 ;  /* 0x0000000200197308 */ /* 0x0003240000000800 */
[----:B-1----:R-:W-:-:S05]  /*5820*/  FMUL.FTZ R2, R12, c[0x0][0x2d0] ;  /* 0x0000b4000c027a20 */ /* 0x002fca0000410000 */
[----:B------:R-:W-:-:S05]  /*5830*/  FSEL R2, R2, RZ, P0 ;  /* 0x000000ff02027208 */ /* 0x000fca0000000000 */
[----:B------:R-:W-:-:S04]  /*5840*/  FFMA.FTZ R3, R6, c[0x0][0x2d0], -R2 ;  /* 0x0000b40006037a23 */ /* 0x000fc80000010802 */
[----:B------:R1:W-:Y:S02]  /*5850*/  MUFU.EX2 R104, R3 ;  /* 0x0000000300687308 */ /* 0x0003e40000000800 */
[----:B-1----:R-:W-:-:S06]  /*5860*/  FFMA.FTZ R3, R7, c[0x0][0x2d0], -R2 ;  /* 0x0000b40007037a23 */ /* 0x002fcc0000010802 */
[----:B------:R1:W5:Y:S02]  /*5870*/  MUFU.EX2 R93, R3 ;  /* 0x00000003005d7308 */ /* 0x0003640000000800 */
[----:B-1----:R-:W-:Y:S01]  /*5880*/  FFMA.FTZ R3, R14, c[0x0][0x2d0], -R2 ;  /* 0x0000b4000e037a23 */ /* 0x002fe20000010802 */
[----:B----4-:R-:W-:Y:S02]  /*5890*/  MOV R14, R25 ;  /* 0x00000019000e7202 */ /* 0x010fe40000000f00 */
[----:B-----5:R-:W-:-:S03]  /*58a0*/  F2FP.PACK_AB R9, R93, R104 ;  /* 0x000000685d09723e */ /* 0x020fc600000000ff */
[----:B------:R1:W-:Y:S01]  /*58b0*/  MUFU.EX2 R101, R3 ;  /* 0x0000000300657308 */ /* 0x0003e20000000800 */
[----:B--2---:R-:W-:Y:S01]  /*58c0*/  F2FP.PACK_AB R4, R14, R92 ;  /* 0x0000005c0e04723e */ /* 0x004fe200000000ff */
[----:B-1----:R-:W-:-:S06]  /*58d0*/  FFMA.FTZ R3, R13, c[0x0][0x2d0], -R2 ;  /* 0x0000b4000d037a23 */ /* 0x002fcc0000010802 */
[----:B------:R1:W2:Y:S02]  /*58e0*/  MUFU.EX2 R99, R3 ;  /* 0x0000000300637308 */ /* 0x0002a40000000800 */
[----:B-1----:R-:W-:Y:S01]  /*58f0*/  FFMA.FTZ R3, R11, c[0x0][0x2d0], -R2 ;  /* 0x0000b4000b037a23 */ /* 0x002fe20000010802 */
[----:B--2---:R-:W-:-:S05]  /*5900*/  F2FP.PACK_AB R11, R99, R101 ;  /* 0x00000065630b723e */ /* 0x004fca00000000ff */
[----:B------:R1:W-:Y:S02]  /*5910*/  MUFU.EX2 R13, R3 ;  /* 0x00000003000d7308 */ /* 0x0003e40000000800 */
[----:B-1----:R-:W-:Y:S01]  /*5920*/  FFMA.FTZ R3, R10, c[0x0][0x2d0], -R2 ;  /* 0x0000b4000a037a23 */ /* 0x002fe20000010802 */
[----:B------:R-:W-:-:S05]  /*5930*/  F2FP.PACK_AB R10, R98, R94 ;  /* 0x0000005e620a723e */ /* 0x000fca00000000ff */
[----:B------:R1:W2:Y:S02]  /*5940*/  MUFU.EX2 R100, R3 ;  /* 0x0000000300647308 */ /* 0x0002a40000000800 */
[C---:B---3--:R-:W-:Y:S08]  /*5950*/  HMMA.16816.F32 R16, R8.reuse, R20, RZ ;  /* 0x000000140810723c */ /* 0x048ff000000018ff */
[----:B------:R-:W-:Y:S01]  /*5960*/  HMMA.16816.F32 R28, R8, R22, RZ ;  /* 0x00000016081c723c */ /* 0x000fe200000018ff */
[----:B-1----:R-:W-:Y:S01]  /*5970*/  FFMA.FTZ R3, R15, c[0x0][0x2d0], -R2 ;  /* 0x0000b4000f037a23 */ /* 0x002fe20000010802 */
[----:B------:R-:W-:-:S02]  /*5980*/  MOV R15, R5 ;  /* 0x00000005000f7202 */ /* 0x000fc40000000f00 */
[----:B--2---:R-:W-:Y:S01]  /*5990*/  F2FP.PACK_AB R5, R100, R13 ;  /* 0x0000000d6405723e */ /* 0x004fe200000000ff */
[----:B------:R1:W-:Y:S03]  /*59a0*/  MUFU.EX2 R95, R3 ;  /* 0x00000003005f7308 */ /* 0x0003e60000000800 */
[----:B------:R-:W-:Y:S01]  /*59b0*/  HMMA.16816.F32 R20, R8, R36, RZ ;  /* 0x000000240814723c */ /* 0x000fe200000018ff */
[----:B------:R-:W-:Y:S01]  /*59c0*/  F2FP.PACK_AB R6, R102, R15 ;  /* 0x0000000f6606723e */ /* 0x000fe200000000ff */
[----:B-1----:R-:W-:Y:S02]  /*59d0*/  FFMA.FTZ R3, R24, c[0x0][0x2d0], -R2 ;  /* 0x0000b40018037a23 */ /* 0x002fe40000010802 */
[----:B------:R-:W1:Y:S02]  /*59e0*/  LDSM.16.MT88.4 R24, [R234] ;  /* 0x00000000ea18783b */ /* 0x000e640000004200 */
[----:B------:R-:W2:Y:S02]  /*59f0*/  MUFU.EX2 R96, R3 ;  /* 0x0000000300607308 */ /* 0x000ea40000000800 */
[----:B--2---:R-:W-:Y:S01]  /*5a00*/  F2FP.PACK_AB R7, R96, R95 ;  /* 0x0000005f6007723e */ /* 0x004fe200000000ff */
[----:B------:R-:W-:-:S06]  /*5a10*/  FFMA.FTZ R3, R87, c[0x0][0x2d0], -R0 ;  /* 0x0000b40057037a23 */ /* 0x000fcc0000010800 */
[----:B------:R-:W-:Y:S08]  /*5a20*/  HMMA.16816.F32 R88, R4, R32, R16 ;  /* 0x000000200458723c */ /* 0x000ff00000001810 */
[----:B------:R-:W-:Y:S08]  /*5a30*/  HMMA.16816.F32 R16, R8, R38, RZ ;  /* 0x000000260810723c */ /* 0x000ff000000018ff */
[----:B------:R-:W-:Y:S08]  /*5a40*/  HMMA.16816.F32 R212, R4, R40, R20 ;  /* 0x0000002804d4723c */ /* 0x000ff00000001814 */
[C---:B-1----:R-:W-:Y:S08]  /*5a50*/  HMMA.16816.F32 R48, R8.reuse, R24, RZ ;  /* 0x000000180830723c */ /* 0x042ff000000018ff */
[C---:B------:R-:W-:Y:S08]  /*5a60*/  HMMA.16816.F32 R36, R8.reuse, R26, RZ ;  /* 0x0000001a0824723c */ /* 0x040ff000000018ff */
[C---:B------:R-:W-:Y:S08]  /*5a70*/  HMMA.16816.F32 R24, R8.reuse, R60, RZ ;  /* 0x0000003c0818723c */ /* 0x040ff000000018ff */
[----:B------:R-:W-:Y:S01]  /*5a80*/  HMMA.16816.F32 R20, R8, R62, RZ ;  /* 0x0000003e0814723c */ /* 0x000fe200000018ff */
[----:B------:R-:W1:Y:S07]  /*5a90*/  LDSM.16.MT88.4 R60, [R234+0x3000] ;  /* 0x00300000ea3c783b */ /* 0x000e6e0000004200 */
[C---:B------:R-:W-:Y:S08]  /*5aa0*/  HMMA.16816.F32 R208, R4.reuse, R34, R28 ;  /* 0x0000002204d0723c */ /* 0x040ff0000000181c */
[----:B------:R-:W-:Y:S01]  /*5ab0*/  HMMA.16816.F32 R204, R4, R42, R16 ;  /* 0x0000002a04cc723c */ /* 0x000fe20000001810 */
[----:B------:R-:W2:Y:S07]  /*5ac0*/  LDSM.16.MT88.4 R40, [R231+0x3800] ;  /* 0x00380000e728783b */ /* 0x000eae0000004200 */
[C---:B------:R-:W-:Y:S08]  /*5ad0*/  HMMA.16816.F32 R32, R8.reuse, R52, RZ ;  /* 0x000000340820723c */ /* 0x040ff000000018ff */
[C---:B------:R-:W-:Y:S01]  /*5ae0*/  HMMA.16816.F32 R28, R8.reuse, R54, RZ ;  /* 0x00000036081c723c */ /* 0x040fe200000018ff */
[----:B------:R-:W3:Y:S07]  /*5af0*/  LDSM.16.MT88.4 R52, [R234+0x3800] ;  /* 0x00380000ea34783b */ /* 0x000eee0000004200 */
[----:B------:R-:W-:Y:S08]  /*5b00*/  HMMA.16816.F32 R16, R8, R64, RZ ;  /* 0x000000400810723c */ /* 0x000ff000000018ff */
[C---:B------:R-:W-:Y:S08]  /*5b10*/  HMMA.16816.F32 R184, R4.reuse, R58, R36 ;  /* 0x0000003a04b8723c */ /* 0x040ff00000001824 */
[C---:B------:R-:W-:Y:S08]  /*5b20*/  HMMA.16816.F32 R196, R4.reuse, R44, R32 ;  /* 0x0000002c04c4723c */ /* 0x040ff00000001820 */
[C---:B------:R-:W-:Y:S01]  /*5b30*/  HMMA.16816.F32 R180, R4.reuse, R46, R28 ;  /* 0x0000002e04b4723c */ /* 0x040fe2000000181c */
[----:B------:R-:W4:Y:S07]  /*5b40*/  LDSM.16.MT88.4 R44, [R231+0x6800] ;  /* 0x00680000e72c783b */ /* 0x000f2e0000004200 */
[----:B------:R-:W-:Y:S01]  /*5b50*/  HMMA.16816.F32 R200, R4, R56, R48 ;  /* 0x0000003804c8723c */ /* 0x000fe20000001830 */
[----:B------:R-:W5:Y:S04]  /*5b60*/  LDSM.16.MT88.4 R56, [R232+0x6000] ;  /* 0x00600000e838783b */ /* 0x000f680000004200 */
[----:B------:R-:W3:Y:S03]  /*5b70*/  LDSM.16.MT88.4 R48, [R233+0x3800] ;  /* 0x00380000e930783b */ /* 0x000ee60000004200 */
[C---:B-1----:R-:W-:Y:S08]  /*5b80*/  HMMA.16816.F32 R36, R8.reuse, R60, RZ ;  /* 0x0000003c0824723c */ /* 0x042ff000000018ff */
[----:B------:R-:W-:Y:S01]  /*5b90*/  HMMA.16816.F32 R32, R8, R62, RZ ;  /* 0x0000003e0820723c */ /* 0x000fe200000018ff */
[----:B------:R-:W-:Y:S07]  /*5ba0*/  LDSM.16.MT88.4 R60, [R233+0x6000] ;  /* 0x00600000e93c783b */ /* 0x000fee0000004200 */
[C---:B--2---:R-:W-:Y:S08]  /*5bb0*/  HMMA.16816.F32 R176, R4.reuse, R42, R20 ;  /* 0x0000002a04b0723c */ /* 0x044ff00000001814 */
[C---:B------:R-:W-:Y:S08]  /*5bc0*/  HMMA.16816.F32 R188, R4.reuse, R72, R16 ;  /* 0x0000004804bc723c */ /* 0x040ff00000001810 */
[----:B------:R-:W-:Y:S08]  /*5bd0*/  HMMA.16816.F32 R192, R4, R40, R24 ;  /* 0x0000002804c0723c */ /* 0x000ff00000001818 */
[C---:B------:R-:W-:Y:S07]  /*5be0*/  HMMA.16816.F32 R20, R8.reuse, R76, RZ ;  /* 0x0000004c0814723c */ /* 0x040fee00000018ff */
[----:B------:R-:W-:Y:S01]  /*5bf0*/  MOV R77, R98 ;  /* 0x00000062004d7202 */ /* 0x000fe20000000f00 */
[C---:B------:R-:W-:Y:S08]  /*5c00*/  HMMA.16816.F32 R16, R8.reuse, R78, RZ ;  /* 0x0000004e0810723c */ /* 0x040ff000000018ff */
[----:B------:R-:W-:Y:S01]  /*5c10*/  HMMA.16816.F32 R40, R8, R66, RZ ;  /* 0x000000420828723c */ /* 0x000fe200000018ff */
[----:B------:R-:W-:Y:S07]  /*5c20*/  LDSM.16.MT88.4 R64, [R234+0x6000] ;  /* 0x00600000ea40783b */ /* 0x000fee0000004200 */
[C---:B---3--:R-:W-:Y:S01]  /*5c30*/  HMMA.16816.F32 R172, R4.reuse, R52, R36 ;  /* 0x0000003404ac723c */ /* 0x048fe20000001824 */
[----:B------:R-:W-:Y:S07]  /*5c40*/  LDSM.16.MT88.4 R36, [R234+0x6800] ;  /* 0x00680000ea24783b */ /* 0x000fee0000004200 */
[C---:B------:R-:W-:Y:S01]  /*5c50*/  HMMA.16816.F32 R156, R4.reuse, R54, R32 ;  /* 0x00000036049c723c */ /* 0x040fe20000001820 */
[----:B------:R-:W1:Y:S07]  /*5c60*/  LDSM.16.MT88.4 R52, [R232+0x6800] ;  /* 0x00680000e834783b */ /* 0x000e6e0000004200 */
[C---:B----4-:R-:W-:Y:S08]  /*5c70*/  HMMA.16816.F32 R164, R4.reuse, R44, R20 ;  /* 0x0000002c04a4723c */ /* 0x050ff00000001814 */
[----:B------:R-:W-:Y:S01]  /*5c80*/  HMMA.16816.F32 R144, R4, R46, R16 ;  /* 0x0000002e0490723c */ /* 0x000fe20000001810 */
[----:B------:R-:W-:Y:S07]  /*5c90*/  LDSM.16.MT88.4 R44, [R233+0x6800] ;  /* 0x00680000e92c783b */ /* 0x000fee0000004200 */
[----:B------:R-:W-:Y:S07]  /*5ca0*/  HMMA.16816.F32 R28, R8, R68, RZ ;  /* 0x00000044081c723c */ /* 0x000fee00000018ff */
[----:B------:R-:W-:Y:S01]  /*5cb0*/  MOV R69, R104 ;  /* 0x0000006800457202 */ /* 0x000fe20000000f00 */
[----:B------:R-:W-:Y:S01]  /*5cc0*/  HMMA.16816.F32 R160, R4, R74, R40 ;  /* 0x0000004a04a0723c */ /* 0x000fe20000001828 */
[----:B------:R-:W2:Y:S01]  /*5cd0*/  LDSM.16.MT88.4 R40, [R231+0x9000] ;  /* 0x00900000e728783b */ /* 0x000ea20000004200 */
[----:B------:R-:W-:-:S05]  /*5ce0*/  IMAD.MOV.U32 R68, RZ, RZ, R103 ;  /* 0x000000ffff447224 */ /* 0x000fca00078e0067 */
[----:B------:R-:W-:Y:S01]  /*5cf0*/  IMAD.MOV.U32 R75, RZ, RZ, R99 ;  /* 0x000000ffff4b7224 */ /* 0x000fe200078e0063 */
[C---:B-----5:R-:W-:Y:S07]  /*5d00*/  HMMA.16816.F32 R20, R8.reuse, R56, RZ ;  /* 0x000000380814723c */ /* 0x060fee00000018ff */
[----:B------:R-:W-:Y:S01]  /*5d10*/  IMAD.MOV.U32 R57, RZ, RZ, R95 ;  /* 0x000000ffff397224 */ /* 0x000fe200078e005f */
[----:B------:R-:W-:Y:S01]  /*5d20*/  HMMA.16816.F32 R16, R8, R58, RZ ;  /* 0x0000003a0810723c */ /* 0x000fe200000018ff */
[----:B------:R-:W-:-:S06]  /*5d30*/  MOV R56, R94 ;  /* 0x0000005e00387202 */ /* 0x000fcc0000000f00 */
[----:B------:R-:W-:Y:S01]  /*5d40*/  MOV R58, R100 ;  /* 0x00000064003a7202 */ /* 0x000fe20000000f00 */
[----:B------:R-:W-:Y:S01]  /*5d50*/  HMMA.16816.F32 R24, R8, R70, RZ ;  /* 0x000000460818723c */ /* 0x000fe200000018ff */
[----:B------:R-:W-:-:S06]  /*5d60*/  MOV R59, R93 ;  /* 0x0000005d003b7202 */ /* 0x000fcc0000000f00 */
[----:B------:R-:W-:Y:S01]  /*5d70*/  MOV R71, R102 ;  /* 0x0000006600477202 */ /* 0x000fe20000000f00 */
[----:B------:R-:W-:Y:S01]  /*5d80*/  HMMA.16816.F32 R168, R4, R48, R28 ;  /* 0x0000003004a8723c */ /* 0x000fe2000000181c */
[----:B------:R-:W-:-:S07]  /*5d90*/  MOV R70, R101 ;  /* 0x0000006500467202 */ /* 0x000fce0000000f00 */
[C---:B-1----:R-:W-:Y:S08]  /*5da0*/  HMMA.16816.F32 R100, R4.reuse, R52, R20 ;  /* 0x000000340464723c */ /* 0x042ff00000001814 */
[C---:B------:R-:W-:Y:S01]  /*5db0*/  HMMA.16816.F32 R104, R4.reuse, R54, R16 ;  /* 0x000000360468723c */ /* 0x040fe20000001810 */
[----:B------:R-:W1:Y:S07]  /*5dc0*/  LDSM.16.MT88.4 R52, [R231+0x9800] ;  /* 0x00980000e734783b */ /* 0x000e6e0000004200 */
[----:B------:R-:W-:Y:S01]  /*5dd0*/  HMMA.16816.F32 R148, R4, R50, R24 ;  /* 0x000000320494723c */ /* 0x000fe20000001818 */
[----:B------:R-:W3:Y:S07]  /*5de0*/  LDSM.16.MT88.4 R48, [R232+0x9000] ;  /* 0x00900000e830783b */ /* 0x000eee0000004200 */
[C---:B------:R-:W-:Y:S01]  /*5df0*/  HMMA.16816.F32 R28, R8.reuse, R66, RZ ;  /* 0x00000042081c723c */ /* 0x040fe200000018ff */
[----:B------:R4:W-:Y:S06]  /*5e00*/  MUFU.EX2 R67, R3 ;  /* 0x0000000300437308 */ /* 0x0009ec0000000800 */
[----:B------:R-:W-:Y:S01]  /*5e10*/  MOV R66, R96 ;  /* 0x0000006000427202 */ /* 0x000fe20000000f00 */
[C---:B--2---:R-:W-:Y:S08]  /*5e20*/  HMMA.16816.F32 R16, R8.reuse, R40, RZ ;  /* 0x000000280810723c */ /* 0x044ff000000018ff */
[----:B------:R-:W-:Y:S01]  /*5e30*/  HMMA.16816.F32 R32, R8, R64, RZ ;  /* 0x000000400820723c */ /* 0x000fe200000018ff */
[----:B----4-:R-:W-:-:S04]  /*5e40*/  FFMA.FTZ R3, R86, c[0x0][0x2d0], -R0 ;  /* 0x0000b40056037a23 */ /* 0x010fc80000010800 */
[----:B------:R2:W4:Y:S02]  /*5e50*/  MUFU.EX2 R79, R3 ;  /* 0x00000003004f7308 */ /* 0x0005240000000800 */
[----:B------:R-:W-:Y:S01]  /*5e60*/  MOV R64, R97 ;  /* 0x0000006100407202 */ /* 0x000fe20000000f00 */
[C---:B------:R-:W-:Y:S01]  /*5e70*/  HMMA.16816.F32 R112, R4.reuse, R38, R28 ;  /* 0x000000260470723c */ /* 0x040fe2000000181c */
[----:B------:R-:W5:Y:S07]  /*5e80*/  LDSM.16.MT88.4 R28, [R232+0x9800] ;  /* 0x00980000e81c783b */ /* 0x000f6e0000004200 */
[----:B-1----:R-:W-:Y:S01]  /*5e90*/  HMMA.16816.F32 R136, R4, R52, R16 ;  /* 0x000000340488723c */ /* 0x002fe20000001810 */
[----:B--2---:R-:W-:-:S07]  /*5ea0*/  FFMA.FTZ R3, R85, c[0x0][0x2d0], -R0 ;  /* 0x0000b40055037a23 */ /* 0x004fce0000010800 */
[C---:B---3--:R-:W-:Y:S01]  /*5eb0*/  HMMA.16816.F32 R16, R8.reuse, R50, RZ ;  /* 0x000000320810723c */ /* 0x048fe200000018ff */
[----:B------:R1:W-:Y:S07]  /*5ec0*/  MUFU.EX2 R76, R3 ;  /* 0x00000003004c7308 */ /* 0x0003ee0000000800 */
[C---:B------:R-:W-:Y:S07]  /*5ed0*/  HMMA.16816.F32 R24, R8.reuse, R60, RZ ;  /* 0x0000003c0818723c */ /* 0x040fee00000018ff */
[----:B------:R-:W-:Y:S01]  /*5ee0*/  MOV R61, R92 ;  /* 0x0000005c003d7202 */ /* 0x000fe20000000f00 */
[----:B------:R-:W-:Y:S01]  /*5ef0*/  HMMA.16816.F32 R20, R8, R62, RZ ;  /* 0x0000003e0814723c */ /* 0x000fe200000018ff */
[----:B-1----:R-:W-:-:S04]  /*5f00*/  FFMA.FTZ R3, R84, c[0x0][0x2d0], -R0 ;  /* 0x0000b40054037a23 */ /* 0x002fc80000010800 */
[----:B------:R1:W2:Y:S03]  /*5f10*/  MUFU.EX2 R73, R3 ;  /* 0x0000000300497308 */ /* 0x0002a60000000800 */
[C---:B------:R-:W-:Y:S01]  /*5f20*/  HMMA.16816.F32 R152, R4.reuse, R36, R32 ;  /* 0x000000240498723c */ /* 0x040fe20000001820 */
[----:B------:R-:W3:Y:S07]  /*5f30*/  LDSM.16.MT88.4 R32, [R234+0x9000] ;  /* 0x00900000ea20783b */ /* 0x000eee0000004200 */
[----:B-----5:R-:W-:Y:S01]  /*5f40*/  HMMA.16816.F32 R120, R4, R30, R16 ;  /* 0x0000001e0478723c */ /* 0x020fe20000001810 */
[----:B------:R-:W5:Y:S01]  /*5f50*/  LDSM.16.MT88.4 R16, [R233+0x9000] ;  /* 0x00900000e910783b */ /* 0x000f620000004200 */
[----:B-1----:R-:W-:-:S06]  /*5f60*/  FFMA.FTZ R3, R81, c[0x0][0x2d0], -R2 ;  /* 0x0000b40051037a23 */ /* 0x002fcc0000010802 */
[C---:B------:R-:W-:Y:S01]  /*5f70*/  HMMA.16816.F32 R140, R4.reuse, R44, R24 ;  /* 0x0000002c048c723c */ /* 0x040fe20000001818 */
[----:B------:R1:W-:Y:S07]  /*5f80*/  MUFU.EX2 R65, R3 ;  /* 0x0000000300417308 */ /* 0x0003ee0000000800 */
[----:B------:R-:W-:Y:S08]  /*5f90*/  HMMA.16816.F32 R116, R4, R46, R20 ;  /* 0x0000002e0474723c */ /* 0x000ff00000001814 */
[----:B------:R-:W-:Y:S01]  /*5fa0*/  HMMA.16816.F32 R24, R8, R42, RZ ;  /* 0x0000002a0818723c */ /* 0x000fe200000018ff */
[----:B-1----:R-:W-:-:S04]  /*5fb0*/  FFMA.FTZ R3, R80, c[0x0][0x2d0], -R2 ;  /* 0x0000b40050037a23 */ /* 0x002fc80000010802 */
[----:B------:R1:W1:Y:S03]  /*5fc0*/  MUFU.EX2 R78, R3 ;  /* 0x00000003004e7308 */ /* 0x0002660000000800 */
[----:B------:R-:W-:Y:S01]  /*5fd0*/  HMMA.16816.F32 R20, R8, R48, RZ ;  /* 0x000000300814723c */ /* 0x000fe200000018ff */
[--C-:B-1----:R-:W-:Y:S11]  /*5fe0*/  FFMA.FTZ R3, R83, c[0x0][0x2d0], -R2.reuse ;  /* 0x0000b40053037a23 */ /* 0x102ff60000010802 */
[----:B------:R-:W-:Y:S04]  /*5ff0*/  @!UPT UIADD3 URZ, URZ, URZ, URZ ;  /* 0x0000003f3f3ff290 */ /* 0x000fe8000fffe03f */
[C---:B------:R-:W-:Y:S01]  /*6000*/  HMMA.16816.F32 R128, R4.reuse, R54, R24 ;  /* 0x000000360480723c */ /* 0x040fe20000001818 */
[----:B------:R1:W-:Y:S07]  /*6010*/  MUFU.EX2 R74, R3 ;  /* 0x00000003004a7308 */ /* 0x0003ee0000000800 */
[----:B------:R-:W-:Y:S01]  /*6020*/  HMMA.16816.F32 R124, R4, R28, R20 ;  /* 0x0000001c047c723c */ /* 0x000fe20000001814 */
[----:B------:R-:W2:Y:S07]  /*6030*/  LDSM.16.MT88.4 R28, [R234+0x9800] ;  /* 0x00980000ea1c783b */ /* 0x000eae0000004200 */
[----:B---3--:R-:W-:Y:S01]  /*6040*/  HMMA.16816.F32 R24, R8, R32, RZ ;  /* 0x000000200818723c */ /* 0x008fe200000018ff */
[----:B-1----:R-:W-:-:S04]  /*6050*/  FFMA.FTZ R3, R82, c[0x0][0x2d0], -R2 ;  /* 0x0000b40052037a23 */ /* 0x002fc80000010802 */
[----:B------:R1:W3:Y:S03]  /*6060*/  MUFU.EX2 R72, R3 ;  /* 0x0000000300487308 */ /* 0x0002e60000000800 */
[C---:B------:R-:W-:Y:S08]  /*6070*/  HMMA.16816.F32 R20, R8.reuse, R34, RZ ;  /* 0x000000220814723c */ /* 0x040ff000000018ff */
[----:B-----5:R-:W-:Y:S01]  /*6080*/  HMMA.16816.F32 R32, R8, R16, RZ ;  /* 0x000000100820723c */ /* 0x020fe200000018ff */
[----:B-1----:R-:W-:-:S07]  /*6090*/  FFMA.FTZ R3, R221, c[0x0][0x2d0], -R0 ;  /* 0x0000b400dd037a23 */ /* 0x002fce0000010800 */
[----:B------:R-:W-:Y:S01]  /*60a0*/  HMMA.16816.F32 R8, R8, R18, RZ ;  /* 0x000000120808723c */ /* 0x000fe200000018ff */
[----:B------:R-:W1:Y:S07]  /*60b0*/  LDSM.16.MT88.4 R16, [R233+0x9800] ;  /* 0x00980000e910783b */ /* 0x000e6e0000004200 */
[C---:B--2---:R-:W-:Y:S08]  /*60c0*/  HMMA.16816.F32 R108, R4.reuse, R28, R24 ;  /* 0x0000001c046c723c */ /* 0x044ff00000001818 */
[C---:B------:R-:W-:Y:S08]  /*60d0*/  HMMA.16816.F32 R96, R4.reuse, R30, R20 ;  /* 0x0000001e0460723c */ /* 0x040ff00000001814 */
[C---:B-1----:R-:W-:Y:S08]  /*60e0*/  HMMA.16816.F32 R92, R4.reuse, R16, R32 ;  /* 0x00000010045c723c */ /* 0x042ff00000001820 */
[----:B------:R-:W-:Y:S01]  /*60f0*/  HMMA.16816.F32 R16, R4, R18, R8 ;  /* 0x000000120410723c */ /* 0x000fe20000001808 */
[----:B------:R-:W1:Y:S06]  /*6100*/  LDSM.16.MT88.4 R8, [R231+0x1000] ;  /* 0x00100000e708783b */ /* 0x000e6c0000004200 */
[----:B----4-:R-:W-:-:S02]  /*6110*/  F2FP.PACK_AB R4, R79, R67 ;  /* 0x000000434f04723e */ /* 0x010fc400000000ff */
[----:B------:R-:W-:Y:S02]  /*6120*/  F2FP.PACK_AB R6, R73, R76 ;  /* 0x0000004c4906723e */ /* 0x000fe400000000ff */
[----:B------:R-:W-:Y:S02]  /*6130*/  F2FP.PACK_AB R5, R78, R65 ;  /* 0x000000414e05723e */ /* 0x000fe400000000ff */
[----:B---3--:R-:W-:-:S07]  /*6140*/  F2FP.PACK_AB R7, R72, R74 ;  /* 0x0000004a4807723e */ /* 0x008fce00000000ff */
[C---:B-1----:R-:W-:Y:S08]  /*6150*/  HMMA.16816.F32 R88, R4.reuse, R8, R88 ;  /* 0x000000080458723c */ /* 0x042ff00000001858 */
[C---:B------:R-:W-:Y:S01]  /*6160*/  HMMA.16816.F32 R52, R4.reuse, R10, R208 ;  /* 0x0000000a0434723c */ /* 0x040fe200000018d0 */
[----:B------:R-:W1:Y:S07]  /*6170*/  LDSM.16.MT88.4 R8, [R232+0x1000] ;  /* 0x00100000e808783b */ /* 0x000e6e0000004200 */
[C---:B-1----:R-:W-:Y:S07]  /*6180*/  HMMA.16816.F32 R84, R4.reuse, R8, R212 ;  /* 0x000000080454723c */ /* 0x042fee00000018d4 */
[----:B------:R-:W-:Y:S01]  /*6190*/  MOV R212, R71 ;  /* 0x0000004700d47202 */ /* 0x000fe20000000f00 */
[----:B------:R-:W-:Y:S01]  /*61a0*/  HMMA.16816.F32 R48, R4, R10, R204 ;  /* 0x0000000a0430723c */ /* 0x000fe200000018cc */
[----:B------:R-:W1:Y:S01]  /*61b0*/  LDSM.16.MT88.4 R8, [R234+0x1000] ;  /* 0x00100000ea08783b */ /* 0x000e620000004200 */
[----:B------:R-:W-:Y:S01]  /*61c0*/  IMAD.MOV.U32 R213, RZ, RZ, R68 ;  /* 0x000000ffffd57224 */ /* 0x000fe200078e0044 */
[----:B------:R-:W-:-:S02]  /*61d0*/  MOV R214, R64 ;  /* 0x0000004000d67202 */ /* 0x000fc40000000f00 */
[----:B------:R-:W-:Y:S02]  /*61e0*/  MOV R215, R56 ;  /* 0x0000003800d77202 */ /* 0x000fe40000000f00 */
[----:B------:R-:W-:Y:S01]  /*61f0*/  MOV R206, R66 ;  /* 0x0000004200ce7202 */ /* 0x000fe20000000f00 */
[----:B------:R-:W-:Y:S01]  /*6200*/  IMAD.MOV.U32 R204, RZ, RZ, R65 ;  /* 0x000000ffffcc7224 */ /* 0x000fe200078e0041 */
[----:B------:R-:W-:Y:S01]  /*6210*/  MOV R205, R67 ;  /* 0x0000004300cd7202 */ /* 0x000fe20000000f00 */
[----:B------:R-:W-:Y:S01]  /*6220*/  IMAD.MOV.U32 R207, RZ, RZ, R61 ;  /* 0x000000ffffcf7224 */ /* 0x000fe200078e003d */
[C---:B-1----:R-:W-:Y:S08]  /*6230*/  HMMA.16816.F32 R80, R4.reuse, R8, R200 ;  /* 0x000000080450723c */ /* 0x042ff000000018c8 */
[----:B------:R-:W-:Y:S01]  /*6240*/  HMMA.16816.F32 R44, R4, R10, R184 ;  /* 0x0000000a042c723c */ /* 0x000fe200000018b8 */
[----:B------:R-:W1:Y:S06]  /*6250*/  LDSM.16.MT88.4 R8, [R233+0x1000] ;  /* 0x00100000e908783b */ /* 0x000e6c0000004200 */
[----:B------:R-:W-:Y:S01]  /*6260*/  MOV R187, R79 ;  /* 0x0000004f00bb7202 */ /* 0x000fe20000000f00 */
[----:B------:R-:W-:Y:S01]  /*6270*/  IMAD.MOV.U32 R184, RZ, RZ, R77 ;  /* 0x000000ffffb87224 */ /* 0x000fe200078e004d */
[----:B------:R-:W-:-:S02]  /*6280*/  MOV R186, R78 ;  /* 0x0000004e00ba7202 */ /* 0x000fc40000000f00 */
[----:B------:R-:W-:Y:S02]  /*6290*/  MOV R185, R76 ;  /* 0x0000004c00b97202 */ /* 0x000fe40000000f00 */
[C---:B-1----:R-:W-:Y:S07]  /*62a0*/  HMMA.16816.F32 R76, R4.reuse, R8, R196 ;  /* 0x00000008044c723c */ /* 0x042fee00000018c4 */
[----:B------:R-:W-:Y:S01]  /*62b0*/  MOV R199, R75 ;  /* 0x0000004b00c77202 */ /* 0x000fe20000000f00 */
[----:B------:R-:W-:Y:S01]  /*62c0*/  HMMA.16816.F32 R40, R4, R10, R180 ;  /* 0x0000000a0428723c */ /* 0x000fe200000018b4 */
[----:B------:R-:W1:Y:S01]  /*62d0*/  LDSM.16.MT88.4 R8, [R231+0x4000] ;  /* 0x00400000e708783b */ /* 0x000e620000004200 */
[----:B------:R-:W-:Y:S01]  /*62e0*/  MOV R198, R74 ;  /* 0x0000004a00c67202 */ /* 0x000fe20000000f00 */
[----:B------:R-:W-:Y:S01]  /*62f0*/  IMAD.MOV.U32 R196, RZ, RZ, R72 ;  /* 0x000000ffffc47224 */ /* 0x000fe200078e0048 */
[----:B------:R-:W-:-:S04]  /*6300*/  MOV R197, R73 ;  /* 0x0000004900c57202 */ /* 0x000fc80000000f00 */
[C---:B-1----:R-:W-:Y:S08]  /*6310*/  HMMA.16816.F32 R72, R4.reuse, R8, R192 ;  /* 0x000000080448723c */ /* 0x042ff000000018c0 */
[----:B------:R-:W-:Y:S01]  /*6320*/  HMMA.16816.F32 R36, R4, R10, R176 ;  /* 0x0000000a0424723c */ /* 0x000fe200000018b0 */
[----:B------:R-:W1:Y:S01]  /*6330*/  LDSM.16.MT88.4 R8, [R232+0x4000] ;  /* 0x00400000e808783b */ /* 0x000e620000004200 */
[----:B------:R2:W-:Y:S05]  /*6340*/  MUFU.EX2 R179, R3 ;  /* 0x0000000300b37308 */ /* 0x0005ea0000000800 */
[----:B------:R-:W-:-:S02]  /*6350*/  MOV R177, R70 ;  /* 0x0000004600b17202 */ /* 0x000fc40000000f00 */
[----:B------:R-:W-:Y:S02]  /*6360*/  MOV R176, R69 ;  /* 0x0000004500b07202 */ /* 0x000fe40000000f00 */
[----:B------:R-:W-:Y:S01]  /*6370*/  MOV R178, R58 ;  /* 0x0000003a00b27202 */ /* 0x000fe20000000f00 */
[----:B--2---:R-:W-:-:S04]  /*6380*/  FFMA.FTZ R3, R220, c[0x0][0x2d0], -R0 ;  /* 0x0000b400dc037a23 */ /* 0x004fc80000010800 */
[----:B------:R2:W3:Y:S02]  /*6390*/  MUFU.EX2 R192, R3 ;  /* 0x0000000300c07308 */ /* 0x0004e40000000800 */
[----:B--2---:R-:W-:Y:S01]  /*63a0*/  FFMA.FTZ R3, R219, c[0x0][0x2d0], -R0 ;  /* 0x0000b400db037a23 */ /* 0x004fe20000010800 */
[C---:B-1----:R-:W-:Y:S07]  /*63b0*/  HMMA.16816.F32 R68, R4.reuse, R8, R188 ;  /* 0x000000080444723c */ /* 0x042fee00000018bc */
[----:B------:R-:W-:Y:S01]  /*63c0*/  MOV R191, R59 ;  /* 0x0000003b00bf7202 */ /* 0x000fe20000000f00 */
[----:B------:R-:W-:Y:S01]  /*63d0*/  HMMA.16816.F32 R32, R4, R10, R160 ;  /* 0x0000000a0420723c */ /* 0x000fe200000018a0 */
[----:B------:R-:W1:Y:S01]  /*63e0*/  LDSM.16.MT88.4 R8, [R234+0x4000] ;  /* 0x00400000ea08783b */ /* 0x000e620000004200 */
[----:B------:R-:W-:-:S06]  /*63f0*/  IMAD.MOV.U32 R190, RZ, RZ, R57 ;  /* 0x000000ffffbe7224 */ /* 0x000fcc00078e0039 */
[C---:B-1----:R-:W-:Y:S01]  /*6400*/  HMMA.16816.F32 R64, R4.reuse, R8, R172 ;  /* 0x000000080440723c */ /* 0x042fe200000018ac */
[----:B------:R1:W-:Y:S07]  /*6410*/  MUFU.EX2 R175, R3 ;  /* 0x0000000300af7308 */ /* 0x0003ee0000000800 */
[----:B------:R-:W-:Y:S01]  /*6420*/  HMMA.16816.F32 R28, R4, R10, R156 ;  /* 0x0000000a041c723c */ /* 0x000fe2000000189c */
[----:B------:R-:W2:Y:S01]  /*6430*/  LDSM.16.MT88.4 R8, [R233+0x4000] ;  /* 0x00400000e908783b */ /* 0x000ea20000004200 */
[----:B-1----:R-:W-:-:S02]  /*6440*/  FFMA.FTZ R3, R218, c[0x0][0x2d0], -R0 ;  /* 0x0000b400da037a23 */ /* 0x002fc40000010800 */
[----:B------:R-:W-:Y:S02]  /*6450*/  IMAD.MOV.U32 R218, RZ, RZ, R177 ;  /* 0x000000ffffda7224 */ /* 0x000fe400078e00b1 */
[----:B------:R1:W4:Y:S02]  /*6460*/  MUFU.EX2 R189, R3 ;  /* 0x0000000300bd7308 */ /* 0x0003240000000800 */
[----:B-1----:R-:W-:Y:S01]  /*6470*/  FFMA.FTZ R3, R217, c[0x0][0x2d0], -R2 ;  /* 0x0000b400d9037a23 */ /* 0x002fe20000010802 */
[----:B------:R-:W-:-:S05]  /*6480*/  MOV R217, R207 ;  /* 0x000000cf00d97202 */ /* 0x000fca0000000f00 */
[----:B------:R1:W-:Y:S01]  /*6490*/  MUFU.EX2 R219, R3 ;  /* 0x0000000300db7308 */ /* 0x0003e20000000800 */
[C---:B--2---:R-:W-:Y:S08]  /*64a0*/  HMMA.16816.F32 R60, R4.reuse, R8, R168 ;  /* 0x00000008043c723c */ /* 0x044ff000000018a8 */
[----:B------:R-:W-:Y:S01]  /*64b0*/  HMMA.16816.F32 R24, R4, R10, R148 ;  /* 0x0000000a0418723c */ /* 0x000fe20000001894 */
[----:B------:R-:W2:Y:S01]  /*64c0*/  LDSM.16.MT88.4 R8, [R231+0x7000] ;  /* 0x00700000e708783b */ /* 0x000ea20000004200 */
[----:B-1----:R-:W-:Y:S01]  /*64d0*/  FFMA.FTZ R3, R134, c[0x0][0x2d0], -R2 ;  /* 0x0000b40086037a23 */ /* 0x002fe20000010802 */
[----:B------:R-:W-:-:S03]  /*64e0*/  MOV R134, R206 ;  /* 0x000000ce00867202 */ /* 0x000fc60000000f00 */
[----:B------:R1:W5:Y:S02]  /*64f0*/  MUFU.EX2 R220, R3 ;  /* 0x0000000300dc7308 */ /* 0x0003640000000800 */
[----:B-1----:R-:W-:Y:S02]  /*6500*/  FFMA.FTZ R3, R216, c[0x0][0x2d0], -R2 ;  /* 0x0000b400d8037a23 */ /* 0x002fe40000010802 */
[----:B------:R-:W-:-:S04]  /*6510*/  IMAD.MOV.U32 R216, RZ, RZ, R205 ;  /* 0x000000ffffd87224 */ /* 0x000fc800078e00cd */
[----:B------:R1:W-:Y:S01]  /*6520*/  MUFU.EX2 R221, R3 ;  /* 0x0000000300dd7308 */ /* 0x0003e20000000800 */
[----:B--2---:R-:W-:Y:S01]  /*6530*/  HMMA.16816.F32 R56, R4, R8, R164 ;  /* 0x000000080438723c */ /* 0x004fe200000018a4 */
[----:B-1----:R-:W-:Y:S01]  /*6540*/  FFMA.FTZ R3, R133, c[0x0][0x2d0], -R2 ;  /* 0x0000b40085037a23 */ /* 0x002fe20000010802 */
[----:B------:R-:W-:-:S05]  /*6550*/  MOV R133, R199 ;  /* 0x000000c700857202 */ /* 0x000fca0000000f00 */
[----:B------:R1:W2:Y:S01]  /*6560*/  MUFU.EX2 R188, R3 ;  /* 0x0000000300bc7308 */ /* 0x0002a20000000800 */
[----:B------:R-:W-:Y:S01]  /*6570*/  HMMA.16816.F32 R20, R4, R10, R144 ;  /* 0x0000000a0414723c */ /* 0x000fe20000001890 */
[----:B------:R-:W2:Y:S01]  /*6580*/  LDSM.16.MT88.4 R8, [R232+0x7000] ;  /* 0x00700000e808783b */ /* 0x000ea20000004200 */
[----:B-1----:R-:W-:-:S06]  /*6590*/  MOV R3, R204 ;  /* 0x000000cc00037202 */ /* 0x002fcc0000000f00 */
        /* <DEDUP_REMOVED lines=20> */
[----:B------:R-:W1:Y:S06]  /*66e0*/  LDSM.16.MT88.4 R8, [R231+0x1800] ;  /* 0x00180000e708783b */ /* 0x000e6c0000004200 */
[----:B---3--:R-:W-:-:S02]  /*66f0*/  F2FP.PACK_AB R4, R192, R179 ;  /* 0x000000b3c004723e */ /* 0x008fc400000000ff */
[----:B----4-:R-:W-:Y:S02]  /*6700*/  F2FP.PACK_AB R6, R189, R175 ;  /* 0x000000afbd06723e */ /* 0x010fe400000000ff */
[----:B-----5:R-:W-:Y:S02]  /*6710*/  F2FP.PACK_AB R5, R220, R219 ;  /* 0x000000dbdc05723e */ /* 0x020fe400000000ff */
[----:B------:R-:W-:-:S07]  /*6720*/  F2FP.PACK_AB R7, R188, R221 ;  /* 0x000000ddbc07723e */ /* 0x000fce00000000ff */
        /* <DEDUP_REMOVED lines=9> */
[----:B------:R-:W-:Y:S02]  /*67c0*/  MOV R53, R196 ;  /* 0x000000c400357202 */ /* 0x000fe40000000f00 */
[----:B------:R-:W-:Y:S01]  /*67d0*/  MOV R55, R198 ;  /* 0x000000c600377202 */ /* 0x000fe20000000f00 */
[C---:B-1----:R-:W-:Y:S07]  /*67e0*/  HMMA.16816.F32 R208, R4.reuse, R8, R84 ;  /* 0x0000000804d0723c */ /* 0x042fee0000001854 */
[----:B------:R-:W-:Y:S01]  /*67f0*/  MOV R84, R192 ;  /* 0x000000c000547202 */ /* 0x000fe20000000f00 */
[----:B------:R-:W-:Y:S01]  /*6800*/  HMMA.16816.F32 R200, R4, R10, R48 ;  /* 0x0000000a04c8723c */ /* 0x000fe20000001830 */
[----:B------:R-:W1:Y:S01]  /*6810*/  LDSM.16.MT88.4 R8, [R234+0x1800] ;  /* 0x00180000ea08783b */ /* 0x000e620000004200 */
[----:B------:R-:W-:Y:S01]  /*6820*/  MOV R87, R178 ;  /* 0x000000b200577202 */ /* 0x000fe20000000f00 */
[----:B------:R-:W-:Y:S01]  /*6830*/  IMAD.MOV.U32 R85, RZ, RZ, R52 ;  /* 0x000000ffff557224 */ /* 0x000fe200078e0034 */
[----:B------:R-:W-:-:S02]  /*6840*/  MOV R86, R53 ;  /* 0x0000003500567202 */ /* 0x000fc40000000f00 */
[----:B------:R-:W-:Y:S02]  /*6850*/  MOV R52, R55 ;  /* 0x0000003700347202 */ /* 0x000fe40000000f00 */
[----:B------:R-:W-:Y:S02]  /*6860*/  MOV R49, R176 ;  /* 0x000000b000317202 */ /* 0x000fe40000000f00 */
[----:B------:R-:W-:Y:S02]  /*6870*/  MOV R51, R190 ;  /* 0x000000be00337202 */ /* 0x000fe40000000f00 */
[----:B------:R-:W-:Y:S02]  /*6880*/  MOV R50, R191 ;  /* 0x000000bf00327202 */ /* 0x000fe40000000f00 */
[----:B------:R-:W-:Y:S02]  /*6890*/  MOV R53, R89 ;  /* 0x0000005900357202 */ /* 0x000fe40000000f00 */
[----:B------:R-:W-:Y:S01]  /*68a0*/  MOV R55, R91 ;  /* 0x0000005b00377202 */ /* 0x000fe20000000f00 */
[C---:B-1----:R-:W-:Y:S07]  /*68b0*/  HMMA.16816.F32 R192, R4.reuse, R8, R80 ;  /* 0x0000000804c0723c */ /* 0x042fee0000001850 */
[----:B------:R-:W-:Y:S01]  /*68c0*/  MOV R83, R175 ;  /* 0x000000af00537202 */ /* 0x000fe20000000f00 */
[----:B------:R-:W-:Y:S01]  /*68d0*/  HMMA.16816.F32 R184, R4, R10, R44 ;  /* 0x0000000a04b8723c */ /* 0x000fe2000000182c */
[----:B------:R-:W1:Y:S01]  /*68e0*/  LDSM.16.MT88.4 R8, [R233+0x1800] ;  /* 0x00180000e908783b */ /* 0x000e620000004200 */
[----:B------:R-:W-:Y:S01]  /*68f0*/  MOV R82, R189 ;  /* 0x000000bd00527202 */ /* 0x000fe20000000f00 */
[----:B------:R-:W-:-:S05]  /*6900*/  IMAD.MOV.U32 R81, RZ, RZ, R188 ;  /* 0x000000ffff517224 */ /* 0x000fca00078e00bc */
        /* <DEDUP_REMOVED lines=15> */
[----:B------:R-:W-:Y:S01]  /*6a00*/  MOV R27, R87 ;  /* 0x00000057001b7202 */ /* 0x000fe20000000f00 */
[----:B------:R-:W-:Y:S01]  /*6a10*/  IMAD.MOV.U32 R26, RZ, RZ, R88 ;  /* 0x000000ffff1a7224 */ /* 0x000fe200078e0058 */
[----:B------:R-:W-:-:S02]  /*6a20*/  MOV R87, R54 ;  /* 0x0000003600577202 */ /* 0x000fc40000000f00 */
[----:B------:R-:W-:Y:S02]  /*6a30*/  MOV R54, R90 ;  /* 0x0000005a00367202 */ /* 0x000fe40000000f00 */
[----:B------:R-:W-:Y:S02]  /*6a40*/  MOV R24, R217 ;  /* 0x000000d900187202 */ /* 0x000fe40000000f00 */
[----:B------:R-:W-:Y:S01]  /*6a50*/  MOV R25, R218 ;  /* 0x000000da00197202 */ /* 0x000fe20000000f00 */
[C---:B-1----:R-:W-:Y:S08]  /*6a60*/  HMMA.16816.F32 R88, R4.reuse, R8, R56 ;  /* 0x000000080458723c */ /* 0x042ff00000001838 */
[----:B------:R-:W-:Y:S01]  /*6a70*/  HMMA.16816.F32 R60, R4, R10, R20 ;  /* 0x0000000a043c723c */ /* 0x000fe20000001814 */
[----:B------:R-:W1:Y:S06]  /*6a80*/  LDSM.16.MT88.4 R8, [R232+0x7800] ;  /* 0x00780000e808783b */ /* 0x000e6c0000004200 */
[----:B------:R-:W-:Y:S01]  /*6a90*/  IMAD.MOV.U32 R23, RZ, RZ, R49 ;  /* 0x000000ffff177224 */ /* 0x000fe200078e0031 */
[----:B------:R-:W-:-:S02]  /*6aa0*/  MOV R22, R50 ;  /* 0x0000003200167202 */ /* 0x000fc40000000f00 */
        /* <DEDUP_REMOVED lines=8> */
[----:B------:R-:W-:-:S03]  /*6b30*/  MOV R101, R83 ;  /* 0x0000005300657202 */ /* 0x000fc60000000f00 */
        /* <DEDUP_REMOVED lines=8> */
[----:B------:R-:W-:Y:S01]  /*6bc0*/  IMAD.MOV.U32 R154, RZ, RZ, R54 ;  /* 0x000000ffff9a7224 */ /* 0x000fe200078e0036 */
[----:B------:R-:W-:-:S02]  /*6bd0*/  MOV R153, R55 ;  /* 0x0000003700997202 */ /* 0x000fc40000000f00 */
[----:B------:R-:W-:Y:S01]  /*6be0*/  MOV R152, R3 ;  /* 0x0000000300987202 */ /* 0x000fe20000000f00 */
[----:B------:R-:W-:Y:S01]  /*6bf0*/  FFMA.FTZ R3, R236, c[0x0][0x2d0], -R0 ;  /* 0x0000b400ec037a23 */ /* 0x000fe20000010800 */
[----:B------:R-:W-:Y:S01]  /*6c00*/  MOV R112, R214 ;  /* 0x000000d600707202 */ /* 0x000fe20000000f00 */
[----:B------:R-:W-:Y:S01]  /*6c10*/  IMAD.MOV.U32 R114, RZ, RZ, R134 ;  /* 0x000000ffff727224 */ /* 0x000fe200078e0086 */
[----:B------:R-:W-:Y:S01]  /*6c20*/  MOV R115, R216 ;  /* 0x000000d800737202 */ /* 0x000fe20000000f00 */
[----:B------:R2:W-:Y:S01]  /*6c30*/  MUFU.EX2 R214, R3 ;  /* 0x0000000300d67308 */ /* 0x0005e20000000800 */
[----:B------:R-:W-:Y:S01]  /*6c40*/  IMAD.MOV.U32 R113, RZ, RZ, R213 ;  /* 0x000000ffff717224 */ /* 0x000fe200078e00d5 */
[----:B------:R-:W-:Y:S01]  /*6c50*/  MOV R236, R103 ;  /* 0x0000006700ec7202 */ /* 0x000fe20000000f00 */
[----:B--2---:R-:W-:Y:S01]  /*6c60*/  FFMA.FTZ R3, R235, c[0x0][0x2d0], -R0 ;  /* 0x0000b400eb037a23 */ /* 0x004fe20000010800 */
[----:B------:R-:W-:-:S04]  /*6c70*/  MOV R235, R102 ;  /* 0x0000006600eb7202 */ /* 0x000fc80000000f00 */
[----:B------:R2:W-:Y:S01]  /*6c80*/  MUFU.EX2 R216, R3 ;  /* 0x0000000300d87308 */ /* 0x0005e20000000800 */
[----:B-1----:R-:W-:Y:S01]  /*6c90*/  HMMA.16816.F32 R68, R4, R8, R148 ;  /* 0x000000080444723c */ /* 0x002fe20000001894 */
[----:B--2---:R-:W-:Y:S01]  /*6ca0*/  FFMA.FTZ R3, R227, c[0x0][0x2d0], -R0 ;  /* 0x0000b400e3037a23 */ /* 0x004fe20000010800 */
[----:B------:R-:W-:-:S06]  /*6cb0*/  MOV R227, R101 ;  /* 0x0000006500e37202 */ /* 0x000fcc0000000f00 */
[----:B------:R-:W-:Y:S01]  /*6cc0*/  HMMA.16816.F32 R56, R4, R10, R116 ;  /* 0x0000000a0438723c */ /* 0x000fe20000001874 */
[----:B------:R-:W1:Y:S01]  /*6cd0*/  LDSM.16.MT88.4 R8, [R231+0xa800] ;  /* 0x00a80000e708783b */ /* 0x000e620000004200 */
[----:B------:R2:W-:Y:S01]  /*6ce0*/  MUFU.EX2 R217, R3 ;  /* 0x0000000300d97308 */ /* 0x0005e20000000800 */
[----:B------:R-:W-:Y:S01]  /*6cf0*/  MOV R149, R133 ;  /* 0x0000008500957202 */ /* 0x000fe20000000f00 */
[----:B--2---:R-:W-:Y:S02]  /*6d00*/  FFMA.FTZ R3, R226, c[0x0][0x2d0], -R0 ;  /* 0x0000b400e2037a23 */ /* 0x004fe40000010800 */
[----:B------:R-:W-:-:S04]  /*6d10*/  IMAD.MOV.U32 R226, RZ, RZ, R100 ;  /* 0x000000ffffe27224 */ /* 0x000fc800078e0064 */
[----:B------:R2:W3:Y:S02]  /*6d20*/  MUFU.EX2 R218, R3 ;  /* 0x0000000300da7308 */ /* 0x0004e40000000800 */
[--C-:B--2---:R-:W-:Y:S01]  /*6d30*/  FFMA.FTZ R3, R225, c[0x0][0x2d0], -R2.reuse ;  /* 0x0000b400e1037a23 */ /* 0x104fe20000010802 */
[----:B------:R-:W-:Y:S01]  /*6d40*/  MOV R225, R107 ;  /* 0x0000006b00e17202 */ /* 0x000fe20000000f00 */
[C---:B-1----:R-:W-:Y:S04]  /*6d50*/  HMMA.16816.F32 R44, R4.reuse, R8, R144 ;  /* 0x00000008042c723c */ /* 0x042fe80000001890 */
[----:B------:R1:W-:Y:S04]  /*6d60*/  MUFU.EX2 R134, R3 ;  /* 0x0000000300867308 */ /* 0x0003e80000000800 */
[----:B------:R-:W-:Y:S01]  /*6d70*/  HMMA.16816.F32 R32, R4, R10, R136 ;  /* 0x0000000a0420723c */ /* 0x000fe20000001888 */
[----:B------:R-:W2:Y:S01]  /*6d80*/  LDSM.16.MT88.4 R8, [R232+0xa800] ;  /* 0x00a80000e808783b */ /* 0x000ea20000004200 */
[----:B-1----:R-:W-:Y:S01]  /*6d90*/  FFMA.FTZ R3, R222, c[0x0][0x2d0], -R2 ;  /* 0x0000b400de037a23 */ /* 0x002fe20000010802 */
[----:B------:R-:W-:-:S03]  /*6da0*/  MOV R222, R105 ;  /* 0x0000006900de7202 */ /* 0x000fc60000000f00 */
[----:B------:R1:W-:Y:S02]  /*6db0*/  MUFU.EX2 R213, R3 ;  /* 0x0000000300d57308 */ /* 0x0003e40000000800 */
[----:B-1----:R-:W-:Y:S02]  /*6dc0*/  FFMA.FTZ R3, R224, c[0x0][0x2d0], -R2 ;  /* 0x0000b400e0037a23 */ /* 0x002fe40000010802 */
[----:B------:R-:W-:Y:S01]  /*6dd0*/  IMAD.MOV.U32 R224, RZ, RZ, R104 ;  /* 0x000000ffffe07224 */ /* 0x000fe200078e0068 */
[C---:B--2---:R-:W-:Y:S01]  /*6de0*/  HMMA.16816.F32 R80, R4.reuse, R8, R140 ;  /* 0x000000080450723c */ /* 0x044fe2000000188c */
[----:B------:R-:W-:Y:S07]  /*6df0*/  LDSM.16.MT88.4 R140, [R231+0x2800] ;  /* 0x00280000e78c783b */ /* 0x000fee0000004200 */
[----:B------:R-:W-:Y:S01]  /*6e00*/  HMMA.16816.F32 R72, R4, R10, R128 ;  /* 0x0000000a0448723c */ /* 0x000fe20000001880 */
[----:B------:R-:W1:Y:S06]  /*6e10*/  LDSM.16.MT88.4 R8, [R234+0xa800] ;  /* 0x00a80000ea08783b */ /* 0x000e6c0000004200 */
[----:B------:R-:W-:Y:S01]  /*6e20*/  IMAD.MOV.U32 R129, RZ, RZ, R152 ;  /* 0x000000ffff817224 */ /* 0x000fe200078e0098 */
[----:B------:R-:W-:-:S02]  /*6e30*/  MOV R128, R153 ;  /* 0x0000009900807202 */ /* 0x000fc40000000f00 */
[----:B------:R-:W-:Y:S02]  /*6e40*/  MOV R131, R114 ;  /* 0x0000007200837202 */ /* 0x000fe40000000f00 */
[----:B------:R-:W-:Y:S01]  /*6e50*/  MOV R130, R115 ;  /* 0x0000007300827202 */ /* 0x000fe20000000f00 */
[C---:B-1----:R-:W-:Y:S08]  /*6e60*/  HMMA.16816.F32 R64, R4.reuse, R8, R108 ;  /* 0x000000080440723c */ /* 0x042ff0000000186c */
[C---:B------:R-:W-:Y:S01]  /*6e70*/  HMMA.16816.F32 R52, R4.reuse, R10, R96 ;  /* 0x0000000a0434723c */ /* 0x040fe20000001860 */
[----:B------:R-:W1:Y:S07]  /*6e80*/  LDSM.16.MT88.4 R8, [R233+0xa800] ;  /* 0x00a80000e908783b */ /* 0x000e6e0000004200 */
[C---:B-1----:R-:W-:Y:S08]  /*6e90*/  HMMA.16816.F32 R40, R4.reuse, R8, R92 ;  /* 0x000000080428723c */ /* 0x042ff0000000185c */
[----:B------:R-:W-:Y:S01]  /*6ea0*/  HMMA.16816.F32 R28, R4, R10, R16 ;  /* 0x0000000a041c723c */ /* 0x000fe20000001810 */
[----:B------:R-:W1:Y:S04]  /*6eb0*/  LDSM.16.MT88.4 R8, [R231+0x2000] ;  /* 0x00200000e708783b */ /* 0x000e680000004200 */
[----:B------:R-:W2:Y:S02]  /*6ec0*/  LDSM.16.MT88.4 R16, [R234+0x2000] ;  /* 0x00200000ea10783b */ /* 0x000ea40000004200 */
[----:B------:R-:W-:Y:S01]  /*6ed0*/  FFMA.FTZ R4, R223, c[0x0][0x2d0], -R2 ;  /* 0x0000b400df047a23 */ /* 0x000fe20000010802 */
[----:B---3--:R-:W-:Y:S01]  /*6ee0*/  F2FP.PACK_AB R6, R218, R217 ;  /* 0x000000d9da06723e */ /* 0x008fe200000000ff */
[----:B------:R-:W-:Y:S01]  /*6ef0*/  FADD.FTZ R5, R23, R22 ;  /* 0x0000001617057221 */ /* 0x000fe20000010000 */
[----:B------:R-:W-:Y:S01]  /*6f00*/  MOV R22, R27 ;  /* 0x0000001b00167202 */ /* 0x000fe20000000f00 */
[----:B------:R3:W4:Y:S01]  /*6f10*/  MUFU.EX2 R212, R4 ;  /* 0x0000000400d47308 */ /* 0x0007220000000800 */
[----:B------:R-:W-:Y:S01]  /*6f20*/  MOV R23, R15 ;  /* 0x0000000f00177202 */ /* 0x000fe20000000f00 */
[----:B------:R-:W-:Y:S01]  /*6f30*/  FADD.FTZ R25, R25, R5 ;  /* 0x0000000519197221 */ /* 0x000fe20000010000 */
[----:B------:R-:W-:Y:S01]  /*6f40*/  MOV R27, R14 ;  /* 0x0000000e001b7202 */ /* 0x000fe20000000f00 */
[--C-:B------:R-:W-:Y:S01]  /*6f50*/  FFMA.FTZ R15, R247, c[0x0][0x2d0], -R0.reuse ;  /* 0x0000b400f70f7a23 */ /* 0x100fe20000010800 */
[----:B------:R-:W-:Y:S01]  /*6f60*/  MOV R247, R155 ;  /* 0x0000009b00f77202 */ /* 0x000fe20000000f00 */
[----:B------:R-:W-:Y:S01]  /*6f70*/  FFMA.FTZ R14, R244, c[0x0][0x2d0], -R0 ;  /* 0x0000b400f40e7a23 */ /* 0x000fe20000010800 */
[----:B------:R-:W-:-:S02]  /*6f80*/  MOV R244, R154 ;  /* 0x0000009a00f47202 */ /* 0x000fc40000000f00 */
[----:B------:R-:W-:Y:S01]  /*6f90*/  MOV R223, R106 ;  /* 0x0000006a00df7202 */ /* 0x000fe20000000f00 */
[----:B------:R-:W-:Y:S01]  /*6fa0*/  MUFU.EX2 R15, R15 ;  /* 0x0000000f000f7308 */ /* 0x000fe20000000800 */
[----:B------:R-:W-:Y:S01]  /*6fb0*/  MOV R150, R27 ;  /* 0x0000001b00967202 */ /* 0x000fe20000000f00 */
[----:B---3--:R-:W-:Y:S01]  /*6fc0*/  FADD.FTZ R4, R113, R112 ;  /* 0x0000007071047221 */ /* 0x008fe20000010000 */
[----:B----4-:R-:W-:-:S03]  /*6fd0*/  F2FP.PACK_AB R5, R212, R134 ;  /* 0x00000086d405723e */ /* 0x010fc600000000ff */
[----:B------:R-:W-:Y:S02]  /*6fe0*/  FADD.FTZ R4, R215, R4 ;  /* 0x00000004d7047221 */ /* 0x000fe40000010000 */
[----:B------:R3:W4:Y:S02]  /*6ff0*/  MUFU.EX2 R215, R3 ;  /* 0x0000000300d77308 */ /* 0x0007240000000800 */
[----:B---3--:R-:W-:Y:S01]  /*7000*/  FADD.FTZ R3, R26, R4 ;  /* 0x000000041a037221 */ /* 0x008fe20000010000 */
[----:B------:R-:W-:Y:S01]  /*7010*/  F2FP.PACK_AB R4, R216, R214 ;  /* 0x000000d6d804723e */ /* 0x000fe200000000ff */
[----:B------:R-:W-:Y:S01]  /*7020*/  IMAD.MOV.U32 R26, RZ, RZ, R13 ;  /* 0x000000ffff1a7224 */ /* 0x000fe200078e000d */
[----:B----4-:R-:W-:Y:S01]  /*7030*/  F2FP.PACK_AB R7, R215, R213 ;  /* 0x000000d5d707723e */ /* 0x010fe200000000ff */
[--C-:B------:R-:W-:Y:S02]  /*7040*/  FFMA.FTZ R13, R238, c[0x0][0x2d0], -R0.reuse ;  /* 0x0000b400ee0d7a23 */ /* 0x100fe40000010800 */
[----:B------:R-:W-:Y:S01]  /*7050*/  FFMA.FTZ R0, R237, c[0x0][0x2d0], -R0 ;  /* 0x0000b400ed007a23 */ /* 0x000fe20000010800 */
[----:B------:R-:W-:Y:S01]  /*7060*/  MOV R237, R21 ;  /* 0x0000001500ed7202 */ /* 0x000fe20000000f00 */
[----:B------:R-:W-:Y:S01]  /*7070*/  IMAD.MOV.U32 R238, RZ, RZ, R20 ;  /* 0x000000ffffee7224 */ /* 0x000fe200078e0014 */
[----:B------:R-:W-:Y:S01]  /*7080*/  MUFU.EX2 R27, R13 ;  /* 0x0000000d001b7308 */ /* 0x000fe20000000800 */
[----:B-1----:R-:W-:Y:S01]  /*7090*/  HMMA.16816.F32 R136, R4, R8, R180 ;  /* 0x000000080488723c */ /* 0x002fe200000018b4 */
[----:B------:R-:W-:-:S02]  /*70a0*/  FADD.FTZ R24, R24, R3 ;  /* 0x0000000318187221 */ /* 0x000fc40000010000 */
[----:B------:R-:W-:Y:S02]  /*70b0*/  FFMA.FTZ R3, R249, c[0x0][0x2d0], -R2 ;  /* 0x0000b400f9037a23 */ /* 0x000fe40000010802 */
[----:B------:R-:W-:Y:S02]  /*70c0*/  IMAD.MOV.U32 R151, RZ, RZ, R26 ;  /* 0x000000ffff977224 */ /* 0x000fe400078e001a */
[----:B------:R-:W-:Y:S01]  /*70d0*/  MOV R183, R22 ;  /* 0x0000001600b77202 */ /* 0x000fe20000000f00 */
[C---:B------:R-:W-:Y:S01]  /*70e0*/  HMMA.16816.F32 R92, R4.reuse, R10, R160 ;  /* 0x0000000a045c723c */ /* 0x040fe200000018a0 */
[----:B------:R-:W-:Y:S01]  /*70f0*/  MOV R182, R23 ;  /* 0x0000001700b67202 */ /* 0x000fe20000000f00 */
[----:B------:R-:W1:Y:S01]  /*7100*/  LDSM.16.MT88.4 R8, [R233+0x2000] ;  /* 0x00200000e908783b */ /* 0x000e620000004200 */
[----:B------:R3:W4:Y:S03]  /*7110*/  MUFU.EX2 R133, R0 ;  /* 0x0000000000857308 */ /* 0x0007260000000800 */
[----:B------:R-:W5:Y:S02]  /*7120*/  LDSM.16.MT88.4 R20, [R232+0x2000] ;  /* 0x00200000e814783b */ /* 0x000f640000004200 */
[C---:B--2---:R-:W-:Y:S03]  /*7130*/  HMMA.16816.F32 R152, R4.reuse, R16, R192 ;  /* 0x000000100498723c */ /* 0x044fe600000018c0 */
[----:B------:R-:W2:Y:S05]  /*7140*/  MUFU.EX2 R26, R14 ;  /* 0x0000000e001a7308 */ /* 0x000eaa0000000800 */
[----:B------:R-:W-:Y:S01]  /*7150*/  HMMA.16816.F32 R100, R4, R18, R184 ;  /* 0x000000120464723c */ /* 0x000fe200000018b8 */
[----:B------:R-:W2:Y:S01]  /*7160*/  LDSM.16.MT88.4 R16, [R232+0x5000] ;  /* 0x00500000e810783b */ /* 0x000ea20000004200 */
[----:B---3--:R-:W-:-:S06]  /*7170*/  FFMA.FTZ R0, R251, c[0x0][0x2d0], -R2 ;  /* 0x0000b400fb007a23 */ /* 0x008fcc0000010802 */
[C---:B-1----:R-:W-:Y:S08]  /*7180*/  HMMA.16816.F32 R160, R4.reuse, R8, R176 ;  /* 0x0000000804a0723c */ /* 0x042ff000000018b0 */
[C---:B-----5:R-:W-:Y:S08]  /*7190*/  HMMA.16816.F32 R144, R4.reuse, R20, R208 ;  /* 0x000000140490723c */ /* 0x060ff000000018d0 */
[C---:B------:R-:W-:Y:S01]  /*71a0*/  HMMA.16816.F32 R96, R4.reuse, R22, R200 ;  /* 0x000000160460723c */ /* 0x040fe200000018c8 */
[----:B------:R-:W1:Y:S07]  /*71b0*/  LDSM.16.MT88.4 R20, [R231+0x5000] ;  /* 0x00500000e714783b */ /* 0x000e6e0000004200 */
[C---:B------:R-:W-:Y:S01]  /*71c0*/  HMMA.16816.F32 R104, R4.reuse, R10, R168 ;  /* 0x0000000a0468723c */ /* 0x040fe200000018a8 */
[----:B------:R-:W3:Y:S07]  /*71d0*/  LDSM.16.MT88.4 R8, [R234+0x5000] ;  /* 0x00500000ea08783b */ /* 0x000eee0000004200 */
[C---:B--2---:R-:W-:Y:S08]  /*71e0*/  HMMA.16816.F32 R176, R4.reuse, R16, R188 ;  /* 0x0000001004b0723c */ /* 0x044ff000000018bc */
[C---:B-1----:R-:W-:Y:S08]  /*71f0*/  HMMA.16816.F32 R168, R4.reuse, R20, R204 ;  /* 0x0000001404a8723c */ /* 0x042ff000000018cc */
[C---:B------:R-:W-:Y:S01]  /*7200*/  HMMA.16816.F32 R108, R4.reuse, R22, R196 ;  /* 0x00000016046c723c */ /* 0x040fe200000018c4 */
[----:B------:R-:W1:Y:S07]  /*7210*/  LDSM.16.MT88.4 R20, [R233+0x5000] ;  /* 0x00500000e914783b */ /* 0x000e6e0000004200 */
[C---:B------:R-:W-:Y:S01]  /*7220*/  HMMA.16816.F32 R204, R4.reuse, R18, R172 ;  /* 0x0000001204cc723c */ /* 0x040fe200000018ac */
[----:B------:R-:W2:Y:S04]  /*7230*/  LDSM.16.MT88.4 R16, [R231+0x8000] ;  /* 0x00800000e710783b */ /* 0x000ea80000004200 */
[----:B------:R-:W-:Y:S03]  /*7240*/  LDSM.16.MT88.4 R172, [R231+0x5800] ;  /* 0x00580000e7ac783b */ /* 0x000fe60000004200 */
[C---:B---3--:R-:W-:Y:S01]  /*7250*/  HMMA.16816.F32 R200, R4.reuse, R8, R164 ;  /* 0x0000000804c8723c */ /* 0x048fe200000018a4 */
[----:B------:R-:W-:Y:S07]  /*7260*/  LDSM.16.MT88.4 R164, [R233+0x2800] ;  /* 0x00280000e9a4783b */ /* 0x000fee0000004200 */
[C---:B------:R-:W-:Y:S01]  /*7270*/  HMMA.16816.F32 R196, R4.reuse, R10, R124 ;  /* 0x0000000a04c4723c */ /* 0x040fe2000000187c */
[----:B------:R-:W3:Y:S07]  /*7280*/  LDSM.16.MT88.4 R8, [R232+0x8000] ;  /* 0x00800000e808783b */ /* 0x000eee0000004200 */
[C---:B-1----:R-:W-:Y:S01]  /*7290*/  HMMA.16816.F32 R184, R4.reuse, R20, R156 ;  /* 0x0000001404b8723c */ /* 0x042fe2000000189c */
[----:B------:R-:W-:Y:S07]  /*72a0*/  LDSM.16.MT88.4 R156, [R234+0x2800] ;  /* 0x00280000ea9c783b */ /* 0x000fee0000004200 */
        /* <DEDUP_REMOVED lines=13> */
[----:B------:R-:W2:Y:S04]  /*7380*/  LDSM.16.MT88.4 R16, [R234+0xb000] ;  /* 0x00b00000ea10783b */ /* 0x000ea80000004200 */
[----:B------:R-:W-:Y:S03]  /*7390*/  LDSM.16.MT88.4 R56, [R234+0x5800] ;  /* 0x00580000ea38783b */ /* 0x000fe60000004200 */
[C---:B---3--:R-:W-:Y:S08]  /*73a0*/  HMMA.16816.F32 R44, R4.reuse, R8, R44 ;  /* 0x00000008042c723c */ /* 0x048ff0000000182c */
[C---:B------:R-:W-:Y:S01]  /*73b0*/  HMMA.16816.F32 R32, R4.reuse, R10, R32 ;  /* 0x0000000a0420723c */ /* 0x040fe20000001820 */
[----:B------:R-:W3:Y:S07]  /*73c0*/  LDSM.16.MT88.4 R8, [R233+0xb000] ;  /* 0x00b00000e908783b */ /* 0x000eee0000004200 */
[C---:B-1----:R-:W-:Y:S01]  /*73d0*/  HMMA.16816.F32 R36, R4.reuse, R20, R80 ;  /* 0x000000140424723c */ /* 0x042fe20000001850 */
[----:B------:R-:W-:Y:S07]  /*73e0*/  LDSM.16.MT88.4 R80, [R232+0x8800] ;  /* 0x00880000e850783b */ /* 0x000fee0000004200 */
[C---:B------:R-:W-:Y:S01]  /*73f0*/  HMMA.16816.F32 R20, R4.reuse, R22, R72 ;  /* 0x000000160414723c */ /* 0x040fe20000001848 */
[----:B------:R-:W1:Y:S07]  /*7400*/  LDSM.16.MT88.4 R72, [R231+0x8800] ;  /* 0x00880000e748783b */ /* 0x000e6e0000004200 */
[C---:B--2---:R-:W-:Y:S01]  /*7410*/  HMMA.16816.F32 R208, R4.reuse, R16, R64 ;  /* 0x0000001004d0723c */ /* 0x044fe20000001840 */
[----:B------:R-:W-:Y:S07]  /*7420*/  LDSM.16.MT88.4 R64, [R233+0x5800] ;  /* 0x00580000e940783b */ /* 0x000fee0000004200 */
[C---:B------:R-:W-:Y:S08]  /*7430*/  HMMA.16816.F32 R16, R4.reuse, R18, R52 ;  /* 0x000000120410723c */ /* 0x040ff00000001834 */
[C---:B---3--:R-:W-:Y:S07]  /*7440*/  HMMA.16816.F32 R40, R4.reuse, R8, R40 ;  /* 0x000000080428723c */ /* 0x048fee0000001828 */
[----:B------:R-:W-:Y:S01]  /*7450*/  IMAD.MOV.U32 R9, RZ, RZ, R130 ;  /* 0x000000ffff097224 */ /* 0x000fe200078e0082 */
[----:B------:R-:W-:Y:S01]  /*7460*/  HMMA.16816.F32 R28, R4, R10, R28 ;  /* 0x0000000a041c723c */ /* 0x000fe2000000181c */
[----:B------:R2:W-:Y:S01]  /*7470*/  MUFU.EX2 R7, R0 ;  /* 0x0000000000077308 */ /* 0x0005e20000000800 */
[----:B------:R-:W-:Y:S01]  /*7480*/  MOV R8, R131 ;  /* 0x0000008300087202 */ /* 0x000fe20000000f00 */
[----:B------:R-:W3:Y:S04]  /*7490*/  LDL R5, [R1+0x40] ;  /* 0x0000400001057983 */ /* 0x000ee80000100800 */
[----:B------:R-:W-:-:S02]  /*74a0*/  FADD.FTZ R4, R149, R25 ;  /* 0x0000001995047221 */ /* 0x000fc40000010000 */
[----:B------:R-:W-:Y:S02]  /*74b0*/  MUFU.EX2 R6, R3 ;  /* 0x0000000300067308 */ /* 0x000fe40000000800 */
[----:B------:R-:W-:Y:S02]  /*74c0*/  FADD.FTZ R4, R151, R4 ;  /* 0x0000000497047221 */ /* 0x000fe40000010000 */
[--C-:B--2---:R-:W-:Y:S02]  /*74d0*/  FFMA.FTZ R0, R250, c[0x0][0x2d0], -R2.reuse ;  /* 0x0000b400fa007a23 */ /* 0x104fe40000010802 */
[----:B------:R-:W-:Y:S02]  /*74e0*/  FFMA.FTZ R2, R248, c[0x0][0x2d0], -R2 ;  /* 0x0000b400f8027a23 */ /* 0x000fe40000010802 */
[----:B------:R2:W5:Y:S08]  /*74f0*/  MUFU.EX2 R14, R0 ;  /* 0x00000000000e7308 */ /* 0x0005700000000800 */
[----:B------:R1:W1:Y:S01]  /*7500*/  MUFU.EX2 R13, R2 ;  /* 0x00000002000d7308 */ /* 0x0002620000000800 */
[----:B--2---:R-:W-:Y:S01]  /*7510*/  FADD.FTZ R0, R150, R24 ;  /* 0x0000001896007221 */ /* 0x004fe20000010000 */
[----:B----4-:R-:W-:Y:S01]  /*7520*/  F2FP.PACK_AB R130, R133, R27 ;  /* 0x0000001b8582723e */ /* 0x010fe200000000ff */
[----:B------:R-:W-:Y:S02]  /*7530*/  LDSM.16.MT88.4 R148, [R232+0x2800] ;  /* 0x00280000e894783b */ /* 0x000fe40000004200 */
[----:B------:R-:W-:-:S02]  /*7540*/  FADD.FTZ R0, R182, R0 ;  /* 0x00000000b6007221 */ /* 0x000fc40000010000 */
[----:B-1----:R-:W-:Y:S02]  /*7550*/  FADD.FTZ R2, R183, R4 ;  /* 0x00000004b7027221 */ /* 0x002fe40000010000 */
[----:B------:R-:W-:Y:S01]  /*7560*/  FADD.FTZ R3, R237, R0 ;  /* 0x00000000ed037221 */ /* 0x000fe20000010000 */
[----:B------:R-:W-:Y:S01]  /*7570*/  MOV R237, R129 ;  /* 0x0000008100ed7202 */ /* 0x000fe20000000f00 */
[----:B------:R-:W-:Y:S01]  /*7580*/  FADD.FTZ R0, R238, R2 ;  /* 0x00000002ee007221 */ /* 0x000fe20000010000 */
[----:B------:R-:W-:Y:S01]  /*7590*/  MOV R238, R128 ;  /* 0x0000008000ee7202 */ /* 0x000fe20000000f00 */
[----:B------:R-:W-:Y:S01]  /*75a0*/  LDSM.16.MT88.4 R180, [R232+0x5800] ;  /* 0x00580000e8b4783b */ /* 0x000fe20000004200 */
[----:B------:R-:W-:Y:S02]  /*75b0*/  F2FP.PACK_AB R128, R26, R15 ;  /* 0x0000000f1a80723e */ /* 0x000fe400000000ff */
[----:B-----5:R-:W-:Y:S02]  /*75c0*/  F2FP.PACK_AB R129, R14, R7 ;  /* 0x000000070e81723e */ /* 0x020fe400000000ff */
[----:B------:R-:W-:-:S07]  /*75d0*/  F2FP.PACK_AB R131, R13, R6 ;  /* 0x000000060d83723e */ /* 0x000fce00000000ff */
[C---:B------:R-:W-:Y:S01]  /*75e0*/  HMMA.16816.F32 R68, R128.reuse, R72, R112 ;  /* 0x000000488044723c */ /* 0x040fe20000001870 */
[----:B------:R-:W1:Y:S07]  /*75f0*/  LDSM.16.MT88.4 R112, [R232+0xb800] ;  /* 0x00b80000e870783b */ /* 0x000e6e0000004200 */
[C---:B------:R-:W-:Y:S08]  /*7600*/  HMMA.16816.F32 R168, R128.reuse, R172, R168 ;  /* 0x000000ac80a8723c */ /* 0x040ff000000018a8 */
[C---:B------:R-:W-:Y:S08]  /*7610*/  HMMA.16816.F32 R172, R128.reuse, R174, R108 ;  /* 0x000000ae80ac723c */ /* 0x040ff0000000186c */
[C---:B-1----:R-:W-:Y:S08]  /*7620*/  HMMA.16816.F32 R108, R128.reuse, R112, R36 ;  /* 0x00000070806c723c */ /* 0x042ff00000001824 */
[----:B------:R-:W-:Y:S01]  /*7630*/  HMMA.16816.F32 R112, R128, R114, R20 ;  /* 0x000000728070723c */ /* 0x000fe20000001814 */
[----:B------:R-:W2:Y:S01]  /*7640*/  LDL.LU R20, [R1+0x4] ;  /* 0x0000040001147983 */ /* 0x000ea20000300800 */
[----:B------:R-:W-:-:S02]  /*7650*/  FADD.FTZ R0, R8, R0 ;  /* 0x0000000008007221 */ /* 0x000fc40000010000 */
[----:B------:R-:W-:Y:S02]  /*7660*/  FADD.FTZ R2, R9, R3 ;  /* 0x0000000309027221 */ /* 0x000fe40000010000 */
[----:B------:R-:W-:Y:S01]  /*7670*/  FADD.FTZ R0, R237, R0 ;  /* 0x00000000ed007221 */ /* 0x000fe20000010000 */
[----:B------:R-:W-:Y:S01]  /*7680*/  MOV R4, c[0x0][0x2c4] ;  /* 0x0000b10000047a02 */ /* 0x000fe20000000f00 */
[----:B------:R-:W-:Y:S01]  /*7690*/  FADD.FTZ R2, R238, R2 ;  /* 0x00000002ee027221 */ /* 0x000fe20000010000 */
[----:B------:R-:W-:Y:S01]  /*76a0*/  MOV R24, c[0x0][0x2ac] ;  /* 0x0000ab0000187a02 */ /* 0x000fe20000000f00 */
[----:B------:R-:W-:Y:S01]  /*76b0*/  FADD.FTZ R0, R244, R0 ;  /* 0x00000000f4007221 */ /* 0x000fe20000010000 */
[----:B------:R-:W-:Y:S01]  /*76c0*/  HMMA.16816.F32 R144, R128, R148, R144 ;  /* 0x000000948090723c */ /* 0x000fe20000001890 */
[----:B------:R-:W-:Y:S01]  /*76d0*/  FADD.FTZ R2, R247, R2 ;  /* 0x00000002f7027221 */ /* 0x000fe20000010000 */
[----:B------:R-:W-:Y:S01]  /*76e0*/  ISETP.NE.AND P1, PT, R4, 0x1, PT ;  /* 0x000000010400780c */ /* 0x000fe20003f25270 */
[----:B------:R-:W-:Y:S01]  /*76f0*/  FADD.FTZ R0, R224, R0 ;  /* 0x00000000e0007221 */ /* 0x000fe20000010000 */
[----:B------:R-:W-:Y:S01]  /*7700*/  LDSM.16.MT88.4 R8, [R233+0xb800] ;  /* 0x00b80000e908783b */ /* 0x000fe20000004200 */
[----:B------:R-:W-:-:S02]  /*7710*/  FADD.FTZ R2, R222, R2 ;  /* 0x00000002de027221 */ /* 0x000fc40000010000 */
[----:B------:R-:W-:Y:S02]  /*7720*/  FADD.FTZ R0, R223, R0 ;  /* 0x00000000df007221 */ /* 0x000fe40000010000 */
[----:B------:R-:W-:Y:S02]  /*7730*/  FADD.FTZ R2, R225, R2 ;  /* 0x00000002e1027221 */ /* 0x000fe40000010000 */
[----:B------:R-:W-:Y:S02]  /*7740*/  FADD.FTZ R0, R219, R0 ;  /* 0x00000000db007221 */ /* 0x000fe40000010000 */
[----:B------:R-:W-:Y:S02]  /*7750*/  FADD.FTZ R4, R226, R2 ;  /* 0x00000002e2047221 */ /* 0x000fe40000010000 */
[----:B------:R-:W-:Y:S02]  /*7760*/  FADD.FTZ R3, R220, R0 ;  /* 0x00000000dc037221 */ /* 0x000fe40000010000 */
[----:B------:R-:W-:Y:S01]  /*7770*/  IMAD R24, R24, c[0x0][0x1d0], RZ ;  /* 0x0000740018187a24 */ /* 0x000fe200078e02ff */
[C---:B------:R-:W-:Y:S01]  /*7780*/  HMMA.16816.F32 R148, R128.reuse, R150, R96 ;  /* 0x000000968094723c */ /* 0x040fe20000001860 */
[----:B------:R-:W1:Y:S07]  /*7790*/  LDSM.16.MT88.4 R96, [R233+0x8800] ;  /* 0x00880000e960783b */ /* 0x000e6e0000004200 */
[C---:B------:R-:W-:Y:S08]  /*77a0*/  HMMA.16816.F32 R160, R128.reuse, R164, R160 ;  /* 0x000000a480a0723c */ /* 0x040ff000000018a0 */
[C---:B------:R-:W-:Y:S08]  /*77b0*/  HMMA.16816.F32 R60, R128.reuse, R64, R184 ;  /* 0x00000040803c723c */ /* 0x040ff000000018b8 */
[C---:B------:R-:W-:Y:S01]  /*77c0*/  HMMA.16816.F32 R164, R128.reuse, R166, R104 ;  /* 0x000000a680a4723c */ /* 0x040fe20000001868 */
[----:B------:R-:W-:Y:S07]  /*77d0*/  LDSM.16.MT88.4 R104, [R231+0xb800] ;  /* 0x00b80000e768783b */ /* 0x000fee0000004200 */
[C---:B------:R-:W-:Y:S01]  /*77e0*/  HMMA.16816.F32 R64, R128.reuse, R66, R120 ;  /* 0x000000428040723c */ /* 0x040fe20000001878 */
[----:B------:R-:W-:Y:S07]  /*77f0*/  LDSM.16.MT88.4 R120, [R234+0xb800] ;  /* 0x00b80000ea78783b */ /* 0x000fee0000004200 */
[C---:B------:R-:W-:Y:S01]  /*7800*/  HMMA.16816.F32 R72, R128.reuse, R74, R88 ;  /* 0x0000004a8048723c */ /* 0x040fe20000001858 */
[----:B------:R-:W4:Y:S07]  /*7810*/  LDSM.16.MT88.4 R88, [R234+0x8800] ;  /* 0x00880000ea58783b */ /* 0x000f2e0000004200 */
[C---:B------:R-:W-:Y:S08]  /*7820*/  HMMA.16816.F32 R136, R128.reuse, R140, R136 ;  /* 0x0000008c8088723c */ /* 0x040ff00000001888 */
[C---:B------:R-:W-:Y:S08]  /*7830*/  HMMA.16816.F32 R140, R128.reuse, R142, R92 ;  /* 0x0000008e808c723c */ /* 0x040ff0000000185c */
[C---:B------:R-:W-:Y:S08]  /*7840*/  HMMA.16816.F32 R152, R128.reuse, R156, R152 ;  /* 0x0000009c8098723c */ /* 0x040ff00000001898 */
[C---:B-1----:R-:W-:Y:S08]  /*7850*/  HMMA.16816.F32 R92, R128.reuse, R96, R124 ;  /* 0x00000060805c723c */ /* 0x042ff0000000187c */
[C---:B------:R-:W-:Y:S08]  /*7860*/  HMMA.16816.F32 R156, R128.reuse, R158, R100 ;  /* 0x0000009e809c723c */ /* 0x040ff00000001864 */
[C---:B------:R-:W-:Y:S08]  /*7870*/  HMMA.16816.F32 R96, R128.reuse, R98, R116 ;  /* 0x000000628060723c */ /* 0x040ff00000001874 */
[----:B------:R-:W-:Y:S01]  /*7880*/  HMMA.16816.F32 R176, R128, R180, R176 ;  /* 0x000000b480b0723c */ /* 0x000fe200000018b0 */
[----:B---3--:R-:W-:Y:S01]  /*7890*/  @P1 IMAD.HI.U32 R2, R5, c[0x0][0x2c8], RZ ;  /* 0x0000b20005021a27 */ /* 0x008fe200078e00ff */
[----:B------:R-:W-:-:S03]  /*78a0*/  MOV R0, R5 ;  /* 0x0000000500007202 */ /* 0x000fc60000000f00 */
[----:B------:R-:W-:Y:S02]  /*78b0*/  FADD.FTZ R5, R227, R4 ;  /* 0x00000004e3057221 */ /* 0x000fe40000010000 */
[----:B------:R-:W-:Y:S01]  /*78c0*/  FADD.FTZ R4, R221, R3 ;  /* 0x00000003dd047221 */ /* 0x000fe20000010000 */
[----:B------:R-:W-:Y:S01]  /*78d0*/  @P1 SHF.R.U32.HI R0, RZ, c[0x0][0x2cc], R2 ;  /* 0x0000b300ff001a19 */ /* 0x000fe20000011602 */
[----:B------:R-:W-:Y:S02]  /*78e0*/  FADD.FTZ R3, R235, R5 ;  /* 0x00000005eb037221 */ /* 0x000fe40000010000 */
[----:B------:R-:W-:Y:S01]  /*78f0*/  FADD.FTZ R2, R236, R4 ;  /* 0x00000004ec027221 */ /* 0x000fe20000010000 */
[----:B------:R-:W-:Y:S01]  /*7900*/  IADD3 R4, R0, -c[0x0][0x168], R24 ;  /* 0x80005a0000047a10 */ /* 0x000fe20007ffe018 */
[----:B------:R-:W-:Y:S02]  /*7910*/  FADD.FTZ R3, R214, R3 ;  /* 0x00000003d6037221 */ /* 0x000fe40000010000 */
[----:B------:R-:W-:-:S02]  /*7920*/  FADD.FTZ R0, R134, R2 ;  /* 0x0000000286007221 */ /* 0x000fc40000010000 */
[----:B------:R-:W-:Y:S02]  /*7930*/  FADD.FTZ R2, R216, R3 ;  /* 0x00000003d8027221 */ /* 0x000fe40000010000 */
[----:B------:R-:W-:Y:S02]  /*7940*/  FADD.FTZ R0, R212, R0 ;  /* 0x00000000d4007221 */ /* 0x000fe40000010000 */
[----:B------:R-:W-:Y:S02]  /*7950*/  FADD.FTZ R2, R217, R2 ;  /* 0x00000002d9027221 */ /* 0x000fe40000010000 */
[----:B------:R-:W-:Y:S02]  /*7960*/  FADD.FTZ R0, R213, R0 ;  /* 0x00000000d5007221 */ /* 0x000fe40000010000 */
[----:B------:R-:W-:Y:S02]  /*7970*/  FADD.FTZ R2, R218, R2 ;  /* 0x00000002da027221 */ /* 0x000fe40000010000 */
[----:B------:R-:W-:-:S02]  /*7980*/  FADD.FTZ R0, R215, R0 ;  /* 0x00000000d7007221 */ /* 0x000fc40000010000 */
[----:B------:R-:W-:-:S04]  /*7990*/  IMAD.HI R3, R4, 0x2aaaaaab, RZ ;  /* 0x2aaaaaab04037827 */ /* 0x000fc800078e02ff */
[----:B------:R-:W-:Y:S02]  /*79a0*/  FADD.FTZ R0, R7, R0 ;  /* 0x0000000007007221 */ /* 0x000fe40000010000 */
[----:B------:R-:W-:Y:S01]  /*79b0*/  FADD.FTZ R2, R15, R2 ;  /* 0x000000020f027221 */ /* 0x000fe20000010000 */
[----:B------:R-:W-:Y:S01]  /*79c0*/  SHF.R.U32.HI R4, RZ, 0x1f, R3 ;  /* 0x0000001fff047819 */ /* 0x000fe20000011603 */
[----:B------:R-:W-:Y:S02]  /*79d0*/  FADD.FTZ R0, R14, R0 ;  /* 0x000000000e007221 */ /* 0x000fe40000010000 */
[----:B------:R-:W-:Y:S01]  /*79e0*/  FADD.FTZ R2, R26, R2 ;  /* 0x000000021a027221 */ /* 0x000fe20000010000 */
[----:B------:R-:W-:Y:S01]  /*79f0*/  LEA.HI.SX32 R3, R3, R4, 0x1c ;  /* 0x0000000403037211 */ /* 0x000fe200078fe2ff */
[----:B------:R-:W-:Y:S02]  /*7a00*/  FADD.FTZ R0, R6, R0 ;  /* 0x0000000006007221 */ /* 0x000fe40000010000 */
[----:B------:R-:W-:Y:S01]  /*7a10*/  FADD.FTZ R2, R27, R2 ;  /* 0x000000021b027221 */ /* 0x000fe20000010000 */
[----:B------:R-:W-:Y:S01]  /*7a20*/  IMNMX R3, RZ, R3, !PT ;  /* 0x00000003ff037217 */ /* 0x000fe20007800200 */
[----:B------:R-:W-:-:S02]  /*7a30*/  FADD.FTZ R0, R13, R0 ;  /* 0x000000000d007221 */ /* 0x000fc40000010000 */
[----:B------:R-:W-:Y:S02]  /*7a40*/  FADD.FTZ R2, R133, R2 ;  /* 0x0000000285027221 */ /* 0x000fe40000010000 */
[----:B------:R1:W-:Y:S04]  /*7a50*/  STL [R1+0x14], R3 ;  /* 0x0000140301007387 */ /* 0x0003e80000100800 */
[----:B------:R1:W-:Y:S04]  /*7a60*/  STL [R1+0xc], R0 ;  /* 0x00000c0001007387 */ /* 0x0003e80000100800 */
[----:B------:R1:W-:Y:S01]  /*7a70*/  STL [R1+0x8], R2 ;  /* 0x0000080201007387 */ /* 0x0003e20000100800 */
[C---:B------:R-:W-:Y:S08]  /*7a80*/  HMMA.16816.F32 R52, R128.reuse, R56, R200 ;  /* 0x000000388034723c */ /* 0x040ff000000018c8 */
[C---:B------:R-:W-:Y:S08]  /*7a90*/  HMMA.16816.F32 R76, R128.reuse, R80, R48 ;  /* 0x00000050804c723c */ /* 0x040ff00000001830 */
[C---:B----4-:R-:W-:Y:S08]  /*7aa0*/  HMMA.16816.F32 R84, R128.reuse, R88, R84 ;  /* 0x000000588054723c */ /* 0x050ff00000001854 */
[C---:B------:R-:W-:Y:S08]  /*7ab0*/  HMMA.16816.F32 R100, R128.reuse, R104, R44 ;  /* 0x000000688064723c */ /* 0x040ff0000000182c */
[----:B------:R-:W-:Y:S01]  /*7ac0*/  HMMA.16816.F32 R116, R128, R120, R208 ;  /* 0x000000788074723c */ /* 0x000fe200000018d0 */
[----:B--2---:R-:W-:-:S04]  /*7ad0*/  IADD3 R247, R20, -0x2, RZ ;  /* 0xfffffffe14f77810 */ /* 0x004fc80007ffe0ff */
[----:B------:R-:W-:-:S03]  /*7ae0*/  ISETP.GE.AND P0, PT, R247, R3, PT ;  /* 0x00000003f700720c */ /* 0x000fc60003f06270 */
        /* <DEDUP_REMOVED lines=8> */
[----:B------:R-:W-:Y:S03]  /*7b70*/  @!UPT UIADD3 URZ, URZ, URZ, URZ ;  /* 0x0000003f3f3ff290 */ /* 0x000fe6000fffe03f */
[----:B------:R-:W-:Y:S11]  /*7b80*/  @!P0 BRA `(.L_x_1476) ;  /* 0x0000595000008947 */ /* 0x000ff60003800000 */
[----:B-1----:R-:W-:Y:S02]  /*7b90*/  MOV R134, R12 ;  /* 0x0000000c00867202 */ /* 0x002fe40000000f00 */
[----:B------:R-:W-:-:S07]  /*7ba0*/  MOV R133, R132 ;  /* 0x0000008400857202 */ /* 0x000fce0000000f00 */
.L_x_1487:
[----:B------:R-:W-:Y:S04]  /*7bb0*/  DEPBAR.LE SB0, 0x0 ;  /* 0x000080000000791a */ /* 0x000fe80000000000 */
[----:B------:R-:W-:Y:S01]  /*7bc0*/  WARPSYNC 0xffffffff ;  /* 0xffffffff00007948 */ /* 0x000fe20003800000 */
[----:B------:R-:W-:Y:S01]  /*7bd0*/  BAR.SYNC.DEFER_BLOCKING 0x0 ;  /* 0x0000000000007b1d */ /* 0x000fe20000010000 */
[----:B------:R-:W-:Y:S05]  /*7be0*/  ISETP.GE.AND P0, PT, R247, RZ, PT ;  /* 0x000000fff700720c */ /* 0x000fea0003f06270 */
[----:B------:R1:W2:Y:S01]  /*7bf0*/  LDSM.16.M88.4 R48, [R239] ;  /* 0x00000000ef30783b */ /* 0x0002a20000000200 */
[----:B------:R-:W-:Y:S03]  /*7c00*/  BSSY B0, `(.L_x_1477) ;  /* 0x0000077000007945 */ /* 0x000fe60003800000 */
[----:B------:R1:W3:Y:S04]  /*7c10*/  LDSM.16.M88.4 R8, [R228] ;  /* 0x00000000e408783b */ /* 0x0002e80000000200 */
[----:B------:R1:W4:Y:S04]  /*7c20*/  LDSM.16.M88.4 R16, [R228+0x800] ;  /* 0x00080000e410783b */ /* 0x0003280000000200 */
[----:B------:R1:W1:Y:S04]  /*7c30*/  LDSM.16.M88.4 R24, [R228+0x1000] ;  /* 0x00100000e418783b */ /* 0x0002680000000200 */
[----:B------:R1:W1:Y:S04]  /*7c40*/  LDSM.16.M88.4 R32, [R228+0x1800] ;  /* 0x00180000e420783b */ /* 0x0002680000000200 */
[----:B------:R1:W1:Y:S04]  /*7c50*/  LDSM.16.M88.4 R40, [R228+0x2000] ;  /* 0x00200000e428783b */ /* 0x0002680000000200 */
[----:B------:R1:W1:Y:S04]  /*7c60*/  LDSM.16.M88.4 R184, [R228+0x2800] ;  /* 0x00280000e4b8783b */ /* 0x0002680000000200 */
[----:B------:R1:W1:Y:S04]  /*7c70*/  LDSM.16.M88.4 R188, [R240] ;  /* 0x00000000f0bc783b */ /* 0x0002680000000200 */
[----:B------:R1:W1:Y:S04]  /*7c80*/  LDSM.16.M88.4 R192, [R135] ;  /* 0x0000000087c0783b */ /* 0x0002680000000200 */
[----:B------:R1:W1:Y:S04]  /*7c90*/  LDSM.16.M88.4 R196, [R135+0x800] ;  /* 0x0008000087c4783b */ /* 0x0002680000000200 */
[----:B------:R1:W1:Y:S04]  /*7ca0*/  LDSM.16.M88.4 R200, [R135+0x1000] ;  /* 0x0010000087c8783b */ /* 0x0002680000000200 */
[----:B------:R1:W1:Y:S04]  /*7cb0*/  LDSM.16.M88.4 R204, [R135+0x1800] ;  /* 0x0018000087cc783b */ /* 0x0002680000000200 */
[----:B------:R1:W1:Y:S04]  /*7cc0*/  LDSM.16.M88.4 R208, [R135+0x2000] ;  /* 0x0020000087d0783b */ /* 0x0002680000000200 */
[----:B------:R1:W1:Y:S01]  /*7cd0*/  LDSM.16.M88.4 R212, [R135+0x2800] ;  /* 0x0028000087d4783b */ /* 0x0002620000000200 */
[----:B------:R-:W-:-:S05]  /*7ce0*/  @!P0 BRA `(.L_x_1478) ;  /* 0x0000068000008947 */ /* 0x000fca0003800000 */
[----:B--234-:R-:W-:Y:S01]  /*7cf0*/  SHF.R.S32.HI R0, RZ, 0x1f, R252 ;  /* 0x0000001fff007819 */ /* 0x01cfe200000114fc */
[----:B------:R-:W2:Y:S01]  /*7d00*/  LDL.64 R14, [R1+0x30] ;  /* 0x00003000010e7983 */ /* 0x000ea20000100a00 */
[C---:B------:R-:W-:Y:S01]  /*7d10*/  IADD3 R12, R245.reuse, 0xc0, RZ ;  /* 0x000000c0f50c7810 */ /* 0x040fe20007ffe0ff */
[----:B------:R-:W-:Y:S01]  /*7d20*/  IMAD.WIDE.U32 R2, R252, c[0x0][0x208], RZ ;  /* 0x00008200fc027a25 */ /* 0x000fe200078e00ff */
[----:B------:R-:W-:Y:S02]  /*7d30*/  SHF.R.S32.HI R4, RZ, 0x1f, R246 ;  /* 0x0000001fff047819 */ /* 0x000fe400000114f6 */
[C---:B------:R-:W-:Y:S01]  /*7d40*/  IADD3 R7, R245.reuse, 0xc0, RZ ;  /* 0x000000c0f5077810 */ /* 0x040fe20007ffe0ff */
[----:B------:R-:W3:Y:S01]  /*7d50*/  LDL R6, [R1+0x3c] ;  /* 0x00003c0001067983 */ /* 0x000ee20000100800 */
[----:B------:R-:W-:Y:S01]  /*7d60*/  SHF.R.S32.HI R12, RZ, 0x1f, R12 ;  /* 0x0000001fff0c7819 */ /* 0x000fe2000001140c */
[----:B------:R-:W-:Y:S01]  /*7d70*/  IMAD R0, R0, c[0x0][0x208], RZ ;  /* 0x0000820000007a24 */ /* 0x000fe200078e02ff */
[----:B------:R-:W-:Y:S01]  /*7d80*/  IADD3 R20, R245, 0x80, RZ ;  /* 0x00000080f5147810 */ /* 0x000fe20007ffe0ff */
[----:B------:R-:W-:Y:S02]  /*7d90*/  IMAD.SHL.U32 R31, R7, 0x2, RZ ;  /* 0x00000002071f7824 */ /* 0x000fe400078e00ff */
[----:B------:R-:W-:Y:S02]  /*7da0*/  IMAD R0, R252, c[0x0][0x20c], R0 ;  /* 0x00008300fc007a24 */ /* 0x000fe400078e0200 */
[----:B------:R-:W-:Y:S02]  /*7db0*/  IMAD.SHL.U32 R30, R20, 0x2, RZ ;  /* 0x00000002141e7824 */ /* 0x000fe400078e00ff */
[----:B------:R-:W-:Y:S02]  /*7dc0*/  IMAD.IADD R3, R3, 0x1, R0 ;  /* 0x0000000103037824 */ /* 0x000fe400078e0200 */
[----:B------:R-:W-:Y:S02]  /*7dd0*/  IMAD R0, R4, c[0x0][0x218], RZ ;  /* 0x0000860004007a24 */ /* 0x000fe400078e02ff */
[C---:B------:R-:W-:Y:S04]  /*7de0*/  IMAD.WIDE.U32 R2, R246.reuse, c[0x0][0x218], R2 ;  /* 0x00008600f6027a25 */ /* 0x040fe800078e0002 */
[----:B------:R-:W-:Y:S02]  /*7df0*/  IMAD R0, R246, c[0x0][0x21c], R0 ;  /* 0x00008700f6007a24 */ /* 0x000fe400078e0200 */
[----:B------:R-:W-:Y:S01]  /*7e00*/  IMAD.SHL.U32 R28, R245, 0x2, RZ ;  /* 0x00000002f51c7824 */ /* 0x000fe200078e00ff */
[----:B--2---:R-:W-:Y:S02]  /*7e10*/  IADD3 R5, P0, R14, R2, RZ ;  /* 0x000000020e057210 */ /* 0x004fe40007f1e0ff */
[----:B------:R-:W-:Y:S02]  /*7e20*/  SHF.L.U64.HI R14, R7, 0x1, R12 ;  /* 0x00000001070e7819 */ /* 0x000fe4000001020c */
[C---:B------:R-:W-:Y:S02]  /*7e30*/  IADD3 R7, R245.reuse, 0x80, RZ ;  /* 0x00000080f5077810 */ /* 0x040fe40007ffe0ff */
[C---:B------:R-:W-:Y:S02]  /*7e40*/  IADD3 R12, R245.reuse, 0x40, RZ ;  /* 0x00000040f50c7810 */ /* 0x040fe40007ffe0ff */
[----:B------:R-:W-:Y:S02]  /*7e50*/  SHF.R.S32.HI R7, RZ, 0x1f, R7 ;  /* 0x0000001fff077819 */ /* 0x000fe40000011407 */
[----:B------:R-:W-:Y:S02]  /*7e60*/  IADD3 R15, R245, 0x40, RZ ;  /* 0x00000040f50f7810 */ /* 0x000fe40007ffe0ff */
[----:B---3--:R-:W-:Y:S02]  /*7e70*/  IADD3.X R0, R6, R3, R0, P0, !PT ;  /* 0x0000000306007210 */ /* 0x008fe400007fe400 */
[----:B------:R-:W-:Y:S01]  /*7e80*/  LEA R6, P0, R5, c[0x0][0x1f8], 0x1 ;  /* 0x00007e0005067a11 */ /* 0x000fe200078008ff */
[----:B------:R-:W-:Y:S01]  /*7e90*/  IMAD.SHL.U32 R29, R15, 0x2, RZ ;  /* 0x000000020f1d7824 */ /* 0x000fe200078e00ff */
[----:B------:R-:W-:Y:S02]  /*7ea0*/  SHF.R.S32.HI R12, RZ, 0x1f, R12 ;  /* 0x0000001fff0c7819 */ /* 0x000fe4000001140c */
[----:B------:R-:W-:Y:S02]  /*7eb0*/  SHF.L.U64.HI R13, R20, 0x1, R7 ;  /* 0x00000001140d7819 */ /* 0x000fe40000010207 */
[----:B------:R-:W-:Y:S02]  /*7ec0*/  SHF.R.S32.HI R7, RZ, 0x1f, R245 ;  /* 0x0000001fff077819 */ /* 0x000fe400000114f5 */
[----:B------:R-:W-:Y:S02]  /*7ed0*/  LEA.HI.X R5, R5, c[0x0][0x1fc], R0, 0x1, P0 ;  /* 0x00007f0005057a11 */ /* 0x000fe400000f0c00 */
[----:B------:R-:W-:Y:S02]  /*7ee0*/  SHF.L.U64.HI R12, R15, 0x1, R12 ;  /* 0x000000010f0c7819 */ /* 0x000fe4000001020c */
[----:B------:R-:W-:Y:S01]  /*7ef0*/  SHF.L.U64.HI R7, R245, 0x1, R7 ;  /* 0x00000001f5077819 */ /* 0x000fe20000010207 */
[----:B------:R-:W-:-:S05]  /*7f00*/  BRA.DIV ~URZ, `(.L_x_1479) ;  /* 0x0000e9327f007947 */ /* 0x000fca000b800000 */
[----:B------:R2:W3:Y:S02]  /*7f10*/  SHFL.IDX PT, R4, R5, RZ, 0x181f ;  /* 0x00181fff05047589 */ /* 0x0004e400000e0000 */
.L_x_1538:
[----:B------:R-:W-:-:S05]  /*7f20*/  BRA.DIV ~URZ, `(.L_x_1480) ;  /* 0x0000e9827f007947 */ /* 0x000fca000b800000 */
[----:B------:R-:W4:Y:S01]  /*7f30*/  SHFL.IDX PT, R3, R6, RZ, 0x181f ;  /* 0x00181fff06037589 */ /* 0x000f2200000e0000 */
[C---:B------:R-:W-:Y:S02]  /*7f40*/  ISETP.GE.AND P4, PT, R245.reuse, c[0x0][0x1d4], PT ;  /* 0x00007500f5007a0c */ /* 0x040fe40003f86270 */
[C---:B------:R-:W-:Y:S01]  /*7f50*/  IADD3 R2, R245.reuse, 0x40, RZ ;  /* 0x00000040f5027810 */ /* 0x040fe20007ffe0ff */
[----:B------:R-:W5:Y:S01]  /*7f60*/  SHFL.IDX PT, R0, R6, 0x1, 0x181f ;  /* 0x00381f0006007f89 */ /* 0x000f6200000e0000 */
[C---:B------:R-:W-:Y:S02]  /*7f70*/  IADD3 R36, R245.reuse, 0xc0, RZ ;  /* 0x000000c0f5247810 */ /* 0x040fe40007ffe0ff */
[----:B------:R-:W-:Y:S02]  /*7f80*/  ISETP.GE.AND P3, PT, R2, c[0x0][0x1d4], PT ;  /* 0x0000750002007a0c */ /* 0x000fe40003f66270 */
[----:B------:R-:W-:Y:S02]  /*7f90*/  IADD3 R2, R245, 0x80, RZ ;  /* 0x00000080f5027810 */ /* 0x000fe40007ffe0ff */
[----:B------:R-:W-:Y:S02]  /*7fa0*/  ISETP.GE.AND P1, PT, R36, c[0x0][0x1d4], PT ;  /* 0x0000750024007a0c */ /* 0x000fe40003f26270 */
[----:B------:R-:W-:Y:S02]  /*7fb0*/  ISETP.GE.AND P2, PT, R2, c[0x0][0x1d4], PT ;  /* 0x0000750002007a0c */ /* 0x000fe40003f46270 */
[----:B------:R-:W2:Y:S01]  /*7fc0*/  SHFL.IDX PT, R2, R5, 0x1, 0x181f ;  /* 0x00381f0005027f89 */ /* 0x000ea200000e0000 */
[----:B------:R-:W-:Y:S02]  /*7fd0*/  SEL R15, RZ, 0x10, P4 ;  /* 0x00000010ff0f7807 */ /* 0x000fe40002000000 */
[C---:B----4-:R-:W-:Y:S05]  /*7fe0*/  IADD3 R20, P0, R3.reuse, R28, RZ ;  /* 0x0000001c03147210 */ /* 0x050fea0007f1e0ff */
[C---:B---3--:R-:W-:Y:S05]  /*7ff0*/  IMAD.X R21, R4.reuse, 0x1, R7, P0 ;  /* 0x0000000104157824 */ /* 0x048fea00000e0607 */
[----:B------:R3:W-:Y:S02]  /*8000*/  LDGSTS.E.BYPASS.LTC128B.128 [R243+0x100], [R20.64], !P4 ;  /* 0x0010000014f37fae */ /* 0x0007e4000e101d46 */
[C---:B---3--:R-:W-:Y:S05]  /*8010*/  IADD3 R20, P0, R3.reuse, R29, RZ ;  /* 0x0000001d03147210 */ /* 0x048fea0007f1e0ff */
[C---:B------:R-:W-:Y:S05]  /*8020*/  IMAD.X R21, R4.reuse, 0x1, R12, P0 ;  /* 0x0000000104157824 */ /* 0x040fea00000e060c */
[----:B------:R3:W-:Y:S02]  /*8030*/  LDGSTS.E.BYPASS.LTC128B.128 [R243+0x3100], [R20.64], !P3 ;  /* 0x0310000014f37fae */ /* 0x0007e4000d901d46 */
[C---:B---3--:R-:W-:Y:S05]  /*8040*/  IADD3 R20, P0, R3.reuse, R30, RZ ;  /* 0x0000001e03147210 */ /* 0x048fea0007f1e0ff */
[C---:B------:R-:W-:Y:S01]  /*8050*/  IMAD.X R21, R4.reuse, 0x1, R13, P0 ;  /* 0x0000000104157824 */ /* 0x040fe200000e060d */
[----:B------:R-:W-:Y:S04]  /*8060*/  IADD3 R22, P0, R3, R31, RZ ;  /* 0x0000001f03167210 */ /* 0x000fe80007f1e0ff */
[----:B------:R5:W-:Y:S01]  /*8070*/  LDGSTS.E.BYPASS.LTC128B.128 [R243+0x6100], [R20.64], !P2 ;  /* 0x0610000014f37fae */ /* 0x000be2000d101d46 */
[----:B------:R-:W-:Y:S03]  /*8080*/  IMAD.X R23, R4, 0x1, R14, P0 ;  /* 0x0000000104177824 */ /* 0x000fe600000e060e */
[----:B------:R3:W4:Y:S04]  /*8090*/  SHFL.IDX PT, R4, R5, 0x2, 0x181f ;  /* 0x00581f0005047f89 */ /* 0x00072800000e0000 */
[----:B------:R1:W-:Y:S01]  /*80a0*/  LDGSTS.E.BYPASS.LTC128B.128 [R243+0x9100], [R22.64], !P1 ;  /* 0x0910000016f37fae */ /* 0x0003e2000c901d46 */
[----:B-----5:R-:W-:Y:S05]  /*80b0*/  IADD3 R20, P0, R0, R28, RZ ;  /* 0x0000001c00147210 */ /* 0x020fea0007f1e0ff */
[----:B--2---:R-:W-:Y:S05]  /*80c0*/  IMAD.X R21, R2, 0x1, R7, P0 ;  /* 0x0000000102157824 */ /* 0x004fea00000e0607 */
[----:B------:R2:W-:Y:S02]  /*80d0*/  LDGSTS.E.BYPASS.LTC128B.128 [R243+0x1100], [R20.64], !P4 ;  /* 0x0110000014f37fae */ /* 0x0005e4000e101d46 */
[----:B--2---:R-:W-:Y:S05]  /*80e0*/  IADD3 R20, P0, R0, R29, RZ ;  /* 0x0000001d00147210 */ /* 0x004fea0007f1e0ff */
[----:B------:R-:W-:Y:S01]  /*80f0*/  IMAD.X R21, R2, 0x1, R12, P0 ;  /* 0x0000000102157824 */ /* 0x000fe200000e060c */
[----:B-1----:R-:W-:Y:S04]  /*8100*/  IADD3 R22, P0, R0, R30, RZ ;  /* 0x0000001e00167210 */ /* 0x002fe80007f1e0ff */
[----:B------:R1:W-:Y:S01]  /*8110*/  LDGSTS.E.BYPASS.LTC128B.128 [R243+0x4100], [R20.64], !P3 ;  /* 0x0410000014f37fae */ /* 0x0003e2000d901d46 */
[----:B------:R-:W-:Y:S05]  /*8120*/  IMAD.X R23, R2, 0x1, R13, P0 ;  /* 0x0000000102177824 */ /* 0x000fea00000e060d */
[----:B------:R2:W-:Y:S01]  /*8130*/  LDGSTS.E.BYPASS.LTC128B.128 [R243+0x7100], [R22.64], !P2 ;  /* 0x0710000016f37fae */ /* 0x0005e2000d101d46 */
[----:B-1----:R-:W-:Y:S03]  /*8140*/  IADD3 R20, P0, R0, R31, RZ ;  /* 0x0000001f00147210 */ /* 0x002fe60007f1e0ff */
[----:B------:R3:W1:Y:S02]  /*8150*/  SHFL.IDX PT, R0, R6, 0x2, 0x181f ;  /* 0x00581f0006007f89 */ /* 0x00066400000e0000 */
[----:B------:R-:W-:Y:S01]  /*8160*/  IMAD.X R21, R2, 0x1, R14, P0 ;  /* 0x0000000102157824 */ /* 0x000fe200000e060e */
[----:B--2---:R-:W-:Y:S02]  /*8170*/  SEL R23, RZ, 0x10, P2 ;  /* 0x00000010ff177807 */ /* 0x004fe40001000000 */
[----:B------:R-:W-:Y:S02]  /*8180*/  SEL R22, RZ, 0x10, P1 ;  /* 0x00000010ff167807 */ /* 0x000fe40000800000 */
[----:B------:R2:W-:Y:S02]  /*8190*/  LDGSTS.E.BYPASS.LTC128B.128 [R243+0xa100], [R20.64], !P1 ;  /* 0x0a10000014f37fae */ /* 0x0005e4000c901d46 */
[----:B--2---:R-:W-:Y:S02]  /*81a0*/  SEL R20, RZ, 0x10, P3 ;  /* 0x00000010ff147807 */ /* 0x004fe40001800000 */
.L_x_1539:
[C---:B-1-34-:R-:W-:Y:S02]  /*81b0*/  ISETP.NE.U32.AND P2, PT, R15.reuse, RZ, PT ;  /* 0x000000ff0f00720c */ /* 0x05afe40003f45070 */
[----:B------:R-:W-:Y:S02]  /*81c0*/  IADD3 R15, -R15, 0x10, RZ ;  /* 0x000000100f0f7810 */ /* 0x000fe40007ffe1ff */
[C---:B------:R-:W-:Y:S02]  /*81d0*/  ISETP.NE.U32.AND P3, PT, R20.reuse, RZ, PT ;  /* 0x000000ff1400720c */ /* 0x040fe40003f65070 */
[----:B------:R-:W-:Y:S02]  /*81e0*/  LOP3.LUT R15, R15, 0xf, RZ, 0xc0, !PT ;  /* 0x0000000f0f0f7812 */ /* 0x000fe400078ec0ff */
[----:B------:R-:W-:Y:S02]  /*81f0*/  IADD3 R20, -R20, 0x10, RZ ;  /* 0x0000001014147810 */ /* 0x000fe40007ffe1ff */
[----:B------:R-:W-:Y:S02]  /*8200*/  IADD3 R2, P1, P0, R15, R0, R28 ;  /* 0x000000000f027210 */ /* 0x000fe4000783e01c */
[----:B------:R-:W-:Y:S02]  /*8210*/  LOP3.LUT R20, R20, 0xf, RZ, 0xc0, !PT ;  /* 0x0000000f14147812 */ /* 0x000fe400078ec0ff */
[----:B------:R-:W-:Y:S02]  /*8220*/  IADD3.X R3, RZ, R4, R7, P1, P0 ;  /* 0x00000004ff037210 */ /* 0x000fe40000fe0407 */
[C---:B------:R-:W-:Y:S02]  /*8230*/  IADD3 R6, -R23.reuse, 0x10, RZ ;  /* 0x0000001017067810 */ /* 0x040fe40007ffe1ff */
[----:B------:R-:W-:Y:S01]  /*8240*/  IADD3 R20, P1, P0, R20, R0, R29 ;  /* 0x0000000014147210 */ /* 0x000fe2000783e01d */
[----:B------:R-:W-:Y:S01]  /*8250*/  @!PT LDS RZ, [RZ] ;  /* 0x00000000fffff984 */ /* 0x000fe20000000800 */
[----:B------:R-:W-:Y:S01]  /*8260*/  @!PT LDS RZ, [RZ] ;  /* 0x00000000fffff984 */ /* 0x000fe20000000800 */
[----:B------:R-:W-:Y:S01]  /*8270*/  @!PT LDS RZ, [RZ] ;  /* 0x00000000fffff984 */ /* 0x000fe20000000800 */
[----:B------:R1:W-:Y:S01]  /*8280*/  LDGSTS.E.BYPASS.LTC128B.128.ZFILL [R243+0x2100], [R2.64], P2 ;  /* 0x0210000002f37fae */ /* 0x0003e20009141d46 */
[----:B------:R-:W-:Y:S02]  /*8290*/  LOP3.LUT R6, R6, 0xf, RZ, 0xc0, !PT ;  /* 0x0000000f06067812 */ /* 0x000fe400078ec0ff */
[----:B------:R-:W-:Y:S02]  /*82a0*/  IADD3.X R21, RZ, R4, R12, P1, P0 ;  /* 0x00000004ff157210 */ /* 0x000fe40000fe040c */
[----:B------:R-:W-:Y:S02]  /*82b0*/  IADD3 R6, P1, P0, R6, R0, R30 ;  /* 0x0000000006067210 */ /* 0x000fe4000783e01e */
[----:B------:R-:W-:Y:S01]  /*82c0*/  ISETP.NE.U32.AND P2, PT, R23, RZ, PT ;  /* 0x000000ff1700720c */ /* 0x000fe20003f45070 */
[----:B------:R2:W-:Y:S01]  /*82d0*/  LDGSTS.E.BYPASS.LTC128B.128.ZFILL [R243+0x5100], [R20.64], P3 ;  /* 0x0510000014f37fae */ /* 0x0005e20009941d46 */
[----:B------:R-:W-:Y:S11]  /*82e0*/  IADD3.X R7, RZ, R4, R13, P1, P0 ;  /* 0x00000004ff077210 */ /* 0x000ff60000fe040d */
        /* <DEDUP_REMOVED lines=8> */
.L_x_1478:
[----:B--234-:R-:W-:Y:S05]  /*8370*/  BSYNC B0 ;  /* 0x0000000000007941 */ /* 0x01cfea0003800000 */
.L_x_1477:
[----:B------:R-:W0:Y:S01]  /*8380*/  LDGDEPBAR ;  /* 0x00000000000079af */ /* 0x000e220000000000 */
[----:B------:R-:W-:Y:S01]  /*8390*/  WARPSYNC 0xffffffff ;  /* 0xffffffff00007948 */ /* 0x000fe20003800000 */
[C---:B------:R-:W-:Y:S01]  /*83a0*/  HMMA.16816.F32 R4, R48.reuse, R8, RZ ;  /* 0x000000083004723c */ /* 0x040fe200000018ff */
[----:B------:R-:W-:Y:S02]  /*83b0*/  BSSY B0, `(.L_x_1481) ;  /* 0x0000201000007945 */ /* 0x000fe40003800000 */
[----:B------:R-:W-:Y:S05]  /*83c0*/  ISETP.GE.AND P0, PT, R247, 0x1, PT ;  /* 0x00000001f700780c */ /* 0x000fea0003f06270 */
[C---:B------:R-:W-:Y:S08]  /*83d0*/  HMMA.16816.F32 R8, R48.reuse, R10, RZ ;  /* 0x0000000a3008723c */ /* 0x040ff000000018ff */
[C---:B------:R-:W-:Y:S08]  /*83e0*/  HMMA.16816.F32 R12, R48.reuse, R16, RZ ;  /* 0x00000010300c723c */ /* 0x040ff000000018ff */
[C---:B------:R-:W-:Y:S08]  /*83f0*/  HMMA.16816.F32 R16, R48.reuse, R18, RZ ;  /* 0x000000123010723c */ /* 0x040ff000000018ff */
[C---:B-1----:R-:W-:Y:S08]  /*8400*/  HMMA.16816.F32 R20, R48.reuse, R24, RZ ;  /* 0x000000183014723c */ /* 0x042ff000000018ff */
[C---:B------:R-:W-:Y:S08]  /*8410*/  HMMA.16816.F32 R24, R48.reuse, R26, RZ ;  /* 0x0000001a3018723c */ /* 0x040ff000000018ff */
[C---:B------:R-:W-:Y:S08]  /*8420*/  HMMA.16816.F32 R28, R48.reuse, R32, RZ ;  /* 0x00000020301c723c */ /* 0x040ff000000018ff */
[C---:B------:R-:W-:Y:S08]  /*8430*/  HMMA.16816.F32 R32, R48.reuse, R34, RZ ;  /* 0x000000223020723c */ /* 0x040ff000000018ff */
[C---:B------:R-:W-:Y:S08]  /*8440*/  HMMA.16816.F32 R36, R48.reuse, R40, RZ ;  /* 0x000000283024723c */ /* 0x040ff000000018ff */
[C---:B------:R-:W-:Y:S08]  /*8450*/  HMMA.16816.F32 R40, R48.reuse, R42, RZ ;  /* 0x0000002a3028723c */ /* 0x040ff000000018ff */
[C---:B------:R-:W-:Y:S08]  /*8460*/  HMMA.16816.F32 R44, R48.reuse, R184, RZ ;  /* 0x000000b8302c723c */ /* 0x040ff000000018ff */
[----:B------:R-:W-:Y:S01]  /*8470*/  HMMA.16816.F32 R48, R48, R186, RZ ;  /* 0x000000ba3030723c */ /* 0x000fe200000018ff */
[----:B------:R-:W-:Y:S07]  /*8480*/  LDSM.16.M88.4 R184, [R242] ;  /* 0x00000000f2b8783b */ /* 0x000fee0000000200 */
[C---:B------:R-:W-:Y:S08]  /*8490*/  HMMA.16816.F32 R4, R188.reuse, R192, R4 ;  /* 0x000000c0bc04723c */ /* 0x040ff00000001804 */
        /* <DEDUP_REMOVED lines=19> */
[----:B------:R-:W-:Y:S07]  /*85d0*/  LDSM.16.M88.4 R192, [R229+-0x9000] ;  /* 0xff700000e5c0783b */ /* 0x000fee0000000200 */
[C---:B--2---:R-:W-:Y:S08]  /*85e0*/  HMMA.16816.F32 R12, R184.reuse, R196, R12 ;  /* 0x000000c4b80c723c */ /* 0x044ff0000000180c */
[C---:B------:R-:W-:Y:S01]  /*85f0*/  HMMA.16816.F32 R16, R184.reuse, R198, R16 ;  /* 0x000000c6b810723c */ /* 0x040fe20000001810 */
[----:B------:R-:W-:Y:S07]  /*8600*/  LDSM.16.M88.4 R196, [R229+-0x8800] ;  /* 0xff780000e5c4783b */ /* 0x000fee0000000200 */
[C---:B---3--:R-:W-:Y:S08]  /*8610*/  HMMA.16816.F32 R20, R184.reuse, R200, R20 ;  /* 0x000000c8b814723c */ /* 0x048ff00000001814 */
[C---:B------:R-:W-:Y:S01]  /*8620*/  HMMA.16816.F32 R24, R184.reuse, R202, R24 ;  /* 0x000000cab818723c */ /* 0x040fe20000001818 */
[----:B------:R-:W-:Y:S07]  /*8630*/  LDSM.16.M88.4 R200, [R229+-0x8000] ;  /* 0xff800000e5c8783b */ /* 0x000fee0000000200 */
[C---:B----4-:R-:W-:Y:S08]  /*8640*/  HMMA.16816.F32 R28, R184.reuse, R204, R28 ;  /* 0x000000ccb81c723c */ /* 0x050ff0000000181c */
[C---:B------:R-:W-:Y:S01]  /*8650*/  HMMA.16816.F32 R32, R184.reuse, R206, R32 ;  /* 0x000000ceb820723c */ /* 0x040fe20000001820 */
[----:B------:R-:W-:Y:S07]  /*8660*/  LDSM.16.M88.4 R204, [R229+-0x7800] ;  /* 0xff880000e5cc783b */ /* 0x000fee0000000200 */
[C---:B-----5:R-:W-:Y:S08]  /*8670*/  HMMA.16816.F32 R36, R184.reuse, R188, R36 ;  /* 0x000000bcb824723c */ /* 0x060ff00000001824 */
[C---:B------:R-:W-:Y:S01]  /*8680*/  HMMA.16816.F32 R40, R184.reuse, R190, R40 ;  /* 0x000000beb828723c */ /* 0x040fe20000001828 */
[----:B------:R-:W1:Y:S07]  /*8690*/  LDSM.16.M88.4 R188, [R241] ;  /* 0x00000000f1bc783b */ /* 0x000e6e0000000200 */
[C---:B------:R-:W-:Y:S08]  /*86a0*/  HMMA.16816.F32 R44, R184.reuse, R208, R44 ;  /* 0x000000d0b82c723c */ /* 0x040ff0000000182c */
[----:B------:R-:W-:Y:S01]  /*86b0*/  HMMA.16816.F32 R48, R184, R210, R48 ;  /* 0x000000d2b830723c */ /* 0x000fe20000001830 */
[----:B------:R-:W2:Y:S08]  /*86c0*/  LDSM.16.M88.4 R184, [R229+-0x7000] ;  /* 0xff900000e5b8783b */ /* 0x000eb00000000200 */
[----:B------:R-:W3:Y:S01]  /*86d0*/  LDSM.16.M88.4 R208, [R229+-0x6800] ;  /* 0xff980000e5d0783b */ /* 0x000ee20000000200 */
        /* <DEDUP_REMOVED lines=17> */
[----:B------:R-:W2:Y:S08]  /*87f0*/  LDSM.16.M88.4 R188, [R228+0x5000] ;  /* 0x00500000e4bc783b */ /* 0x000eb00000000200 */
[----:B------:R-:W3:Y:S01]  /*8800*/  LDSM.16.M88.4 R208, [R228+0x5800] ;  /* 0x00580000e4d0783b */ /* 0x000ee20000000200 */
        /* <DEDUP_REMOVED lines=40> */
[----:B------:R-:W-:Y:S07]  /*8a90*/  LDSM.16.M88.4 R192, [R229+-0x6000] ;  /* 0xffa00000e5c0783b */ /* 0x000fee0000000200 */
[C---:B------:R-:W-:Y:S08]  /*8aa0*/  HMMA.16816.F32 R12, R184.reuse, R196, R12 ;  /* 0x000000c4b80c723c */ /* 0x040ff0000000180c */
        /* <DEDUP_REMOVED lines=8> */
[C---:B--2---:R-:W-:Y:S08]  /*8b30*/  HMMA.16816.F32 R36, R184.reuse, R188, R36 ;  /* 0x000000bcb824723c */ /* 0x044ff00000001824 */
[C---:B------:R-:W-:Y:S01]  /*8b40*/  HMMA.16816.F32 R40, R184.reuse, R190, R40 ;  /* 0x000000beb828723c */ /* 0x040fe20000001828 */
[----:B------:R-:W1:Y:S07]  /*8b50*/  LDSM.16.M88.4 R188, [R241+0x4000] ;  /* 0x00400000f1bc783b */ /* 0x000e6e0000000200 */
[C---:B---3--:R-:W-:Y:S08]  /*8b60*/  HMMA.16816.F32 R44, R184.reuse, R208, R44 ;  /* 0x000000d0b82c723c */ /* 0x048ff0000000182c */
        /* <DEDUP_REMOVED lines=116> */
[----:B------:R-:W-:Y:S01]  /*92b0*/  LDSM.16.M88.4 R208, [R230+0xa000] ;  /* 0x00a00000e6d0783b */ /* 0x000fe20000000200 */
        /* <DEDUP_REMOVED lines=17> */
[----:B------:R-:W1:Y:S07]  /*93d0*/  LDSM.16.M88.4 R188, [R230+0xb000] ;  /* 0x00b00000e6bc783b */ /* 0x000e6e0000000200 */
[C---:B---3--:R-:W-:Y:S01]  /*93e0*/  HMMA.16816.F32 R4, R196.reuse, R200, R4 ;  /* 0x000000c8c404723c */ /* 0x048fe20000001804 */
[----:B------:R-:W3:Y:S07]  /*93f0*/  LDSM.16.M88.4 R192, [R230+0xb800] ;  /* 0x00b80000e6c0783b */ /* 0x000eee0000000200 */
[C---:B------:R-:W-:Y:S01]  /*9400*/  HMMA.16816.F32 R8, R196.reuse, R202, R8 ;  /* 0x000000cac408723c */ /* 0x040fe20000001808 */
[----:B------:R-:W-:Y:S07]  /*9410*/  LDSM.16.M88.4 R200, [R241+0xc000] ;  /* 0x00c00000f1c8783b */ /* 0x000fee0000000200 */
[C---:B----4-:R-:W-:Y:S08]  /*9420*/  HMMA.16816.F32 R12, R196.reuse, R204, R12 ;  /* 0x000000ccc40c723c */ /* 0x050ff0000000180c */
[C---:B------:R-:W-:Y:S01]  /*9430*/  HMMA.16816.F32 R16, R196.reuse, R206, R16 ;  /* 0x000000cec410723c */ /* 0x040fe20000001810 */
[----:B------:R-:W4:Y:S07]  /*9440*/  LDSM.16.M88.4 R204, [R229] ;  /* 0x00000000e5cc783b */ /* 0x000f2e0000000200 */
[C---:B------:R-:W-:Y:S08]  /*9450*/  HMMA.16816.F32 R20, R196.reuse, R208, R20 ;  /* 0x000000d0c414723c */ /* 0x040ff00000001814 */
[C---:B------:R-:W-:Y:S08]  /*9460*/  HMMA.16816.F32 R24, R196.reuse, R210, R24 ;  /* 0x000000d2c418723c */ /* 0x040ff00000001818 */
[C---:B--2---:R-:W-:Y:S08]  /*9470*/  HMMA.16816.F32 R28, R196.reuse, R184, R28 ;  /* 0x000000b8c41c723c */ /* 0x044ff0000000181c */
[C---:B------:R-:W-:Y:S01]  /*9480*/  HMMA.16816.F32 R32, R196.reuse, R186, R32 ;  /* 0x000000bac420723c */ /* 0x040fe20000001820 */
[----:B------:R-:W2:Y:S07]  /*9490*/  LDSM.16.M88.4 R184, [R229+0x800] ;  /* 0x00080000e5b8783b */ /* 0x000eae0000000200 */
[C---:B-1----:R-:W-:Y:S08]  /*94a0*/  HMMA.16816.F32 R36, R196.reuse, R188, R36 ;  /* 0x000000bcc424723c */ /* 0x042ff00000001824 */
[C---:B------:R-:W-:Y:S08]  /*94b0*/  HMMA.16816.F32 R40, R196.reuse, R190, R40 ;  /* 0x000000bec428723c */ /* 0x040ff00000001828 */
[C---:B---3--:R-:W-:Y:S08]  /*94c0*/  HMMA.16816.F32 R44, R196.reuse, R192, R44 ;  /* 0x000000c0c42c723c */ /* 0x048ff0000000182c */
[----:B------:R-:W-:Y:S08]  /*94d0*/  HMMA.16816.F32 R48, R196, R194, R48 ;  /* 0x000000c2c430723c */ /* 0x000ff00000001830 */
[C---:B----4-:R-:W-:Y:S08]  /*94e0*/  HMMA.16816.F32 R4, R200.reuse, R204, R4 ;  /* 0x000000ccc804723c */ /* 0x050ff00000001804 */
[C---:B------:R-:W-:Y:S08]  /*94f0*/  HMMA.16816.F32 R8, R200.reuse, R206, R8 ;  /* 0x000000cec808723c */ /* 0x040ff00000001808 */
[C---:B--2---:R-:W-:Y:S08]  /*9500*/  HMMA.16816.F32 R12, R200.reuse, R184, R12 ;  /* 0x000000b8c80c723c */ /* 0x044ff0000000180c */
        /* <DEDUP_REMOVED lines=26> */
[----:B------:R-:W1:Y:S10]  /*96b0*/  MUFU.TANH R186, R16 ;  /* 0x0000001000ba7308 */ /* 0x000e740000002400 */
[----:B------:R-:W1:Y:S01]  /*96c0*/  MUFU.TANH R185, R17 ;  /* 0x0000001100b97308 */ /* 0x000e620000002400 */
[----:B-----5:R-:W5:Y:S01]  /*96d0*/  LDSM.16.M88.4 R8, [R229+0x1800] ;  /* 0x00180000e508783b */ /* 0x020f620000000200 */
[C---:B----4-:R-:W-:Y:S08]  /*96e0*/  HMMA.16816.F32 R20, R200.reuse, R4, R20 ;  /* 0x00000004c814723c */ /* 0x050ff00000001814 */
[----:B------:R-:W4:Y:S01]  /*96f0*/  MUFU.TANH R192, R18 ;  /* 0x0000001200c07308 */ /* 0x000f220000002400 */
[C---:B------:R-:W-:Y:S01]  /*9700*/  HMMA.16816.F32 R24, R200.reuse, R6, R24 ;  /* 0x00000006c818723c */ /* 0x040fe20000001818 */
[----:B------:R-:W1:Y:S08]  /*9710*/  LDSM.16.M88.4 R4, [R229+0x2000] ;  /* 0x00200000e504783b */ /* 0x000e700000000200 */
[----:B------:R-:W1:Y:S06]  /*9720*/  MUFU.TANH R193, R19 ;  /* 0x0000001300c17308 */ /* 0x000e6c0000002400 */
[----:B------:R-:W-:Y:S04]  /*9730*/  FMUL.FTZ R20, R20, c[0x0][0x320] ;  /* 0x0000c80014147a20 */ /* 0x000fe80000410000 */
[----:B------:R-:W1:Y:S01]  /*9740*/  MUFU.TANH R190, R12 ;  /* 0x0000000c00be7308 */ /* 0x000e620000002400 */
[----:B------:R-:W-:Y:S02]  /*9750*/  FMUL.FTZ R21, R21, c[0x0][0x320] ;  /* 0x0000c80015157a20 */ /* 0x000fe40000410000 */
[----:B------:R-:W-:Y:S02]  /*9760*/  FMUL.FTZ R22, R22, c[0x0][0x320] ;  /* 0x0000c80016167a20 */ /* 0x000fe40000410000 */
[----:B------:R-:W-:Y:S02]  /*9770*/  FMUL.FTZ R23, R23, c[0x0][0x320] ;  /* 0x0000c80017177a20 */ /* 0x000fe40000410000 */
[----:B------:R-:W-:Y:S02]  /*9780*/  FMUL.FTZ R24, R24, c[0x0][0x320] ;  /* 0x0000c80018187a20 */ /* 0x000fe40000410000 */
[----:B------:R-:W-:Y:S01]  /*9790*/  FMUL.FTZ R25, R25, c[0x0][0x320] ;  /* 0x0000c80019197a20 */ /* 0x000fe20000410000 */
[----:B------:R-:W2:Y:S01]  /*97a0*/  MUFU.TANH R184, R20 ;  /* 0x0000001400b87308 */ /* 0x000ea20000002400 */
[----:B------:R-:W-:Y:S02]  /*97b0*/  FMUL.FTZ R26, R26, c[0x0][0x320] ;  /* 0x0000c8001a1a7a20 */ /* 0x000fe40000410000 */
[----:B------:R-:W-:Y:S01]  /*97c0*/  FMUL.FTZ R27, R27, c[0x0][0x320] ;  /* 0x0000c8001b1b7a20 */ /* 0x000fe20000410000 */
[C---:B-----5:R-:W-:Y:S06]  /*97d0*/  HMMA.16816.F32 R28, R200.reuse, R8, R28 ;  /* 0x00000008c81c723c */ /* 0x060fec000000181c */
[----:B------:R-:W2:Y:S02]  /*97e0*/  MUFU.TANH R132, R21 ;  /* 0x0000001500847308 */ /* 0x000ea40000002400 */
[C---:B------:R-:W-:Y:S01]  /*97f0*/  HMMA.16816.F32 R32, R200.reuse, R10, R32 ;  /* 0x0000000ac820723c */ /* 0x040fe20000001820 */
[----:B------:R-:W5:Y:S01]  /*9800*/  LDSM.16.M88.4 R8, [R229+0x2800] ;  /* 0x00280000e508783b */ /* 0x000f620000000200 */
[----:B------:R-:W-:Y:S06]  /*9810*/  DEPBAR.LE SB0, 0x0 ;  /* 0x000080000000791a */ /* 0x000fec0000000000 */
[----:B------:R2:W2:Y:S01]  /*9820*/  MUFU.TANH R188, R22 ;  /* 0x0000001600bc7308 */ /* 0x0004a20000002400 */
[----:B------:R-:W-:Y:S01]  /*9830*/  BAR.SYNC.DEFER_BLOCKING 0x0 ;  /* 0x0000000000007b1d */ /* 0x000fe20000010000 */
[C---:B-1----:R-:W-:Y:S06]  /*9840*/  HMMA.16816.F32 R36, R200.reuse, R4, R36 ;  /* 0x00000004c824723c */ /* 0x042fec0000001824 */
[----:B------:R-:W-:Y:S02]  /*9850*/  FMUL.FTZ R28, R28, c[0x0][0x320] ;  /* 0x0000c8001c1c7a20 */ /* 0x000fe40000410000 */
[----:B------:R1:W1:Y:S01]  /*9860*/  MUFU.TANH R187, R23 ;  /* 0x0000001700bb7308 */ /* 0x0002620000002400 */
[C---:B------:R-:W-:Y:S03]  /*9870*/  HMMA.16816.F32 R40, R200.reuse, R6, R40 ;  /* 0x00000006c828723c */ /* 0x040fe60000001828 */
[----:B------:R-:W-:Y:S02]  /*9880*/  FMUL.FTZ R29, R29, c[0x0][0x320] ;  /* 0x0000c8001d1d7a20 */ /* 0x000fe40000410000 */
[----:B------:R-:W-:Y:S02]  /*9890*/  FMUL.FTZ R30, R30, c[0x0][0x320] ;  /* 0x0000c8001e1e7a20 */ /* 0x000fe40000410000 */
[----:B------:R-:W-:Y:S02]  /*98a0*/  FMUL.FTZ R31, R31, c[0x0][0x320] ;  /* 0x0000c8001f1f7a20 */ /* 0x000fe40000410000 */
[----:B------:R3:W3:Y:S03]  /*98b0*/  MUFU.TANH R189, R13 ;  /* 0x0000000d00bd7308 */ /* 0x0006e60000002400 */
[----:B------:R-:W-:Y:S02]  /*98c0*/  FMUL.FTZ R32, R32, c[0x0][0x320] ;  /* 0x0000c80020207a20 */ /* 0x000fe40000410000 */
[----:B------:R-:W-:Y:S02]  /*98d0*/  FMUL.FTZ R33, R33, c[0x0][0x320] ;  /* 0x0000c80021217a20 */ /* 0x000fe40000410000 */
[----:B------:R-:W-:Y:S02]  /*98e0*/  FMUL.FTZ R34, R34, c[0x0][0x320] ;  /* 0x0000c80022227a20 */ /* 0x000fe40000410000 */
[----:B------:R-:W-:Y:S01]  /*98f0*/  FMUL.FTZ R35, R35, c[0x0][0x320] ;  /* 0x0000c80023237a20 */ /* 0x000fe20000410000 */
[----:B------:R3:W3:Y:S01]  /*9900*/  MUFU.TANH R198, R14 ;  /* 0x0000000e00c67308 */ /* 0x0006e20000002400 */
[----:B--2---:R-:W-:Y:S01]  /*9910*/  FMUL.FTZ R22, R37, c[0x0][0x320] ;  /* 0x0000c80025167a20 */ /* 0x004fe20000410000 */
[C---:B-----5:R-:W-:Y:S03]  /*9920*/  HMMA.16816.F32 R44, R200.reuse, R8, R44 ;  /* 0x00000008c82c723c */ /* 0x060fe6000000182c */
[----:B-1----:R-:W-:Y:S02]  /*9930*/  FMUL.FTZ R23, R36, c[0x0][0x320] ;  /* 0x0000c80024177a20 */ /* 0x002fe40000410000 */
[----:B------:R-:W-:Y:S03]  /*9940*/  FMUL.FTZ R38, R38, c[0x0][0x320] ;  /* 0x0000c80026267a20 */ /* 0x000fe60000410000 */
[----:B------:R1:W2:Y:S01]  /*9950*/  MUFU.TANH R199, R15 ;  /* 0x0000000f00c77308 */ /* 0x0002a20000002400 */
[----:B------:R-:W-:Y:S03]  /*9960*/  HMMA.16816.F32 R48, R200, R10, R48 ;  /* 0x0000000ac830723c */ /* 0x000fe60000001830 */
[----:B------:R-:W-:Y:S02]  /*9970*/  FMUL.FTZ R39, R39, c[0x0][0x320] ;  /* 0x0000c80027277a20 */ /* 0x000fe40000410000 */
[----:B------:R-:W-:Y:S02]  /*9980*/  FMUL.FTZ R21, R40, c[0x0][0x320] ;  /* 0x0000c80028157a20 */ /* 0x000fe40000410000 */
[----:B------:R-:W-:Y:S02]  /*9990*/  FMUL.FTZ R20, R41, c[0x0][0x320] ;  /* 0x0000c80029147a20 */ /* 0x000fe40000410000 */
[----:B------:R-:W1:Y:S03]  /*99a0*/  MUFU.TANH R24, R24 ;  /* 0x0000001800187308 */ /* 0x000e660000002400 */
[----:B------:R-:W-:Y:S02]  /*99b0*/  FMUL.FTZ R42, R42, c[0x0][0x320] ;  /* 0x0000c8002a2a7a20 */ /* 0x000fe40000410000 */
[----:B------:R-:W-:Y:S02]  /*99c0*/  FMUL.FTZ R43, R43, c[0x0][0x320] ;  /* 0x0000c8002b2b7a20 */ /* 0x000fe40000410000 */
[----:B------:R-:W-:Y:S02]  /*99d0*/  FMUL.FTZ R19, R44, c[0x0][0x320] ;  /* 0x0000c8002c137a20 */ /* 0x000fe40000410000 */
[----:B------:R-:W-:Y:S01]  /*99e0*/  FMUL.FTZ R18, R45, c[0x0][0x320] ;  /* 0x0000c8002d127a20 */ /* 0x000fe20000410000 */
        /* <DEDUP_REMOVED lines=34> */
[C---:B--234-:R-:W-:Y:S01]  /*9c10*/  IADD3 R217, R245.reuse, 0xc0, RZ ;  /* 0x000000c0f5d97810 */ /* 0x05cfe20007ffe0ff */
[----:B------:R-:W2:Y:S01]  /*9c20*/  LDL R2, [R1+0x18] ;  /* 0x0000180001027983 */ /* 0x000ea20000100800 */
[----:B------:R-:W-:Y:S01]  /*9c30*/  IADD3 R7, R245, 0x80, RZ ;  /* 0x00000080f5077810 */ /* 0x000fe20007ffe0ff */
[----:B------:R-:W-:Y:S01]  /*9c40*/  IMAD.MOV.U32 R3, RZ, RZ, c[0x0][0x2b8] ;  /* 0x0000ae00ff037624 */ /* 0x000fe200078e00ff */
[----:B------:R-:W-:Y:S01]  /*9c50*/  SHF.R.S32.HI R217, RZ, 0x1f, R217 ;  /* 0x0000001fffd97819 */ /* 0x000fe200000114d9 */
[----:B------:R-:W3:Y:S01]  /*9c60*/  LDL R0, [R1+0x10] ;  /* 0x0000100001007983 */ /* 0x000ee20000100800 */
[----:B------:R-:W-:Y:S01]  /*9c70*/  SHF.R.S32.HI R7, RZ, 0x1f, R7 ;  /* 0x0000001fff077819 */ /* 0x000fe20000011407 */
[----:B------:R-:W-:Y:S01]  /*9c80*/  IMAD.MOV.U32 R246, RZ, RZ, RZ ;  /* 0x000000fffff67224 */ /* 0x000fe200078e00ff */
[----:B------:R-:W-:Y:S01]  /*9c90*/  ISETP.NE.AND P1, PT, R3, 0x1, PT ;  /* 0x000000010300780c */ /* 0x000fe20003f25270 */
[----:B------:R-:W4:Y:S01]  /*9ca0*/  LDL.64 R222, [R1+0x28] ;  /* 0x0000280001de7983 */ /* 0x000f220000100a00 */
[C---:B------:R-:W-:Y:S01]  /*9cb0*/  IADD3 R8, R245.reuse, 0x40, RZ ;  /* 0x00000040f5087810 */ /* 0x040fe20007ffe0ff */
[----:B------:R-:W-:Y:S03]  /*9cc0*/  IMAD.SHL.U32 R36, R245, 0x2, RZ ;  /* 0x00000002f5247824 */ /* 0x000fe600078e00ff */
[----:B------:R-:W-:Y:S01]  /*9cd0*/  SHF.R.S32.HI R8, RZ, 0x1f, R8 ;  /* 0x0000001fff087819 */ /* 0x000fe20000011408 */
[----:B------:R-:W5:Y:S04]  /*9ce0*/  LDL R216, [R1+0x38] ;  /* 0x0000380001d87983 */ /* 0x000f680000100800 */
[----:B------:R-:W4:Y:S06]  /*9cf0*/  LDL.64 R220, [R1+0x20] ;  /* 0x0000200001dc7983 */ /* 0x000f2c0000100a00 */
        /* <DEDUP_REMOVED lines=9> */
[----:B------:R-:W-:Y:S02]  /*9d90*/  @!P6 LEA R4, P0, R3, c[0x0][0x2a0], 0x2 ;  /* 0x0000a8000304ea11 */ /* 0x000fe400078010ff */
[----:B------:R-:W-:Y:S01]  /*9da0*/  IADD3 R216, R245, 0xc0, RZ ;  /* 0x000000c0f5d87810 */ /* 0x000fe20007ffe0ff */
[----:B------:R-:W-:Y:S01]  /*9db0*/  IMAD R252, R0, c[0x0][0x2b8], R2 ;  /* 0x0000ae0000fc7a24 */ /* 0x000fe200078e0202 */
[----:B------:R-:W-:Y:S02]  /*9dc0*/  @!P6 LEA.HI.X R5, R3, c[0x0][0x2a4], R5, 0x2, P0 ;  /* 0x0000a9000305ea11 */ /* 0x000fe400000f1405 */
[----:B------:R-:W-:Y:S01]  /*9dd0*/  SHF.L.U64.HI R10, R216, 0x1, R217 ;  /* 0x00000001d80a7819 */ /* 0x000fe200000102d9 */
[----:B------:R-:W-:Y:S01]  /*9de0*/  IMAD.WIDE.U32 R2, R252, c[0x0][0x1e0], RZ ;  /* 0x00007800fc027a25 */ /* 0x000fe200078e00ff */
[----:B------:R-:W-:Y:S01]  /*9df0*/  SHF.R.S32.HI R0, RZ, 0x1f, R252 ;  /* 0x0000001fff007819 */ /* 0x000fe200000114fc */
[----:B------:R-:W2:Y:S01]  /*9e00*/  @!P6 LDG.E R246, [R4.64] ;  /* 0x0000000604f6e981 */ /* 0x000ea2000c1e1900 */
[C---:B------:R-:W-:Y:S01]  /*9e10*/  IADD3 R217, R245.reuse, 0x80, RZ ;  /* 0x00000080f5d97810 */ /* 0x040fe20007ffe0ff */
[----:B------:R-:W-:Y:S01]  /*9e20*/  IMAD.SHL.U32 R41, R216, 0x2, RZ ;  /* 0x00000002d8297824 */ /* 0x000fe200078e00ff */
[----:B------:R-:W-:Y:S01]  /*9e30*/  IADD3 R216, R245, 0x40, RZ ;  /* 0x00000040f5d87810 */ /* 0x000fe20007ffe0ff */
[----:B------:R-:W-:Y:S01]  /*9e40*/  IMAD R0, R0, c[0x0][0x1e0], RZ ;  /* 0x0000780000007a24 */ /* 0x000fe200078e02ff */
[C---:B------:R-:W-:Y:S01]  /*9e50*/  SHF.L.U64.HI R9, R217.reuse, 0x1, R7 ;  /* 0x00000001d9097819 */ /* 0x040fe20000010207 */
[----:B------:R-:W-:Y:S01]  /*9e60*/  IMAD.SHL.U32 R40, R217, 0x2, RZ ;  /* 0x00000002d9287824 */ /* 0x000fe200078e00ff */
[----:B------:R-:W-:Y:S01]  /*9e70*/  SHF.R.S32.HI R7, RZ, 0x1f, R245 ;  /* 0x0000001fff077819 */ /* 0x000fe200000114f5 */
[----:B------:R-:W-:Y:S01]  /*9e80*/  IMAD R0, R252, c[0x0][0x1e4], R0 ;  /* 0x00007900fc007a24 */ /* 0x000fe200078e0200 */
[C---:B------:R-:W-:Y:S01]  /*9e90*/  SHF.L.U64.HI R8, R216.reuse, 0x1, R8 ;  /* 0x00000001d8087819 */ /* 0x040fe20000010208 */
[----:B------:R-:W-:Y:S01]  /*9ea0*/  IMAD.SHL.U32 R37, R216, 0x2, RZ ;  /* 0x00000002d8257824 */ /* 0x000fe200078e00ff */
[----:B------:R-:W-:Y:S01]  /*9eb0*/  SHF.L.U64.HI R7, R245, 0x1, R7 ;  /* 0x00000001f5077819 */ /* 0x000fe20000010207 */
        /* <DEDUP_REMOVED lines=11> */
.L_x_1540:
        /* <DEDUP_REMOVED lines=22> */
[----:B-1----:R-:W-:Y:S03]  /*a0d0*/  IMAD.X R15, R4, 0x1, R10, P0 ;  /* 0x00000001040f7824 */ /* 0x002fe600000e060a */
[----:B------:R1:W3:Y:S04]  /*a0e0*/  SHFL.IDX PT, R4, R5, 0x2, 0x181f ;  /* 0x00581f0005047f89 */ /* 0x0002e800000e0000 */
[----:B------:R4:W-:Y:S01]  /*a0f0*/  LDGSTS.E.BYPASS.LTC128B.128 [R243+0x15100], [R14.64], !P1 ;  /* 0x151000000ef37fae */ /* 0x0009e2000c901d46 */
[----:B-----5:R-:W-:Y:S05]  /*a100*/  IADD3 R12, P0, R0, R36, RZ ;  /* 0x00000024000c7210 */ /* 0x020fea0007f1e0ff */
[----:B--2---:R-:W-:Y:S05]  /*a110*/  IMAD.X R13, R2, 0x1, R7, P0 ;  /* 0x00000001020d7824 */ /* 0x004fea00000e0607 */
[----:B------:R2:W-:Y:S02]  /*a120*/  LDGSTS.E.BYPASS.LTC128B.128 [R243+0xd100], [R12.64], !P4 ;  /* 0x0d1000000cf37fae */ /* 0x0005e4000e101d46 */
[----:B--2---:R-:W-:Y:S05]  /*a130*/  IADD3 R12, P0, R0, R37, RZ ;  /* 0x00000025000c7210 */ /* 0x004fea0007f1e0ff */
[----:B------:R-:W-:Y:S01]  /*a140*/  IMAD.X R13, R2, 0x1, R8, P0 ;  /* 0x00000001020d7824 */ /* 0x000fe200000e0608 */
[----:B----4-:R-:W-:Y:S04]  /*a150*/  IADD3 R14, P0, R0, R40, RZ ;  /* 0x00000028000e7210 */ /* 0x010fe80007f1e0ff */
[----:B------:R2:W-:Y:S01]  /*a160*/  LDGSTS.E.BYPASS.LTC128B.128 [R243+0x10100], [R12.64], !P3 ;  /* 0x101000000cf37fae */ /* 0x0005e2000d901d46 */
[----:B------:R-:W-:Y:S05]  /*a170*/  IMAD.X R15, R2, 0x1, R9, P0 ;  /* 0x00000001020f7824 */ /* 0x000fea00000e0609 */
[----:B------:R4:W-:Y:S01]  /*a180*/  LDGSTS.E.BYPASS.LTC128B.128 [R243+0x13100], [R14.64], !P2 ;  /* 0x131000000ef37fae */ /* 0x0009e2000d101d46 */
[----:B--2---:R-:W-:Y:S03]  /*a190*/  IADD3 R12, P0, R0, R41, RZ ;  /* 0x00000029000c7210 */ /* 0x004fe60007f1e0ff */
[----:B------:R1:W2:Y:S02]  /*a1a0*/  SHFL.IDX PT, R0, R6, 0x2, 0x181f ;  /* 0x00581f0006007f89 */ /* 0x0002a400000e0000 */
[----:B------:R-:W-:Y:S01]  /*a1b0*/  IMAD.X R13, R2, 0x1, R10, P0 ;  /* 0x00000001020d7824 */ /* 0x000fe200000e060a */
[----:B----4-:R-:W-:Y:S02]  /*a1c0*/  SEL R15, RZ, 0x10, P2 ;  /* 0x00000010ff0f7807 */ /* 0x010fe40001000000 */
[----:B------:R-:W-:Y:S02]  /*a1d0*/  SEL R14, RZ, 0x10, P1 ;  /* 0x00000010ff0e7807 */ /* 0x000fe40000800000 */
[----:B------:R4:W-:Y:S02]  /*a1e0*/  LDGSTS.E.BYPASS.LTC128B.128 [R243+0x16100], [R12.64], !P1 ;  /* 0x161000000cf37fae */ /* 0x0009e4000c901d46 */
[----:B----4-:R-:W-:Y:S02]  /*a1f0*/  SEL R12, RZ, 0x10, P3 ;  /* 0x00000010ff0c7807 */ /* 0x010fe40001800000 */
.L_x_1541:
[C---:B-123--:R-:W-:Y:S02]  /*a200*/  ISETP.NE.U32.AND P2, PT, R11.reuse, RZ, PT ;  /* 0x000000ff0b00720c */ /* 0x04efe40003f45070 */
        /* <DEDUP_REMOVED lines=27> */
.L_x_1482:
[----:B--234-:R-:W-:Y:S05]  /*a3c0*/  BSYNC B0 ;  /* 0x0000000000007941 */ /* 0x01cfea0003800000 */
.L_x_1481:
[----:B------:R-:W2:Y:S01]  /*a3d0*/  LDL R4, [R1+0x40] ;  /* 0x0000400001047983 */ /* 0x000ea20000100800 */
[----:B------:R-:W-:Y:S02]  /*a3e0*/  IMAD.MOV.U32 R5, RZ, RZ, c[0x0][0x2c4] ;  /* 0x0000b100ff057624 */ /* 0x000fe400078e00ff */
[----:B------:R-:W-:Y:S01]  /*a3f0*/  IMAD R0, R247, -0x60, RZ ;  /* 0xffffffa0f7007824 */ /* 0x000fe200078e02ff */
[----:B------:R-:W2:Y:S02]  /*a400*/  LDL R3, [R1+0x4c] ;  /* 0x00004c0001037983 */ /* 0x000ea40000100800 */
[----:B------:R-:W-:Y:S02]  /*a410*/  ISETP.NE.AND P0, PT, R5, 0x1, PT ;  /* 0x000000010500780c */ /* 0x000fe40003f05270 */
[----:B------:R-:W3:Y:S04]  /*a420*/  LDL R2, [R1+0x50] ;  /* 0x0000500001027983 */ /* 0x000ee80000100800 */
[----:B------:R-:W0:Y:S01]  /*a430*/  LDGDEPBAR ;  /* 0x00000000000079af */ /* 0x000e220000000000 */
[----:B--2---:R-:W-:Y:S01]  /*a440*/  IADD3 R4, R3, R4, RZ ;  /* 0x0000000403047210 */ /* 0x004fe20007ffe0ff */
[----:B------:R-:W-:Y:S01]  /*a450*/  IMAD.MOV.U32 R3, RZ, RZ, c[0x0][0x2ac] ;  /* 0x0000ab00ff037624 */ /* 0x000fe200078e00ff */
[----:B---3--:R-:W-:Y:S04]  /*a460*/  IADD3 R0, -R2, 0x1, R0 ;  /* 0x0000000102007810 */ /* 0x008fe80007ffe100 */
[----:B------:R-:W-:Y:S04]  /*a470*/  @P0 IMAD.HI.U32 R2, R4, c[0x0][0x2c8], RZ ;  /* 0x0000b20004020a27 */ /* 0x000fe800078e00ff */
[----:B------:R-:W-:Y:S01]  /*a480*/  IMAD R0, R3, c[0x0][0x1d0], R0 ;  /* 0x0000740003007a24 */ /* 0x000fe200078e0200 */
[----:B------:R-:W-:Y:S04]  /*a490*/  @P0 SHF.R.U32.HI R4, RZ, c[0x0][0x2cc], R2 ;  /* 0x0000b300ff040a19 */ /* 0x000fe80000011602 */
[----:B------:R-:W-:Y:S01]  /*a4a0*/  IADD3 R5, R0, -c[0x0][0x168], RZ ;  /* 0x80005a0000057a10 */ /* 0x000fe20007ffe0ff */
[----:B------:R-:W-:-:S05]  /*a4b0*/  BRA.DIV ~URZ, `(.L_x_1485) ;  /* 0x0000cf227f007947 */ /* 0x000fca000b800000 */
[----:B------:R2:W3:Y:S02]  /*a4c0*/  SHFL.IDX PT, R0, R4, RZ, 0x1c1f ;  /* 0x001c1fff04007589 */ /* 0x0004e400000e0000 */
.L_x_1542:
[----:B---3--:R-:W-:Y:S05]  /*a4d0*/  IMAD.IADD R0, R5, 0x1, R0 ;  /* 0x0000000105007824 */ /* 0x008fea00078e0200 */
[C---:B------:R-:W-:Y:S02]  /*a4e0*/  ISETP.GT.AND P0, PT, R0.reuse, RZ, PT ;  /* 0x000000ff0000720c */ /* 0x040fe40003f04270 */
[C---:B------:R-:W-:Y:S02]  /*a4f0*/  ISETP.GT.AND P1, PT, R0.reuse, 0x1, PT ;  /* 0x000000010000780c */ /* 0x040fe40003f24270 */
[----:B------:R-:W-:Y:S02]  /*a500*/  ISETP.GT.AND P4, PT, R0, 0x9, PT ;  /* 0x000000090000780c */ /* 0x000fe40003f84270 */
[----:B------:R-:W-:Y:S02]  /*a510*/  FSEL R6, R196, -INF , P0 ;  /* 0xff800000c4067808 */ /* 0x000fe40000000000 */
[C---:B------:R-:W-:Y:S02]  /*a520*/  ISETP.GT.AND P0, PT, R0.reuse, 0x10, PT ;  /* 0x000000100000780c */ /* 0x040fe40003f04270 */
[C---:B------:R-:W-:Y:S02]  /*a530*/  ISETP.GT.AND P2, PT, R0.reuse, 0x8, PT ;  /* 0x000000080000780c */ /* 0x040fe40003f44270 */
[----:B------:R-:W-:Y:S02]  /*a540*/  FSEL R10, R195, -INF , P1 ;  /* 0xff800000c30a7808 */ /* 0x000fe40000800000 */
[C---:B------:R-:W-:Y:S02]  /*a550*/  ISETP.GT.AND P1, PT, R0.reuse, 0x11, PT ;  /* 0x000000110000780c */ /* 0x040fe40003f24270 */
[C---:B------:R-:W-:Y:S02]  /*a560*/  ISETP.GT.AND P3, PT, R0.reuse, 0x18, PT ;  /* 0x000000180000780c */ /* 0x040fe40003f64270 */
[----:B------:R-:W-:Y:S02]  /*a570*/  FSEL R12, R191, -INF , P4 ;  /* 0xff800000bf0c7808 */ /* 0x000fe40002000000 */
[----:B------:R-:W-:Y:S02]  /*a580*/  ISETP.GT.AND P4, PT, R0, 0x19, PT ;  /* 0x000000190000780c */ /* 0x000fe40003f84270 */
[----:B------:R-:W-:Y:S02]  /*a590*/  FSEL R197, R190, -INF , P0 ;  /* 0xff800000bec57808 */ /* 0x000fe40000000000 */
        /* <DEDUP_REMOVED lines=12> */
[----:B-1----:R-:W-:Y:S02]  /*a660*/  FSEL R203, R24, -INF , P3 ;  /* 0xff80000018cb7808 */ /* 0x002fe40001800000 */
[C---:B------:R-:W-:Y:S02]  /*a670*/  ISETP.GT.AND P3, PT, R0.reuse, 0x38, PT ;  /* 0x000000380000780c */ /* 0x040fe40003f64270 */
[----:B------:R-:W-:Y:S02]  /*a680*/  FSEL R202, R25, -INF , P4 ;  /* 0xff80000019ca7808 */ /* 0x000fe40002000000 */
[----:B------:R-:W-:Y:S02]  /*a690*/  ISETP.GT.AND P4, PT, R0, 0x39, PT ;  /* 0x000000390000780c */ /* 0x000fe40003f84270 */
[----:B------:R-:W-:Y:S02]  /*a6a0*/  FSEL R221, R28, -INF , P1 ;  /* 0xff8000001cdd7808 */ /* 0x000fe40000800000 */
[C---:B------:R-:W-:Y:S02]  /*a6b0*/  ISETP.GT.AND P2, PT, R0.reuse, 0x40, PT ;  /* 0x000000400000780c */ /* 0x040fe40003f44270 */
[----:B------:R-:W-:Y:S02]  /*a6c0*/  FSEL R220, R29, -INF , P0 ;  /* 0xff8000001ddc7808 */ /* 0x000fe40000000000 */
[C---:B------:R-:W-:Y:S02]  /*a6d0*/  ISETP.GT.AND P1, PT, R0.reuse, 0x41, PT ;  /* 0x000000410000780c */ /* 0x040fe40003f24270 */
[----:B------:R-:W-:Y:S02]  /*a6e0*/  ISETP.GT.AND P0, PT, R0, 0x48, PT ;  /* 0x000000480000780c */ /* 0x000fe40003f04270 */
[----:B------:R-:W-:Y:S02]  /*a6f0*/  FSEL R219, R32, -INF , P3 ;  /* 0xff80000020db7808 */ /* 0x000fe40001800000 */
[----:B------:R-:W-:Y:S02]  /*a700*/  FSEL R218, R33, -INF , P4 ;  /* 0xff80000021da7808 */ /* 0x000fe40002000000 */
        /* <DEDUP_REMOVED lines=14> */
[----:B------:R-:W-:Y:S01]  /*a7f0*/  FMNMX.FTZ R2, R6, R133, !PT ;  /* 0x0000008506027209 */ /* 0x000fe20007810000 */
[----:B------:R-:W1:Y:S03]  /*a800*/  SHFL.IDX PT, R0, R4, 0x1, 0x1c1f ;  /* 0x003c1f0004007f89 */ /* 0x000e6600000e0000 */
[----:B------:R-:W-:Y:S04]  /*a810*/  FMNMX.FTZ R2, R10, R2, !PT ;  /* 0x000000020a027209 */ /* 0x000fe80007810000 */
[----:B------:R-:W-:Y:S04]  /*a820*/  FMNMX.FTZ R2, R9, R2, !PT ;  /* 0x0000000209027209 */ /* 0x000fe80007810000 */
[----:B------:R-:W-:Y:S04]  /*a830*/  FMNMX.FTZ R2, R12, R2, !PT ;  /* 0x000000020c027209 */ /* 0x000fe80007810000 */
[----:B------:R-:W-:Y:S04]  /*a840*/  FMNMX.FTZ R2, R197, R2, !PT ;  /* 0x00000002c5027209 */ /* 0x000fe80007810000 */
[----:B------:R-:W-:Y:S04]  /*a850*/  FMNMX.FTZ R2, R196, R2, !PT ;  /* 0x00000002c4027209 */ /* 0x000fe80007810000 */
[----:B------:R-:W-:Y:S01]  /*a860*/  FMNMX.FTZ R2, R195, R2, !PT ;  /* 0x00000002c3027209 */ /* 0x000fe20007810000 */
[----:B-1----:R-:W-:Y:S03]  /*a870*/  IMAD.IADD R0, R5, 0x1, R0 ;  /* 0x0000000105007824 */ /* 0x002fe600078e0200 */
[----:B------:R-:W-:Y:S02]  /*a880*/  FMNMX.FTZ R2, R194, R2, !PT ;  /* 0x00000002c2027209 */ /* 0x000fe40007810000 */
[C---:B------:R-:W-:Y:S02]  /*a890*/  ISETP.GT.AND P0, PT, R0.reuse, RZ, PT ;  /* 0x000000ff0000720c */ /* 0x040fe40003f04270 */
[C---:B------:R-:W-:Y:S02]  /*a8a0*/  ISETP.GT.AND P1, PT, R0.reuse, 0x1, PT ;  /* 0x000000010000780c */ /* 0x040fe40003f24270 */
[----:B------:R-:W-:Y:S02]  /*a8b0*/  FSEL R5, R207, -INF , P0 ;  /* 0xff800000cf057808 */ /* 0x000fe40000000000 */
[----:B------:R-:W-:Y:S02]  /*a8c0*/  ISETP.GT.AND P0, PT, R0, 0x8, PT ;  /* 0x000000080000780c */ /* 0x000fe40003f04270 */
[----:B------:R-:W-:Y:S02]  /*a8d0*/  FSEL R8, R206, -INF , P1 ;  /* 0xff800000ce087808 */ /* 0x000fe40000800000 */
[----:B------:R-:W-:Y:S02]  /*a8e0*/  FMNMX.FTZ R3, R5, R134, !PT ;  /* 0x0000008605037209 */ /* 0x000fe40007810000 */
[----:B------:R-:W-:Y:S02]  /*a8f0*/  ISETP.GT.AND P1, PT, R0, 0x9, PT ;  /* 0x000000090000780c */ /* 0x000fe40003f24270 */
[----:B------:R-:W-:Y:S02]  /*a900*/  FSEL R7, R204, -INF , P0 ;  /* 0xff800000cc077808 */ /* 0x000fe40000000000 */
[----:B------:R-:W-:Y:S02]  /*a910*/  FMNMX.FTZ R3, R8, R3, !PT ;  /* 0x0000000308037209 */ /* 0x000fe40007810000 */
[C---:B------:R-:W-:Y:S02]  /*a920*/  ISETP.GT.AND P0, PT, R0.reuse, 0x10, PT ;  /* 0x000000100000780c */ /* 0x040fe40003f04270 */
[----:B------:R-:W-:Y:S02]  /*a930*/  FSEL R11, R205, -INF , P1 ;  /* 0xff800000cd0b7808 */ /* 0x000fe40000800000 */
[----:B--2---:R-:W-:Y:S02]  /*a940*/  FMNMX.FTZ R4, R7, R3, !PT ;  /* 0x0000000307047209 */ /* 0x004fe40007810000 */
[----:B------:R-:W-:Y:S02]  /*a950*/  ISETP.GT.AND P1, PT, R0, 0x11, PT ;  /* 0x000000110000780c */ /* 0x000fe40003f24270 */
[----:B------:R-:W-:Y:S02]  /*a960*/  FSEL R190, R198, -INF , P0 ;  /* 0xff800000c6be7808 */ /* 0x000fe40000000000 */
[----:B------:R-:W-:Y:S02]  /*a970*/  FMNMX.FTZ R4, R11, R4, !PT ;  /* 0x000000040b047209 */ /* 0x000fe40007810000 */
        /* <DEDUP_REMOVED lines=70> */
[----:B------:R-:W-:Y:S02]  /*ade0*/  FSEL R226, R51, -INF , P0 ;  /* 0xff80000033e27808 */ /* 0x000fe40000000000 */
[----:B------:R-:W-:Y:S01]  /*adf0*/  FMNMX.FTZ R4, R227, R4, !PT ;  /* 0x00000004e3047209 */ /* 0x000fe20007810000 */
[----:B------:R-:W1:Y:S03]  /*ae00*/  SHFL.BFLY PT, R132, R0, 0x2, 0x1f ;  /* 0x0c401f0000847f89 */ /* 0x000e6600000e0000 */
[----:B------:R-:W-:Y:S05]  /*ae10*/  FMNMX.FTZ R4, R226, R4, !PT ;  /* 0x00000004e2047209 */ /* 0x000fea0007810000 */
[----:B------:R-:W2:Y:S01]  /*ae20*/  SHFL.BFLY PT, R2, R4, 0x2, 0x1f ;  /* 0x0c401f0004027f89 */ /* 0x000ea200000e0000 */
[----:B-1----:R-:W-:Y:S07]  /*ae30*/  FMNMX.FTZ R132, R132, R0, !PT ;  /* 0x0000000084847209 */ /* 0x002fee0007810000 */
[----:B------:R-:W1:Y:S01]  /*ae40*/  SHFL.BFLY PT, R3, R132, 0x1, 0x1f ;  /* 0x0c201f0084037f89 */ /* 0x000e6200000e0000 */
[----:B--2---:R-:W-:Y:S07]  /*ae50*/  FMNMX.FTZ R4, R4, R2, !PT ;  /* 0x0000000204047209 */ /* 0x004fee0007810000 */
[----:B------:R2:W3:Y:S01]  /*ae60*/  SHFL.BFLY PT, R0, R4, 0x1, 0x1f ;  /* 0x0c201f0004007f89 */ /* 0x0004e200000e0000 */
[----:B-1----:R-:W-:Y:S07]  /*ae70*/  FMNMX.FTZ R132, R132, R3, !PT ;  /* 0x0000000384847209 */ /* 0x002fee0007810000 */
.L_x_1543:
[----:B------:R-:W4:Y:S01]  /*ae80*/  LDL.LU R16, [R1+0x8] ;  /* 0x0000080001107983 */ /* 0x000f220000300800 */
[C---:B------:R-:W-:Y:S01]  /*ae90*/  FSETP.NEU.FTZ.AND P0, PT, R132.reuse, -INF , PT ;  /* 0xff8000008400780b */ /* 0x040fe20003f1d000 */
[----:B------:R-:W-:Y:S01]  /*aea0*/  FMUL.FTZ R188, R132, c[0x0][0x2d0] ;  /* 0x0000b40084bc7a20 */ /* 0x000fe20000410000 */
[----:B---3--:R-:W-:Y:S01]  /*aeb0*/  FMNMX.FTZ R3, R0, R4, !PT ;  /* 0x0000000400037209 */ /* 0x008fe20007810000 */
[----:B------:R-:W-:Y:S01]  /*aec0*/  WARPSYNC 0xffffffff ;  /* 0xffffffff00007948 */ /* 0x000fe20003800000 */
[----:B------:R-:W-:Y:S01]  /*aed0*/  FSEL R2, R132, RZ, P0 ;  /* 0x000000ff84027208 */ /* 0x000fe20000000000 */
[----:B------:R-:W-:Y:S01]  /*aee0*/  LDSM.16.MT88.4 R20, [R232] ;  /* 0x00000000e814783b */ /* 0x000fe20000004200 */
[----:B------:R-:W-:Y:S01]  /*aef0*/  FSEL R188, R188, RZ, P0 ;  /* 0x000000ffbcbc7208 */ /* 0x000fe20000000000 */
[C---:B------:R-:W-:Y:S01]  /*af00*/  FMUL.FTZ R189, R3.reuse, c[0x0][0x2d0] ;  /* 0x0000b40003bd7a20 */ /* 0x040fe20000410000 */
[----:B------:R-:W-:Y:S01]  /*af10*/  FSETP.NEU.FTZ.AND P0, PT, R3, -INF , PT ;  /* 0xff8000000300780b */ /* 0x000fe20003f1d000 */
[----:B------:R-:W-:Y:S02]  /*af20*/  FADD.FTZ R0, -R2, R133 ;  /* 0x0000008502007221 */ /* 0x000fe40000010100 */
[--C-:B------:R-:W-:Y:S01]  /*af30*/  FFMA.FTZ R12, R12, c[0x0][0x2d0], -R188.reuse ;  /* 0x0000b4000c0c7a23 */ /* 0x100fe200000108bc */
[----:B------:R-:W-:Y:S01]  /*af40*/  FSEL R189, R189, RZ, P0 ;  /* 0x000000ffbdbd7208 */ /* 0x000fe20000000000 */
[----:B------:R-:W-:Y:S01]  /*af50*/  FMUL.FTZ R0, R0, c[0x0][0x2d0] ;  /* 0x0000b40000007a20 */ /* 0x000fe20000410000 */
[----:B------:R-:W-:Y:S01]  /*af60*/  LDSM.16.MT88.4 R28, [R234] ;  /* 0x00000000ea1c783b */ /* 0x000fe20000004200 */
[----:B------:R1:W-:Y:S01]  /*af70*/  MUFU.EX2 R251, R12 ;  /* 0x0000000c00fb7308 */ /* 0x0003e20000000800 */
[--C-:B------:R-:W-:Y:S02]  /*af80*/  FFMA.FTZ R6, R6, c[0x0][0x2d0], -R188.reuse ;  /* 0x0000b40006067a23 */ /* 0x100fe400000108bc */
[--C-:B------:R-:W-:Y:S02]  /*af90*/  FFMA.FTZ R10, R10, c[0x0][0x2d0], -R188.reuse ;  /* 0x0000b4000a0a7a23 */ /* 0x100fe400000108bc */
[----:B------:R-:W-:Y:S02]  /*afa0*/  FFMA.FTZ R9, R9, c[0x0][0x2d0], -R188 ;  /* 0x0000b40009097a23 */ /* 0x000fe400000108bc */
[--C-:B------:R-:W-:Y:S01]  /*afb0*/  FFMA.FTZ R5, R5, c[0x0][0x2d0], -R189.reuse ;  /* 0x0000b40005057a23 */ /* 0x100fe200000108bd */
[----:B------:R-:W-:Y:S01]  /*afc0*/  LDSM.16.MT88.4 R36, [R233] ;  /* 0x00000000e924783b */ /* 0x000fe20000004200 */
[--C-:B------:R-:W-:Y:S01]  /*afd0*/  FFMA.FTZ R8, R8, c[0x0][0x2d0], -R189.reuse ;  /* 0x0000b40008087a23 */ /* 0x100fe200000108bd */
[----:B------:R3:W5:Y:S01]  /*afe0*/  MUFU.EX2 R2, R0 ;  /* 0x0000000000027308 */ /* 0x0007620000000800 */
[--C-:B------:R-:W-:Y:S02]  /*aff0*/  FFMA.FTZ R7, R7, c[0x0][0x2d0], -R189.reuse ;  /* 0x0000b40007077a23 */ /* 0x100fe400000108bd */
[----:B------:R-:W-:Y:S03]  /*b000*/  FFMA.FTZ R11, R11, c[0x0][0x2d0], -R189 ;  /* 0x0000b4000b0b7a23 */ /* 0x000fe600000108bd */
[----:B------:R-:W-:Y:S04]  /*b010*/  LDSM.16.MT88.4 R44, [R231+0x3000] ;  /* 0x00300000e72c783b */ /* 0x000fe80000004200 */
[----:B------:R-:W-:Y:S04]  /*b020*/  MUFU.EX2 R6, R6 ;  /* 0x0000000600067308 */ /* 0x000fe80000000800 */
[----:B-1----:R-:W1:Y:S06]  /*b030*/  LDSM.16.MT88.4 R12, [R231] ;  /* 0x00000000e70c783b */ /* 0x002e6c0000004200 */
[----:B------:R-:W2:Y:S01]  /*b040*/  MUFU.EX2 R238, R10 ;  /* 0x0000000a00ee7308 */ /* 0x000ea20000000800 */
[----:B---3--:R-:W-:Y:S05]  /*b050*/  FSEL R0, R3, RZ, P0 ;  /* 0x000000ff03007208 */ /* 0x008fea0000000000 */
[----:B------:R-:W-:Y:S04]  /*b060*/  FADD.FTZ R0, -R0, R134 ;  /* 0x0000008600007221 */ /* 0x000fe80000010100 */
[----:B------:R-:W3:Y:S01]  /*b070*/  MUFU.EX2 R249, R9 ;  /* 0x0000000900f97308 */ /* 0x000ee20000000800 */
[----:B------:R-:W4:Y:S01]  /*b080*/  LDL.LU R134, [R1+0xc] ;  /* 0x00000c0001867983 */ /* 0x000f220000300800 */
[----:B------:R-:W-:Y:S08]  /*b090*/  FMUL.FTZ R0, R0, c[0x0][0x2d0] ;  /* 0x0000b40000007a20 */ /* 0x000ff00000410000 */
[----:B------:R1:W-:Y:S10]  /*b0a0*/  MUFU.EX2 R237, R5 ;  /* 0x0000000500ed7308 */ /* 0x0003f40000000800 */
[----:B------:R1:W1:Y:S10]  /*b0b0*/  MUFU.EX2 R244, R8 ;  /* 0x0000000800f47308 */ /* 0x0002740000000800 */
[----:B------:R-:W-:Y:S10]  /*b0c0*/  MUFU.EX2 R248, R7 ;  /* 0x0000000700f87308 */ /* 0x000ff40000000800 */
[----:B------:R-:W3:Y:S10]  /*b0d0*/  MUFU.EX2 R250, R11 ;  /* 0x0000000b00fa7308 */ /* 0x000ef40000000800 */
[----:B------:R-:W3:Y:S01]  /*b0e0*/  MUFU.EX2 R0, R0 ;  /* 0x0000000000007308 */ /* 0x000ee20000000800 */
[----:B--2--5:R-:W-:Y:S01]  /*b0f0*/  FMUL.FTZ R4, R2, R136 ;  /* 0x0000008802047220 */ /* 0x024fe20000410000 */
[----:B------:R-:W-:Y:S01]  /*b100*/  F2FP.PACK_AB R184, R238, R6 ;  /* 0x00000006eeb8723e */ /* 0x000fe200000000ff */
[C---:B-1----:R-:W-:Y:S01]  /*b110*/  FMUL.FTZ R5, R2.reuse, R137 ;  /* 0x0000008902057220 */ /* 0x042fe20000410000 */
[----:B---3--:R-:W-:Y:S01]  /*b120*/  F2FP.PACK_AB R186, R251, R249 ;  /* 0x000000f9fbba723e */ /* 0x008fe200000000ff */
[----:B------:R-:W-:Y:S01]  /*b130*/  FMUL.FTZ R8, R2, R140 ;  /* 0x0000008c02087220 */ /* 0x000fe20000410000 */
[----:B------:R-:W-:Y:S01]  /*b140*/  F2FP.PACK_AB R185, R244, R237 ;  /* 0x000000edf4b9723e */ /* 0x000fe200000000ff */
[C---:B------:R-:W-:Y:S02]  /*b150*/  FMUL.FTZ R9, R2.reuse, R141 ;  /* 0x0000008d02097220 */ /* 0x040fe40000410000 */
[C---:B------:R-:W-:Y:S02]  /*b160*/  FMUL.FTZ R17, R2.reuse, R149 ;  /* 0x0000009502117220 */ /* 0x040fe40000410000 */
[C---:B------:R-:W-:Y:S02]  /*b170*/  FMUL.FTZ R24, R2.reuse, R156 ;  /* 0x0000009c02187220 */ /* 0x040fe40000410000 */
[----:B------:R-:W-:Y:S01]  /*b180*/  FMUL.FTZ R25, R2, R157 ;  /* 0x0000009d02197220 */ /* 0x000fe20000410000 */
[----:B------:R-:W-:Y:S01]  /*b190*/  F2FP.PACK_AB R187, R250, R248 ;  /* 0x000000f8fabb723e */ /* 0x000fe200000000ff */
[C---:B------:R-:W-:Y:S02]  /*b1a0*/  FMUL.FTZ R32, R2.reuse, R164 ;  /* 0x000000a402207220 */ /* 0x040fe40000410000 */
[C---:B------:R-:W-:Y:S02]  /*b1b0*/  FMUL.FTZ R33, R2.reuse, R165 ;  /* 0x000000a502217220 */ /* 0x040fe40000410000 */
[C---:B------:R-:W-:Y:S02]  /*b1c0*/  FMUL.FTZ R40, R2.reuse, R172 ;  /* 0x000000ac02287220 */ /* 0x040fe40000410000 */
[C---:B------:R-:W-:Y:S02]  /*b1d0*/  FMUL.FTZ R41, R2.reuse, R173 ;  /* 0x000000ad02297220 */ /* 0x040fe40000410000 */
[----:B------:R-:W-:Y:S02]  /*b1e0*/  FMUL.FTZ R48, R2, R180 ;  /* 0x000000b402307220 */ /* 0x000fe40000410000 */
[C---:B------:R-:W-:Y:S02]  /*b1f0*/  FMUL.FTZ R7, R0.reuse, R139 ;  /* 0x0000008b00077220 */ /* 0x040fe40000410000 */
[C---:B------:R-:W-:Y:S02]  /*b200*/  FMUL.FTZ R10, R0.reuse, R142 ;  /* 0x0000008e000a7220 */ /* 0x040fe40000410000 */
[C---:B------:R-:W-:Y:S02]  /*b210*/  FMUL.FTZ R11, R0.reuse, R143 ;  /* 0x0000008f000b7220 */ /* 0x040fe40000410000 */
[C---:B------:R-:W-:Y:S01]  /*b220*/  FMUL.FTZ R18, R0.reuse, R150 ;  /* 0x0000009600127220 */ /* 0x040fe20000410000 */
[----:B------:R-:W-:Y:S01]  /*b230*/  LDSM.16.MT88.4 R140, [R231+0x800] ;  /* 0x00080000e78c783b */ /* 0x000fe20000004200 */
[C---:B------:R-:W-:Y:S02]  /*b240*/  FMUL.FTZ R19, R0.reuse, R151 ;  /* 0x0000009700137220 */ /* 0x040fe40000410000 */
[C---:B------:R-:W-:Y:S02]  /*b250*/  FMUL.FTZ R26, R0.reuse, R158 ;  /* 0x0000009e001a7220 */ /* 0x040fe40000410000 */
[C---:B------:R-:W-:Y:S02]  /*b260*/  FMUL.FTZ R27, R0.reuse, R159 ;  /* 0x0000009f001b7220 */ /* 0x040fe40000410000 */
[C---:B------:R-:W-:Y:S02]  /*b270*/  FMUL.FTZ R34, R0.reuse, R166 ;  /* 0x000000a600227220 */ /* 0x040fe40000410000 */
[C---:B------:R-:W-:Y:S02]  /*b280*/  FMUL.FTZ R35, R0.reuse, R167 ;  /* 0x000000a700237220 */ /* 0x040fe40000410000 */
[C---:B------:R-:W-:Y:S02]  /*b290*/  FMUL.FTZ R42, R0.reuse, R174 ;  /* 0x000000ae002a7220 */ /* 0x040fe40000410000 */
[----:B------:R-:W-:Y:S02]  /*b2a0*/  FMUL.FTZ R43, R0, R175 ;  /* 0x000000af002b7220 */ /* 0x000fe40000410000 */
[----:B------:R-:W-:Y:S01]  /*b2b0*/  FMUL.FTZ R49, R2, R181 ;  /* 0x000000b502317220 */ /* 0x000fe20000410000 */
[----:B------:R-:W-:Y:S01]  /*b2c0*/  LDSM.16.MT88.4 R172, [R231+0x5800] ;  /* 0x00580000e7ac783b */ /* 0x000fe20000004200 */
[C---:B------:R-:W-:Y:S02]  /*b2d0*/  FMUL.FTZ R50, R0.reuse, R182 ;  /* 0x000000b600327220 */ /* 0x040fe40000410000 */
[----:B------:R-:W-:Y:S02]  /*b2e0*/  FMUL.FTZ R51, R0, R183 ;  /* 0x000000b700337220 */ /* 0x000fe40000410000 */
[C---:B------:R-:W-:Y:S02]  /*b2f0*/  FMUL.FTZ R52, R2.reuse, R52 ;  /* 0x0000003402347220 */ /* 0x040fe40000410000 */
[----:B------:R-:W-:Y:S01]  /*b300*/  FMUL.FTZ R53, R2, R53 ;  /* 0x0000003502357220 */ /* 0x000fe20000410000 */
[----:B------:R-:W-:Y:S01]  /*b310*/  LDSM.16.MT88.4 R180, [R232+0x5800] ;  /* 0x00580000e8b4783b */ /* 0x000fe20000004200 */
        /* <DEDUP_REMOVED lines=69> */
[----:B----4-:R-:W-:Y:S02]  /*b770*/  FFMA.FTZ R133, R2, R16, R6 ;  /* 0x0000001002857223 */ /* 0x010fe40000010006 */
[----:B------:R-:W-:Y:S02]  /*b780*/  FMUL.FTZ R6, R0, R138 ;  /* 0x0000008a00067220 */ /* 0x000fe40000410000 */
[----:B------:R-:W1:Y:S01]  /*b790*/  LDSM.16.MT88.4 R136, [R232+0x3000] ;  /* 0x00300000e888783b */ /* 0x000e620000004200 */
[--C-:B------:R-:W-:Y:S02]  /*b7a0*/  FFMA.FTZ R157, R217, c[0x0][0x2d0], -R188.reuse ;  /* 0x0000b400d99d7a23 */ /* 0x100fe400000108bc */
[--C-:B------:R-:W-:Y:S02]  /*b7b0*/  FFMA.FTZ R156, R216, c[0x0][0x2d0], -R188.reuse ;  /* 0x0000b400d89c7a23 */ /* 0x100fe400000108bc */
[C---:B------:R-:W-:Y:S05]  /*b7c0*/  HMMA.16816.F32 R4, R184.reuse, R12, R4 ;  /* 0x0000000cb804723c */ /* 0x040fea0000001804 */
[--C-:B------:R-:W-:Y:S02]  /*b7d0*/  FFMA.FTZ R158, R215, c[0x0][0x2d0], -R188.reuse ;  /* 0x0000b400d79e7a23 */ /* 0x100fe400000108bc */
[C---:B------:R-:W-:Y:S01]  /*b7e0*/  FMUL.FTZ R12, R2.reuse, R144 ;  /* 0x00000090020c7220 */ /* 0x040fe20000410000 */
[C---:B------:R-:W-:Y:S04]  /*b7f0*/  HMMA.16816.F32 R8, R184.reuse, R14, R8 ;  /* 0x0000000eb808723c */ /* 0x040fe80000001808 */
[C---:B------:R-:W-:Y:S02]  /*b800*/  FMUL.FTZ R13, R2.reuse, R145 ;  /* 0x00000091020d7220 */ /* 0x040fe40000410000 */
[----:B------:R-:W-:Y:S02]  /*b810*/  FMUL.FTZ R16, R2, R148 ;  /* 0x0000009402107220 */ /* 0x000fe40000410000 */
[C---:B------:R-:W-:Y:S04]  /*b820*/  FMUL.FTZ R14, R0.reuse, R146 ;  /* 0x00000092000e7220 */ /* 0x040fe80000410000 */
[----:B------:R-:W-:Y:S02]  /*b830*/  FMUL.FTZ R15, R0, R147 ;  /* 0x00000093000f7220 */ /* 0x000fe40000410000 */
[----:B------:R-:W-:Y:S01]  /*b840*/  LDSM.16.MT88.4 R144, [R232+0x800] ;  /* 0x00080000e890783b */ /* 0x000fe20000004200 */
[--C-:B------:R-:W-:Y:S02]  /*b850*/  FFMA.FTZ R159, R214, c[0x0][0x2d0], -R188.reuse ;  /* 0x0000b400d69f7a23 */ /* 0x100fe400000108bc */
        /* <DEDUP_REMOVED lines=9> */
[----:B------:R-:W-:Y:S02]  /*b8f0*/  FMUL.FTZ R23, R0, R155 ;  /* 0x0000009b00177220 */ /* 0x000fe40000410000 */
[--C-:B------:R-:W-:Y:S02]  /*b900*/  FFMA.FTZ R152, R220, c[0x0][0x2d0], -R188.reuse ;  /* 0x0000b400dc987a23 */ /* 0x100fe400000108bc */
[----:B------:R-:W-:Y:S02]  /*b910*/  FMUL.FTZ R123, R0, R123 ;  /* 0x0000007b007b7220 */ /* 0x000fe40000410000 */
[----:B------:R-:W-:Y:S01]  /*b920*/  FADD.FTZ R153, R238, R133 ;  /* 0x00000085ee997221 */ /* 0x000fe20000010000 */
[C---:B------:R-:W-:Y:S03]  /*b930*/  HMMA.16816.F32 R20, R184.reuse, R28, R20 ;  /* 0x0000001cb814723c */ /* 0x040fe60000001814 */
[----:B------:R-:W-:Y:S02]  /*b940*/  FADD.FTZ R153, R249, R153 ;  /* 0x00000099f9997221 */ /* 0x000fe40000010000 */
[--C-:B------:R-:W-:Y:S02]  /*b950*/  FFMA.FTZ R133, R218, c[0x0][0x2d0], -R188.reuse ;  /* 0x0000b400da857a23 */ /* 0x100fe400000108bc */
[C---:B------:R-:W-:Y:S01]  /*b960*/  FMUL.FTZ R28, R2.reuse, R160 ;  /* 0x000000a0021c7220 */ /* 0x040fe20000410000 */
[C---:B------:R-:W-:Y:S04]  /*b970*/  HMMA.16816.F32 R24, R184.reuse, R30, R24 ;  /* 0x0000001eb818723c */ /* 0x040fe80000001818 */
[----:B------:R-:W-:Y:S02]  /*b980*/  FMUL.FTZ R29, R2, R161 ;  /* 0x000000a1021d7220 */ /* 0x000fe40000410000 */
[C---:B------:R-:W-:Y:S02]  /*b990*/  FMUL.FTZ R126, R0.reuse, R126 ;  /* 0x0000007e007e7220 */ /* 0x040fe40000410000 */
[C---:B------:R-:W-:Y:S04]  /*b9a0*/  FMUL.FTZ R30, R0.reuse, R162 ;  /* 0x000000a2001e7220 */ /* 0x040fe80000410000 */
[C---:B------:R-:W-:Y:S02]  /*b9b0*/  FMUL.FTZ R31, R0.reuse, R163 ;  /* 0x000000a3001f7220 */ /* 0x040fe40000410000 */
[C---:B------:R-:W-:Y:S02]  /*b9c0*/  FMUL.FTZ R127, R0.reuse, R127 ;  /* 0x0000007f007f7220 */ /* 0x040fe40000410000 */
[C---:B------:R-:W-:Y:S02]  /*b9d0*/  FMUL.FTZ R130, R0.reuse, R130 ;  /* 0x0000008200827220 */ /* 0x040fe40000410000 */
[----:B------:R-:W-:Y:S01]  /*b9e0*/  FMUL.FTZ R131, R0, R131 ;  /* 0x0000008300837220 */ /* 0x000fe20000410000 */
[C---:B------:R-:W-:Y:S07]  /*b9f0*/  HMMA.16816.F32 R28, R184.reuse, R36, R28 ;  /* 0x00000024b81c723c */ /* 0x040fee000000181c */
[C---:B------:R-:W-:Y:S01]  /*ba00*/  FMUL.FTZ R36, R2.reuse, R168 ;  /* 0x000000a802247220 */ /* 0x040fe20000410000 */
[C---:B------:R-:W-:Y:S04]  /*ba10*/  HMMA.16816.F32 R32, R184.reuse, R38, R32 ;  /* 0x00000026b820723c */ /* 0x040fe80000001820 */
[----:B------:R-:W-:Y:S03]  /*ba20*/  FMUL.FTZ R37, R2, R169 ;  /* 0x000000a902257220 */ /* 0x000fe60000410000 */
[C---:B------:R-:W-:Y:S02]  /*ba30*/  FMUL.FTZ R38, R0.reuse, R170 ;  /* 0x000000aa00267220 */ /* 0x040fe40000410000 */
[----:B------:R-:W-:Y:S07]  /*ba40*/  FMUL.FTZ R39, R0, R171 ;  /* 0x000000ab00277220 */ /* 0x000fee0000410000 */
[C---:B------:R-:W-:Y:S07]  /*ba50*/  HMMA.16816.F32 R36, R184.reuse, R44, R36 ;  /* 0x0000002cb824723c */ /* 0x040fee0000001824 */
[C---:B------:R-:W-:Y:S01]  /*ba60*/  FMUL.FTZ R44, R2.reuse, R176 ;  /* 0x000000b0022c7220 */ /* 0x040fe20000410000 */
[C---:B------:R-:W-:Y:S04]  /*ba70*/  HMMA.16816.F32 R40, R184.reuse, R46, R40 ;  /* 0x0000002eb828723c */ /* 0x040fe80000001828 */
[----:B------:R-:W-:Y:S02]  /*ba80*/  FMUL.FTZ R45, R2, R177 ;  /* 0x000000b1022d7220 */ /* 0x000fe40000410000 */
[--C-:B------:R-:W-:Y:S02]  /*ba90*/  FFMA.FTZ R2, R197, c[0x0][0x2d0], -R188.reuse ;  /* 0x0000b400c5027a23 */ /* 0x100fe400000108bc */
[C---:B------:R-:W-:Y:S02]  /*baa0*/  FMUL.FTZ R46, R0.reuse, R178 ;  /* 0x000000b2002e7220 */ /* 0x040fe40000410000 */
[----:B------:R2:W3:Y:S02]  /*bab0*/  MUFU.EX2 R155, R2 ;  /* 0x00000002009b7308 */ /* 0x0004e40000000800 */
[----:B------:R-:W-:Y:S07]  /*bac0*/  FMUL.FTZ R47, R0, R179 ;  /* 0x000000b3002f7220 */ /* 0x000fee0000410000 */
[C---:B-1----:R-:W-:Y:S08]  /*bad0*/  HMMA.16816.F32 R44, R184.reuse, R136, R44 ;  /* 0x00000088b82c723c */ /* 0x042ff0000000182c */
[C---:B------:R-:W-:Y:S01]  /*bae0*/  HMMA.16816.F32 R48, R184.reuse, R138, R48 ;  /* 0x0000008ab830723c */ /* 0x040fe20000001830 */
[----:B------:R-:W1:Y:S03]  /*baf0*/  LDSM.16.MT88.4 R136, [R234+0x3000] ;  /* 0x00300000ea88783b */ /* 0x000e660000004200 */
[--C-:B--2---:R-:W-:Y:S04]  /*bb00*/  FFMA.FTZ R2, R196, c[0x0][0x2d0], -R188.reuse ;  /* 0x0000b400c4027a23 */ /* 0x104fe800000108bc */
[----:B------:R2:W-:Y:S04]  /*bb10*/  MUFU.EX2 R165, R2 ;  /* 0x0000000200a57308 */ /* 0x0005e80000000800 */
[--C-:B--2---:R-:W-:Y:S06]  /*bb20*/  FFMA.FTZ R2, R195, c[0x0][0x2d0], -R188.reuse ;  /* 0x0000b400c3027a23 */ /* 0x104fec00000108bc */
[----:B------:R2:W-:Y:S01]  /*bb30*/  MUFU.EX2 R166, R2 ;  /* 0x0000000200a67308 */ /* 0x0005e20000000800 */
[C---:B-1----:R-:W-:Y:S08]  /*bb40*/  HMMA.16816.F32 R52, R184.reuse, R136, R52 ;  /* 0x00000088b834723c */ /* 0x042ff00000001834 */
[C---:B------:R-:W-:Y:S01]  /*bb50*/  HMMA.16816.F32 R56, R184.reuse, R138, R56 ;  /* 0x0000008ab838723c */ /* 0x040fe20000001838 */
[----:B------:R-:W1:Y:S03]  /*bb60*/  LDSM.16.MT88.4 R136, [R233+0x3000] ;  /* 0x00300000e988783b */ /* 0x000e660000004200 */
[--C-:B--2---:R-:W-:Y:S04]  /*bb70*/  FFMA.FTZ R2, R194, c[0x0][0x2d0], -R188.reuse ;  /* 0x0000b400c2027a23 */ /* 0x104fe800000108bc */
[----:B------:R2:W-:Y:S01]  /*bb80*/  MUFU.EX2 R169, R2 ;  /* 0x0000000200a97308 */ /* 0x0005e20000000800 */
[C---:B-1----:R-:W-:Y:S03]  /*bb90*/  HMMA.16816.F32 R60, R184.reuse, R136, R60 ;  /* 0x00000088b83c723c */ /* 0x042fe6000000183c */
[--C-:B--2---:R-:W-:Y:S02]  /*bba0*/  FFMA.FTZ R2, R190, c[0x0][0x2d0], -R189.reuse ;  /* 0x0000b400be027a23 */ /* 0x104fe400000108bd */
[--C-:B------:R-:W-:Y:S04]  /*bbb0*/  FFMA.FTZ R190, R213, c[0x0][0x2d0], -R188.reuse ;  /* 0x0000b400d5be7a23 */ /* 0x100fe800000108bc */
[----:B------:R1:W-:Y:S01]  /*bbc0*/  MUFU.EX2 R160, R2 ;  /* 0x0000000200a07308 */ /* 0x0003e20000000800 */
[C---:B------:R-:W-:Y:S01]  /*bbd0*/  HMMA.16816.F32 R64, R184.reuse, R138, R64 ;  /* 0x0000008ab840723c */ /* 0x040fe20000001840 */
[----:B------:R-:W2:Y:S08]  /*bbe0*/  LDSM.16.MT88.4 R136, [R231+0x6000] ;  /* 0x00600000e788783b */ /* 0x000eb00000004200 */
[----:B------:R-:W-:Y:S03]  /*bbf0*/  MUFU.EX2 R190, R190 ;  /* 0x000000be00be7308 */ /* 0x000fe60000000800 */
[----:B-1----:R-:W-:Y:S02]  /*bc00*/  FFMA.FTZ R2, R191, c[0x0][0x2d0], -R189 ;  /* 0x0000b400bf027a23 */ /* 0x002fe400000108bd */
[--C-:B------:R-:W-:Y:S05]  /*bc10*/  FFMA.FTZ R191, R212, c[0x0][0x2d0], -R188.reuse ;  /* 0x0000b400d4bf7a23 */ /* 0x100fea00000108bc */
[----:B------:R1:W-:Y:S10]  /*bc20*/  MUFU.EX2 R212, R133 ;  /* 0x0000008500d47308 */ /* 0x0003f40000000800 */
[----:B------:R4:W-:Y:S01]  /*bc30*/  MUFU.EX2 R161, R2 ;  /* 0x0000000200a17308 */ /* 0x0009e20000000800 */
[C---:B--2---:R-:W-:Y:S09]  /*bc40*/  HMMA.16816.F32 R68, R184.reuse, R136, R68 ;  /* 0x00000088b844723c */ /* 0x044ff20000001844 */
[----:B------:R-:W-:Y:S01]  /*bc50*/  MUFU.EX2 R191, R191 ;  /* 0x000000bf00bf7308 */ /* 0x000fe20000000800 */
[C---:B------:R-:W-:Y:S01]  /*bc60*/  HMMA.16816.F32 R72, R184.reuse, R138, R72 ;  /* 0x0000008ab848723c */ /* 0x040fe20000001848 */
[----:B------:R-:W2:Y:S02]  /*bc70*/  LDSM.16.MT88.4 R136, [R232+0x6000] ;  /* 0x00600000e888783b */ /* 0x000ea40000004200 */
[----:B-1----:R-:W-:Y:S04]  /*bc80*/  FADD.FTZ R133, R251, R153 ;  /* 0x00000099fb857221 */ /* 0x002fe80000010000 */
[----:B---3--:R-:W-:Y:S02]  /*bc90*/  FADD.FTZ R133, R155, R133 ;  /* 0x000000859b857221 */ /* 0x008fe40000010000 */
[----:B----4-:R-:W-:Y:S03]  /*bca0*/  FFMA.FTZ R2, R192, c[0x0][0x2d0], -R189 ;  /* 0x0000b400c0027a23 */ /* 0x010fe600000108bd */
[--C-:B------:R-:W-:Y:S01]  /*bcb0*/  FFMA.FTZ R192, R211, c[0x0][0x2d0], -R188.reuse ;  /* 0x0000b400d3c07a23 */ /* 0x100fe200000108bc */
[----:B------:R1:W-:Y:S10]  /*bcc0*/  MUFU.EX2 R167, R2 ;  /* 0x0000000200a77308 */ /* 0x0003f40000000800 */
[----:B------:R-:W-:Y:S01]  /*bcd0*/  MUFU.EX2 R192, R192 ;  /* 0x000000c000c07308 */ /* 0x000fe20000000800 */
[----:B-1----:R-:W-:Y:S01]  /*bce0*/  FFMA.FTZ R2, R0, R134, R237 ;  /* 0x0000008600027223 */ /* 0x002fe200000100ed */
[C---:B--2---:R-:W-:Y:S03]  /*bcf0*/  HMMA.16816.F32 R76, R184.reuse, R136, R76 ;  /* 0x00000088b84c723c */ /* 0x044fe6000000184c */
[--C-:B------:R-:W-:Y:S05]  /*bd00*/  FFMA.FTZ R0, R193, c[0x0][0x2d0], -R189.reuse ;  /* 0x0000b400c1007a23 */ /* 0x100fea00000108bd */
[----:B------:R1:W-:Y:S01]  /*bd10*/  MUFU.EX2 R168, R0 ;  /* 0x0000000000a87308 */ /* 0x0003e20000000800 */
[C---:B------:R-:W-:Y:S01]  /*bd20*/  HMMA.16816.F32 R80, R184.reuse, R138, R80 ;  /* 0x0000008ab850723c */ /* 0x040fe20000001850 */
[----:B------:R-:W2:Y:S02]  /*bd30*/  LDSM.16.MT88.4 R136, [R234+0x6000] ;  /* 0x00600000ea88783b */ /* 0x000ea40000004200 */
[--C-:B-1----:R-:W-:Y:S06]  /*bd40*/  FFMA.FTZ R0, R209, c[0x0][0x2d0], -R188.reuse ;  /* 0x0000b400d1007a23 */ /* 0x102fec00000108bc */
[----:B------:R1:W-:Y:S01]  /*bd50*/  MUFU.EX2 R164, R0 ;  /* 0x0000000000a47308 */ /* 0x0003e20000000800 */
[C---:B--2---:R-:W-:Y:S08]  /*bd60*/  HMMA.16816.F32 R84, R184.reuse, R136, R84 ;  /* 0x00000088b854723c */ /* 0x044ff00000001854 */
[C---:B------:R-:W-:Y:S01]  /*bd70*/  HMMA.16816.F32 R88, R184.reuse, R138, R88 ;  /* 0x0000008ab858723c */ /* 0x040fe20000001858 */
[----:B------:R-:W2:Y:S03]  /*bd80*/  LDSM.16.MT88.4 R136, [R233+0x6000] ;  /* 0x00600000e988783b */ /* 0x000ea60000004200 */
[--C-:B-1----:R-:W-:Y:S04]  /*bd90*/  FFMA.FTZ R0, R208, c[0x0][0x2d0], -R188.reuse ;  /* 0x0000b400d0007a23 */ /* 0x102fe800000108bc */
[----:B------:R1:W-:Y:S04]  /*bda0*/  MUFU.EX2 R163, R0 ;  /* 0x0000000000a37308 */ /* 0x0003e80000000800 */
[--C-:B-1----:R-:W-:Y:S06]  /*bdb0*/  FFMA.FTZ R0, R203, c[0x0][0x2d0], -R188.reuse ;  /* 0x0000b400cb007a23 */ /* 0x102fec00000108bc */
[----:B------:R1:W-:Y:S01]  /*bdc0*/  MUFU.EX2 R148, R0 ;  /* 0x0000000000947308 */ /* 0x0003e20000000800 */
[C---:B--2---:R-:W-:Y:S08]  /*bdd0*/  HMMA.16816.F32 R92, R184.reuse, R136, R92 ;  /* 0x00000088b85c723c */ /* 0x044ff0000000185c */
[C---:B------:R-:W-:Y:S01]  /*bde0*/  HMMA.16816.F32 R96, R184.reuse, R138, R96 ;  /* 0x0000008ab860723c */ /* 0x040fe20000001860 */
[----:B------:R-:W2:Y:S03]  /*bdf0*/  LDSM.16.MT88.4 R136, [R231+0x9000] ;  /* 0x00900000e788783b */ /* 0x000ea60000004200 */
[--C-:B-1----:R-:W-:Y:S04]  /*be00*/  FFMA.FTZ R0, R202, c[0x0][0x2d0], -R188.reuse ;  /* 0x0000b400ca007a23 */ /* 0x102fe800000108bc */
[----:B------:R1:W-:Y:S04]  /*be10*/  MUFU.EX2 R149, R0 ;  /* 0x0000000000957308 */ /* 0x0003e80000000800 */
[--C-:B-1----:R-:W-:Y:S01]  /*be20*/  FFMA.FTZ R0, R198, c[0x0][0x2d0], -R189.reuse ;  /* 0x0000b400c6007a23 */ /* 0x102fe200000108bd */
[C---:B--2---:R-:W-:Y:S05]  /*be30*/  HMMA.16816.F32 R100, R184.reuse, R136, R100 ;  /* 0x00000088b864723c */ /* 0x044fea0000001864 */
[----:B------:R-:W-:Y:S03]  /*be40*/  MUFU.EX2 R198, R159 ;  /* 0x0000009f00c67308 */ /* 0x000fe60000000800 */
[C---:B------:R-:W-:Y:S01]  /*be50*/  HMMA.16816.F32 R104, R184.reuse, R138, R104 ;  /* 0x0000008ab868723c */ /* 0x040fe20000001868 */
[----:B------:R-:W1:Y:S06]  /*be60*/  LDSM.16.MT88.4 R136, [R232+0x9000] ;  /* 0x00900000e888783b */ /* 0x000e6c0000004200 */
[----:B------:R2:W-:Y:S02]  /*be70*/  MUFU.EX2 R162, R0 ;  /* 0x0000000000a27308 */ /* 0x0005e40000000800 */
[--C-:B--2---:R-:W-:Y:S08]  /*be80*/  FFMA.FTZ R0, R199, c[0x0][0x2d0], -R189.reuse ;  /* 0x0000b400c7007a23 */ /* 0x104ff000000108bd */
[----:B------:R-:W-:Y:S10]  /*be90*/  MUFU.EX2 R199, R158 ;  /* 0x0000009e00c77308 */ /* 0x000ff40000000800 */
[----:B------:R2:W3:Y:S01]  /*bea0*/  MUFU.EX2 R134, R0 ;  /* 0x0000000000867308 */ /* 0x0004e20000000800 */
[C---:B-1----:R-:W-:Y:S08]  /*beb0*/  HMMA.16816.F32 R108, R184.reuse, R136, R108 ;  /* 0x00000088b86c723c */ /* 0x042ff0000000186c */
[C---:B------:R-:W-:Y:S01]  /*bec0*/  HMMA.16816.F32 R112, R184.reuse, R138, R112 ;  /* 0x0000008ab870723c */ /* 0x040fe20000001870 */
[----:B------:R-:W1:Y:S03]  /*bed0*/  LDSM.16.MT88.4 R136, [R234+0x9000] ;  /* 0x00900000ea88783b */ /* 0x000e660000004200 */
[--C-:B--2---:R-:W-:Y:S01]  /*bee0*/  FFMA.FTZ R0, R200, c[0x0][0x2d0], -R189.reuse ;  /* 0x0000b400c8007a23 */ /* 0x104fe200000108bd */
[----:B---3--:R-:W-:Y:S01]  /*bef0*/  MOV R220, R134 ;  /* 0x0000008600dc7202 */ /* 0x008fe20000000f00 */
[----:B------:R-:W-:Y:S01]  /*bf00*/  MUFU.EX2 R200, R157 ;  /* 0x0000009d00c87308 */ /* 0x000fe20000000800 */
[----:B------:R-:W-:Y:S09]  /*bf10*/  FFMA.FTZ R134, R219, c[0x0][0x2d0], -R188 ;  /* 0x0000b400db867a23 */ /* 0x000ff200000108bc */
[----:B------:R2:W-:Y:S10]  /*bf20*/  MUFU.EX2 R238, R0 ;  /* 0x0000000000ee7308 */ /* 0x0005f40000000800 */
[----:B------:R3:W-:Y:S01]  /*bf30*/  MUFU.EX2 R211, R134 ;  /* 0x0000008600d37308 */ /* 0x0007e20000000800 */
[C---:B-1----:R-:W-:Y:S08]  /*bf40*/  HMMA.16816.F32 R116, R184.reuse, R136, R116 ;  /* 0x00000088b874723c */ /* 0x042ff00000001874 */
[C---:B------:R-:W-:Y:S01]  /*bf50*/  HMMA.16816.F32 R120, R184.reuse, R138, R120 ;  /* 0x0000008ab878723c */ /* 0x040fe20000001878 */
[----:B------:R-:W1:Y:S03]  /*bf60*/  LDSM.16.MT88.4 R136, [R233+0x9000] ;  /* 0x00900000e988783b */ /* 0x000e660000004200 */
[--C-:B--2---:R-:W-:Y:S02]  /*bf70*/  FFMA.FTZ R0, R201, c[0x0][0x2d0], -R189.reuse ;  /* 0x0000b400c9007a23 */ /* 0x104fe400000108bd */
[----:B------:R2:W-:Y:S01]  /*bf80*/  MUFU.EX2 R201, R156 ;  /* 0x0000009c00c97308 */ /* 0x0005e20000000800 */
[--C-:B---3--:R-:W-:Y:S09]  /*bf90*/  FFMA.FTZ R134, R227, c[0x0][0x2d0], -R189.reuse ;  /* 0x0000b400e3867a23 */ /* 0x108ff200000108bd */
[----:B------:R3:W-:Y:S10]  /*bfa0*/  MUFU.EX2 R237, R0 ;  /* 0x0000000000ed7308 */ /* 0x0007f40000000800 */
[----:B------:R-:W-:Y:S01]  /*bfb0*/  MUFU.EX2 R134, R134 ;  /* 0x0000008600867308 */ /* 0x000fe20000000800 */
[----:B--2---:R-:W-:Y:S01]  /*bfc0*/  LDSM.16.MT88.4 R156, [R233+0x2000] ;  /* 0x00200000e99c783b */ /* 0x004fe20000004200 */
[----:B---3--:R-:W-:Y:S01]  /*bfd0*/  FADD.FTZ R0, R244, R2 ;  /* 0x00000002f4007221 */ /* 0x008fe20000010000 */
[C---:B-1----:R-:W-:Y:S03]  /*bfe0*/  HMMA.16816.F32 R124, R184.reuse, R136, R124 ;  /* 0x00000088b87c723c */ /* 0x042fe6000000187c */
[----:B------:R-:W-:Y:S01]  /*bff0*/  MOV R244, R149 ;  /* 0x0000009500f47202 */ /* 0x000fe20000000f00 */
[----:B------:R-:W-:Y:S02]  /*c000*/  FADD.FTZ R154, R248, R0 ;  /* 0x00000000f89a7221 */ /* 0x000fe40000010000 */
[--C-:B------:R-:W-:Y:S01]  /*c010*/  FFMA.FTZ R2, R221, c[0x0][0x2d0], -R188.reuse ;  /* 0x0000b400dd027a23 */ /* 0x100fe200000108bc */
[----:B------:R-:W-:Y:S01]  /*c020*/  F2FP.PACK_AB R136, R165, R155 ;  /* 0x0000009ba588723e */ /* 0x000fe200000000ff */
[----:B------:R-:W-:Y:S02]  /*c030*/  HMMA.16816.F32 R128, R184, R138, R128 ;  /* 0x0000008ab880723c */ /* 0x000fe40000001880 */
[----:B------:R1:W-:Y:S02]  /*c040*/  MUFU.EX2 R209, R2 ;  /* 0x0000000200d17308 */ /* 0x0003e40000000800 */
[----:B------:R-:W-:Y:S01]  /*c050*/  F2FP.PACK_AB R137, R161, R160 ;  /* 0x000000a0a189723e */ /* 0x000fe200000000ff */
[----:B------:R-:W-:Y:S01]  /*c060*/  FFMA.FTZ R188, R210, c[0x0][0x2d0], -R188 ;  /* 0x0000b400d2bc7a23 */ /* 0x000fe200000108bc */
[----:B------:R-:W-:Y:S01]  /*c070*/  MOV R221, R148 ;  /* 0x0000009400dd7202 */ /* 0x000fe20000000f00 */
[--C-:B------:R-:W-:Y:S01]  /*c080*/  FFMA.FTZ R0, R204, c[0x0][0x2d0], -R189.reuse ;  /* 0x0000b400cc007a23 */ /* 0x100fe200000108bd */
[----:B------:R-:W-:Y:S01]  /*c090*/  F2FP.PACK_AB R138, R169, R166 ;  /* 0x000000a6a98a723e */ /* 0x000fe200000000ff */
[----:B------:R-:W-:Y:S03]  /*c0a0*/  LDSM.16.MT88.4 R148, [R234+0x1000] ;  /* 0x00100000ea94783b */ /* 0x000fe60000004200 */
[----:B------:R-:W-:Y:S01]  /*c0b0*/  F2FP.PACK_AB R139, R168, R167 ;  /* 0x000000a7a88b723e */ /* 0x000fe200000000ff */
[----:B------:R2:W-:Y:S01]  /*c0c0*/  MUFU.EX2 R210, R152 ;  /* 0x0000009800d27308 */ /* 0x0005e20000000800 */
[----:B------:R-:W-:Y:S05]  /*c0d0*/  F2FP.PACK_AB R184, R191, R190 ;  /* 0x000000bebfb8723e */ /* 0x000fea00000000ff */
[C---:B------:R-:W-:Y:S04]  /*c0e0*/  HMMA.16816.F32 R4, R136.reuse, R140, R4 ;  /* 0x0000008c8804723c */ /* 0x040fe80000001804 */
[----:B------:R-:W3:Y:S01]  /*c0f0*/  MUFU.EX2 R193, R188 ;  /* 0x000000bc00c17308 */ /* 0x000ee20000000800 */
[----:B-1----:R-:W-:Y:S03]  /*c100*/  FADD.FTZ R2, R250, R154 ;  /* 0x0000009afa027221 */ /* 0x002fe60000010000 */
[C---:B------:R-:W-:Y:S01]  /*c110*/  HMMA.16816.F32 R8, R136.reuse, R142, R8 ;  /* 0x0000008e8808723c */ /* 0x040fe20000001808 */
[----:B------:R-:W1:Y:S03]  /*c120*/  LDSM.16.MT88.4 R140, [R234+0x800] ;  /* 0x00080000ea8c783b */ /* 0x000e660000004200 */
[----:B------:R-:W-:Y:S02]  /*c130*/  FADD.FTZ R160, R160, R2 ;  /* 0x00000002a0a07221 */ /* 0x000fe40000010000 */
[--C-:B------:R-:W-:Y:S01]  /*c140*/  FFMA.FTZ R2, R236, c[0x0][0x2d0], -R189.reuse ;  /* 0x0000b400ec027a23 */ /* 0x100fe200000108bd */
[----:B------:R4:W5:Y:S01]  /*c150*/  MUFU.EX2 R208, R0 ;  /* 0x0000000000d07308 */ /* 0x0009620000000800 */
[C---:B------:R-:W-:Y:S01]  /*c160*/  HMMA.16816.F32 R12, R136.reuse, R144, R12 ;  /* 0x00000090880c723c */ /* 0x040fe2000000180c */
[----:B--2---:R-:W-:Y:S03]  /*c170*/  LDSM.16.MT88.4 R152, [R234+0x1800] ;  /* 0x00180000ea98783b */ /* 0x004fe60000004200 */
[----:B------:R-:W-:Y:S04]  /*c180*/  FADD.FTZ R160, R161, R160 ;  /* 0x000000a0a1a07221 */ /* 0x000fe80000010000 */
[C---:B------:R-:W-:Y:S01]  /*c190*/  HMMA.16816.F32 R16, R136.reuse, R146, R16 ;  /* 0x000000928810723c */ /* 0x040fe20000001810 */
[----:B------:R2:W-:Y:S01]  /*c1a0*/  MUFU.EX2 R188, R2 ;  /* 0x0000000200bc7308 */ /* 0x0005e20000000800 */
[----:B------:R-:W5:Y:S02]  /*c1b0*/  LDSM.16.MT88.4 R144, [R233+0x800] ;  /* 0x00080000e990783b */ /* 0x000f640000004200 */
[----:B---3--:R-:W-:Y:S01]  /*c1c0*/  F2FP.PACK_AB R186, R193, R192 ;  /* 0x000000c0c1ba723e */ /* 0x008fe200000000ff */
[--C-:B----4-:R-:W-:Y:S06]  /*c1d0*/  FFMA.FTZ R0, R205, c[0x0][0x2d0], -R189.reuse ;  /* 0x0000b400cd007a23 */ /* 0x110fec00000108bd */
[----:B------:R3:W4:Y:S01]  /*c1e0*/  MUFU.EX2 R204, R0 ;  /* 0x0000000000cc7308 */ /* 0x0007220000000800 */
[C---:B-1----:R-:W-:Y:S03]  /*c1f0*/  HMMA.16816.F32 R20, R136.reuse, R140, R20 ;  /* 0x0000008c8814723c */ /* 0x042fe60000001814 */
[----:B--2---:R-:W-:Y:S04]  /*c200*/  FADD.FTZ R2, R167, R160 ;  /* 0x000000a0a7027221 */ /* 0x004fe80000010000 */
[----:B------:R-:W-:Y:S01]  /*c210*/  FADD.FTZ R2, R168, R2 ;  /* 0x00000002a8027221 */ /* 0x000fe20000010000 */
[C---:B------:R-:W-:Y:S01]  /*c220*/  HMMA.16816.F32 R24, R136.reuse, R142, R24 ;  /* 0x0000008e8818723c */ /* 0x040fe20000001818 */
[----:B------:R-:W1:Y:S03]  /*c230*/  LDSM.16.MT88.4 R140, [R231+0x3800] ;  /* 0x00380000e78c783b */ /* 0x000e660000004200 */
[----:B------:R-:W-:Y:S04]  /*c240*/  FADD.FTZ R2, R162, R2 ;  /* 0x00000002a2027221 */ /* 0x000fe80000010000 */
[----:B------:R-:W-:Y:S01]  /*c250*/  FADD.FTZ R2, R220, R2 ;  /* 0x00000002dc027221 */ /* 0x000fe20000010000 */
[C---:B-----5:R-:W-:Y:S03]  /*c260*/  HMMA.16816.F32 R28, R136.reuse, R144, R28 ;  /* 0x00000090881c723c */ /* 0x060fe6000000181c */
[--C-:B---3--:R-:W-:Y:S02]  /*c270*/  FFMA.FTZ R0, R206, c[0x0][0x2d0], -R189.reuse ;  /* 0x0000b400ce007a23 */ /* 0x108fe400000108bd */
[----:B------:R-:W-:Y:S02]  /*c280*/  FADD.FTZ R2, R238, R2 ;  /* 0x00000002ee027221 */ /* 0x000fe40000010000 */
[----:B------:R2:W3:Y:S01]  /*c290*/  MUFU.EX2 R203, R0 ;  /* 0x0000000000cb7308 */ /* 0x0004e20000000800 */
[C---:B------:R-:W-:Y:S01]  /*c2a0*/  HMMA.16816.F32 R32, R136.reuse, R146, R32 ;  /* 0x000000928820723c */ /* 0x040fe20000001820 */
[----:B------:R-:W5:Y:S03]  /*c2b0*/  LDSM.16.MT88.4 R144, [R232+0x3800] ;  /* 0x00380000e890783b */ /* 0x000f660000004200 */
[----:B------:R-:W-:Y:S04]  /*c2c0*/  FADD.FTZ R2, R237, R2 ;  /* 0x00000002ed027221 */ /* 0x000fe80000010000 */
[----:B------:R-:W-:Y:S04]  /*c2d0*/  FADD.FTZ R2, R208, R2 ;  /* 0x00000002d0027221 */ /* 0x000fe80000010000 */
[----:B----4-:R-:W-:Y:S02]  /*c2e0*/  FADD.FTZ R2, R204, R2 ;  /* 0x00000002cc027221 */ /* 0x010fe40000010000 */
[--C-:B--2---:R-:W-:Y:S01]  /*c2f0*/  FFMA.FTZ R0, R207, c[0x0][0x2d0], -R189.reuse ;  /* 0x0000b400cf007a23 */ /* 0x104fe200000108bd */
[C---:B-1----:R-:W-:Y:S03]  /*c300*/  HMMA.16816.F32 R36, R136.reuse, R140, R36 ;  /* 0x0000008c8824723c */ /* 0x042fe60000001824 */
[----:B------:R1:W2:Y:S01]  /*c310*/  MUFU.EX2 R202, R0 ;  /* 0x0000000000ca7308 */ /* 0x0002a20000000800 */
[----:B---3--:R-:W-:Y:S04]  /*c320*/  FADD.FTZ R2, R203, R2 ;  /* 0x00000002cb027221 */ /* 0x008fe80000010000 */
[C---:B------:R-:W-:Y:S01]  /*c330*/  HMMA.16816.F32 R40, R136.reuse, R142, R40 ;  /* 0x0000008e8828723c */ /* 0x040fe20000001828 */
[----:B------:R-:W3:Y:S07]  /*c340*/  LDSM.16.MT88.4 R140, [R234+0x3800] ;  /* 0x00380000ea8c783b */ /* 0x000eee0000004200 */
[C---:B-----5:R-:W-:Y:S08]  /*c350*/  HMMA.16816.F32 R44, R136.reuse, R144, R44 ;  /* 0x00000090882c723c */ /* 0x060ff0000000182c */
[C---:B------:R-:W-:Y:S01]  /*c360*/  HMMA.16816.F32 R48, R136.reuse, R146, R48 ;  /* 0x000000928830723c */ /* 0x040fe20000001830 */
[----:B------:R-:W4:Y:S03]  /*c370*/  LDSM.16.MT88.4 R144, [R233+0x3800] ;  /* 0x00380000e990783b */ /* 0x000f260000004200 */
[--C-:B-1----:R-:W-:Y:S02]  /*c380*/  FFMA.FTZ R0, R222, c[0x0][0x2d0], -R189.reuse ;  /* 0x0000b400de007a23 */ /* 0x102fe400000108bd */
[----:B--2---:R-:W-:Y:S02]  /*c390*/  FADD.FTZ R2, R202, R2 ;  /* 0x00000002ca027221 */ /* 0x004fe40000010000 */
[----:B------:R1:W2:Y:S01]  /*c3a0*/  MUFU.EX2 R197, R0 ;  /* 0x0000000000c57308 */ /* 0x0002a20000000800 */
[C---:B---3--:R-:W-:Y:S08]  /*c3b0*/  HMMA.16816.F32 R52, R136.reuse, R140, R52 ;  /* 0x0000008c8834723c */ /* 0x048ff00000001834 */
[C---:B------:R-:W-:Y:S01]  /*c3c0*/  HMMA.16816.F32 R56, R136.reuse, R142, R56 ;  /* 0x0000008e8838723c */ /* 0x040fe20000001838 */
[----:B------:R-:W3:Y:S03]  /*c3d0*/  LDSM.16.MT88.4 R140, [R231+0x6800] ;  /* 0x00680000e78c783b */ /* 0x000ee60000004200 */
[--C-:B-1----:R-:W-:Y:S02]  /*c3e0*/  FFMA.FTZ R0, R223, c[0x0][0x2d0], -R189.reuse ;  /* 0x0000b400df007a23 */ /* 0x102fe400000108bd */
[----:B--2---:R-:W-:Y:S02]  /*c3f0*/  FADD.FTZ R2, R197, R2 ;  /* 0x00000002c5027221 */ /* 0x004fe40000010000 */
[----:B------:R1:W2:Y:S01]  /*c400*/  MUFU.EX2 R196, R0 ;  /* 0x0000000000c47308 */ /* 0x0002a20000000800 */
[C---:B----4-:R-:W-:Y:S08]  /*c410*/  HMMA.16816.F32 R60, R136.reuse, R144, R60 ;  /* 0x00000090883c723c */ /* 0x050ff0000000183c */
[C---:B------:R-:W-:Y:S01]  /*c420*/  HMMA.16816.F32 R64, R136.reuse, R146, R64 ;  /* 0x000000928840723c */ /* 0x040fe20000001840 */
[----:B------:R-:W4:Y:S03]  /*c430*/  LDSM.16.MT88.4 R144, [R232+0x6800] ;  /* 0x00680000e890783b */ /* 0x000f260000004200 */
[--C-:B-1----:R-:W-:Y:S02]  /*c440*/  FFMA.FTZ R0, R224, c[0x0][0x2d0], -R189.reuse ;  /* 0x0000b400e0007a23 */ /* 0x102fe400000108bd */
[----:B--2---:R-:W-:Y:S02]  /*c450*/  FADD.FTZ R2, R196, R2 ;  /* 0x00000002c4027221 */ /* 0x004fe40000010000 */
[----:B------:R1:W2:Y:S01]  /*c460*/  MUFU.EX2 R195, R0 ;  /* 0x0000000000c37308 */ /* 0x0002a20000000800 */
[C---:B---3--:R-:W-:Y:S08]  /*c470*/  HMMA.16816.F32 R68, R136.reuse, R140, R68 ;  /* 0x0000008c8844723c */ /* 0x048ff00000001844 */
[C---:B------:R-:W-:Y:S01]  /*c480*/  HMMA.16816.F32 R72, R136.reuse, R142, R72 ;  /* 0x0000008e8848723c */ /* 0x040fe20000001848 */
[----:B------:R-:W3:Y:S07]  /*c490*/  LDSM.16.MT88.4 R140, [R234+0x6800] ;  /* 0x00680000ea8c783b */ /* 0x000eee0000004200 */
[C---:B----4-:R-:W-:Y:S04]  /*c4a0*/  HMMA.16816.F32 R76, R136.reuse, R144, R76 ;  /* 0x00000090884c723c */ /* 0x050fe8000000184c */
[----:B-1----:R-:W-:Y:S02]  /*c4b0*/  FFMA.FTZ R0, R225, c[0x0][0x2d0], -R189 ;  /* 0x0000b400e1007a23 */ /* 0x002fe400000108bd */
[----:B--2---:R-:W-:Y:S02]  /*c4c0*/  FADD.FTZ R2, R195, R2 ;  /* 0x00000002c3027221 */ /* 0x004fe40000010000 */
[----:B------:R1:W-:Y:S01]  /*c4d0*/  MUFU.EX2 R194, R0 ;  /* 0x0000000000c27308 */ /* 0x0003e20000000800 */
[C---:B------:R-:W-:Y:S01]  /*c4e0*/  HMMA.16816.F32 R80, R136.reuse, R146, R80 ;  /* 0x000000928850723c */ /* 0x040fe20000001850 */
[----:B------:R-:W2:Y:S02]  /*c4f0*/  LDSM.16.MT88.4 R144, [R233+0x6800] ;  /* 0x00680000e990783b */ /* 0x000ea40000004200 */
[----:B-1----:R-:W-:Y:S05]  /*c500*/  FADD.FTZ R0, R165, R133 ;  /* 0x00000085a5007221 */ /* 0x002fea0000010000 */
[C---:B---3--:R-:W-:Y:S04]  /*c510*/  HMMA.16816.F32 R84, R136.reuse, R140, R84 ;  /* 0x0000008c8854723c */ /* 0x048fe80000001854 */
[----:B------:R-:W-:Y:S02]  /*c520*/  FADD.FTZ R0, R166, R0 ;  /* 0x00000000a6007221 */ /* 0x000fe40000010000 */
[--C-:B------:R-:W-:Y:S02]  /*c530*/  FFMA.FTZ R133, R235, c[0x0][0x2d0], -R189.reuse ;  /* 0x0000b400eb857a23 */ /* 0x100fe400000108bd */
[----:B------:R-:W-:Y:S01]  /*c540*/  FADD.FTZ R0, R169, R0 ;  /* 0x00000000a9007221 */ /* 0x000fe20000010000 */
[C---:B------:R-:W-:Y:S01]  /*c550*/  HMMA.16816.F32 R88, R136.reuse, R142, R88 ;  /* 0x0000008e8858723c */ /* 0x040fe20000001858 */
[----:B------:R-:W1:Y:S02]  /*c560*/  LDSM.16.MT88.4 R140, [R231+0x9800] ;  /* 0x00980000e78c783b */ /* 0x000e640000004200 */
[----:B------:R-:W3:Y:S01]  /*c570*/  MUFU.EX2 R133, R133 ;  /* 0x0000008500857308 */ /* 0x000ee20000000800 */
[----:B------:R-:W-:Y:S02]  /*c580*/  FADD.FTZ R0, R164, R0 ;  /* 0x00000000a4007221 */ /* 0x000fe40000010000 */
[----:B------:R-:W-:Y:S02]  /*c590*/  FFMA.FTZ R189, R226, c[0x0][0x2d0], -R189 ;  /* 0x0000b400e2bd7a23 */ /* 0x000fe400000108bd */
[----:B------:R-:W-:Y:S01]  /*c5a0*/  FADD.FTZ R0, R163, R0 ;  /* 0x00000000a3007221 */ /* 0x000fe20000010000 */
[C---:B--2---:R-:W-:Y:S03]  /*c5b0*/  HMMA.16816.F32 R92, R136.reuse, R144, R92 ;  /* 0x00000090885c723c */ /* 0x044fe6000000185c */
[----:B------:R-:W-:Y:S01]  /*c5c0*/  FADD.FTZ R0, R221, R0 ;  /* 0x00000000dd007221 */ /* 0x000fe20000010000 */
[----:B------:R-:W2:Y:S03]  /*c5d0*/  MUFU.EX2 R189, R189 ;  /* 0x000000bd00bd7308 */ /* 0x000ea60000000800 */
[----:B------:R-:W-:Y:S01]  /*c5e0*/  FADD.FTZ R0, R244, R0 ;  /* 0x00000000f4007221 */ /* 0x000fe20000010000 */
[C---:B------:R-:W-:Y:S01]  /*c5f0*/  HMMA.16816.F32 R96, R136.reuse, R146, R96 ;  /* 0x000000928860723c */ /* 0x040fe20000001860 */
[----:B------:R-:W4:Y:S03]  /*c600*/  LDSM.16.MT88.4 R144, [R232+0x9800] ;  /* 0x00980000e890783b */ /* 0x000f260000004200 */
[----:B------:R-:W-:Y:S04]  /*c610*/  FADD.FTZ R0, R209, R0 ;  /* 0x00000000d1007221 */ /* 0x000fe80000010000 */
[----:B------:R-:W-:Y:S01]  /*c620*/  FADD.FTZ R0, R210, R0 ;  /* 0x00000000d2007221 */ /* 0x000fe20000010000 */
[----:B---3--:R-:W-:Y:S03]  /*c630*/  F2FP.PACK_AB R185, R133, R188 ;  /* 0x000000bc85b9723e */ /* 0x008fe600000000ff */
[----:B------:R-:W-:Y:S04]  /*c640*/  FADD.FTZ R0, R211, R0 ;  /* 0x00000000d3007221 */ /* 0x000fe80000010000 */
[----:B------:R-:W-:Y:S01]  /*c650*/  FADD.FTZ R0, R212, R0 ;  /* 0x00000000d4007221 */ /* 0x000fe20000010000 */
[----:B--2---:R-:W-:Y:S03]  /*c660*/  F2FP.PACK_AB R187, R189, R134 ;  /* 0x00000086bdbb723e */ /* 0x004fe600000000ff */
[----:B------:R-:W-:Y:S01]  /*c670*/  FADD.FTZ R0, R200, R0 ;  /* 0x00000000c8007221 */ /* 0x000fe20000010000 */
[C---:B-1----:R-:W-:Y:S03]  /*c680*/  HMMA.16816.F32 R100, R136.reuse, R140, R100 ;  /* 0x0000008c8864723c */ /* 0x042fe60000001864 */
[----:B------:R-:W-:Y:S04]  /*c690*/  FADD.FTZ R0, R201, R0 ;  /* 0x00000000c9007221 */ /* 0x000fe80000010000 */
[----:B------:R-:W-:Y:S01]  /*c6a0*/  FADD.FTZ R0, R199, R0 ;  /* 0x00000000c7007221 */ /* 0x000fe20000010000 */
[C---:B------:R-:W-:Y:S01]  /*c6b0*/  HMMA.16816.F32 R104, R136.reuse, R142, R104 ;  /* 0x0000008e8868723c */ /* 0x040fe20000001868 */
[----:B------:R-:W1:Y:S03]  /*c6c0*/  LDSM.16.MT88.4 R140, [R234+0x9800] ;  /* 0x00980000ea8c783b */ /* 0x000e660000004200 */
[----:B------:R-:W-:Y:S04]  /*c6d0*/  FADD.FTZ R0, R198, R0 ;  /* 0x00000000c6007221 */ /* 0x000fe80000010000 */
[C---:B----4-:R-:W-:Y:S08]  /*c6e0*/  HMMA.16816.F32 R108, R136.reuse, R144, R108 ;  /* 0x00000090886c723c */ /* 0x050ff0000000186c */
        /* <DEDUP_REMOVED lines=9> */
[----:B------:R-:W-:Y:S01]  /*c780*/  F2FP.PACK_AB R138, R244, R221 ;  /* 0x000000ddf48a723e */ /* 0x000fe200000000ff */
[----:B------:R-:W-:Y:S02]  /*c790*/  LDSM.16.MT88.4 R164, [R233+0x2800] ;  /* 0x00280000e9a4783b */ /* 0x000fe40000004200 */
[----:B------:R-:W-:Y:S02]  /*c7a0*/  F2FP.PACK_AB R137, R220, R162 ;  /* 0x000000a2dc89723e */ /* 0x000fe400000000ff */
[----:B------:R-:W-:Y:S07]  /*c7b0*/  F2FP.PACK_AB R139, R237, R238 ;  /* 0x000000eeed8b723e */ /* 0x000fee00000000ff */
[C---:B-1----:R-:W-:Y:S08]  /*c7c0*/  HMMA.16816.F32 R4, R136.reuse, R140, R4 ;  /* 0x0000008c8804723c */ /* 0x042ff00000001804 */
[C---:B------:R-:W-:Y:S01]  /*c7d0*/  HMMA.16816.F32 R8, R136.reuse, R142, R8 ;  /* 0x0000008e8808723c */ /* 0x040fe20000001808 */
[----:B------:R-:W1:Y:S07]  /*c7e0*/  LDSM.16.MT88.4 R140, [R233+0x1000] ;  /* 0x00100000e98c783b */ /* 0x000e6e0000004200 */
[C---:B--2---:R-:W-:Y:S08]  /*c7f0*/  HMMA.16816.F32 R12, R136.reuse, R144, R12 ;  /* 0x00000090880c723c */ /* 0x044ff0000000180c */
[C---:B------:R-:W-:Y:S01]  /*c800*/  HMMA.16816.F32 R16, R136.reuse, R146, R16 ;  /* 0x000000928810723c */ /* 0x040fe20000001810 */
[----:B------:R-:W2:Y:S07]  /*c810*/  LDSM.16.MT88.4 R144, [R231+0x4000] ;  /* 0x00400000e790783b */ /* 0x000eae0000004200 */
[C---:B------:R-:W-:Y:S08]  /*c820*/  HMMA.16816.F32 R20, R136.reuse, R148, R20 ;  /* 0x000000948814723c */ /* 0x040ff00000001814 */
        /* <DEDUP_REMOVED lines=39> */
[----:B------:R-:W-:Y:S01]  /*caa0*/  HMMA.16816.F32 R128, R136, R142, R128 ;  /* 0x0000008e8880723c */ /* 0x000fe20000001880 */
[----:B------:R-:W1:Y:S06]  /*cab0*/  LDSM.16.MT88.4 R140, [R233+0x1800] ;  /* 0x00180000e98c783b */ /* 0x000e6c0000004200 */
[----:B------:R-:W-:Y:S02]  /*cac0*/  F2FP.PACK_AB R136, R210, R209 ;  /* 0x000000d1d288723e */ /* 0x000fe400000000ff */
[----:B------:R-:W-:Y:S03]  /*cad0*/  F2FP.PACK_AB R138, R212, R211 ;  /* 0x000000d3d48a723e */ /* 0x000fe600000000ff */
[----:B------:R-:W-:Y:S02]  /*cae0*/  F2FP.PACK_AB R137, R204, R208 ;  /* 0x000000d0cc89723e */ /* 0x000fe400000000ff */
[----:B------:R-:W-:Y:S07]  /*caf0*/  F2FP.PACK_AB R139, R202, R203 ;  /* 0x000000cbca8b723e */ /* 0x000fee00000000ff */
        /* <DEDUP_REMOVED lines=46> */
[----:B------:R-:W-:Y:S01]  /*cde0*/  HMMA.16816.F32 R128, R136, R142, R128 ;  /* 0x0000008e8880723c */ /* 0x000fe20000001880 */
[----:B------:R-:W1:Y:S06]  /*cdf0*/  LDSM.16.MT88.4 R140, [R231+0x5000] ;  /* 0x00500000e78c783b */ /* 0x000e6c0000004200 */
[----:B------:R-:W-:Y:S02]  /*ce00*/  F2FP.PACK_AB R136, R201, R200 ;  /* 0x000000c8c988723e */ /* 0x000fe400000000ff */
[----:B------:R-:W-:Y:S03]  /*ce10*/  F2FP.PACK_AB R138, R198, R199 ;  /* 0x000000c7c68a723e */ /* 0x000fe600000000ff */
[----:B------:R-:W-:Y:S02]  /*ce20*/  F2FP.PACK_AB R137, R196, R197 ;  /* 0x000000c5c489723e */ /* 0x000fe400000000ff */
[C---:B------:R-:W-:Y:S07]  /*ce30*/  F2FP.PACK_AB R139, R194.reuse, R195 ;  /* 0x000000c3c28b723e */ /* 0x040fee00000000ff */
        /* <DEDUP_REMOVED lines=40> */
[C---:B------:R-:W-:Y:S08]  /*d0c0*/  HMMA.16816.F32 R112, R136.reuse, R154, R112 ;  /* 0x0000009a8870723c */ /* 0x040ff00000001870 */
[C---:B----4-:R-:W-:Y:S08]  /*d0d0*/  HMMA.16816.F32 R116, R136.reuse, R156, R116 ;  /* 0x0000009c8874723c */ /* 0x050ff00000001874 */
[C---:B------:R-:W-:Y:S01]  /*d0e0*/  HMMA.16816.F32 R120, R136.reuse, R158, R120 ;  /* 0x0000009e8878723c */ /* 0x040fe20000001878 */
[----:B------:R-:W3:Y:S07]  /*d0f0*/  LDSM.16.MT88.4 R156, [R234+0x2800] ;  /* 0x00280000ea9c783b */ /* 0x000eee0000004200 */
[C---:B--2---:R-:W-:Y:S08]  /*d100*/  HMMA.16816.F32 R124, R136.reuse, R144, R124 ;  /* 0x00000090887c723c */ /* 0x044ff0000000187c */
[----:B------:R-:W-:Y:S08]  /*d110*/  HMMA.16816.F32 R128, R136, R146, R128 ;  /* 0x000000928880723c */ /* 0x000ff00000001880 */
[C---:B-1----:R-:W-:Y:S01]  /*d120*/  HMMA.16816.F32 R136, R184.reuse, R140, R4 ;  /* 0x0000008cb888723c */ /* 0x042fe20000001804 */
[----:B------:R-:W1:Y:S07]  /*d130*/  LDSM.16.MT88.4 R4, [R234+0x5800] ;  /* 0x00580000ea04783b */ /* 0x000e6e0000004200 */
[C---:B------:R-:W-:Y:S01]  /*d140*/  HMMA.16816.F32 R140, R184.reuse, R142, R8 ;  /* 0x0000008eb88c723c */ /* 0x040fe20000001808 */
[----:B------:R-:W2:Y:S07]  /*d150*/  LDSM.16.MT88.4 R8, [R233+0x5800] ;  /* 0x00580000e908783b */ /* 0x000eae0000004200 */
[C---:B------:R-:W-:Y:S01]  /*d160*/  HMMA.16816.F32 R144, R184.reuse, R148, R12 ;  /* 0x00000094b890723c */ /* 0x040fe2000000180c */
[----:B------:R-:W4:Y:S07]  /*d170*/  LDSM.16.MT88.4 R12, [R231+0x8800] ;  /* 0x00880000e70c783b */ /* 0x000f2e0000004200 */
[C---:B------:R-:W-:Y:S01]  /*d180*/  HMMA.16816.F32 R148, R184.reuse, R150, R16 ;  /* 0x00000096b894723c */ /* 0x040fe20000001810 */
[----:B------:R-:W5:Y:S07]  /*d190*/  LDSM.16.MT88.4 R16, [R232+0x8800] ;  /* 0x00880000e810783b */ /* 0x000f6e0000004200 */
[C---:B---3--:R-:W-:Y:S01]  /*d1a0*/  HMMA.16816.F32 R152, R184.reuse, R156, R20 ;  /* 0x0000009cb898723c */ /* 0x048fe20000001814 */
[----:B------:R-:W3:Y:S07]  /*d1b0*/  LDSM.16.MT88.4 R20, [R234+0x8800] ;  /* 0x00880000ea14783b */ /* 0x000eee0000004200 */
        /* <DEDUP_REMOVED lines=17> */
[C---:B-----5:R-:W-:Y:S01]  /*d2d0*/  HMMA.16816.F32 R76, R184.reuse, R16, R76 ;  /* 0x00000010b84c723c */ /* 0x060fe2000000184c */
[----:B------:R-:W5:Y:S07]  /*d2e0*/  LDL R16, [R1+0x14] ;  /* 0x0000140001107983 */ /* 0x000f6e0000100800 */
[C---:B------:R-:W-:Y:S08]  /*d2f0*/  HMMA.16816.F32 R80, R184.reuse, R18, R80 ;  /* 0x00000012b850723c */ /* 0x040ff00000001850 */
[C---:B---3--:R-:W-:Y:S08]  /*d300*/  HMMA.16816.F32 R84, R184.reuse, R20, R84 ;  /* 0x00000014b854723c */ /* 0x048ff00000001854 */
[C---:B------:R-:W-:Y:S08]  /*d310*/  HMMA.16816.F32 R88, R184.reuse, R22, R88 ;  /* 0x00000016b858723c */ /* 0x040ff00000001858 */
[C---:B------:R-:W-:Y:S08]  /*d320*/  HMMA.16816.F32 R92, R184.reuse, R24, R92 ;  /* 0x00000018b85c723c */ /* 0x040ff0000000185c */
[C---:B------:R-:W-:Y:S08]  /*d330*/  HMMA.16816.F32 R96, R184.reuse, R26, R96 ;  /* 0x0000001ab860723c */ /* 0x040ff00000001860 */
[C---:B-1----:R-:W-:Y:S08]  /*d340*/  HMMA.16816.F32 R100, R184.reuse, R4, R100 ;  /* 0x00000004b864723c */ /* 0x042ff00000001864 */
[C---:B------:R-:W-:Y:S01]  /*d350*/  HMMA.16816.F32 R104, R184.reuse, R6, R104 ;  /* 0x00000006b868723c */ /* 0x040fe20000001868 */
[----:B------:R-:W1:Y:S07]  /*d360*/  LDSM.16.MT88.4 R4, [R233+0xb800] ;  /* 0x00b80000e904783b */ /* 0x000e6e0000004200 */
[C---:B--2---:R-:W-:Y:S08]  /*d370*/  HMMA.16816.F32 R108, R184.reuse, R8, R108 ;  /* 0x00000008b86c723c */ /* 0x044ff0000000186c */
[C---:B------:R-:W-:Y:S08]  /*d380*/  HMMA.16816.F32 R112, R184.reuse, R10, R112 ;  /* 0x0000000ab870723c */ /* 0x040ff00000001870 */
[C---:B----4-:R-:W-:Y:S07]  /*d390*/  HMMA.16816.F32 R116, R184.reuse, R12, R116 ;  /* 0x0000000cb874723c */ /* 0x050fee0000001874 */
[-C--:B------:R-:W-:Y:S01]  /*d3a0*/  MOV R12, R3.reuse ;  /* 0x00000003000c7202 */ /* 0x080fe20000000f00 */
[C---:B------:R-:W-:Y:S08]  /*d3b0*/  HMMA.16816.F32 R120, R184.reuse, R14, R120 ;  /* 0x0000000eb878723c */ /* 0x040ff00000001878 */
[C---:B-1----:R-:W-:Y:S07]  /*d3c0*/  HMMA.16816.F32 R124, R184.reuse, R4, R124 ;  /* 0x00000004b87c723c */ /* 0x042fee000000187c */
[----:B------:R-:W-:Y:S01]  /*d3d0*/  FADD.FTZ R4, R194, R2 ;  /* 0x00000002c2047221 */ /* 0x000fe20000010000 */
[----:B------:R-:W-:Y:S04]  /*d3e0*/  HMMA.16816.F32 R128, R184, R6, R128 ;  /* 0x00000006b880723c */ /* 0x000fe80000001880 */
[----:B------:R-:W-:Y:S02]  /*d3f0*/  FADD.FTZ R2, R190, R0 ;  /* 0x00000000be027221 */ /* 0x000fe40000010000 */
[----:B------:R-:W-:Y:S02]  /*d400*/  FADD.FTZ R0, R188, R4 ;  /* 0x00000004bc007221 */ /* 0x000fe40000010000 */
[----:B------:R-:W-:Y:S04]  /*d410*/  FADD.FTZ R2, R191, R2 ;  /* 0x00000002bf027221 */ /* 0x000fe80000010000 */
[----:B------:R-:W-:Y:S01]  /*d420*/  FADD.FTZ R0, R133, R0 ;  /* 0x0000000085007221 */ /* 0x000fe20000010000 */
[----:B------:R-:W-:Y:S01]  /*d430*/  MOV R133, R132 ;  /* 0x0000008400857202 */ /* 0x000fe20000000f00 */
[----:B------:R-:W-:Y:S02]  /*d440*/  FADD.FTZ R2, R192, R2 ;  /* 0x00000002c0027221 */ /* 0x000fe40000010000 */
[----:B------:R-:W-:Y:S01]  /*d450*/  FADD.FTZ R0, R134, R0 ;  /* 0x0000000086007221 */ /* 0x000fe20000010000 */
[----:B------:R-:W-:Y:S01]  /*d460*/  MOV R134, R3 ;  /* 0x0000000300867202 */ /* 0x000fe20000000f00 */
[----:B------:R-:W-:Y:S02]  /*d470*/  FADD.FTZ R2, R193, R2 ;  /* 0x00000002c1027221 */ /* 0x000fe40000010000 */
[----:B------:R-:W-:Y:S03]  /*d480*/  FADD.FTZ R0, R189, R0 ;  /* 0x00000000bd007221 */ /* 0x000fe60000010000 */
[----:B------:R1:W-:Y:S04]  /*d490*/  STL [R1+0x8], R2 ;  /* 0x0000080201007387 */ /* 0x0003e80000100800 */
[----:B------:R1:W-:Y:S01]  /*d4a0*/  STL [R1+0xc], R0 ;  /* 0x00000c0001007387 */ /* 0x0003e20000100800 */
[C---:B-----5:R-:W-:Y:S02]  /*d4b0*/  ISETP.GT.AND P0, PT, R247.reuse, R16, PT ;  /* 0x00000010f700720c */ /* 0x060fe40003f04270 */
[----:B------:R-:W-:Y:S11]  /*d4c0*/  IADD3 R247, R247, -0x1, RZ ;  /* 0xfffffffff7f77810 */ /* 0x000ff60007ffe0ff */
[----:B-1----:R-:W-:-:S05]  /*d4d0*/  @P0 BRA `(.L_x_1487) ;  /* 0xffffa6d000000947 */ /* 0x002fca000383ffff */
.L_x_1476:
[----:B-1----:R-:W-:-:S13]  /*d4e0*/  ISETP.GE.AND P0, PT, R247, RZ, PT ;  /* 0x000000fff700720c */ /* 0x002fda0003f06270 */
[----:B------:R-:W-:Y:S05]  /*d4f0*/  @!P0 BRA `(.L_x_1488) ;  /* 0x0000516000008947 */ /* 0x000fea0003800000 */
[----:B------:R-:W-:Y:S02]  /*d500*/  MOV R134, R12 ;  /* 0x0000000c00867202 */ /* 0x000fe40000000f00 */
[----:B------:R-:W-:Y:S02]  /*d510*/  MOV R133, R132 ;  /* 0x0000008400857202 */ /* 0x000fe40000000f00 */
.L_x_1495:
[----:B------:R-:W-:Y:S01]  /*d520*/  SHF.R.S32.HI R0, RZ, 0x1f, R252 ;  /* 0x0000001fff007819 */ /* 0x000fe200000114fc */
[----:B------:R-:W2:Y:S01]  /*d530*/  LDL.64 R6, [R1+0x30] ;  /* 0x0000300001067983 */ /* 0x000ea20000100a00 */
[----:B------:R-:W-:Y:S01]  /*d540*/  SHF.R.S32.HI R4, RZ, 0x1f, R246 ;  /* 0x0000001fff047819 */ /* 0x000fe200000114f6 */
[----:B------:R-:W-:Y:S04]  /*d550*/  DEPBAR.LE SB0, 0x0 ;  /* 0x000080000000791a */ /* 0x000fe80000000000 */
[C---:B------:R-:W-:Y:S01]  /*d560*/  IADD3 R14, R245.reuse, 0x80, RZ ;  /* 0x00000080f50e7810 */ /* 0x040fe20007ffe0ff */
[----:B------:R-:W3:Y:S01]  /*d570*/  LDL R5, [R1+0x3c] ;  /* 0x00003c0001057983 */ /* 0x000ee20000100800 */
[----:B------:R-:W-:Y:S01]  /*d580*/  IADD3 R13, R245, 0x40, RZ ;  /* 0x00000040f50d7810 */ /* 0x000fe20007ffe0ff */
[----:B------:R-:W-:Y:S01]  /*d590*/  WARPSYNC 0xffffffff ;  /* 0xffffffff00007948 */ /* 0x000fe20003800000 */
[C---:B------:R-:W-:Y:S01]  /*d5a0*/  IADD3 R238, R135.reuse, 0xb800, RZ ;  /* 0x0000b80087ee7810 */ /* 0x040fe20007ffe0ff */
[----:B------:R-:W-:Y:S01]  /*d5b0*/  BAR.SYNC.DEFER_BLOCKING 0x0 ;  /* 0x0000000000007b1d */ /* 0x000fe20000010000 */
[----:B------:R-:W-:Y:S01]  /*d5c0*/  SHF.R.S32.HI R13, RZ, 0x1f, R13 ;  /* 0x0000001fff0d7819 */ /* 0x000fe2000001140d */
[----:B------:R-:W-:Y:S01]  /*d5d0*/  IMAD R0, R0, c[0x0][0x208], RZ ;  /* 0x0000820000007a24 */ /* 0x000fe200078e02ff */
[C---:B------:R-:W-:Y:S01]  /*d5e0*/  IADD3 R237, R135.reuse, 0xb000, RZ ;  /* 0x0000b00087ed7810 */ /* 0x040fe20007ffe0ff */
[C---:B------:R-:W-:Y:S01]  /*d5f0*/  IMAD.WIDE.U32 R2, R252.reuse, c[0x0][0x208], RZ ;  /* 0x00008200fc027a25 */ /* 0x040fe200078e00ff */
[C---:B------:R-:W-:Y:S02]  /*d600*/  IADD3 R236, R135.reuse, 0xa800, RZ ;  /* 0x0000a80087ec7810 */ /* 0x040fe40007ffe0ff */
[C---:B------:R-:W-:Y:S01]  /*d610*/  IADD3 R235, R135.reuse, 0xa000, RZ ;  /* 0x0000a00087eb7810 */ /* 0x040fe20007ffe0ff */
[----:B------:R-:W-:Y:S01]  /*d620*/  IMAD R0, R252, c[0x0][0x20c], R0 ;  /* 0x00008300fc007a24 */ /* 0x000fe200078e0200 */
[C---:B------:R-:W-:Y:S01]  /*d630*/  IADD3 R227, R135.reuse, 0x9800, RZ ;  /* 0x0000980087e37810 */ /* 0x040fe20007ffe0ff */
[----:B------:R-:W-:Y:S01]  /*d640*/  IMAD R4, R4, c[0x0][0x218], RZ ;  /* 0x0000860004047a24 */ /* 0x000fe200078e02ff */
[----:B------:R-:W-:Y:S01]  /*d650*/  IADD3 R226, R135, 0x9000, RZ ;  /* 0x0000900087e27810 */ /* 0x000fe20007ffe0ff */
[----:B------:R-:W-:Y:S01]  /*d660*/  IMAD.IADD R3, R3, 0x1, R0 ;  /* 0x0000000103037824 */ /* 0x000fe200078e0200 */
[C---:B------:R-:W-:Y:S01]  /*d670*/  IADD3 R225, R135.reuse, 0x8800, RZ ;  /* 0x0000880087e17810 */ /* 0x040fe20007ffe0ff */
[C---:B------:R-:W-:Y:S01]  /*d680*/  IMAD R4, R246.reuse, c[0x0][0x21c], R4 ;  /* 0x00008700f6047a24 */ /* 0x040fe200078e0204 */
[C---:B------:R-:W-:Y:S01]  /*d690*/  IADD3 R224, R135.reuse, 0x8000, RZ ;  /* 0x0000800087e07810 */ /* 0x040fe20007ffe0ff */
[----:B------:R-:W-:Y:S01]  /*d6a0*/  IMAD.WIDE.U32 R2, R246, c[0x0][0x218], R2 ;  /* 0x00008600f6027a25 */ /* 0x000fe200078e0002 */
[C---:B------:R-:W-:Y:S02]  /*d6b0*/  IADD3 R223, R135.reuse, 0x7800, RZ ;  /* 0x0000780087df7810 */ /* 0x040fe40007ffe0ff */
[C---:B------:R-:W-:Y:S01]  /*d6c0*/  IADD3 R222, R135.reuse, 0x7000, RZ ;  /* 0x0000700087de7810 */ /* 0x040fe20007ffe0ff */
[----:B------:R-:W-:Y:S01]  /*d6d0*/  IMAD.SHL.U32 R45, R14, 0x2, RZ ;  /* 0x000000020e2d7824 */ /* 0x000fe200078e00ff */
[----:B------:R-:W-:Y:S01]  /*d6e0*/  IADD3 R221, R135, 0x6800, RZ ;  /* 0x0000680087dd7810 */ /* 0x000fe20007ffe0ff */
[----:B------:R-:W-:Y:S01]  /*d6f0*/  IMAD.SHL.U32 R37, R245, 0x2, RZ ;  /* 0x00000002f5257824 */ /* 0x000fe200078e00ff */
[C---:B------:R-:W-:Y:S01]  /*d700*/  IADD3 R220, R135.reuse, 0x6000, RZ ;  /* 0x0000600087dc7810 */ /* 0x040fe20007ffe0ff */
[----:B------:R1:W4:Y:S01]  /*d710*/  LDSM.16.M88.4 R48, [R239] ;  /* 0x00000000ef30783b */ /* 0x0003220000000200 */
[C---:B------:R-:W-:Y:S02]  /*d720*/  IADD3 R219, R135.reuse, 0x5800, RZ ;  /* 0x0000580087db7810 */ /* 0x040fe40007ffe0ff */
[C---:B------:R-:W-:Y:S01]  /*d730*/  IADD3 R218, R135.reuse, 0x5000, RZ ;  /* 0x0000500087da7810 */ /* 0x040fe20007ffe0ff */
[----:B------:R1:W1:Y:S01]  /*d740*/  LDSM.16.M88.4 R8, [R228] ;  /* 0x00000000e408783b */ /* 0x0002620000000200 */
[C---:B------:R-:W-:Y:S02]  /*d750*/  IADD3 R217, R135.reuse, 0x4800, RZ ;  /* 0x0000480087d97810 */ /* 0x040fe40007ffe0ff */
[C---:B------:R-:W-:Y:S01]  /*d760*/  IADD3 R216, R135.reuse, 0x4000, RZ ;  /* 0x0000400087d87810 */ /* 0x040fe20007ffe0ff */
[----:B------:R1:W1:Y:S01]  /*d770*/  LDSM.16.M88.4 R16, [R228+0x800] ;  /* 0x00080000e410783b */ /* 0x0002620000000200 */
[C---:B------:R-:W-:Y:S02]  /*d780*/  IADD3 R132, R135.reuse, 0x3800, RZ ;  /* 0x0000380087847810 */ /* 0x040fe40007ffe0ff */
[----:B------:R-:W-:Y:S01]  /*d790*/  IADD3 R0, R135, 0x3000, RZ ;  /* 0x0000300087007810 */ /* 0x000fe20007ffe0ff */
        /* <DEDUP_REMOVED lines=11> */
[----:B--2---:R-:W-:Y:S02]  /*d850*/  IADD3 R12, P0, R6, R2, RZ ;  /* 0x00000002060c7210 */ /* 0x004fe40007f1e0ff */
[----:B------:R-:W-:Y:S04]  /*d860*/  IADD3 R6, R245, 0xc0, RZ ;  /* 0x000000c0f5067810 */ /* 0x000fe80007ffe0ff */
[----:B------:R-:W-:Y:S02]  /*d870*/  SHF.R.S32.HI R6, RZ, 0x1f, R6 ;  /* 0x0000001fff067819 */ /* 0x000fe40000011406 */
[----:B---3--:R-:W-:Y:S02]  /*d880*/  IADD3.X R4, R5, R3, R4, P0, !PT ;  /* 0x0000000305047210 */ /* 0x008fe400007fe404 */
[----:B------:R-:W-:Y:S02]  /*d890*/  IADD3 R5, R245, 0xc0, RZ ;  /* 0x000000c0f5057810 */ /* 0x000fe40007ffe0ff */
[C---:B------:R-:W-:Y:S02]  /*d8a0*/  LEA R7, P0, R12.reuse, c[0x0][0x1f8], 0x1 ;  /* 0x00007e000c077a11 */ /* 0x040fe400078008ff */
[C---:B------:R-:W-:Y:S01]  /*d8b0*/  SHF.L.U64.HI R20, R5.reuse, 0x1, R6 ;  /* 0x0000000105147819 */ /* 0x040fe20000010206 */
[----:B------:R-:W-:Y:S01]  /*d8c0*/  IMAD.SHL.U32 R47, R5, 0x2, RZ ;  /* 0x00000002052f7824 */ /* 0x000fe200078e00ff */
[C---:B------:R-:W-:Y:S02]  /*d8d0*/  IADD3 R5, R245.reuse, 0x80, RZ ;  /* 0x00000080f5057810 */ /* 0x040fe40007ffe0ff */
[C---:B------:R-:W-:Y:S02]  /*d8e0*/  IADD3 R6, R245.reuse, 0x40, RZ ;  /* 0x00000040f5067810 */ /* 0x040fe40007ffe0ff */
[----:B------:R-:W-:Y:S02]  /*d8f0*/  SHF.R.S32.HI R5, RZ, 0x1f, R5 ;  /* 0x0000001fff057819 */ /* 0x000fe40000011405 */
[----:B------:R-:W-:Y:S01]  /*d900*/  LEA.HI.X R12, R12, c[0x0][0x1fc], R4, 0x1, P0 ;  /* 0x00007f000c0c7a11 */ /* 0x000fe200000f0c04 */
[----:B------:R-:W-:Y:S01]  /*d910*/  IMAD.SHL.U32 R39, R6, 0x2, RZ ;  /* 0x0000000206277824 */ /* 0x000fe200078e00ff */
[----:B------:R-:W-:Y:S02]  /*d920*/  SHF.L.U64.HI R15, R14, 0x1, R5 ;  /* 0x000000010e0f7819 */ /* 0x000fe40000010205 */
[----:B------:R-:W-:Y:S02]  /*d930*/  SHF.R.S32.HI R5, RZ, 0x1f, R245 ;  /* 0x0000001fff057819 */ /* 0x000fe400000114f5 */
[----:B------:R-:W-:Y:S02]  /*d940*/  SHF.L.U64.HI R14, R6, 0x1, R13 ;  /* 0x00000001060e7819 */ /* 0x000fe4000001020d */
[----:B------:R-:W-:Y:S01]  /*d950*/  SHF.L.U64.HI R13, R245, 0x1, R5 ;  /* 0x00000001f50d7819 */ /* 0x000fe20000010205 */
[----:B------:R-:W-:-:S05]  /*d960*/  BRA.DIV ~URZ, `(.L_x_1489) ;  /* 0x0000a2627f007947 */ /* 0x000fca000b800000 */
[----:B-1--4-:R1:W2:Y:S02]  /*d970*/  SHFL.IDX PT, R2, R12, RZ, 0x181f ;  /* 0x00181fff0c027589 */ /* 0x0122a400000e0000 */
.L_x_1544:
[----:B------:R-:W3:Y:S01]  /*d980*/  SHFL.IDX PT, R6, R7, RZ, 0x181f ;  /* 0x00181fff07067589 */ /* 0x000ee200000e0000 */
[C---:B------:R-:W-:Y:S01]  /*d990*/  ISETP.GE.AND P1, PT, R245.reuse, c[0x0][0x1d4], PT ;  /* 0x00007500f5007a0c */ /* 0x040fe20003f26270 */
[----:B------:R-:W-:Y:S01]  /*d9a0*/  BSSY B0, `(.L_x_1490) ;  /* 0x0000231000007945 */ /* 0x000fe20003800000 */
[C---:B------:R-:W-:Y:S02]  /*d9b0*/  IADD3 R3, R245.reuse, 0x80, RZ ;  /* 0x00000080f5037810 */ /* 0x040fe40007ffe0ff */
[----:B------:R-:W-:Y:S02]  /*d9c0*/  IADD3 R21, R245, 0x40, RZ ;  /* 0x00000040f5157810 */ /* 0x000fe40007ffe0ff */
[----:B------:R-:W-:Y:S01]  /*d9d0*/  ISETP.GE.AND P4, PT, R3, c[0x0][0x1d4], PT ;  /* 0x0000750003007a0c */ /* 0x000fe20003f86270 */
[----:B------:R-:W4:Y:S01]  /*d9e0*/  SHFL.IDX PT, R4, R7, 0x1, 0x181f ;  /* 0x00381f0007047f89 */ /* 0x000f2200000e0000 */
[----:B------:R-:W-:Y:S02]  /*d9f0*/  IADD3 R3, R245, 0xc0, RZ ;  /* 0x000000c0f5037810 */ /* 0x000fe40007ffe0ff */
[----:B------:R-:W-:Y:S02]  /*da00*/  ISETP.GE.AND P5, PT, R21, c[0x0][0x1d4], PT ;  /* 0x0000750015007a0c */ /* 0x000fe40003fa6270 */
[----:B------:R-:W-:Y:S02]  /*da10*/  ISETP.GE.AND P3, PT, R3, c[0x0][0x1d4], PT ;  /* 0x0000750003007a0c */ /* 0x000fe40003f66270 */
[----:B------:R-:W-:Y:S01]  /*da20*/  SEL R244, RZ, 0x10, P1 ;  /* 0x00000010fff47807 */ /* 0x000fe20000800000 */
[----:B------:R5:W-:Y:S01]  /*da30*/  SHFL.IDX PT, R3, R7, 0x2, 0x181f ;  /* 0x00581f0007037f89 */ /* 0x000be200000e0000 */
[----:B------:R-:W-:Y:S02]  /*da40*/  SEL R21, RZ, 0x10, P4 ;  /* 0x00000010ff157807 */ /* 0x000fe40002000000 */
[----:B------:R-:W-:Y:S02]  /*da50*/  IADD3 R36, -R244, 0x10, RZ ;  /* 0x00000010f4247810 */ /* 0x000fe40007ffe1ff */
[----:B------:R-:W-:Y:S02]  /*da60*/  SEL R46, RZ, 0x10, P3 ;  /* 0x00000010ff2e7807 */ /* 0x000fe40001800000 */
[----:B------:R-:W-:Y:S01]  /*da70*/  LOP3.LUT R36, R36, 0xf, RZ, 0xc0, !PT ;  /* 0x0000000f24247812 */ /* 0x000fe200078ec0ff */
[----:B------:R-:W1:Y:S01]  /*da80*/  SHFL.IDX PT, R5, R12, 0x1, 0x181f ;  /* 0x00381f000c057f89 */ /* 0x000e6200000e0000 */
[----:B------:R-:W-:Y:S02]  /*da90*/  IADD3 R38, -R21, 0x10, RZ ;  /* 0x0000001015267810 */ /* 0x000fe40007ffe1ff */
[----:B------:R-:W-:Y:S02]  /*daa0*/  IADD3 R44, -R46, 0x10, RZ ;  /* 0x000000102e2c7810 */ /* 0x000fe40007ffe1ff */
[----:B------:R-:W-:Y:S02]  /*dab0*/  LOP3.LUT R38, R38, 0xf, RZ, 0xc0, !PT ;  /* 0x0000000f26267812 */ /* 0x000fe400078ec0ff */
[----:B------:R-:W-:Y:S02]  /*dac0*/  LOP3.LUT R44, R44, 0xf, RZ, 0xc0, !PT ;  /* 0x0000000f2c2c7812 */ /* 0x000fe400078ec0ff */
[C---:B---3--:R-:W-:Y:S02]  /*dad0*/  IADD3 R28, P0, R6.reuse, R37, RZ ;  /* 0x00000025061c7210 */ /* 0x048fe40007f1e0ff */
[----:B------:R-:W-:Y:S02]  /*dae0*/  IADD3 R22, P2, R6, R39, RZ ;  /* 0x0000002706167210 */ /* 0x000fe40007f5e0ff */
[C---:B--2---:R-:W-:Y:S02]  /*daf0*/  IADD3.X R29, R2.reuse, R13, RZ, P0, !PT ;  /* 0x0000000d021d7210 */ /* 0x044fe400007fe4ff */
[----:B------:R-:W-:Y:S02]  /*db00*/  IADD3.X R23, R2, R14, RZ, P2, !PT ;  /* 0x0000000e02177210 */ /* 0x000fe400017fe4ff */
[----:B------:R-:W-:Y:S01]  /*db10*/  IADD3 R30, P0, R6, R45, RZ ;  /* 0x0000002d061e7210 */ /* 0x000fe20007f1e0ff */
[----:B------:R2:W-:Y:S03]  /*db20*/  LDGSTS.E.BYPASS.LTC128B.128 [R243+0x100], [R28.64], !P1 ;  /* 0x001000001cf37fae */ /* 0x0005e6000c901d46 */
[----:B------:R-:W-:Y:S02]  /*db30*/  IADD3.X R31, R2, R15, RZ, P0, !PT ;  /* 0x0000000f021f7210 */ /* 0x000fe400007fe4ff */
[----:B------:R-:W-:Y:S03]  /*db40*/  IADD3 R6, P0, R6, R47, RZ ;  /* 0x0000002f06067210 */ /* 0x000fe60007f1e0ff */
[----:B------:R4:W-:Y:S01]  /*db50*/  LDGSTS.E.BYPASS.LTC128B.128 [R243+0x3100], [R22.64], !P5 ;  /* 0x0310000016f37fae */ /* 0x0009e2000e901d46 */
[----:B-----5:R-:W-:Y:S07]  /*db60*/  IADD3.X R7, R2, R20, RZ, P0, !PT ;  /* 0x0000001402077210 */ /* 0x020fee00007fe4ff */
[----:B------:R3:W-:Y:S08]  /*db70*/  LDGSTS.E.BYPASS.LTC128B.128 [R243+0x6100], [R30.64], !P4 ;  /* 0x061000001ef37fae */ /* 0x0007f0000e101d46 */
[----:B------:R5:W-:Y:S08]  /*db80*/  LDGSTS.E.BYPASS.LTC128B.128 [R243+0x9100], [R6.64], !P3 ;  /* 0x0910000006f37fae */ /* 0x000bf0000d901d46 */
[----:B------:R2:W2:Y:S01]  /*db90*/  SHFL.IDX PT, R2, R12, 0x2, 0x181f ;  /* 0x00581f000c027f89 */ /* 0x0004a200000e0000 */
[C---:B----4-:R-:W-:Y:S04]  /*dba0*/  IADD3 R22, P0, R4.reuse, R37, RZ ;  /* 0x0000002504167210 */ /* 0x050fe80007f1e0ff */
[C---:B-1----:R-:W-:Y:S05]  /*dbb0*/  IADD3.X R23, R5.reuse, R13, RZ, P0, !PT ;  /* 0x0000000d05177210 */ /* 0x042fea00007fe4ff */
[----:B------:R1:W-:Y:S01]  /*dbc0*/  LDGSTS.E.BYPASS.LTC128B.128 [R243+0x1100], [R22.64], !P1 ;  /* 0x0110000016f37fae */ /* 0x0003e2000c901d46 */
[C---:B-----5:R-:W-:Y:S04]  /*dbd0*/  IADD3 R6, P0, R4.reuse, R39, RZ ;  /* 0x0000002704067210 */ /* 0x060fe80007f1e0ff */
[C---:B------:R-:W-:Y:S02]  /*dbe0*/  IADD3.X R7, R5.reuse, R14, RZ, P0, !PT ;  /* 0x0000000e05077210 */ /* 0x040fe400007fe4ff */
[----:B--2---:R-:W-:Y:S02]  /*dbf0*/  SEL R12, RZ, 0x10, P5 ;  /* 0x00000010ff0c7807 */ /* 0x004fe40002800000 */
[----:B------:R-:W-:Y:S01]  /*dc00*/  IADD3 R28, P0, R4, R47, RZ ;  /* 0x0000002f041c7210 */ /* 0x000fe20007f1e0ff */
[----:B------:R2:W-:Y:S01]  /*dc10*/  LDGSTS.E.BYPASS.LTC128B.128 [R243+0x4100], [R6.64], !P5 ;  /* 0x0410000006f37fae */ /* 0x0005e2000e901d46 */
[----:B---3--:R-:W-:Y:S02]  /*dc20*/  IADD3 R30, -R12, 0x10, RZ ;  /* 0x000000100c1e7810 */ /* 0x008fe40007ffe1ff */
[C---:B------:R-:W-:Y:S02]  /*dc30*/  IADD3.X R29, R5.reuse, R20, RZ, P0, !PT ;  /* 0x00000014051d7210 */ /* 0x040fe400007fe4ff */
[----:B------:R-:W-:Y:S02]  /*dc40*/  LOP3.LUT R30, R30, 0xf, RZ, 0xc0, !PT ;  /* 0x0000000f1e1e7812 */ /* 0x000fe400078ec0ff */
[----:B------:R-:W-:Y:S02]  /*dc50*/  ISETP.NE.U32.AND P2, PT, R12, RZ, PT ;  /* 0x000000ff0c00720c */ /* 0x000fe40003f45070 */
[----:B-1----:R-:W-:Y:S04]  /*dc60*/  IADD3 R22, P1, R4, R45, RZ ;  /* 0x0000002d04167210 */ /* 0x002fe80007f3e0ff */
[----:B------:R-:W-:Y:S02]  /*dc70*/  IADD3.X R23, R5, R15, RZ, P1, !PT ;  /* 0x0000000f05177210 */ /* 0x000fe40000ffe4ff */
[-C--:B------:R-:W-:Y:S03]  /*dc80*/  IADD3 R36, P1, P0, R36, R3.reuse, R37 ;  /* 0x0000000324247210 */ /* 0x080fe6000783e025 */
[----:B------:R1:W-:Y:S01]  /*dc90*/  LDGSTS.E.BYPASS.LTC128B.128 [R243+0x7100], [R22.64], !P4 ;  /* 0x0710000016f37fae */ /* 0x0003e2000e101d46 */
[-C--:B------:R-:W-:Y:S02]  /*dca0*/  IADD3.X R37, RZ, R2.reuse, R13, P1, P0 ;  /* 0x00000002ff257210 */ /* 0x080fe40000fe040d */
[-C--:B------:R-:W-:Y:S01]  /*dcb0*/  IADD3 R30, P1, P0, R30, R3.reuse, R39 ;  /* 0x000000031e1e7210 */ /* 0x080fe2000783e027 */
[C---:B--2---:R-:W-:Y:S04]  /*dcc0*/  HMMA.16816.F32 R4, R48.reuse, R8, RZ ;  /* 0x000000083004723c */ /* 0x044fe800000018ff */
[----:B------:R2:W-:Y:S01]  /*dcd0*/  LDGSTS.E.BYPASS.LTC128B.128 [R243+0xa100], [R28.64], !P3 ;  /* 0x0a1000001cf37fae */ /* 0x0005e2000d901d46 */
[-C--:B------:R-:W-:Y:S02]  /*dce0*/  IADD3.X R31, RZ, R2.reuse, R14, P1, P0 ;  /* 0x00000002ff1f7210 */ /* 0x080fe40000fe040e */
[-C--:B------:R-:W-:Y:S01]  /*dcf0*/  IADD3 R38, P1, P0, R38, R3.reuse, R45 ;  /* 0x0000000326267210 */ /* 0x080fe2000783e02d */
[C---:B------:R-:W-:Y:S04]  /*dd00*/  HMMA.16816.F32 R8, R48.reuse, R10, RZ ;  /* 0x0000000a3008723c */ /* 0x040fe800000018ff */
[-C--:B------:R-:W-:Y:S02]  /*dd10*/  IADD3.X R39, RZ, R2.reuse, R15, P1, P0 ;  /* 0x00000002ff277210 */ /* 0x080fe40000fe040f */
[----:B------:R-:W-:Y:S02]  /*dd20*/  IADD3 R44, P1, P0, R44, R3, R47 ;  /* 0x000000032c2c7210 */ /* 0x000fe4000783e02f */
[C---:B------:R-:W-:Y:S04]  /*dd30*/  HMMA.16816.F32 R12, R48.reuse, R16, RZ ;  /* 0x00000010300c723c */ /* 0x040fe800000018ff */
[----:B------:R-:W-:Y:S02]  /*dd40*/  IADD3.X R45, RZ, R2, R20, P1, P0 ;  /* 0x00000002ff2d7210 */ /* 0x000fe40000fe0414 */
[----:B------:R-:W-:Y:S02]  /*dd50*/  ISETP.NE.U32.AND P0, PT, R244, RZ, PT ;  /* 0x000000fff400720c */ /* 0x000fe40003f05070 */
[----:B------:R-:W-:Y:S01]  /*dd60*/  ISETP.NE.U32.AND P1, PT, R21, RZ, PT ;  /* 0x000000ff1500720c */ /* 0x000fe20003f25070 */
[C---:B------:R-:W-:Y:S08]  /*dd70*/  HMMA.16816.F32 R16, R48.reuse, R18, RZ ;  /* 0x000000123010723c */ /* 0x040ff000000018ff */
[C---:B-1----:R-:W-:Y:S02]  /*dd80*/  HMMA.16816.F32 R20, R48.reuse, R24, RZ ;  /* 0x000000183014723c */ /* 0x042fe400000018ff */
[----:B------:R1:W-:Y:S01]  /*dd90*/  LDGSTS.E.BYPASS.LTC128B.128.ZFILL [R243+0x2100], [R36.64], P0 ;  /* 0x0210000024f37fae */ /* 0x0003e20008141d46 */
[----:B------:R-:W-:Y:S05]  /*dda0*/  ISETP.NE.U32.AND P0, PT, R46, RZ, PT ;  /* 0x000000ff2e00720c */ /* 0x000fea0003f05070 */
[C---:B------:R-:W-:Y:S02]  /*ddb0*/  HMMA.16816.F32 R24, R48.reuse, R26, RZ ;  /* 0x0000001a3018723c */ /* 0x040fe400000018ff */
[----:B------:R2:W-:Y:S08]  /*ddc0*/  LDGSTS.E.BYPASS.LTC128B.128.ZFILL [R243+0x5100], [R30.64], P2 ;  /* 0x051000001ef37fae */ /* 0x0005f00009141d46 */
[----:B------:R1:W-:Y:S08]  /*ddd0*/  LDGSTS.E.BYPASS.LTC128B.128.ZFILL [R243+0x8100], [R38.64], P1 ;  /* 0x0810000026f37fae */ /* 0x0003f00008941d46 */
[----:B------:R3:W-:Y:S01]  /*dde0*/  LDGSTS.E.BYPASS.LTC128B.128.ZFILL [R243+0xb100], [R44.64], P0 ;  /* 0x0b1000002cf37fae */ /* 0x0007e20008141d46 */
[----:B------:R-:W-:Y:S07]  /*ddf0*/  ISETP.GE.AND P0, PT, R247, 0x1, PT ;  /* 0x00000001f700780c */ /* 0x000fee0003f06270 */
[----:B------:R-:W0:Y:S01]  /*de00*/  LDGDEPBAR ;  /* 0x00000000000079af */ /* 0x000e220000000000 */
[C---:B--2---:R-:W-:Y:S08]  /*de10*/  HMMA.16816.F32 R28, R48.reuse, R32, RZ ;  /* 0x00000020301c723c */ /* 0x044ff000000018ff */
[C---:B------:R-:W-:Y:S08]  /*de20*/  HMMA.16816.F32 R32, R48.reuse, R34, RZ ;  /* 0x000000223020723c */ /* 0x040ff000000018ff */
[C---:B-1----:R-:W-:Y:S08]  /*de30*/  HMMA.16816.F32 R36, R48.reuse, R40, RZ ;  /* 0x000000283024723c */ /* 0x042ff000000018ff */
[C---:B------:R-:W-:Y:S08]  /*de40*/  HMMA.16816.F32 R40, R48.reuse, R42, RZ ;  /* 0x0000002a3028723c */ /* 0x040ff000000018ff */
[C---:B---3--:R-:W-:Y:S08]  /*de50*/  HMMA.16816.F32 R44, R48.reuse, R184, RZ ;  /* 0x000000b8302c723c */ /* 0x048ff000000018ff */
        /* <DEDUP_REMOVED lines=20> */
[C---:B-1----:R-:W-:Y:S01]  /*dfa0*/  HMMA.16816.F32 R4, R184.reuse, R192, R4 ;  /* 0x000000c0b804723c */ /* 0x042fe20000001804 */
[----:B------:R-:W-:Y:S07]  /*dfb0*/  LDSM.16.M88.4 R212, [R228+0x7000] ;  /* 0x00700000e4d4783b */ /* 0x000fee0000000200 */
[C---:B------:R-:W-:Y:S01]  /*dfc0*/  HMMA.16816.F32 R8, R184.reuse, R194, R8 ;  /* 0x000000c2b808723c */ /* 0x040fe20000001808 */
[----:B------:R-:W-:Y:S07]  /*dfd0*/  LDSM.16.M88.4 R192, [R241] ;  /* 0x00000000f1c0783b */ /* 0x000fee0000000200 */
[C---:B--2---:R-:W-:Y:S08]  /*dfe0*/  HMMA.16816.F32 R12, R184.reuse, R196, R12 ;  /* 0x000000c4b80c723c */ /* 0x044ff0000000180c */
[C---:B------:R-:W-:Y:S01]  /*dff0*/  HMMA.16816.F32 R16, R184.reuse, R198, R16 ;  /* 0x000000c6b810723c */ /* 0x040fe20000001810 */
[----:B------:R-:W1:Y:S07]  /*e000*/  LDSM.16.M88.4 R196, [R229+-0x9000] ;  /* 0xff700000e5c4783b */ /* 0x000e6e0000000200 */
[C---:B---3--:R-:W-:Y:S08]  /*e010*/  HMMA.16816.F32 R20, R184.reuse, R200, R20 ;  /* 0x000000c8b814723c */ /* 0x048ff00000001814 */
[C---:B------:R-:W-:Y:S01]  /*e020*/  HMMA.16816.F32 R24, R184.reuse, R202, R24 ;  /* 0x000000cab818723c */ /* 0x040fe20000001818 */
[----:B------:R-:W2:Y:S07]  /*e030*/  LDSM.16.M88.4 R200, [R229+-0x8800] ;  /* 0xff780000e5c8783b */ /* 0x000eae0000000200 */
[C---:B----4-:R-:W-:Y:S08]  /*e040*/  HMMA.16816.F32 R28, R184.reuse, R204, R28 ;  /* 0x000000ccb81c723c */ /* 0x050ff0000000181c */
[C---:B------:R-:W-:Y:S01]  /*e050*/  HMMA.16816.F32 R32, R184.reuse, R206, R32 ;  /* 0x000000ceb820723c */ /* 0x040fe20000001820 */
[----:B------:R-:W3:Y:S07]  /*e060*/  LDSM.16.M88.4 R204, [R229+-0x8000] ;  /* 0xff800000e5cc783b */ /* 0x000eee0000000200 */
[C---:B-----5:R-:W-:Y:S08]  /*e070*/  HMMA.16816.F32 R36, R184.reuse, R188, R36 ;  /* 0x000000bcb824723c */ /* 0x060ff00000001824 */
[C---:B------:R-:W-:Y:S01]  /*e080*/  HMMA.16816.F32 R40, R184.reuse, R190, R40 ;  /* 0x000000beb828723c */ /* 0x040fe20000001828 */
[----:B------:R-:W4:Y:S07]  /*e090*/  LDSM.16.M88.4 R188, [R229+-0x7800] ;  /* 0xff880000e5bc783b */ /* 0x000f2e0000000200 */
[C---:B------:R-:W-:Y:S08]  /*e0a0*/  HMMA.16816.F32 R44, R184.reuse, R208, R44 ;  /* 0x000000d0b82c723c */ /* 0x040ff0000000182c */
[----:B------:R-:W-:Y:S01]  /*e0b0*/  HMMA.16816.F32 R48, R184, R210, R48 ;  /* 0x000000d2b830723c */ /* 0x000fe20000001830 */
[----:B------:R-:W5:Y:S07]  /*e0c0*/  LDSM.16.M88.4 R184, [R229+-0x7000] ;  /* 0xff900000e5b8783b */ /* 0x000f6e0000000200 */
[C---:B-1----:R-:W-:Y:S01]  /*e0d0*/  HMMA.16816.F32 R4, R192.reuse, R196, R4 ;  /* 0x000000c4c004723c */ /* 0x042fe20000001804 */
[----:B------:R-:W-:Y:S07]  /*e0e0*/  LDSM.16.M88.4 R208, [R228+0x3000] ;  /* 0x00300000e4d0783b */ /* 0x000fee0000000200 */
[C---:B------:R-:W-:Y:S01]  /*e0f0*/  HMMA.16816.F32 R8, R192.reuse, R198, R8 ;  /* 0x000000c6c008723c */ /* 0x040fe20000001808 */
[----:B------:R-:W1:Y:S07]  /*e100*/  LDSM.16.M88.4 R196, [R229+-0x6800] ;  /* 0xff980000e5c4783b */ /* 0x000e6e0000000200 */
[C---:B--2---:R-:W-:Y:S08]  /*e110*/  HMMA.16816.F32 R12, R192.reuse, R200, R12 ;  /* 0x000000c8c00c723c */ /* 0x044ff0000000180c */
[C---:B------:R-:W-:Y:S01]  /*e120*/  HMMA.16816.F32 R16, R192.reuse, R202, R16 ;  /* 0x000000cac010723c */ /* 0x040fe20000001810 */
[----:B------:R-:W2:Y:S07]  /*e130*/  LDSM.16.M88.4 R200, [R239+0x4000] ;  /* 0x00400000efc8783b */ /* 0x000eae0000000200 */
[C---:B---3--:R-:W-:Y:S08]  /*e140*/  HMMA.16816.F32 R20, R192.reuse, R204, R20 ;  /* 0x000000ccc014723c */ /* 0x048ff00000001814 */
[C---:B------:R-:W-:Y:S01]  /*e150*/  HMMA.16816.F32 R24, R192.reuse, R206, R24 ;  /* 0x000000cec018723c */ /* 0x040fe20000001818 */
[----:B------:R-:W3:Y:S07]  /*e160*/  LDSM.16.M88.4 R204, [R228+0x3800] ;  /* 0x00380000e4cc783b */ /* 0x000eee0000000200 */
[C---:B----4-:R-:W-:Y:S08]  /*e170*/  HMMA.16816.F32 R28, R192.reuse, R188, R28 ;  /* 0x000000bcc01c723c */ /* 0x050ff0000000181c */
[C---:B------:R-:W-:Y:S01]  /*e180*/  HMMA.16816.F32 R32, R192.reuse, R190, R32 ;  /* 0x000000bec020723c */ /* 0x040fe20000001820 */
[----:B------:R-:W4:Y:S07]  /*e190*/  LDSM.16.M88.4 R188, [R228+0x4000] ;  /* 0x00400000e4bc783b */ /* 0x000f2e0000000200 */
[C---:B-----5:R-:W-:Y:S08]  /*e1a0*/  HMMA.16816.F32 R36, R192.reuse, R184, R36 ;  /* 0x000000b8c024723c */ /* 0x060ff00000001824 */
[C---:B------:R-:W-:Y:S01]  /*e1b0*/  HMMA.16816.F32 R40, R192.reuse, R186, R40 ;  /* 0x000000bac028723c */ /* 0x040fe20000001828 */
[----:B------:R-:W5:Y:S07]  /*e1c0*/  LDSM.16.M88.4 R184, [R228+0x4800] ;  /* 0x00480000e4b8783b */ /* 0x000f6e0000000200 */
[C---:B-1----:R-:W-:Y:S08]  /*e1d0*/  HMMA.16816.F32 R44, R192.reuse, R196, R44 ;  /* 0x000000c4c02c723c */ /* 0x042ff0000000182c */
[----:B------:R-:W-:Y:S01]  /*e1e0*/  HMMA.16816.F32 R48, R192, R198, R48 ;  /* 0x000000c6c030723c */ /* 0x000fe20000001830 */
[----:B------:R-:W1:Y:S07]  /*e1f0*/  LDSM.16.M88.4 R192, [R228+0x5000] ;  /* 0x00500000e4c0783b */ /* 0x000e6e0000000200 */
[C---:B--2---:R-:W-:Y:S01]  /*e200*/  HMMA.16816.F32 R4, R200.reuse, R208, R4 ;  /* 0x000000d0c804723c */ /* 0x044fe20000001804 */
[----:B------:R-:W2:Y:S07]  /*e210*/  LDSM.16.M88.4 R196, [R228+0x5800] ;  /* 0x00580000e4c4783b */ /* 0x000eae0000000200 */
[C---:B------:R-:W-:Y:S01]  /*e220*/  HMMA.16816.F32 R8, R200.reuse, R210, R8 ;  /* 0x000000d2c808723c */ /* 0x040fe20000001808 */
[----:B------:R-:W-:Y:S07]  /*e230*/  LDSM.16.M88.4 R208, [R0] ;  /* 0x0000000000d0783b */ /* 0x000fee0000000200 */
[C---:B---3--:R-:W-:Y:S08]  /*e240*/  HMMA.16816.F32 R12, R200.reuse, R204, R12 ;  /* 0x000000ccc80c723c */ /* 0x048ff0000000180c */
[C---:B------:R-:W-:Y:S01]  /*e250*/  HMMA.16816.F32 R16, R200.reuse, R206, R16 ;  /* 0x000000cec810723c */ /* 0x040fe20000001810 */
[----:B------:R-:W3:Y:S07]  /*e260*/  LDSM.16.M88.4 R204, [R240+0x4000] ;  /* 0x00400000f0cc783b */ /* 0x000eee0000000200 */
[C---:B----4-:R-:W-:Y:S08]  /*e270*/  HMMA.16816.F32 R20, R200.reuse, R188, R20 ;  /* 0x000000bcc814723c */ /* 0x050ff00000001814 */
[C---:B------:R-:W-:Y:S01]  /*e280*/  HMMA.16816.F32 R24, R200.reuse, R190, R24 ;  /* 0x000000bec818723c */ /* 0x040fe20000001818 */
[----:B------:R-:W4:Y:S07]  /*e290*/  LDSM.16.M88.4 R188, [R132] ;  /* 0x0000000084bc783b */ /* 0x000f2e0000000200 */
[C---:B-----5:R-:W-:Y:S08]  /*e2a0*/  HMMA.16816.F32 R28, R200.reuse, R184, R28 ;  /* 0x000000b8c81c723c */ /* 0x060ff0000000181c */
[C---:B------:R-:W-:Y:S01]  /*e2b0*/  HMMA.16816.F32 R32, R200.reuse, R186, R32 ;  /* 0x000000bac820723c */ /* 0x040fe20000001820 */
[----:B------:R-:W5:Y:S07]  /*e2c0*/  LDSM.16.M88.4 R184, [R216] ;  /* 0x00000000d8b8783b */ /* 0x000f6e0000000200 */
[C---:B-1----:R-:W-:Y:S08]  /*e2d0*/  HMMA.16816.F32 R36, R200.reuse, R192, R36 ;  /* 0x000000c0c824723c */ /* 0x042ff00000001824 */
[C---:B------:R-:W-:Y:S01]  /*e2e0*/  HMMA.16816.F32 R40, R200.reuse, R194, R40 ;  /* 0x000000c2c828723c */ /* 0x040fe20000001828 */
[----:B------:R-:W1:Y:S07]  /*e2f0*/  LDSM.16.M88.4 R192, [R217] ;  /* 0x00000000d9c0783b */ /* 0x000e6e0000000200 */
[C---:B--2---:R-:W-:Y:S08]  /*e300*/  HMMA.16816.F32 R44, R200.reuse, R196, R44 ;  /* 0x000000c4c82c723c */ /* 0x044ff0000000182c */
[----:B------:R-:W-:Y:S01]  /*e310*/  HMMA.16816.F32 R48, R200, R198, R48 ;  /* 0x000000c6c830723c */ /* 0x000fe20000001830 */
[----:B------:R-:W2:Y:S07]  /*e320*/  LDSM.16.M88.4 R196, [R218] ;  /* 0x00000000dac4783b */ /* 0x000eae0000000200 */
[C---:B---3--:R-:W-:Y:S01]  /*e330*/  HMMA.16816.F32 R4, R204.reuse, R208, R4 ;  /* 0x000000d0cc04723c */ /* 0x048fe20000001804 */
[----:B------:R-:W3:Y:S07]  /*e340*/  LDSM.16.M88.4 R200, [R219] ;  /* 0x00000000dbc8783b */ /* 0x000eee0000000200 */
[C---:B------:R-:W-:Y:S01]  /*e350*/  HMMA.16816.F32 R8, R204.reuse, R210, R8 ;  /* 0x000000d2cc08723c */ /* 0x040fe20000001808 */
[----:B------:R-:W-:Y:S07]  /*e360*/  LDSM.16.M88.4 R208, [R230+0x3000] ;  /* 0x00300000e6d0783b */ /* 0x000fee0000000200 */
[C---:B----4-:R-:W-:Y:S01]  /*e370*/  HMMA.16816.F32 R12, R204.reuse, R188, R12 ;  /* 0x000000bccc0c723c */ /* 0x050fe2000000180c */
[----:B------:R-:W-:Y:S07]  /*e380*/  LDSM.16.M88.4 R216, [R222] ;  /* 0x00000000ded8783b */ /* 0x000fee0000000200 */
[C---:B------:R-:W-:Y:S01]  /*e390*/  HMMA.16816.F32 R16, R204.reuse, R190, R16 ;  /* 0x000000becc10723c */ /* 0x040fe20000001810 */
[----:B------:R-:W4:Y:S07]  /*e3a0*/  LDSM.16.M88.4 R188, [R242+0x4000] ;  /* 0x00400000f2bc783b */ /* 0x000f2e0000000200 */
[C---:B-----5:R-:W-:Y:S08]  /*e3b0*/  HMMA.16816.F32 R20, R204.reuse, R184, R20 ;  /* 0x000000b8cc14723c */ /* 0x060ff00000001814 */
[C---:B------:R-:W-:Y:S01]  /*e3c0*/  HMMA.16816.F32 R24, R204.reuse, R186, R24 ;  /* 0x000000bacc18723c */ /* 0x040fe20000001818 */
[----:B------:R-:W5:Y:S07]  /*e3d0*/  LDSM.16.M88.4 R184, [R230+0x3800] ;  /* 0x00380000e6b8783b */ /* 0x000f6e0000000200 */
        /* <DEDUP_REMOVED lines=8> */
[----:B------:R-:W3:Y:S07]  /*e460*/  LDSM.16.M88.4 R200, [R230+0x5000] ;  /* 0x00500000e6c8783b */ /* 0x000eee0000000200 */
[C---:B----4-:R-:W-:Y:S01]  /*e470*/  HMMA.16816.F32 R4, R188.reuse, R208, R4 ;  /* 0x000000d0bc04723c */ /* 0x050fe20000001804 */
[----:B------:R-:W-:Y:S07]  /*e480*/  LDSM.16.M88.4 R204, [R241+0x4000] ;  /* 0x00400000f1cc783b */ /* 0x000fee0000000200 */
[C---:B------:R-:W-:Y:S01]  /*e490*/  HMMA.16816.F32 R8, R188.reuse, R210, R8 ;  /* 0x000000d2bc08723c */ /* 0x040fe20000001808 */
[----:B------:R-:W-:Y:S07]  /*e4a0*/  LDSM.16.M88.4 R208, [R229+-0x6000] ;  /* 0xffa00000e5d0783b */ /* 0x000fee0000000200 */
[C---:B-----5:R-:W-:Y:S08]  /*e4b0*/  HMMA.16816.F32 R12, R188.reuse, R184, R12 ;  /* 0x000000b8bc0c723c */ /* 0x060ff0000000180c */
[C---:B------:R-:W-:Y:S01]  /*e4c0*/  HMMA.16816.F32 R16, R188.reuse, R186, R16 ;  /* 0x000000babc10723c */ /* 0x040fe20000001810 */
[----:B------:R-:W4:Y:S07]  /*e4d0*/  LDSM.16.M88.4 R184, [R230+0x5800] ;  /* 0x00580000e6b8783b */ /* 0x000f2e0000000200 */
[C---:B-1----:R-:W-:Y:S08]  /*e4e0*/  HMMA.16816.F32 R20, R188.reuse, R192, R20 ;  /* 0x000000c0bc14723c */ /* 0x042ff00000001814 */
[C---:B------:R-:W-:Y:S01]  /*e4f0*/  HMMA.16816.F32 R24, R188.reuse, R194, R24 ;  /* 0x000000c2bc18723c */ /* 0x040fe20000001818 */
[----:B------:R-:W1:Y:S07]  /*e500*/  LDSM.16.M88.4 R192, [R229+-0x5800] ;  /* 0xffa80000e5c0783b */ /* 0x000e6e0000000200 */
[C---:B--2---:R-:W-:Y:S08]  /*e510*/  HMMA.16816.F32 R28, R188.reuse, R196, R28 ;  /* 0x000000c4bc1c723c */ /* 0x044ff0000000181c */
[C---:B------:R-:W-:Y:S01]  /*e520*/  HMMA.16816.F32 R32, R188.reuse, R198, R32 ;  /* 0x000000c6bc20723c */ /* 0x040fe20000001820 */
[----:B------:R-:W2:Y:S07]  /*e530*/  LDSM.16.M88.4 R196, [R229+-0x5000] ;  /* 0xffb00000e5c4783b */ /* 0x000eae0000000200 */
[C---:B---3--:R-:W-:Y:S08]  /*e540*/  HMMA.16816.F32 R36, R188.reuse, R200, R36 ;  /* 0x000000c8bc24723c */ /* 0x048ff00000001824 */
[C---:B------:R-:W-:Y:S01]  /*e550*/  HMMA.16816.F32 R40, R188.reuse, R202, R40 ;  /* 0x000000cabc28723c */ /* 0x040fe20000001828 */
[----:B------:R-:W3:Y:S07]  /*e560*/  LDSM.16.M88.4 R200, [R229+-0x4800] ;  /* 0xffb80000e5c8783b */ /* 0x000eee0000000200 */
[C---:B----4-:R-:W-:Y:S08]  /*e570*/  HMMA.16816.F32 R44, R188.reuse, R184, R44 ;  /* 0x000000b8bc2c723c */ /* 0x050ff0000000182c */
[----:B------:R-:W-:Y:S01]  /*e580*/  HMMA.16816.F32 R48, R188, R186, R48 ;  /* 0x000000babc30723c */ /* 0x000fe20000001830 */
[----:B------:R-:W4:Y:S07]  /*e590*/  LDSM.16.M88.4 R184, [R229+-0x4000] ;  /* 0xffc00000e5b8783b */ /* 0x000f2e0000000200 */
[C---:B------:R-:W-:Y:S01]  /*e5a0*/  HMMA.16816.F32 R4, R204.reuse, R208, R4 ;  /* 0x000000d0cc04723c */ /* 0x040fe20000001804 */
[----:B------:R-:W5:Y:S07]  /*e5b0*/  LDSM.16.M88.4 R188, [R229+-0x3800] ;  /* 0xffc80000e5bc783b */ /* 0x000f6e0000000200 */
[C---:B------:R-:W-:Y:S01]  /*e5c0*/  HMMA.16816.F32 R8, R204.reuse, R210, R8 ;  /* 0x000000d2cc08723c */ /* 0x040fe20000001808 */
[----:B------:R-:W-:Y:S07]  /*e5d0*/  LDSM.16.M88.4 R208, [R228+0x6800] ;  /* 0x00680000e4d0783b */ /* 0x000fee0000000200 */
[C---:B-1----:R-:W-:Y:S08]  /*e5e0*/  HMMA.16816.F32 R12, R204.reuse, R192, R12 ;  /* 0x000000c0cc0c723c */ /* 0x042ff0000000180c */
[C---:B------:R-:W-:Y:S01]  /*e5f0*/  HMMA.16816.F32 R16, R204.reuse, R194, R16 ;  /* 0x000000c2cc10723c */ /* 0x040fe20000001810 */
[----:B------:R-:W-:Y:S07]  /*e600*/  LDSM.16.M88.4 R192, [R239+0x8000] ;  /* 0x00800000efc0783b */ /* 0x000fee0000000200 */
[C---:B--2---:R-:W-:Y:S08]  /*e610*/  HMMA.16816.F32 R20, R204.reuse, R196, R20 ;  /* 0x000000c4cc14723c */ /* 0x044ff00000001814 */
[C---:B------:R-:W-:Y:S01]  /*e620*/  HMMA.16816.F32 R24, R204.reuse, R198, R24 ;  /* 0x000000c6cc18723c */ /* 0x040fe20000001818 */
[----:B------:R-:W1:Y:S07]  /*e630*/  LDSM.16.M88.4 R196, [R228+0x6000] ;  /* 0x00600000e4c4783b */ /* 0x000e6e0000000200 */
        /* <DEDUP_REMOVED lines=8> */
[----:B------:R-:W4:Y:S07]  /*e6c0*/  LDSM.16.M88.4 R188, [R228+0x8800] ;  /* 0x00880000e4bc783b */ /* 0x000f2e0000000200 */
[C---:B-1----:R-:W-:Y:S01]  /*e6d0*/  HMMA.16816.F32 R4, R192.reuse, R196, R4 ;  /* 0x000000c4c004723c */ /* 0x042fe20000001804 */
[----:B------:R-:W-:Y:S07]  /*e6e0*/  LDSM.16.M88.4 R204, [R220] ;  /* 0x00000000dccc783b */ /* 0x000fee0000000200 */
[C---:B------:R-:W-:Y:S01]  /*e6f0*/  HMMA.16816.F32 R8, R192.reuse, R198, R8 ;  /* 0x000000c6c008723c */ /* 0x040fe20000001808 */
[----:B------:R-:W1:Y:S07]  /*e700*/  LDSM.16.M88.4 R196, [R240+0x8000] ;  /* 0x00800000f0c4783b */ /* 0x000e6e0000000200 */
[C---:B------:R-:W-:Y:S08]  /*e710*/  HMMA.16816.F32 R12, R192.reuse, R208, R12 ;  /* 0x000000d0c00c723c */ /* 0x040ff0000000180c */
[C---:B------:R-:W-:Y:S01]  /*e720*/  HMMA.16816.F32 R16, R192.reuse, R210, R16 ;  /* 0x000000d2c010723c */ /* 0x040fe20000001810 */
[----:B------:R-:W5:Y:S07]  /*e730*/  LDSM.16.M88.4 R208, [R221] ;  /* 0x00000000ddd0783b */ /* 0x000f6e0000000200 */
[C---:B------:R-:W-:Y:S08]  /*e740*/  HMMA.16816.F32 R20, R192.reuse, R212, R20 ;  /* 0x000000d4c014723c */ /* 0x040ff00000001814 */
[C---:B------:R-:W-:Y:S01]  /*e750*/  HMMA.16816.F32 R24, R192.reuse, R214, R24 ;  /* 0x000000d6c018723c */ /* 0x040fe20000001818 */
[----:B------:R-:W-:Y:S07]  /*e760*/  LDSM.16.M88.4 R212, [R230+0x6000] ;  /* 0x00600000e6d4783b */ /* 0x000fee0000000200 */
[C---:B--2---:R-:W-:Y:S08]  /*e770*/  HMMA.16816.F32 R28, R192.reuse, R200, R28 ;  /* 0x000000c8c01c723c */ /* 0x044ff0000000181c */
[C---:B------:R-:W-:Y:S01]  /*e780*/  HMMA.16816.F32 R32, R192.reuse, R202, R32 ;  /* 0x000000cac020723c */ /* 0x040fe20000001820 */
[----:B------:R-:W2:Y:S07]  /*e790*/  LDSM.16.M88.4 R200, [R223] ;  /* 0x00000000dfc8783b */ /* 0x000eae0000000200 */
[C---:B---3--:R-:W-:Y:S01]  /*e7a0*/  HMMA.16816.F32 R36, R192.reuse, R184, R36 ;  /* 0x000000b8c024723c */ /* 0x048fe20000001824 */
[----:B------:R-:W-:Y:S07]  /*e7b0*/  LDSM.16.M88.4 R220, [R230+0x6800] ;  /* 0x00680000e6dc783b */ /* 0x000fee0000000200 */
[C---:B------:R-:W-:Y:S01]  /*e7c0*/  HMMA.16816.F32 R40, R192.reuse, R186, R40 ;  /* 0x000000bac028723c */ /* 0x040fe20000001828 */
[----:B------:R-:W3:Y:S07]  /*e7d0*/  LDSM.16.M88.4 R184, [R224] ;  /* 0x00000000e0b8783b */ /* 0x000eee0000000200 */
[C---:B----4-:R-:W-:Y:S08]  /*e7e0*/  HMMA.16816.F32 R44, R192.reuse, R188, R44 ;  /* 0x000000bcc02c723c */ /* 0x050ff0000000182c */
[----:B------:R-:W-:Y:S01]  /*e7f0*/  HMMA.16816.F32 R48, R192, R190, R48 ;  /* 0x000000bec030723c */ /* 0x000fe20000001830 */
[----:B------:R-:W4:Y:S07]  /*e800*/  LDSM.16.M88.4 R188, [R225] ;  /* 0x00000000e1bc783b */ /* 0x000f2e0000000200 */
[C---:B-1----:R-:W-:Y:S01]  /*e810*/  HMMA.16816.F32 R4, R196.reuse, R204, R4 ;  /* 0x000000ccc404723c */ /* 0x042fe20000001804 */
[----:B------:R-:W1:Y:S07]  /*e820*/  LDSM.16.M88.4 R192, [R242+0x8000] ;  /* 0x00800000f2c0783b */ /* 0x000e6e0000000200 */
[C---:B------:R-:W-:Y:S01]  /*e830*/  HMMA.16816.F32 R8, R196.reuse, R206, R8 ;  /* 0x000000cec408723c */ /* 0x040fe20000001808 */
[----:B------:R-:W1:Y:S07]  /*e840*/  LDSM.16.M88.4 R204, [R230+0x7000] ;  /* 0x00700000e6cc783b */ /* 0x000e6e0000000200 */
[C---:B-----5:R-:W-:Y:S08]  /*e850*/  HMMA.16816.F32 R12, R196.reuse, R208, R12 ;  /* 0x000000d0c40c723c */ /* 0x060ff0000000180c */
[C---:B------:R-:W-:Y:S01]  /*e860*/  HMMA.16816.F32 R16, R196.reuse, R210, R16 ;  /* 0x000000d2c410723c */ /* 0x040fe20000001810 */
[----:B------:R-:W5:Y:S07]  /*e870*/  LDSM.16.M88.4 R208, [R230+0x7800] ;  /* 0x00780000e6d0783b */ /* 0x000f6e0000000200 */
[C---:B------:R-:W-:Y:S08]  /*e880*/  HMMA.16816.F32 R20, R196.reuse, R216, R20 ;  /* 0x000000d8c414723c */ /* 0x040ff00000001814 */
[C---:B------:R-:W-:Y:S01]  /*e890*/  HMMA.16816.F32 R24, R196.reuse, R218, R24 ;  /* 0x000000dac418723c */ /* 0x040fe20000001818 */
[----:B------:R-:W1:Y:S07]  /*e8a0*/  LDSM.16.M88.4 R216, [R230+0x8000] ;  /* 0x00800000e6d8783b */ /* 0x000e6e0000000200 */
[C---:B--2---:R-:W-:Y:S08]  /*e8b0*/  HMMA.16816.F32 R28, R196.reuse, R200, R28 ;  /* 0x000000c8c41c723c */ /* 0x044ff0000000181c */
[C---:B------:R-:W-:Y:S01]  /*e8c0*/  HMMA.16816.F32 R32, R196.reuse, R202, R32 ;  /* 0x000000cac420723c */ /* 0x040fe20000001820 */
[----:B------:R-:W-:Y:S07]  /*e8d0*/  LDSM.16.M88.4 R200, [R229+-0x2800] ;  /* 0xffd80000e5c8783b */ /* 0x000fee0000000200 */
[C---:B---3--:R-:W-:Y:S08]  /*e8e0*/  HMMA.16816.F32 R36, R196.reuse, R184, R36 ;  /* 0x000000b8c424723c */ /* 0x048ff00000001824 */
[C---:B------:R-:W-:Y:S01]  /*e8f0*/  HMMA.16816.F32 R40, R196.reuse, R186, R40 ;  /* 0x000000bac428723c */ /* 0x040fe20000001828 */
[----:B------:R-:W2:Y:S07]  /*e900*/  LDSM.16.M88.4 R184, [R230+0x8800] ;  /* 0x00880000e6b8783b */ /* 0x000eae0000000200 */
[C---:B----4-:R-:W-:Y:S08]  /*e910*/  HMMA.16816.F32 R44, R196.reuse, R188, R44 ;  /* 0x000000bcc42c723c */ /* 0x050ff0000000182c */
[----:B------:R-:W-:Y:S01]  /*e920*/  HMMA.16816.F32 R48, R196, R190, R48 ;  /* 0x000000bec430723c */ /* 0x000fe20000001830 */
[----:B------:R-:W-:Y:S07]  /*e930*/  LDSM.16.M88.4 R188, [R241+0x8000] ;  /* 0x00800000f1bc783b */ /* 0x000fee0000000200 */
[C---:B-1----:R-:W-:Y:S01]  /*e940*/  HMMA.16816.F32 R4, R192.reuse, R212, R4 ;  /* 0x000000d4c004723c */ /* 0x042fe20000001804 */
[----:B------:R-:W1:Y:S07]  /*e950*/  LDSM.16.M88.4 R196, [R229+-0x3000] ;  /* 0xffd00000e5c4783b */ /* 0x000e6e0000000200 */
[C---:B------:R-:W-:Y:S01]  /*e960*/  HMMA.16816.F32 R8, R192.reuse, R214, R8 ;  /* 0x000000d6c008723c */ /* 0x040fe20000001808 */
[----:B------:R-:W-:Y:S07]  /*e970*/  LDSM.16.M88.4 R212, [R229+-0x1000] ;  /* 0xfff00000e5d4783b */ /* 0x000fee0000000200 */
[C---:B------:R-:W-:Y:S08]  /*e980*/  HMMA.16816.F32 R12, R192.reuse, R220, R12 ;  /* 0x000000dcc00c723c */ /* 0x040ff0000000180c */
[C---:B------:R-:W-:Y:S01]  /*e990*/  HMMA.16816.F32 R16, R192.reuse, R222, R16 ;  /* 0x000000dec010723c */ /* 0x040fe20000001810 */
[----:B------:R-:W-:Y:S07]  /*e9a0*/  LDSM.16.M88.4 R220, [R229+-0x800] ;  /* 0xfff80000e5dc783b */ /* 0x000fee0000000200 */
[C---:B------:R-:W-:Y:S08]  /*e9b0*/  HMMA.16816.F32 R20, R192.reuse, R204, R20 ;  /* 0x000000ccc014723c */ /* 0x040ff00000001814 */
[C---:B------:R-:W-:Y:S01]  /*e9c0*/  HMMA.16816.F32 R24, R192.reuse, R206, R24 ;  /* 0x000000cec018723c */ /* 0x040fe20000001818 */
[----:B------:R-:W3:Y:S07]  /*e9d0*/  LDSM.16.M88.4 R204, [R229+-0x2000] ;  /* 0xffe00000e5cc783b */ /* 0x000eee0000000200 */
[C---:B-----5:R-:W-:Y:S08]  /*e9e0*/  HMMA.16816.F32 R28, R192.reuse, R208, R28 ;  /* 0x000000d0c01c723c */ /* 0x060ff0000000181c */
[C---:B------:R-:W-:Y:S01]  /*e9f0*/  HMMA.16816.F32 R32, R192.reuse, R210, R32 ;  /* 0x000000d2c020723c */ /* 0x040fe20000001820 */
[----:B------:R-:W4:Y:S07]  /*ea00*/  LDSM.16.M88.4 R208, [R229+-0x1800] ;  /* 0xffe80000e5d0783b */ /* 0x000f2e0000000200 */
[C---:B------:R-:W-:Y:S08]  /*ea10*/  HMMA.16816.F32 R36, R192.reuse, R216, R36 ;  /* 0x000000d8c024723c */ /* 0x040ff00000001824 */
[C---:B------:R-:W-:Y:S01]  /*ea20*/  HMMA.16816.F32 R40, R192.reuse, R218, R40 ;  /* 0x000000dac028723c */ /* 0x040fe20000001828 */
[----:B------:R-:W-:Y:S07]  /*ea30*/  LDSM.16.M88.4 R216, [R226] ;  /* 0x00000000e2d8783b */ /* 0x000fee0000000200 */
[C---:B--2---:R-:W-:Y:S08]  /*ea40*/  HMMA.16816.F32 R44, R192.reuse, R184, R44 ;  /* 0x000000b8c02c723c */ /* 0x044ff0000000182c */
[----:B------:R-:W-:Y:S01]  /*ea50*/  HMMA.16816.F32 R48, R192, R186, R48 ;  /* 0x000000bac030723c */ /* 0x000fe20000001830 */
[----:B------:R-:W-:Y:S07]  /*ea60*/  LDSM.16.M88.4 R184, [R239+0xc000] ;  /* 0x00c00000efb8783b */ /* 0x000fee0000000200 */
[C---:B-1----:R-:W-:Y:S01]  /*ea70*/  HMMA.16816.F32 R4, R188.reuse, R196, R4 ;  /* 0x000000c4bc04723c */ /* 0x042fe20000001804 */
[----:B------:R-:W1:Y:S07]  /*ea80*/  LDSM.16.M88.4 R192, [R228+0x9000] ;  /* 0x00900000e4c0783b */ /* 0x000e6e0000000200 */
[C---:B------:R-:W-:Y:S01]  /*ea90*/  HMMA.16816.F32 R8, R188.reuse, R198, R8 ;  /* 0x000000c6bc08723c */ /* 0x040fe20000001808 */
[----:B------:R-:W2:Y:S07]  /*eaa0*/  LDSM.16.M88.4 R196, [R228+0x9800] ;  /* 0x00980000e4c4783b */ /* 0x000eae0000000200 */
[C---:B------:R-:W-:Y:S08]  /*eab0*/  HMMA.16816.F32 R12, R188.reuse, R200, R12 ;  /* 0x000000c8bc0c723c */ /* 0x040ff0000000180c */
[C---:B------:R-:W-:Y:S01]  /*eac0*/  HMMA.16816.F32 R16, R188.reuse, R202, R16 ;  /* 0x000000cabc10723c */ /* 0x040fe20000001810 */
[----:B------:R-:W5:Y:S07]  /*ead0*/  LDSM.16.M88.4 R200, [R228+0xa000] ;  /* 0x00a00000e4c8783b */ /* 0x000f6e0000000200 */
[C---:B---3--:R-:W-:Y:S08]  /*eae0*/  HMMA.16816.F32 R20, R188.reuse, R204, R20 ;  /* 0x000000ccbc14723c */ /* 0x048ff00000001814 */
[C---:B------:R-:W-:Y:S01]  /*eaf0*/  HMMA.16816.F32 R24, R188.reuse, R206, R24 ;  /* 0x000000cebc18723c */ /* 0x040fe20000001818 */
[----:B------:R-:W3:Y:S07]  /*eb00*/  LDSM.16.M88.4 R204, [R228+0xa800] ;  /* 0x00a80000e4cc783b */ /* 0x000eee0000000200 */
[C---:B----4-:R-:W-:Y:S08]  /*eb10*/  HMMA.16816.F32 R28, R188.reuse, R208, R28 ;  /* 0x000000d0bc1c723c */ /* 0x050ff0000000181c */
[C---:B------:R-:W-:Y:S01]  /*eb20*/  HMMA.16816.F32 R32, R188.reuse, R210, R32 ;  /* 0x000000d2bc20723c */ /* 0x040fe20000001820 */
[----:B------:R-:W4:Y:S07]  /*eb30*/  LDSM.16.M88.4 R208, [R228+0xb000] ;  /* 0x00b00000e4d0783b */ /* 0x000f2e0000000200 */
[C---:B------:R-:W-:Y:S08]  /*eb40*/  HMMA.16816.F32 R36, R188.reuse, R212, R36 ;  /* 0x000000d4bc24723c */ /* 0x040ff00000001824 */
[C---:B------:R-:W-:Y:S01]  /*eb50*/  HMMA.16816.F32 R40, R188.reuse, R214, R40 ;  /* 0x000000d6bc28723c */ /* 0x040fe20000001828 */
[----:B------:R-:W-:Y:S07]  /*eb60*/  LDSM.16.M88.4 R212, [R240+0xc000] ;  /* 0x00c00000f0d4783b */ /* 0x000fee0000000200 */
[C---:B------:R-:W-:Y:S08]  /*eb70*/  HMMA.16816.F32 R44, R188.reuse, R220, R44 ;  /* 0x000000dcbc2c723c */ /* 0x040ff0000000182c */
[----:B------:R-:W-:Y:S01]  /*eb80*/  HMMA.16816.F32 R48, R188, R222, R48 ;  /* 0x000000debc30723c */ /* 0x000fe20000001830 */
[----:B------:R-:W3:Y:S07]  /*eb90*/  LDSM.16.M88.4 R188, [R228+0xb800] ;  /* 0x00b80000e4bc783b */ /* 0x000eee0000000200 */
[C---:B-1----:R-:W-:Y:S01]  /*eba0*/  HMMA.16816.F32 R4, R184.reuse, R192, R4 ;  /* 0x000000c0b804723c */ /* 0x042fe20000001804 */
[----:B------:R-:W1:Y:S07]  /*ebb0*/  LDSM.16.M88.4 R220, [R227] ;  /* 0x00000000e3dc783b */ /* 0x000e6e0000000200 */
[C---:B------:R-:W-:Y:S01]  /*ebc0*/  HMMA.16816.F32 R8, R184.reuse, R194, R8 ;  /* 0x000000c2b808723c */ /* 0x040fe20000001808 */
[----:B------:R-:W1:Y:S07]  /*ebd0*/  LDSM.16.M88.4 R192, [R235] ;  /* 0x00000000ebc0783b */ /* 0x000e6e0000000200 */
[C---:B--2---:R-:W-:Y:S01]  /*ebe0*/  HMMA.16816.F32 R12, R184.reuse, R196, R12 ;  /* 0x000000c4b80c723c */ /* 0x044fe2000000180c */
[----:B------:R-:W2:Y:S07]  /*ebf0*/  LDSM.16.M88.4 R224, [R236] ;  /* 0x00000000ece0783b */ /* 0x000eae0000000200 */
[C---:B------:R-:W-:Y:S01]  /*ec00*/  HMMA.16816.F32 R16, R184.reuse, R198, R16 ;  /* 0x000000c6b810723c */ /* 0x040fe20000001810 */
[----:B------:R-:W1:Y:S07]  /*ec10*/  LDSM.16.M88.4 R196, [R237] ;  /* 0x00000000edc4783b */ /* 0x000e6e0000000200 */
[C---:B-----5:R-:W-:Y:S08]  /*ec20*/  HMMA.16816.F32 R20, R184.reuse, R200, R20 ;  /* 0x000000c8b814723c */ /* 0x060ff00000001814 */
        /* <DEDUP_REMOVED lines=8> */
[C---:B------:R-:W-:Y:S08]  /*ecb0*/  HMMA.16816.F32 R44, R184.reuse, R188, R44 ;  /* 0x000000bcb82c723c */ /* 0x040ff0000000182c */
[----:B------:R-:W-:Y:S01]  /*ecc0*/  HMMA.16816.F32 R48, R184, R190, R48 ;  /* 0x000000beb830723c */ /* 0x000fe20000001830 */
[----:B------:R-:W3:Y:S07]  /*ecd0*/  LDSM.16.M88.4 R184, [R238] ;  /* 0x00000000eeb8783b */ /* 0x000eee0000000200 */
[C---:B------:R-:W-:Y:S01]  /*ece0*/  HMMA.16816.F32 R4, R212.reuse, R216, R4 ;  /* 0x000000d8d404723c */ /* 0x040fe20000001804 */
[----:B------:R-:W4:Y:S07]  /*ecf0*/  LDSM.16.M88.4 R188, [R242+0xc000] ;  /* 0x00c00000f2bc783b */ /* 0x000f2e0000000200 */
[C---:B------:R-:W-:Y:S01]  /*ed00*/  HMMA.16816.F32 R8, R212.reuse, R218, R8 ;  /* 0x000000dad408723c */ /* 0x040fe20000001808 */
[----:B------:R-:W-:Y:S07]  /*ed10*/  LDSM.16.M88.4 R216, [R230+0xb000] ;  /* 0x00b00000e6d8783b */ /* 0x000fee0000000200 */
[C---:B-1----:R-:W-:Y:S08]  /*ed20*/  HMMA.16816.F32 R12, R212.reuse, R220, R12 ;  /* 0x000000dcd40c723c */ /* 0x042ff0000000180c */
[C---:B------:R-:W-:Y:S01]  /*ed30*/  HMMA.16816.F32 R16, R212.reuse, R222, R16 ;  /* 0x000000ded410723c */ /* 0x040fe20000001810 */
[----:B------:R-:W-:Y:S07]  /*ed40*/  LDSM.16.M88.4 R220, [R241+0xc000] ;  /* 0x00c00000f1dc783b */ /* 0x000fee0000000200 */
[C---:B------:R-:W-:Y:S08]  /*ed50*/  HMMA.16816.F32 R20, R212.reuse, R192, R20 ;  /* 0x000000c0d414723c */ /* 0x040ff00000001814 */
[C---:B------:R-:W-:Y:S01]  /*ed60*/  HMMA.16816.F32 R24, R212.reuse, R194, R24 ;  /* 0x000000c2d418723c */ /* 0x040fe20000001818 */
[----:B------:R-:W1:Y:S07]  /*ed70*/  LDSM.16.M88.4 R192, [R230+0x9800] ;  /* 0x00980000e6c0783b */ /* 0x000e6e0000000200 */
[C---:B--2---:R-:W-:Y:S08]  /*ed80*/  HMMA.16816.F32 R28, R212.reuse, R224, R28 ;  /* 0x000000e0d41c723c */ /* 0x044ff0000000181c */
[C---:B------:R-:W-:Y:S01]  /*ed90*/  HMMA.16816.F32 R32, R212.reuse, R226, R32 ;  /* 0x000000e2d420723c */ /* 0x040fe20000001820 */
[----:B------:R-:W-:Y:S07]  /*eda0*/  LDSM.16.M88.4 R224, [R229] ;  /* 0x00000000e5e0783b */ /* 0x000fee0000000200 */
[C---:B------:R-:W-:Y:S08]  /*edb0*/  HMMA.16816.F32 R36, R212.reuse, R196, R36 ;  /* 0x000000c4d424723c */ /* 0x040ff00000001824 */
[C---:B------:R-:W-:Y:S01]  /*edc0*/  HMMA.16816.F32 R40, R212.reuse, R198, R40 ;  /* 0x000000c6d428723c */ /* 0x040fe20000001828 */
[----:B------:R-:W2:Y:S07]  /*edd0*/  LDSM.16.M88.4 R196, [R230+0xb800] ;  /* 0x00b80000e6c4783b */ /* 0x000eae0000000200 */
[C---:B---3--:R-:W-:Y:S08]  /*ede0*/  HMMA.16816.F32 R44, R212.reuse, R184, R44 ;  /* 0x000000b8d42c723c */ /* 0x048ff0000000182c */
[----:B------:R-:W-:Y:S01]  /*edf0*/  HMMA.16816.F32 R48, R212, R186, R48 ;  /* 0x000000bad430723c */ /* 0x000fe20000001830 */
[----:B------:R-:W3:Y:S07]  /*ee00*/  LDSM.16.M88.4 R184, [R229+0x800] ;  /* 0x00080000e5b8783b */ /* 0x000eee0000000200 */
[C---:B----4-:R-:W-:Y:S08]  /*ee10*/  HMMA.16816.F32 R4, R188.reuse, R200, R4 ;  /* 0x000000c8bc04723c */ /* 0x050ff00000001804 */
[C---:B------:R-:W-:Y:S08]  /*ee20*/  HMMA.16816.F32 R8, R188.reuse, R202, R8 ;  /* 0x000000cabc08723c */ /* 0x040ff00000001808 */
[C---:B-1----:R-:W-:Y:S08]  /*ee30*/  HMMA.16816.F32 R12, R188.reuse, R192, R12 ;  /* 0x000000c0bc0c723c */ /* 0x042ff0000000180c */
        /* <DEDUP_REMOVED lines=8> */
[----:B------:R-:W-:Y:S08]  /*eec0*/  HMMA.16816.F32 R48, R188, R198, R48 ;  /* 0x000000c6bc30723c */ /* 0x000ff00000001830 */
[C---:B------:R-:W-:Y:S08]  /*eed0*/  HMMA.16816.F32 R4, R220.reuse, R224, R4 ;  /* 0x000000e0dc04723c */ /* 0x040ff00000001804 */
[C---:B------:R-:W-:Y:S08]  /*eee0*/  HMMA.16816.F32 R8, R220.reuse, R226, R8 ;  /* 0x000000e2dc08723c */ /* 0x040ff00000001808 */
[C---:B---3--:R-:W-:Y:S08]  /*eef0*/  HMMA.16816.F32 R12, R220.reuse, R184, R12 ;  /* 0x000000b8dc0c723c */ /* 0x048ff0000000180c */
        /* <DEDUP_REMOVED lines=26> */
[----:B------:R1:W1:Y:S10]  /*f0a0*/  MUFU.TANH R200, R12 ;  /* 0x0000000c00c87308 */ /* 0x0002740000002400 */
[----:B------:R1:W1:Y:S01]  /*f0b0*/  MUFU.TANH R197, R13 ;  /* 0x0000000d00c57308 */ /* 0x0002620000002400 */
[----:B-----5:R-:W5:Y:S01]  /*f0c0*/  LDSM.16.M88.4 R8, [R229+0x1800] ;  /* 0x00180000e508783b */ /* 0x020f620000000200 */
[C---:B----4-:R-:W-:Y:S08]  /*f0d0*/  HMMA.16816.F32 R20, R220.reuse, R4, R20 ;  /* 0x00000004dc14723c */ /* 0x050ff00000001814 */
[----:B------:R4:W1:Y:S01]  /*f0e0*/  MUFU.TANH R199, R14 ;  /* 0x0000000e00c77308 */ /* 0x0008620000002400 */
[C---:B------:R-:W-:Y:S01]  /*f0f0*/  HMMA.16816.F32 R24, R220.reuse, R6, R24 ;  /* 0x00000006dc18723c */ /* 0x040fe20000001818 */
[----:B------:R-:W1:Y:S08]  /*f100*/  LDSM.16.M88.4 R4, [R229+0x2000] ;  /* 0x00200000e504783b */ /* 0x000e700000000200 */
[----:B------:R4:W1:Y:S06]  /*f110*/  MUFU.TANH R201, R15 ;  /* 0x0000000f00c97308 */ /* 0x00086c0000002400 */
[----:B------:R-:W-:Y:S04]  /*f120*/  FMUL.FTZ R20, R20, c[0x0][0x320] ;  /* 0x0000c80014147a20 */ /* 0x000fe80000410000 */
[----:B------:R4:W1:Y:S01]  /*f130*/  MUFU.TANH R196, R16 ;  /* 0x0000001000c47308 */ /* 0x0008620000002400 */
[----:B------:R-:W-:Y:S02]  /*f140*/  FMUL.FTZ R21, R21, c[0x0][0x320] ;  /* 0x0000c80015157a20 */ /* 0x000fe40000410000 */
[----:B------:R-:W-:Y:S02]  /*f150*/  FMUL.FTZ R22, R22, c[0x0][0x320] ;  /* 0x0000c80016167a20 */ /* 0x000fe40000410000 */
[----:B------:R-:W-:Y:S02]  /*f160*/  FMUL.FTZ R23, R23, c[0x0][0x320] ;  /* 0x0000c80017177a20 */ /* 0x000fe40000410000 */
[----:B------:R-:W-:Y:S02]  /*f170*/  FMUL.FTZ R24, R24, c[0x0][0x320] ;  /* 0x0000c80018187a20 */ /* 0x000fe40000410000 */
[----:B------:R-:W-:Y:S01]  /*f180*/  FMUL.FTZ R25, R25, c[0x0][0x320] ;  /* 0x0000c80019197a20 */ /* 0x000fe20000410000 */
[----:B------:R4:W2:Y:S01]  /*f190*/  MUFU.TANH R195, R17 ;  /* 0x0000001100c37308 */ /* 0x0008a20000002400 */
[----:B------:R-:W-:Y:S02]  /*f1a0*/  FMUL.FTZ R26, R26, c[0x0][0x320] ;  /* 0x0000c8001a1a7a20 */ /* 0x000fe40000410000 */
[----:B------:R-:W-:Y:S01]  /*f1b0*/  FMUL.FTZ R27, R27, c[0x0][0x320] ;  /* 0x0000c8001b1b7a20 */ /* 0x000fe20000410000 */
[C---:B-----5:R-:W-:Y:S06]  /*f1c0*/  HMMA.16816.F32 R28, R220.reuse, R8, R28 ;  /* 0x00000008dc1c723c */ /* 0x060fec000000181c */
[----:B------:R4:W2:Y:S02]  /*f1d0*/  MUFU.TANH R198, R18 ;  /* 0x0000001200c67308 */ /* 0x0008a40000002400 */
        /* <DEDUP_REMOVED lines=12> */
[----:B------:R4:W1:Y:S03]  /*f2a0*/  MUFU.TANH R216, R21 ;  /* 0x0000001500d87308 */ /* 0x0008660000002400 */
[----:B------:R-:W-:Y:S02]  /*f2b0*/  FMUL.FTZ R32, R32, c[0x0][0x320] ;  /* 0x0000c80020207a20 */ /* 0x000fe40000410000 */
[----:B------:R-:W-:Y:S02]  /*f2c0*/  FMUL.FTZ R33, R33, c[0x0][0x320] ;  /* 0x0000c80021217a20 */ /* 0x000fe40000410000 */
[----:B------:R-:W-:Y:S02]  /*f2d0*/  FMUL.FTZ R34, R34, c[0x0][0x320] ;  /* 0x0000c80022227a20 */ /* 0x000fe40000410000 */
[----:B------:R-:W-:Y:S01]  /*f2e0*/  FMUL.FTZ R35, R35, c[0x0][0x320] ;  /* 0x0000c80023237a20 */ /* 0x000fe20000410000 */
[----:B------:R4:W1:Y:S01]  /*f2f0*/  MUFU.TANH R218, R22 ;  /* 0x0000001600da7308 */ /* 0x0008620000002400 */
[----:B------:R-:W-:Y:S01]  /*f300*/  FMUL.FTZ R36, R36, c[0x0][0x320] ;  /* 0x0000c80024247a20 */ /* 0x000fe20000410000 */
[C---:B-----5:R-:W-:Y:S03]  /*f310*/  HMMA.16816.F32 R44, R220.reuse, R8, R44 ;  /* 0x00000008dc2c723c */ /* 0x060fe6000000182c */
[----:B------:R-:W-:Y:S02]  /*f320*/  FMUL.FTZ R37, R37, c[0x0][0x320] ;  /* 0x0000c80025257a20 */ /* 0x000fe40000410000 */
[----:B------:R-:W-:Y:S03]  /*f330*/  FMUL.FTZ R38, R38, c[0x0][0x320] ;  /* 0x0000c80026267a20 */ /* 0x000fe60000410000 */
[----:B------:R4:W1:Y:S01]  /*f340*/  MUFU.TANH R225, R23 ;  /* 0x0000001700e17308 */ /* 0x0008620000002400 */
[----:B------:R-:W-:Y:S03]  /*f350*/  HMMA.16816.F32 R48, R220, R10, R48 ;  /* 0x0000000adc30723c */ /* 0x000fe60000001830 */
        /* <DEDUP_REMOVED lines=42> */
[C---:B--23--:R-:W-:Y:S01]  /*f600*/  IADD3 R194, R245.reuse, 0xc0, RZ ;  /* 0x000000c0f5c27810 */ /* 0x04cfe20007ffe0ff */
[----:B------:R-:W2:Y:S01]  /*f610*/  LDL R2, [R1+0x18] ;  /* 0x0000180001027983 */ /* 0x000ea20000100800 */
[C---:B------:R-:W-:Y:S01]  /*f620*/  IADD3 R7, R245.reuse, 0x80, RZ ;  /* 0x00000080f5077810 */ /* 0x040fe20007ffe0ff */
[----:B------:R-:W-:Y:S01]  /*f630*/  IMAD.MOV.U32 R0, RZ, RZ, c[0x0][0x2b8] ;  /* 0x0000ae00ff007624 */ /* 0x000fe200078e00ff */
[----:B------:R-:W-:Y:S01]  /*f640*/  SHF.R.S32.HI R194, RZ, 0x1f, R194 ;  /* 0x0000001fffc27819 */ /* 0x000fe200000114c2 */
[----:B------:R-:W3:Y:S01]  /*f650*/  LDL R3, [R1+0x10] ;  /* 0x0000100001037983 */ /* 0x000ee20000100800 */
[----:B------:R-:W-:Y:S01]  /*f660*/  SHF.R.S32.HI R7, RZ, 0x1f, R7 ;  /* 0x0000001fff077819 */ /* 0x000fe20000011407 */
[----:B------:R-:W-:Y:S01]  /*f670*/  IMAD.MOV.U32 R246, RZ, RZ, RZ ;  /* 0x000000fffff67224 */ /* 0x000fe200078e00ff */
[----:B------:R-:W-:Y:S01]  /*f680*/  ISETP.NE.AND P2, PT, R0, 0x1, PT ;  /* 0x000000010000780c */ /* 0x000fe20003f45270 */
[----:B----4-:R-:W4:Y:S01]  /*f690*/  LDL.64 R14, [R1+0x28] ;  /* 0x00002800010e7983 */ /* 0x010f220000100a00 */
        /* <DEDUP_REMOVED lines=24> */
[C---:B------:R-:W-:Y:S01]  /*f820*/  IADD3 R132, R245.reuse, 0x40, RZ ;  /* 0x00000040f5847810 */ /* 0x040fe20007ffe0ff */
        /* <DEDUP_REMOVED lines=19> */
.L_x_1545:
[----:B------:R-:W-:-:S05]  /*f960*/  BRA.DIV ~URZ, `(.L_x_1493) ;  /* 0x000083427f007947 */ /* 0x000fca000b800000 */
[----:B------:R-:W4:Y:S01]  /*f970*/  SHFL.IDX PT, R0, R6, RZ, 0x181f ;  /* 0x00181fff06007589 */ /* 0x000f2200000e0000 */
[C---:B------:R-:W-:Y:S02]  /*f980*/  IADD3 R12, -R244.reuse, 0x10, RZ ;  /* 0x00000010f40c7810 */ /* 0x040fe40007ffe1ff */
[----:B------:R-:W-:Y:S02]  /*f990*/  ISETP.NE.U32.AND P2, PT, R244, RZ, PT ;  /* 0x000000fff400720c */ /* 0x000fe40003f45070 */
[----:B------:R-:W-:Y:S04]  /*f9a0*/  LOP3.LUT R12, R12, 0xf, RZ, 0xc0, !PT ;  /* 0x0000000f0c0c7812 */ /* 0x000fe800078ec0ff */
[----:B----4-:R-:W-:Y:S04]  /*f9b0*/  IADD3 R2, P1, P0, R12, R0, R11 ;  /* 0x000000000c027210 */ /* 0x010fe8000783e00b */
[----:B---3--:R-:W-:Y:S02]  /*f9c0*/  IADD3.X R3, RZ, R4, R7, P1, P0 ;  /* 0x00000004ff037210 */ /* 0x008fe40000fe0407 */
[----:B------:R-:W-:Y:S03]  /*f9d0*/  IADD3 R14, P0, R0, R16, RZ ;  /* 0x00000010000e7210 */ /* 0x000fe60007f1e0ff */
[----:B------:R-:W-:Y:S01]  /*f9e0*/  @!PT LDS RZ, [RZ] ;  /* 0x00000000fffff984 */ /* 0x000fe20000000800 */
[----:B------:R-:W-:Y:S01]  /*f9f0*/  @!PT LDS RZ, [RZ] ;  /* 0x00000000fffff984 */ /* 0x000fe20000000800 */
[----:B------:R3:W-:Y:S02]  /*fa00*/  LDGSTS.E.BYPASS.LTC128B.128.ZFILL [R243+0xc100], [R2.64], P2 ;  /* 0x0c10000002f37fae */ /* 0x0007e40009141d46 */
[----:B------:R-:W-:Y:S05]  /*fa10*/  IMAD.X R15, R4, 0x1, R8, P0 ;  /* 0x00000001040f7824 */ /* 0x000fea00000e0608 */
[----:B------:R4:W-:Y:S01]  /*fa20*/  LDGSTS.E.BYPASS.LTC128B.128 [R243+0xf100], [R14.64], !P5 ;  /* 0x0f1000000ef37fae */ /* 0x0009e2000e901d46 */
[-C--:B---3--:R-:W-:Y:S05]  /*fa30*/  IADD3 R2, P0, R0, R17.reuse, RZ ;  /* 0x0000001100027210 */ /* 0x088fea0007f1e0ff */
[----:B------:R-:W-:Y:S05]  /*fa40*/  IMAD.X R3, R4, 0x1, R9, P0 ;  /* 0x0000000104037824 */ /* 0x000fea00000e0609 */
[----:B------:R3:W-:Y:S02]  /*fa50*/  LDGSTS.E.BYPASS.LTC128B.128 [R243+0x12100], [R2.64], !P4 ;  /* 0x1210000002f37fae */ /* 0x0007e4000e101d46 */
[----:B---3--:R-:W-:Y:S02]  /*fa60*/  IADD3 R2, P0, R0, R18, RZ ;  /* 0x0000001200027210 */ /* 0x008fe40007f1e0ff */
[----:B------:R-:W3:Y:S03]  /*fa70*/  SHFL.IDX PT, R0, R6, 0x1, 0x181f ;  /* 0x00381f0006007f89 */ /* 0x000ee600000e0000 */
[----:B------:R-:W-:Y:S02]  /*fa80*/  IMAD.X R3, R4, 0x1, R10, P0 ;  /* 0x0000000104037824 */ /* 0x000fe400000e060a */
[----:B------:R-:W-:Y:S04]  /*fa90*/  SHFL.IDX PT, R4, R5, 0x2, 0x181f ;  /* 0x00581f0005047f89 */ /* 0x000fe800000e0000 */
[----:B------:R5:W-:Y:S01]  /*faa0*/  LDGSTS.E.BYPASS.LTC128B.128 [R243+0x15100], [R2.64], !P3 ;  /* 0x1510000002f37fae */ /* 0x000be2000d901d46 */
[----:B---3--:R-:W-:Y:S03]  /*fab0*/  IADD3 R12, P1, P0, R12, R0, R11 ;  /* 0x000000000c0c7210 */ /* 0x008fe6000783e00b */
[----:B-----5:R-:W3:Y:S02]  /*fac0*/  SHFL.IDX PT, R2, R5, 0x1, 0x181f ;  /* 0x00381f0005027f89 */ /* 0x020ee400000e0000 */
[----:B---3--:R-:W-:Y:S05]  /*fad0*/  IADD3.X R13, RZ, R2, R7, P1, P0 ;  /* 0x00000002ff0d7210 */ /* 0x008fea0000fe0407 */
[----:B------:R3:W-:Y:S02]  /*fae0*/  LDGSTS.E.BYPASS.LTC128B.128.ZFILL [R243+0xd100], [R12.64], P2 ;  /* 0x0d1000000cf37fae */ /* 0x0007e40009141d46 */
[----:B---3--:R-:W-:Y:S05]  /*faf0*/  IADD3 R12, P0, R0, R16, RZ ;  /* 0x00000010000c7210 */ /* 0x008fea0007f1e0ff */
[----:B------:R-:W-:Y:S05]  /*fb00*/  IMAD.X R13, R2, 0x1, R8, P0 ;  /* 0x00000001020d7824 */ /* 0x000fea00000e0608 */
[----:B------:R3:W-:Y:S02]  /*fb10*/  LDGSTS.E.BYPASS.LTC128B.128 [R243+0x10100], [R12.64], !P5 ;  /* 0x101000000cf37fae */ /* 0x0007e4000e901d46 */
[----:B---3--:R-:W-:Y:S05]  /*fb20*/  IADD3 R12, P0, R0, R17, RZ ;  /* 0x00000011000c7210 */ /* 0x008fea0007f1e0ff */
[----:B------:R-:W-:Y:S01]  /*fb30*/  IMAD.X R13, R2, 0x1, R9, P0 ;  /* 0x00000001020d7824 */ /* 0x000fe200000e0609 */
[----:B----4-:R-:W-:Y:S02]  /*fb40*/  IADD3 R14, P0, R0, R18, RZ ;  /* 0x00000012000e7210 */ /* 0x010fe40007f1e0ff */
[----:B------:R3:W4:Y:S03]  /*fb50*/  SHFL.IDX PT, R0, R6, 0x2, 0x181f ;  /* 0x00581f0006007f89 */ /* 0x00072600000e0000 */
[----:B------:R-:W-:Y:S01]  /*fb60*/  IMAD.X R15, R2, 0x1, R10, P0 ;  /* 0x00000001020f7824 */ /* 0x000fe200000e060a */
[----:B------:R3:W-:Y:S04]  /*fb70*/  LDGSTS.E.BYPASS.LTC128B.128 [R243+0x13100], [R12.64], !P4 ;  /* 0x131000000cf37fae */ /* 0x0007e8000e101d46 */
[----:B------:R3:W-:Y:S03]  /*fb80*/  LDGSTS.E.BYPASS.LTC128B.128 [R243+0x16100], [R14.64], !P3 ;  /* 0x161000000ef37fae */ /* 0x0007e6000d901d46 */
.L_x_1546:
[C---:B---3--:R-:W-:Y:S02]  /*fb90*/  IADD3 R14, -R244.reuse, 0x10, RZ ;  /* 0x00000010f40e7810 */ /* 0x048fe40007ffe1ff */
[----:B------:R-:W-:Y:S02]  /*fba0*/  ISETP.NE.U32.AND P2, PT, R244, RZ, PT ;  /* 0x000000fff400720c */ /* 0x000fe40003f45070 */
[----:B------:R-:W-:Y:S04]  /*fbb0*/  LOP3.LUT R14, R14, 0xf, RZ, 0xc0, !PT ;  /* 0x0000000f0e0e7812 */ /* 0x000fe800078ec0ff */
[----:B----4-:R-:W-:Y:S04]  /*fbc0*/  IADD3 R14, P1, P0, R14, R0, R11 ;  /* 0x000000000e0e7210 */ /* 0x010fe8000783e00b */
[----:B------:R-:W-:Y:S02]  /*fbd0*/  IADD3.X R15, RZ, R4, R7, P1, P0 ;  /* 0x00000004ff0f7210 */ /* 0x000fe40000fe0407 */
[----:B------:R-:W-:Y:S03]  /*fbe0*/  IADD3 R12, P0, R0, R16, RZ ;  /* 0x00000010000c7210 */ /* 0x000fe60007f1e0ff */
[----:B------:R-:W-:Y:S01]  /*fbf0*/  @!PT LDS RZ, [RZ] ;  /* 0x00000000fffff984 */ /* 0x000fe20000000800 */
[----:B------:R-:W-:Y:S01]  /*fc00*/  @!PT LDS RZ, [RZ] ;  /* 0x00000000fffff984 */ /* 0x000fe20000000800 */
[----:B------:R-:W-:Y:S01]  /*fc10*/  @!PT LDS RZ, [RZ] ;  /* 0x00000000fffff984 */ /* 0x000fe20000000800 */
[----:B------:R3:W-:Y:S02]  /*fc20*/  LDGSTS.E.BYPASS.LTC128B.128.ZFILL [R243+0xe100], [R14.64], P2 ;  /* 0x0e1000000ef37fae */ /* 0x0007e40009141d46 */
        /* <DEDUP_REMOVED lines=8> */
.L_x_1491:
[----:B--23--:R-:W-:Y:S05]  /*fcb0*/  BSYNC B0 ;  /* 0x0000000000007941 */ /* 0x00cfea0003800000 */
.L_x_1490:
        /* <DEDUP_REMOVED lines=17> */
[----:B-1----:R-:W-:Y:S02]  /*fdd0*/  FMNMX.FTZ R4, R219, R4, !PT ;  /* 0x00000004db047209 */ /* 0x002fe40007810000 */
        /* <DEDUP_REMOVED lines=32> */
[----:B------:R-:W1:Y:S04]  /*ffe0*/  SHFL.BFLY PT, R132, R4, 0x2, 0x1f ;  /* 0x0c401f0004847f89 */ /* 0x000e6800000e0000 */
[----:B------:R-:W2:Y:S01]  /*fff0*/  SHFL.BFLY PT, R0, R5, 0x2, 0x1f ;  /* 0x0c401f0005007f89 */ /* 0x000ea200000e0000 */
[----:B-1----:R-:W-:Y:S02]  /*10000*/  FMNMX.FTZ R132, R4, R132, !PT ;  /* 0x0000008404847209 */ /* 0x002fe40007810000 */
[----:B--2---:R-:W-:Y:S03]  /*10010*/  FMNMX.FTZ R4, R5, R0, !PT ;  /* 0x0000000005047209 */ /* 0x004fe60007810000 */
[----:B------:R-:W1:Y:S04]  /*10020*/  SHFL.BFLY PT, R2, R132, 0x1, 0x1f ;  /* 0x0c201f0084027f89 */ /* 0x000e6800000e0000 */
[----:B------:R2:W3:Y:S01]  /*10030*/  SHFL.BFLY PT, R0, R4, 0x1, 0x1f ;  /* 0x0c201f0004007f89 */ /* 0x0004e200000e0000 */
[----:B-1----:R-:W-:Y:S05]  /*10040*/  FMNMX.FTZ R132, R132, R2, !PT ;  /* 0x0000000284847209 */ /* 0x002fea0007810000 */
.L_x_1547:
[C---:B------:R-:W-:Y:S01]  /*10050*/  FMUL.FTZ R194, R132.reuse, c[0x0][0x2d0] ;  /* 0x0000b40084c27a20 */ /* 0x040fe20000410000 */
[----:B------:R-:W-:Y:S01]  /*10060*/  WARPSYNC 0xffffffff ;  /* 0xffffffff00007948 */ /* 0x000fe20003800000 */
[----:B------:R-:W-:Y:S01]  /*10070*/  FADD.FTZ R2, -R132, R133 ;  /* 0x0000008584027221 */ /* 0x000fe20000010100 */
[----:B----4-:R-:W1:Y:S01]  /*10080*/  LDSM.16.MT88.4 R12, [R231] ;  /* 0x00000000e70c783b */ /* 0x010e620000004200 */
[--C-:B------:R-:W-:Y:S01]  /*10090*/  FFMA.FTZ R3, R188, c[0x0][0x2d0], -R194.reuse ;  /* 0x0000b400bc037a23 */ /* 0x100fe200000108c2 */
[----:B------:R-:W-:Y:S01]  /*100a0*/  ISETP.GT.AND P0, PT, R247, RZ, PT ;  /* 0x000000fff700720c */ /* 0x000fe20003f04270 */
[----:B------:R-:W-:Y:S02]  /*100b0*/  FMUL.FTZ R2, R2, c[0x0][0x2d0] ;  /* 0x0000b40002027a20 */ /* 0x000fe40000410000 */
[----:B------:R4:W-:Y:S01]  /*100c0*/  MUFU.EX2 R220, R3 ;  /* 0x0000000300dc7308 */ /* 0x0009e20000000800 */
[--C-:B------:R-:W-:Y:S02]  /*100d0*/  FFMA.FTZ R133, R200, c[0x0][0x2d0], -R194.reuse ;  /* 0x0000b400c8857a23 */ /* 0x100fe400000108c2 */
[----:B------:R-:W5:Y:S07]  /*100e0*/  LDSM.16.MT88.4 R20, [R232] ;  /* 0x00000000e814783b */ /* 0x000f6e0000004200 */
[----:B------:R-:W-:Y:S01]  /*100f0*/  MUFU.EX2 R2, R2 ;  /* 0x0000000200027308 */ /* 0x000fe20000000800 */
[----:B------:R-:W2:Y:S08]  /*10100*/  LDSM.16.MT88.4 R28, [R234] ;  /* 0x00000000ea1c783b */ /* 0x000eb00000004200 */
[----:B------:R-:W3:Y:S01]  /*10110*/  LDSM.16.MT88.4 R36, [R233] ;  /* 0x00000000e924783b */ /* 0x000ee20000004200 */
[--C-:B----4-:R-:W-:Y:S07]  /*10120*/  FFMA.FTZ R3, R191, c[0x0][0x2d0], -R194.reuse ;  /* 0x0000b400bf037a23 */ /* 0x110fee00000108c2 */
[----:B------:R-:W4:Y:S01]  /*10130*/  LDSM.16.MT88.4 R44, [R231+0x3000] ;  /* 0x00300000e72c783b */ /* 0x000f220000004200 */
[----:B------:R1:W1:Y:S02]  /*10140*/  MUFU.EX2 R191, R3 ;  /* 0x0000000300bf7308 */ /* 0x0002640000000800 */
[--C-:B-1----:R-:W-:Y:S08]  /*10150*/  FFMA.FTZ R3, R190, c[0x0][0x2d0], -R194.reuse ;  /* 0x0000b400be037a23 */ /* 0x102ff000000108c2 */
[----:B------:R1:W-:Y:S02]  /*10160*/  MUFU.EX2 R190, R3 ;  /* 0x0000000300be7308 */ /* 0x0003e40000000800 */
[----:B-1-3--:R-:W-:Y:S01]  /*10170*/  FMNMX.FTZ R3, R0, R4, !PT ;  /* 0x0000000400037209 */ /* 0x00afe20007810000 */
[----:B------:R-:W-:Y:S01]  /*10180*/  FFMA.FTZ R0, R184, c[0x0][0x2d0], -R194 ;  /* 0x0000b400b8007a23 */ /* 0x000fe200000108c2 */
[----:B------:R-:W-:Y:S01]  /*10190*/  F2FP.PACK_AB R184, R191, R220 ;  /* 0x000000dcbfb8723e */ /* 0x000fe200000000ff */
[C---:B------:R-:W-:Y:S05]  /*101a0*/  FMUL.FTZ R8, R2.reuse, R140 ;  /* 0x0000008c02087220 */ /* 0x040fea0000410000 */
[----:B------:R1:W3:Y:S01]  /*101b0*/  MUFU.EX2 R5, R0 ;  /* 0x0000000000057308 */ /* 0x0002e20000000800 */
[----:B------:R-:W-:Y:S02]  /*101c0*/  FMUL.FTZ R188, R3, c[0x0][0x2d0] ;  /* 0x0000b40003bc7a20 */ /* 0x000fe40000410000 */
[C---:B------:R-:W-:Y:S02]  /*101d0*/  FMUL.FTZ R9, R2.reuse, R141 ;  /* 0x0000008d02097220 */ /* 0x040fe40000410000 */
[----:B--2---:R-:W-:Y:S02]  /*101e0*/  FFMA.FTZ R4, R189, c[0x0][0x2d0], -R188 ;  /* 0x0000b400bd047a23 */ /* 0x004fe400000108bc */
        /* <DEDUP_REMOVED lines=9> */
[----:B-1----:R-:W-:Y:S02]  /*10280*/  FADD.FTZ R0, -R3, R134 ;  /* 0x0000008603007221 */ /* 0x002fe40000010100 */
[----:B------:R1:W-:Y:S01]  /*10290*/  MUFU.EX2 R134, R4 ;  /* 0x0000000400867308 */ /* 0x0003e20000000800 */
[----:B------:R-:W-:Y:S02]  /*102a0*/  FMUL.FTZ R49, R2, R181 ;  /* 0x000000b502317220 */ /* 0x000fe40000410000 */
[----:B------:R-:W-:Y:S02]  /*102b0*/  FMUL.FTZ R0, R0, c[0x0][0x2d0] ;  /* 0x0000b40000007a20 */ /* 0x000fe40000410000 */
        /* <DEDUP_REMOVED lines=11> */
[--C-:B-1----:R-:W-:Y:S01]  /*10370*/  FFMA.FTZ R4, R193, c[0x0][0x2d0], -R188.reuse ;  /* 0x0000b400c1047a23 */ /* 0x102fe200000108bc */
[----:B---3--:R-:W-:Y:S01]  /*10380*/  MOV R193, R5 ;  /* 0x0000000500c17202 */ /* 0x008fe20000000f00 */
[C---:B------:R-:W-:Y:S02]  /*10390*/  FMUL.FTZ R5, R2.reuse, R137 ;  /* 0x0000008902057220 */ /* 0x040fe40000410000 */
[----:B------:R1:W3:Y:S01]  /*103a0*/  MUFU.EX2 R189, R4 ;  /* 0x0000000400bd7308 */ /* 0x0002e20000000800 */
[----:B------:R-:W-:Y:S01]  /*103b0*/  F2FP.PACK_AB R186, R193, R190 ;  /* 0x000000bec1ba723e */ /* 0x000fe200000000ff */
[C---:B------:R-:W-:Y:S02]  /*103c0*/  FMUL.FTZ R72, R2.reuse, R72 ;  /* 0x0000004802487220 */ /* 0x040fe40000410000 */
[----:B------:R-:W-:Y:S02]  /*103d0*/  FMUL.FTZ R73, R2, R73 ;  /* 0x0000004902497220 */ /* 0x000fe40000410000 */
[C---:B--2---:R-:W-:Y:S02]  /*103e0*/  FMUL.FTZ R6, R0.reuse, R138 ;  /* 0x0000008a00067220 */ /* 0x044fe40000410000 */
        /* <DEDUP_REMOVED lines=9> */
[--C-:B-1----:R-:W-:Y:S01]  /*10480*/  FFMA.FTZ R4, R185, c[0x0][0x2d0], -R188.reuse ;  /* 0x0000b400b9047a23 */ /* 0x102fe200000108bc */
[----:B---3--:R-:W-:Y:S01]  /*10490*/  F2FP.PACK_AB R185, R189, R134 ;  /* 0x00000086bdb9723e */ /* 0x008fe200000000ff */
[C---:B------:R-:W-:Y:S02]  /*104a0*/  FMUL.FTZ R35, R0.reuse, R167 ;  /* 0x000000a700237220 */ /* 0x040fe40000410000 */
[----:B------:R1:W-:Y:S01]  /*104b0*/  MUFU.EX2 R244, R4 ;  /* 0x0000000400f47308 */ /* 0x0003e20000000800 */
[C---:B------:R-:W-:Y:S02]  /*104c0*/  FMUL.FTZ R42, R0.reuse, R174 ;  /* 0x000000ae002a7220 */ /* 0x040fe40000410000 */
[C---:B------:R-:W-:Y:S02]  /*104d0*/  FMUL.FTZ R43, R0.reuse, R175 ;  /* 0x000000af002b7220 */ /* 0x040fe40000410000 */
[C---:B------:R-:W-:Y:S01]  /*104e0*/  FMUL.FTZ R50, R0.reuse, R182 ;  /* 0x000000b600327220 */ /* 0x040fe20000410000 */
[----:B------:R-:W-:Y:S01]  /*104f0*/  LDSM.16.MT88.4 R172, [R231+0x5800] ;  /* 0x00580000e7ac783b */ /* 0x000fe20000004200 */
        /* <DEDUP_REMOVED lines=9> */
[----:B------:R-:W-:Y:S02]  /*10590*/  FMUL.FTZ R67, R0, R67 ;  /* 0x0000004300437220 */ /* 0x000fe40000410000 */
[----:B-1----:R-:W-:Y:S02]  /*105a0*/  FFMA.FTZ R4, R192, c[0x0][0x2d0], -R188 ;  /* 0x0000b400c0047a23 */ /* 0x002fe400000108bc */
[C---:B------:R-:W-:Y:S02]  /*105b0*/  FMUL.FTZ R70, R0.reuse, R70 ;  /* 0x0000004600467220 */ /* 0x040fe40000410000 */
[----:B------:R-:W1:Y:S01]  /*105c0*/  MUFU.EX2 R192, R4 ;  /* 0x0000000400c07308 */ /* 0x000e620000000800 */
[C---:B------:R-:W-:Y:S02]  /*105d0*/  FMUL.FTZ R71, R0.reuse, R71 ;  /* 0x0000004700477220 */ /* 0x040fe40000410000 */
        /* <DEDUP_REMOVED lines=11> */
[----:B-1----:R-:W-:Y:S01]  /*10690*/  F2FP.PACK_AB R187, R192, R244 ;  /* 0x000000f4c0bb723e */ /* 0x002fe200000000ff */
[----:B------:R-:W-:Y:S02]  /*106a0*/  FMUL.FTZ R4, R2, R136 ;  /* 0x0000008802047220 */ /* 0x000fe40000410000 */
[----:B------:R-:W1:Y:S01]  /*106b0*/  LDSM.16.MT88.4 R136, [R232+0x3000] ;  /* 0x00300000e888783b */ /* 0x000e620000004200 */
[--C-:B------:R-:W-:Y:S02]  /*106c0*/  FFMA.FTZ R157, R210, c[0x0][0x2d0], -R194.reuse ;  /* 0x0000b400d29d7a23 */ /* 0x100fe400000108c2 */
[--C-:B------:R-:W-:Y:S02]  /*106d0*/  FFMA.FTZ R159, R207, c[0x0][0x2d0], -R194.reuse ;  /* 0x0000b400cf9f7a23 */ /* 0x100fe400000108c2 */
[C---:B------:R-:W-:Y:S05]  /*106e0*/  HMMA.16816.F32 R4, R184.reuse, R12, R4 ;  /* 0x0000000cb804723c */ /* 0x040fea0000001804 */
[--C-:B------:R-:W-:Y:S02]  /*106f0*/  FFMA.FTZ R158, R208, c[0x0][0x2d0], -R194.reuse ;  /* 0x0000b400d09e7a23 */ /* 0x100fe400000108c2 */
[C---:B------:R-:W-:Y:S01]  /*10700*/  FMUL.FTZ R12, R2.reuse, R144 ;  /* 0x00000090020c7220 */ /* 0x040fe20000410000 */
[C---:B------:R-:W-:Y:S01]  /*10710*/  HMMA.16816.F32 R8, R184.reuse, R14, R8 ;  /* 0x0000000eb808723c */ /* 0x040fe20000001808 */
[----:B------:R-:W2:Y:S01]  /*10720*/  LDL.LU R144, [R1+0x8] ;  /* 0x0000080001907983 */ /* 0x000ea20000300800 */
[----:B------:R-:W-:Y:S02]  /*10730*/  MUFU.EX2 R200, R158 ;  /* 0x0000009e00c87308 */ /* 0x000fe40000000800 */
[C---:B------:R-:W-:Y:S01]  /*10740*/  FMUL.FTZ R13, R2.reuse, R145 ;  /* 0x00000091020d7220 */ /* 0x040fe20000410000 */
[----:B------:R-:W3:Y:S01]  /*10750*/  LDL.LU R148, [R1+0xc] ;  /* 0x00000c0001947983 */ /* 0x000ee20000300800 */
[----:B------:R-:W-:Y:S02]  /*10760*/  FMUL.FTZ R85, R2, R85 ;  /* 0x0000005502557220 */ /* 0x000fe40000410000 */
[C---:B------:R-:W-:Y:S04]  /*10770*/  FMUL.FTZ R14, R0.reuse, R146 ;  /* 0x00000092000e7220 */ /* 0x040fe80000410000 */
[C---:B------:R-:W-:Y:S02]  /*10780*/  FMUL.FTZ R15, R0.reuse, R147 ;  /* 0x00000093000f7220 */ /* 0x040fe40000410000 */
[--C-:B------:R-:W-:Y:S02]  /*10790*/  FFMA.FTZ R156, R209, c[0x0][0x2d0], -R194.reuse ;  /* 0x0000b400d19c7a23 */ /* 0x100fe400000108c2 */
[C---:B------:R-:W-:Y:S02]  /*107a0*/  FMUL.FTZ R86, R0.reuse, R86 ;  /* 0x0000005600567220 */ /* 0x040fe40000410000 */
[----:B------:R-:W-:Y:S01]  /*107b0*/  FMUL.FTZ R87, R0, R87 ;  /* 0x0000005700577220 */ /* 0x000fe20000410000 */
[C---:B-----5:R-:W-:Y:S03]  /*107c0*/  HMMA.16816.F32 R12, R184.reuse, R20, R12 ;  /* 0x00000014b80c723c */ /* 0x060fe6000000180c */
[C---:B------:R-:W-:Y:S02]  /*107d0*/  FMUL.FTZ R88, R2.reuse, R88 ;  /* 0x0000005802587220 */ /* 0x040fe40000410000 */
[C---:B------:R-:W-:Y:S02]  /*107e0*/  FMUL.FTZ R89, R2.reuse, R89 ;  /* 0x0000005902597220 */ /* 0x040fe40000410000 */
[C---:B------:R-:W-:Y:S01]  /*107f0*/  FMUL.FTZ R20, R2.reuse, R152 ;  /* 0x0000009802147220 */ /* 0x040fe20000410000 */
[C---:B------:R-:W-:Y:S04]  /*10800*/  HMMA.16816.F32 R16, R184.reuse, R22, R16 ;  /* 0x00000016b810723c */ /* 0x040fe80000001810 */
[----:B------:R-:W-:Y:S02]  /*10810*/  FMUL.FTZ R21, R2, R153 ;  /* 0x0000009902157220 */ /* 0x000fe40000410000 */
[C---:B------:R-:W-:Y:S02]  /*10820*/  FMUL.FTZ R90, R0.reuse, R90 ;  /* 0x0000005a005a7220 */ /* 0x040fe40000410000 */
[C---:B------:R-:W-:Y:S04]  /*10830*/  FMUL.FTZ R22, R0.reuse, R154 ;  /* 0x0000009a00167220 */ /* 0x040fe80000410000 */
[C---:B------:R-:W-:Y:S01]  /*10840*/  FMUL.FTZ R23, R0.reuse, R155 ;  /* 0x0000009b00177220 */ /* 0x040fe20000410000 */
[----:B------:R-:W-:Y:S01]  /*10850*/  MOV R155, R192 ;  /* 0x000000c0009b7202 */ /* 0x000fe20000000f00 */
[--C-:B------:R-:W-:Y:S02]  /*10860*/  FFMA.FTZ R152, R217, c[0x0][0x2d0], -R194.reuse ;  /* 0x0000b400d9987a23 */ /* 0x100fe400000108c2 */
[----:B------:R-:W-:Y:S02]  /*10870*/  FMUL.FTZ R91, R0, R91 ;  /* 0x0000005b005b7220 */ /* 0x000fe40000410000 */
[----:B------:R-:W-:Y:S01]  /*10880*/  MUFU.EX2 R208, R152 ;  /* 0x0000009800d07308 */ /* 0x000fe20000000800 */
[C---:B------:R-:W-:Y:S03]  /*10890*/  HMMA.16816.F32 R20, R184.reuse, R28, R20 ;  /* 0x0000001cb814723c */ /* 0x040fe60000001814 */
[C---:B------:R-:W-:Y:S02]  /*108a0*/  FMUL.FTZ R92, R2.reuse, R92 ;  /* 0x0000005c025c7220 */ /* 0x040fe40000410000 */
[----:B------:R-:W-:Y:S02]  /*108b0*/  FMUL.FTZ R93, R2, R93 ;  /* 0x0000005d025d7220 */ /* 0x000fe40000410000 */
[----:B------:R-:W-:Y:S01]  /*108c0*/  FMUL.FTZ R94, R0, R94 ;  /* 0x0000005e005e7220 */ /* 0x000fe20000410000 */
[C---:B------:R-:W-:Y:S04]  /*108d0*/  HMMA.16816.F32 R24, R184.reuse, R30, R24 ;  /* 0x0000001eb818723c */ /* 0x040fe80000001818 */
[C---:B------:R-:W-:Y:S02]  /*108e0*/  FMUL.FTZ R28, R2.reuse, R160 ;  /* 0x000000a0021c7220 */ /* 0x040fe40000410000 */
[----:B------:R-:W-:Y:S02]  /*108f0*/  FMUL.FTZ R29, R2, R161 ;  /* 0x000000a1021d7220 */ /* 0x000fe40000410000 */
[C---:B------:R-:W-:Y:S01]  /*10900*/  FMUL.FTZ R30, R0.reuse, R162 ;  /* 0x000000a2001e7220 */ /* 0x040fe20000410000 */
[----:B------:R5:W-:Y:S03]  /*10910*/  MUFU.EX2 R161, R133 ;  /* 0x0000008500a17308 */ /* 0x000be60000000800 */
[C---:B------:R-:W-:Y:S02]  /*10920*/  FMUL.FTZ R31, R0.reuse, R163 ;  /* 0x000000a3001f7220 */ /* 0x040fe40000410000 */
[----:B------:R-:W-:Y:S02]  /*10930*/  FMUL.FTZ R95, R0, R95 ;  /* 0x0000005f005f7220 */ /* 0x000fe40000410000 */
[C---:B------:R-:W-:Y:S02]  /*10940*/  FMUL.FTZ R96, R2.reuse, R96 ;  /* 0x0000006002607220 */ /* 0x040fe40000410000 */
[----:B------:R-:W-:Y:S01]  /*10950*/  FMUL.FTZ R97, R2, R97 ;  /* 0x0000006102617220 */ /* 0x000fe20000410000 */
[C---:B------:R-:W-:Y:S03]  /*10960*/  HMMA.16816.F32 R28, R184.reuse, R36, R28 ;  /* 0x00000024b81c723c */ /* 0x040fe6000000181c */
[C---:B------:R-:W-:Y:S02]  /*10970*/  FMUL.FTZ R98, R0.reuse, R98 ;  /* 0x0000006200627220 */ /* 0x040fe40000410000 */
[----:B------:R-:W-:Y:S02]  /*10980*/  FMUL.FTZ R99, R0, R99 ;  /* 0x0000006300637220 */ /* 0x000fe40000410000 */
[C---:B------:R-:W-:Y:S01]  /*10990*/  FMUL.FTZ R100, R2.reuse, R100 ;  /* 0x0000006402647220 */ /* 0x040fe20000410000 */
[C---:B------:R-:W-:Y:S04]  /*109a0*/  HMMA.16816.F32 R32, R184.reuse, R38, R32 ;  /* 0x00000026b820723c */ /* 0x040fe80000001820 */
[C---:B------:R-:W-:Y:S02]  /*109b0*/  FMUL.FTZ R36, R2.reuse, R168 ;  /* 0x000000a802247220 */ /* 0x040fe40000410000 */
[----:B------:R-:W-:Y:S02]  /*109c0*/  FMUL.FTZ R37, R2, R169 ;  /* 0x000000a902257220 */ /* 0x000fe40000410000 */
[C---:B------:R-:W-:Y:S01]  /*109d0*/  FMUL.FTZ R38, R0.reuse, R170 ;  /* 0x000000aa00267220 */ /* 0x040fe20000410000 */
[----:B------:R-:W-:Y:S03]  /*109e0*/  MOV R170, R193 ;  /* 0x000000c100aa7202 */ /* 0x000fe60000000f00 */
[----:B------:R-:W-:Y:S02]  /*109f0*/  FMUL.FTZ R39, R0, R171 ;  /* 0x000000ab00277220 */ /* 0x000fe40000410000 */
[--C-:B-----5:R-:W-:Y:S02]  /*10a00*/  FFMA.FTZ R133, R197, c[0x0][0x2d0], -R194.reuse ;  /* 0x0000b400c5857a23 */ /* 0x120fe400000108c2 */
[----:B------:R-:W-:Y:S02]  /*10a10*/  FMUL.FTZ R101, R2, R101 ;  /* 0x0000006502657220 */ /* 0x000fe40000410000 */
[----:B------:R5:W-:Y:S01]  /*10a20*/  MUFU.EX2 R165, R133 ;  /* 0x0000008500a57308 */ /* 0x000be20000000800 */
[C---:B----4-:R-:W-:Y:S03]  /*10a30*/  HMMA.16816.F32 R36, R184.reuse, R44, R36 ;  /* 0x0000002cb824723c */ /* 0x050fe60000001824 */
        /* <DEDUP_REMOVED lines=19> */
[----:B------:R-:W-:Y:S04]  /*10b70*/  FMUL.FTZ R113, R2, R113 ;  /* 0x0000007102717220 */ /* 0x000fe80000410000 */
        /* <DEDUP_REMOVED lines=13> */
[----:B------:R-:W-:Y:S02]  /*10c50*/  FMUL.FTZ R129, R2, R129 ;  /* 0x0000008102817220 */ /* 0x000fe40000410000 */
[C---:B------:R-:W-:Y:S01]  /*10c60*/  FMUL.FTZ R126, R0.reuse, R126 ;  /* 0x0000007e007e7220 */ /* 0x040fe20000410000 */
[C---:B-1----:R-:W-:Y:S03]  /*10c70*/  HMMA.16816.F32 R52, R184.reuse, R136, R52 ;  /* 0x00000088b834723c */ /* 0x042fe60000001834 */
[C---:B------:R-:W-:Y:S02]  /*10c80*/  FMUL.FTZ R127, R0.reuse, R127 ;  /* 0x0000007f007f7220 */ /* 0x040fe40000410000 */
[C---:B------:R-:W-:Y:S02]  /*10c90*/  FMUL.FTZ R130, R0.reuse, R130 ;  /* 0x0000008200827220 */ /* 0x040fe40000410000 */
[----:B------:R-:W-:Y:S01]  /*10ca0*/  FMUL.FTZ R131, R0, R131 ;  /* 0x0000008300837220 */ /* 0x000fe20000410000 */
[C---:B------:R-:W-:Y:S01]  /*10cb0*/  HMMA.16816.F32 R56, R184.reuse, R138, R56 ;  /* 0x0000008ab838723c */ /* 0x040fe20000001838 */
[----:B------:R-:W1:Y:S03]  /*10cc0*/  LDSM.16.MT88.4 R136, [R233+0x3000] ;  /* 0x00300000e988783b */ /* 0x000e660000004200 */
[--C-:B-----5:R-:W-:Y:S02]  /*10cd0*/  FFMA.FTZ R133, R196, c[0x0][0x2d0], -R194.reuse ;  /* 0x0000b400c4857a23 */ /* 0x120fe400000108c2 */
[--C-:B------:R-:W-:Y:S02]  /*10ce0*/  FFMA.FTZ R192, R205, c[0x0][0x2d0], -R194.reuse ;  /* 0x0000b400cdc07a23 */ /* 0x100fe400000108c2 */
[----:B------:R4:W-:Y:S01]  /*10cf0*/  MUFU.EX2 R168, R133 ;  /* 0x0000008500a87308 */ /* 0x0009e20000000800 */
[--C-:B------:R-:W-:Y:S09]  /*10d00*/  FFMA.FTZ R193, R204, c[0x0][0x2d0], -R194.reuse ;  /* 0x0000b400ccc17a23 */ /* 0x100ff200000108c2 */
[----:B------:R-:W-:Y:S10]  /*10d10*/  MUFU.EX2 R192, R192 ;  /* 0x000000c000c07308 */ /* 0x000ff40000000800 */
[----:B------:R-:W-:Y:S01]  /*10d20*/  MUFU.EX2 R193, R193 ;  /* 0x000000c100c17308 */ /* 0x000fe20000000800 */
[----:B----4-:R-:W-:Y:S09]  /*10d30*/  FFMA.FTZ R133, R195, c[0x0][0x2d0], -R194 ;  /* 0x0000b400c3857a23 */ /* 0x010ff200000108c2 */
[----:B------:R4:W-:Y:S01]  /*10d40*/  MUFU.EX2 R169, R133 ;  /* 0x0000008500a97308 */ /* 0x0009e20000000800 */
[C---:B-1----:R-:W-:Y:S08]  /*10d50*/  HMMA.16816.F32 R60, R184.reuse, R136, R60 ;  /* 0x00000088b83c723c */ /* 0x042ff0000000183c */
[C---:B------:R-:W-:Y:S01]  /*10d60*/  HMMA.16816.F32 R64, R184.reuse, R138, R64 ;  /* 0x0000008ab840723c */ /* 0x040fe20000001840 */
[----:B------:R-:W1:Y:S03]  /*10d70*/  LDSM.16.MT88.4 R136, [R231+0x6000] ;  /* 0x00600000e788783b */ /* 0x000e660000004200 */
[--C-:B----4-:R-:W-:Y:S02]  /*10d80*/  FFMA.FTZ R133, R199, c[0x0][0x2d0], -R188.reuse ;  /* 0x0000b400c7857a23 */ /* 0x110fe400000108bc */
[----:B------:R-:W-:Y:S10]  /*10d90*/  MUFU.EX2 R199, R159 ;  /* 0x0000009f00c77308 */ /* 0x000ff40000000800 */
[----:B------:R4:W-:Y:S01]  /*10da0*/  MUFU.EX2 R160, R133 ;  /* 0x0000008500a07308 */ /* 0x0009e20000000800 */
[C---:B-1----:R-:W-:Y:S08]  /*10db0*/  HMMA.16816.F32 R68, R184.reuse, R136, R68 ;  /* 0x00000088b844723c */ /* 0x042ff00000001844 */
[C---:B------:R-:W-:Y:S01]  /*10dc0*/  HMMA.16816.F32 R72, R184.reuse, R138, R72 ;  /* 0x0000008ab848723c */ /* 0x040fe20000001848 */
[----:B------:R-:W1:Y:S03]  /*10dd0*/  LDSM.16.MT88.4 R136, [R232+0x6000] ;  /* 0x00600000e888783b */ /* 0x000e660000004200 */
[----:B----4-:R-:W-:Y:S02]  /*10de0*/  FFMA.FTZ R133, R201, c[0x0][0x2d0], -R188 ;  /* 0x0000b400c9857a23 */ /* 0x010fe400000108bc */
[----:B------:R-:W-:Y:S10]  /*10df0*/  MUFU.EX2 R201, R157 ;  /* 0x0000009d00c97308 */ /* 0x000ff40000000800 */
[----:B------:R4:W-:Y:S01]  /*10e00*/  MUFU.EX2 R162, R133 ;  /* 0x0000008500a27308 */ /* 0x0009e20000000800 */
[----:B---3--:R-:W-:Y:S02]  /*10e10*/  FFMA.FTZ R153, R0, R148, R134 ;  /* 0x0000009400997223 */ /* 0x008fe40000010086 */
[----:B------:R-:W-:Y:S01]  /*10e20*/  LDSM.16.MT88.4 R148, [R234+0x1000] ;  /* 0x00100000ea94783b */ /* 0x000fe20000004200 */
[--C-:B------:R-:W-:Y:S02]  /*10e30*/  FFMA.FTZ R0, R219, c[0x0][0x2d0], -R194.reuse ;  /* 0x0000b400db007a23 */ /* 0x100fe400000108c2 */
[----:B------:R-:W-:Y:S04]  /*10e40*/  FADD.FTZ R154, R189, R153 ;  /* 0x00000099bd9a7221 */ /* 0x000fe80000010000 */
[----:B------:R3:W-:Y:S01]  /*10e50*/  MUFU.EX2 R164, R0 ;  /* 0x0000000000a47308 */ /* 0x0007e20000000800 */
[----:B------:R-:W-:Y:S02]  /*10e60*/  FFMA.FTZ R134, R214, c[0x0][0x2d0], -R194 ;  /* 0x0000b400d6867a23 */ /* 0x000fe400000108c2 */
[----:B----4-:R-:W-:Y:S01]  /*10e70*/  FFMA.FTZ R133, R198, c[0x0][0x2d0], -R188 ;  /* 0x0000b400c6857a23 */ /* 0x010fe200000108bc */
[C---:B-1----:R-:W-:Y:S06]  /*10e80*/  HMMA.16816.F32 R76, R184.reuse, R136, R76 ;  /* 0x00000088b84c723c */ /* 0x042fec000000184c */
[----:B------:R1:W-:Y:S02]  /*10e90*/  MUFU.EX2 R209, R134 ;  /* 0x0000008600d17308 */ /* 0x0003e40000000800 */
[C---:B------:R-:W-:Y:S01]  /*10ea0*/  HMMA.16816.F32 R80, R184.reuse, R138, R80 ;  /* 0x0000008ab850723c */ /* 0x040fe20000001850 */
[----:B------:R-:W4:Y:S07]  /*10eb0*/  LDSM.16.MT88.4 R136, [R234+0x6000] ;  /* 0x00600000ea88783b */ /* 0x000f2e0000004200 */
[----:B------:R2:W-:Y:S01]  /*10ec0*/  MUFU.EX2 R166, R133 ;  /* 0x0000008500a67308 */ /* 0x0005e20000000800 */
[----:B---3--:R-:W-:Y:S03]  /*10ed0*/  FFMA.FTZ R0, R216, c[0x0][0x2d0], -R194 ;  /* 0x0000b400d8007a23 */ /* 0x008fe600000108c2 */
[----:B-1----:R-:W-:Y:S02]  /*10ee0*/  FFMA.FTZ R134, R222, c[0x0][0x2d0], -R188 ;  /* 0x0000b400de867a23 */ /* 0x002fe400000108bc */
[----:B--2---:R-:W-:Y:S02]  /*10ef0*/  FFMA.FTZ R133, R2, R144, R220 ;  /* 0x0000009002857223 */ /* 0x004fe400000100dc */
[----:B------:R-:W-:Y:S01]  /*10f00*/  LDSM.16.MT88.4 R144, [R232+0x800] ;  /* 0x00080000e890783b */ /* 0x000fe20000004200 */
[----:B------:R-:W-:Y:S01]  /*10f10*/  FFMA.FTZ R2, R202, c[0x0][0x2d0], -R188 ;  /* 0x0000b400ca027a23 */ /* 0x000fe200000108bc */
[----:B------:R1:W-:Y:S01]  /*10f20*/  MUFU.EX2 R220, R0 ;  /* 0x0000000000dc7308 */ /* 0x0003e20000000800 */
[C---:B----4-:R-:W-:Y:S09]  /*10f30*/  HMMA.16816.F32 R84, R184.reuse, R136, R84 ;  /* 0x00000088b854723c */ /* 0x050ff20000001854 */
[----:B------:R-:W-:Y:S01]  /*10f40*/  MUFU.EX2 R167, R2 ;  /* 0x0000000200a77308 */ /* 0x000fe20000000800 */
[C---:B------:R-:W-:Y:S01]  /*10f50*/  HMMA.16816.F32 R88, R184.reuse, R138, R88 ;  /* 0x0000008ab858723c */ /* 0x040fe20000001858 */
[----:B------:R-:W2:Y:S08]  /*10f60*/  LDSM.16.MT88.4 R136, [R233+0x6000] ;  /* 0x00600000e988783b */ /* 0x000eb00000004200 */
[----:B------:R3:W-:Y:S03]  /*10f70*/  MUFU.EX2 R202, R156 ;  /* 0x0000009c00ca7308 */ /* 0x0007e60000000800 */
[--C-:B-1----:R-:W-:Y:S07]  /*10f80*/  FFMA.FTZ R0, R213, c[0x0][0x2d0], -R194.reuse ;  /* 0x0000b400d5007a23 */ /* 0x102fee00000108c2 */
[----:B------:R1:W-:Y:S01]  /*10f90*/  MUFU.EX2 R219, R0 ;  /* 0x0000000000db7308 */ /* 0x0003e20000000800 */
[----:B---3--:R-:W-:Y:S01]  /*10fa0*/  LDSM.16.MT88.4 R156, [R233+0x2000] ;  /* 0x00200000e99c783b */ /* 0x008fe20000004200 */
[----:B-1----:R-:W-:Y:S01]  /*10fb0*/  FFMA.FTZ R0, R211, c[0x0][0x2d0], -R194 ;  /* 0x0000b400d3007a23 */ /* 0x002fe200000108c2 */
[C---:B--2---:R-:W-:Y:S07]  /*10fc0*/  HMMA.16816.F32 R92, R184.reuse, R136, R92 ;  /* 0x00000088b85c723c */ /* 0x044fee000000185c */
[----:B------:R1:W2:Y:S01]  /*10fd0*/  MUFU.EX2 R2, R0 ;  /* 0x0000000000027308 */ /* 0x0002a20000000800 */
[C---:B------:R-:W-:Y:S01]  /*10fe0*/  HMMA.16816.F32 R96, R184.reuse, R138, R96 ;  /* 0x0000008ab860723c */ /* 0x040fe20000001860 */
[----:B------:R-:W3:Y:S03]  /*10ff0*/  LDSM.16.MT88.4 R136, [R231+0x9000] ;  /* 0x00900000e788783b */ /* 0x000ee60000004200 */
[----:B-1----:R-:W-:Y:S01]  /*11000*/  FFMA.FTZ R0, R218, c[0x0][0x2d0], -R188 ;  /* 0x0000b400da007a23 */ /* 0x002fe200000108bc */
[----:B--2---:R-:W-:Y:S01]  /*11010*/  MOV R218, R2 ;  /* 0x0000000200da7202 */ /* 0x004fe20000000f00 */
[----:B------:R-:W-:Y:S03]  /*11020*/  FFMA.FTZ R2, R224, c[0x0][0x2d0], -R194 ;  /* 0x0000b400e0027a23 */ /* 0x000fe600000108c2 */
[----:B------:R1:W-:Y:S10]  /*11030*/  MUFU.EX2 R163, R0 ;  /* 0x0000000000a37308 */ /* 0x0003f40000000800 */
[----:B------:R-:W-:Y:S01]  /*11040*/  MUFU.EX2 R207, R2 ;  /* 0x0000000200cf7308 */ /* 0x000fe20000000800 */
[C---:B---3--:R-:W-:Y:S03]  /*11050*/  HMMA.16816.F32 R100, R184.reuse, R136, R100 ;  /* 0x00000088b864723c */ /* 0x048fe60000001864 */
[--C-:B-1----:R-:W-:Y:S05]  /*11060*/  FFMA.FTZ R0, R225, c[0x0][0x2d0], -R188.reuse ;  /* 0x0000b400e1007a23 */ /* 0x102fea00000108bc */
[C---:B------:R-:W-:Y:S01]  /*11070*/  HMMA.16816.F32 R104, R184.reuse, R138, R104 ;  /* 0x0000008ab868723c */ /* 0x040fe20000001868 */
[----:B------:R-:W1:Y:S01]  /*11080*/  LDSM.16.MT88.4 R136, [R232+0x9000] ;  /* 0x00900000e888783b */ /* 0x000e620000004200 */
[----:B------:R2:W-:Y:S02]  /*11090*/  MUFU.EX2 R216, R0 ;  /* 0x0000000000d87308 */ /* 0x0005e40000000800 */
[--C-:B--2---:R-:W-:Y:S08]  /*110a0*/  FFMA.FTZ R0, R215, c[0x0][0x2d0], -R188.reuse ;  /* 0x0000b400d7007a23 */ /* 0x104ff000000108bc */
[----:B------:R2:W-:Y:S01]  /*110b0*/  MUFU.EX2 R213, R0 ;  /* 0x0000000000d57308 */ /* 0x0005e20000000800 */
[C---:B-1----:R-:W-:Y:S08]  /*110c0*/  HMMA.16816.F32 R108, R184.reuse, R136, R108 ;  /* 0x00000088b86c723c */ /* 0x042ff0000000186c */
[C---:B------:R-:W-:Y:S01]  /*110d0*/  HMMA.16816.F32 R112, R184.reuse, R138, R112 ;  /* 0x0000008ab870723c */ /* 0x040fe20000001870 */
[----:B------:R-:W1:Y:S03]  /*110e0*/  LDSM.16.MT88.4 R136, [R234+0x9000] ;  /* 0x00900000ea88783b */ /* 0x000e660000004200 */
[----:B--2---:R-:W-:Y:S04]  /*110f0*/  FFMA.FTZ R0, R226, c[0x0][0x2d0], -R188 ;  /* 0x0000b400e2007a23 */ /* 0x004fe800000108bc */
[----:B------:R2:W-:Y:S04]  /*11100*/  MUFU.EX2 R211, R0 ;  /* 0x0000000000d37308 */ /* 0x0005e80000000800 */
[----:B--2---:R-:W-:Y:S02]  /*11110*/  FADD.FTZ R0, R191, R133 ;  /* 0x00000085bf007221 */ /* 0x004fe40000010000 */
[----:B------:R-:W-:Y:S02]  /*11120*/  FFMA.FTZ R133, R212, c[0x0][0x2d0], -R194 ;  /* 0x0000b400d4857a23 */ /* 0x000fe400000108c2 */
[----:B------:R-:W-:Y:S02]  /*11130*/  FADD.FTZ R153, R190, R0 ;  /* 0x00000000be997221 */ /* 0x000fe40000010000 */
[----:B------:R2:W-:Y:S01]  /*11140*/  MUFU.EX2 R210, R133 ;  /* 0x0000008500d27308 */ /* 0x0005e20000000800 */
[----:B------:R-:W-:Y:S01]  /*11150*/  FFMA.FTZ R0, R235, c[0x0][0x2d0], -R188 ;  /* 0x0000b400eb007a23 */ /* 0x000fe200000108bc */
[C---:B-1----:R-:W-:Y:S03]  /*11160*/  HMMA.16816.F32 R116, R184.reuse, R136, R116 ;  /* 0x00000088b874723c */ /* 0x042fe60000001874 */
[----:B------:R-:W-:Y:S02]  /*11170*/  FADD.FTZ R2, R170, R153 ;  /* 0x00000099aa027221 */ /* 0x000fe40000010000 */
[--C-:B------:R-:W-:Y:S02]  /*11180*/  FFMA.FTZ R191, R206, c[0x0][0x2d0], -R194.reuse ;  /* 0x0000b400cebf7a23 */ /* 0x100fe400000108c2 */
[----:B------:R-:W-:Y:S01]  /*11190*/  FFMA.FTZ R194, R203, c[0x0][0x2d0], -R194 ;  /* 0x0000b400cbc27a23 */ /* 0x000fe200000108c2 */
[C---:B------:R-:W-:Y:S01]  /*111a0*/  HMMA.16816.F32 R120, R184.reuse, R138, R120 ;  /* 0x0000008ab878723c */ /* 0x040fe20000001878 */
[----:B------:R-:W1:Y:S01]  /*111b0*/  LDSM.16.MT88.4 R136, [R233+0x9000] ;  /* 0x00900000e988783b */ /* 0x000e620000004200 */
[----:B------:R3:W-:Y:S10]  /*111c0*/  MUFU.EX2 R206, R0 ;  /* 0x0000000000ce7308 */ /* 0x0007f40000000800 */
[----:B------:R-:W-:Y:S01]  /*111d0*/  MUFU.EX2 R194, R194 ;  /* 0x000000c200c27308 */ /* 0x000fe20000000800 */
[----:B--2---:R-:W-:Y:S04]  /*111e0*/  FADD.FTZ R133, R244, R154 ;  /* 0x0000009af4857221 */ /* 0x004fe80000010000 */
[----:B------:R-:W-:Y:S02]  /*111f0*/  FADD.FTZ R133, R155, R133 ;  /* 0x000000859b857221 */ /* 0x000fe40000010000 */
[----:B------:R-:W-:Y:S03]  /*11200*/  LDSM.16.MT88.4 R152, [R234+0x1800] ;  /* 0x00180000ea98783b */ /* 0x000fe60000004200 */
[----:B------:R-:W2:Y:S01]  /*11210*/  MUFU.EX2 R191, R191 ;  /* 0x000000bf00bf7308 */ /* 0x000ea20000000800 */
[----:B---3--:R-:W-:Y:S09]  /*11220*/  FFMA.FTZ R0, R236, c[0x0][0x2d0], -R188 ;  /* 0x0000b400ec007a23 */ /* 0x008ff200000108bc */
[----:B------:R3:W-:Y:S01]  /*11230*/  MUFU.EX2 R205, R0 ;  /* 0x0000000000cd7308 */ /* 0x0007e20000000800 */
[C---:B-1----:R-:W-:Y:S07]  /*11240*/  HMMA.16816.F32 R124, R184.reuse, R136, R124 ;  /* 0x00000088b87c723c */ /* 0x042fee000000187c */
[----:B------:R-:W-:Y:S01]  /*11250*/  F2FP.PACK_AB R136, R165, R161 ;  /* 0x000000a1a588723e */ /* 0x000fe200000000ff */
[----:B------:R-:W-:Y:S04]  /*11260*/  HMMA.16816.F32 R128, R184, R138, R128 ;  /* 0x0000008ab880723c */ /* 0x000fe80000001880 */
[----:B------:R-:W-:Y:S01]  /*11270*/  F2FP.PACK_AB R137, R162, R160 ;  /* 0x000000a0a289723e */ /* 0x000fe200000000ff */
[----:B------:R-:W-:Y:S02]  /*11280*/  FADD.FTZ R161, R161, R2 ;  /* 0x00000002a1a17221 */ /* 0x000fe40000010000 */
[----:B------:R-:W-:Y:S01]  /*11290*/  F2FP.PACK_AB R139, R167, R166 ;  /* 0x000000a6a78b723e */ /* 0x000fe200000000ff */
[--C-:B---3--:R-:W-:Y:S01]  /*112a0*/  FFMA.FTZ R0, R227, c[0x0][0x2d0], -R188.reuse ;  /* 0x0000b400e3007a23 */ /* 0x108fe200000108bc */
[----:B------:R-:W-:Y:S03]  /*112b0*/  F2FP.PACK_AB R138, R169, R168 ;  /* 0x000000a8a98a723e */ /* 0x000fe600000000ff */
[----:B------:R-:W-:Y:S01]  /*112c0*/  FADD.FTZ R161, R165, R161 ;  /* 0x000000a1a5a17221 */ /* 0x000fe20000010000 */
[----:B--2---:R-:W-:Y:S01]  /*112d0*/  F2FP.PACK_AB R184, R192, R191 ;  /* 0x000000bfc0b8723e */ /* 0x004fe200000000ff */
[----:B------:R1:W-:Y:S01]  /*112e0*/  MUFU.EX2 R204, R0 ;  /* 0x0000000000cc7308 */ /* 0x0003e20000000800 */
[----:B------:R-:W-:Y:S01]  /*112f0*/  F2FP.PACK_AB R186, R194, R193 ;  /* 0x000000c1c2ba723e */ /* 0x000fe200000000ff */
[C---:B------:R-:W-:Y:S05]  /*11300*/  HMMA.16816.F32 R4, R136.reuse, R140, R4 ;  /* 0x0000008c8804723c */ /* 0x040fea0000001804 */
[--C-:B------:R-:W-:Y:S03]  /*11310*/  FFMA.FTZ R2, R251, c[0x0][0x2d0], -R188.reuse ;  /* 0x0000b400fb027a23 */ /* 0x100fe600000108bc */
[C---:B------:R-:W-:Y:S01]  /*11320*/  HMMA.16816.F32 R8, R136.reuse, R142, R8 ;  /* 0x0000008e8808723c */ /* 0x040fe20000001808 */
[----:B------:R-:W2:Y:S01]  /*11330*/  LDSM.16.MT88.4 R140, [R234+0x800] ;  /* 0x00080000ea8c783b */ /* 0x000ea20000004200 */
[----:B------:R3:W-:Y:S06]  /*11340*/  MUFU.EX2 R190, R2 ;  /* 0x0000000200be7308 */ /* 0x0007ec0000000800 */
[C---:B------:R-:W-:Y:S04]  /*11350*/  HMMA.16816.F32 R12, R136.reuse, R144, R12 ;  /* 0x00000090880c723c */ /* 0x040fe8000000180c */
[----:B-1----:R-:W-:Y:S04]  /*11360*/  FFMA.FTZ R0, R237, c[0x0][0x2d0], -R188 ;  /* 0x0000b400ed007a23 */ /* 0x002fe800000108bc */
[C---:B------:R-:W-:Y:S01]  /*11370*/  HMMA.16816.F32 R16, R136.reuse, R146, R16 ;  /* 0x000000928810723c */ /* 0x040fe20000001810 */
[----:B------:R-:W1:Y:S01]  /*11380*/  LDSM.16.MT88.4 R144, [R233+0x800] ;  /* 0x00080000e990783b */ /* 0x000e620000004200 */
[----:B------:R4:W-:Y:S02]  /*11390*/  MUFU.EX2 R203, R0 ;  /* 0x0000000000cb7308 */ /* 0x0009e40000000800 */
[----:B---3--:R-:W-:Y:S04]  /*113a0*/  FADD.FTZ R2, R168, R161 ;  /* 0x000000a1a8027221 */ /* 0x008fe80000010000 */
[----:B------:R-:W-:Y:S01]  /*113b0*/  FADD.FTZ R2, R169, R2 ;  /* 0x00000002a9027221 */ /* 0x000fe20000010000 */
[C---:B--2---:R-:W-:Y:S03]  /*113c0*/  HMMA.16816.F32 R20, R136.reuse, R140, R20 ;  /* 0x0000008c8814723c */ /* 0x044fe60000001814 */
[--C-:B----4-:R-:W-:Y:S04]  /*113d0*/  FFMA.FTZ R0, R248, c[0x0][0x2d0], -R188.reuse ;  /* 0x0000b400f8007a23 */ /* 0x110fe800000108bc */
[----:B------:R2:W-:Y:S01]  /*113e0*/  MUFU.EX2 R198, R0 ;  /* 0x0000000000c67308 */ /* 0x0005e20000000800 */
[C---:B------:R-:W-:Y:S01]  /*113f0*/  HMMA.16816.F32 R24, R136.reuse, R142, R24 ;  /* 0x0000008e8818723c */ /* 0x040fe20000001818 */
[----:B------:R-:W3:Y:S07]  /*11400*/  LDSM.16.MT88.4 R140, [R231+0x3800] ;  /* 0x00380000e78c783b */ /* 0x000eee0000004200 */
[C---:B-1----:R-:W-:Y:S08]  /*11410*/  HMMA.16816.F32 R28, R136.reuse, R144, R28 ;  /* 0x00000090881c723c */ /* 0x042ff0000000181c */
[C---:B------:R-:W-:Y:S01]  /*11420*/  HMMA.16816.F32 R32, R136.reuse, R146, R32 ;  /* 0x000000928820723c */ /* 0x040fe20000001820 */
[----:B------:R-:W1:Y:S03]  /*11430*/  LDSM.16.MT88.4 R144, [R232+0x3800] ;  /* 0x00380000e890783b */ /* 0x000e660000004200 */
[--C-:B--2---:R-:W-:Y:S04]  /*11440*/  FFMA.FTZ R0, R250, c[0x0][0x2d0], -R188.reuse ;  /* 0x0000b400fa007a23 */ /* 0x104fe800000108bc */
[----:B------:R2:W-:Y:S01]  /*11450*/  MUFU.EX2 R197, R0 ;  /* 0x0000000000c57308 */ /* 0x0005e20000000800 */
[C---:B---3--:R-:W-:Y:S08]  /*11460*/  HMMA.16816.F32 R36, R136.reuse, R140, R36 ;  /* 0x0000008c8824723c */ /* 0x048ff00000001824 */
[C---:B------:R-:W-:Y:S01]  /*11470*/  HMMA.16816.F32 R40, R136.reuse, R142, R40 ;  /* 0x0000008e8828723c */ /* 0x040fe20000001828 */
[----:B------:R-:W3:Y:S03]  /*11480*/  LDSM.16.MT88.4 R140, [R234+0x3800] ;  /* 0x00380000ea8c783b */ /* 0x000ee60000004200 */
[--C-:B--2---:R-:W-:Y:S04]  /*11490*/  FFMA.FTZ R0, R238, c[0x0][0x2d0], -R188.reuse ;  /* 0x0000b400ee007a23 */ /* 0x104fe800000108bc */
[C---:B-1----:R-:W-:Y:S01]  /*114a0*/  HMMA.16816.F32 R44, R136.reuse, R144, R44 ;  /* 0x00000090882c723c */ /* 0x042fe2000000182c */
[----:B------:R1:W-:Y:S07]  /*114b0*/  MUFU.EX2 R196, R0 ;  /* 0x0000000000c47308 */ /* 0x0003ee0000000800 */
[C---:B------:R-:W-:Y:S01]  /*114c0*/  HMMA.16816.F32 R48, R136.reuse, R146, R48 ;  /* 0x000000928830723c */ /* 0x040fe20000001830 */
[----:B------:R-:W2:Y:S03]  /*114d0*/  LDSM.16.MT88.4 R144, [R233+0x3800] ;  /* 0x00380000e990783b */ /* 0x000ea60000004200 */
[--C-:B-1----:R-:W-:Y:S04]  /*114e0*/  FFMA.FTZ R0, R249, c[0x0][0x2d0], -R188.reuse ;  /* 0x0000b400f9007a23 */ /* 0x102fe800000108bc */
[----:B------:R1:W-:Y:S01]  /*114f0*/  MUFU.EX2 R195, R0 ;  /* 0x0000000000c37308 */ /* 0x0003e20000000800 */
[C---:B---3--:R-:W-:Y:S08]  /*11500*/  HMMA.16816.F32 R52, R136.reuse, R140, R52 ;  /* 0x0000008c8834723c */ /* 0x048ff00000001834 */
[C---:B------:R-:W-:Y:S01]  /*11510*/  HMMA.16816.F32 R56, R136.reuse, R142, R56 ;  /* 0x0000008e8838723c */ /* 0x040fe20000001838 */
[----:B------:R-:W3:Y:S07]  /*11520*/  LDSM.16.MT88.4 R140, [R231+0x6800] ;  /* 0x00680000e78c783b */ /* 0x000eee0000004200 */
[C---:B--2---:R-:W-:Y:S04]  /*11530*/  HMMA.16816.F32 R60, R136.reuse, R144, R60 ;  /* 0x00000090883c723c */ /* 0x044fe8000000183c */
[----:B-1----:R-:W-:Y:S02]  /*11540*/  FADD.FTZ R0, R160, R133 ;  /* 0x00000085a0007221 */ /* 0x002fe40000010000 */
[----:B------:R-:W-:Y:S02]  /*11550*/  FFMA.FTZ R133, R223, c[0x0][0x2d0], -R188 ;  /* 0x0000b400df857a23 */ /* 0x000fe400000108bc */
[C---:B------:R-:W-:Y:S01]  /*11560*/  HMMA.16816.F32 R64, R136.reuse, R146, R64 ;  /* 0x000000928840723c */ /* 0x040fe20000001840 */
[----:B------:R-:W1:Y:S01]  /*11570*/  LDSM.16.MT88.4 R144, [R232+0x6800] ;  /* 0x00680000e890783b */ /* 0x000e620000004200 */
[----:B------:R2:W4:Y:S02]  /*11580*/  MUFU.EX2 R189, R133 ;  /* 0x0000008500bd7308 */ /* 0x0005240000000800 */
[----:B------:R-:W-:Y:S02]  /*11590*/  FADD.FTZ R0, R162, R0 ;  /* 0x00000000a2007221 */ /* 0x000fe40000010000 */
[----:B------:R-:W-:Y:S02]  /*115a0*/  FFMA.FTZ R160, R221, c[0x0][0x2d0], -R188 ;  /* 0x0000b400dda07a23 */ /* 0x000fe400000108bc */
[----:B------:R-:W-:Y:S04]  /*115b0*/  FADD.FTZ R0, R166, R0 ;  /* 0x00000000a6007221 */ /* 0x000fe80000010000 */
[----:B------:R-:W-:Y:S01]  /*115c0*/  FADD.FTZ R0, R167, R0 ;  /* 0x00000000a7007221 */ /* 0x000fe20000010000 */
[----:B------:R-:W-:Y:S10]  /*115d0*/  MUFU.EX2 R188, R134 ;  /* 0x0000008600bc7308 */ /* 0x000ff40000000800 */
[----:B------:R-:W5:Y:S01]  /*115e0*/  MUFU.EX2 R134, R160 ;  /* 0x000000a000867308 */ /* 0x000f620000000800 */
[C---:B---3--:R-:W-:Y:S03]  /*115f0*/  HMMA.16816.F32 R68, R136.reuse, R140, R68 ;  /* 0x0000008c8844723c */ /* 0x048fe60000001844 */
[----:B--2---:R-:W-:Y:S01]  /*11600*/  FADD.FTZ R133, R164, R2 ;  /* 0x00000002a4857221 */ /* 0x004fe20000010000 */
[----:B----4-:R-:W-:Y:S01]  /*11610*/  F2FP.PACK_AB R185, R189, R190 ;  /* 0x000000bebdb9723e */ /* 0x010fe200000000ff */
[----:B------:R-:W-:Y:S02]  /*11620*/  FADD.FTZ R2, R163, R0 ;  /* 0x00000000a3027221 */ /* 0x000fe40000010000 */
[----:B------:R-:W-:Y:S01]  /*11630*/  FADD.FTZ R0, R220, R133 ;  /* 0x00000085dc007221 */ /* 0x000fe20000010000 */
[C---:B------:R-:W-:Y:S01]  /*11640*/  HMMA.16816.F32 R72, R136.reuse, R142, R72 ;  /* 0x0000008e8848723c */ /* 0x040fe20000001848 */
[----:B------:R-:W2:Y:S03]  /*11650*/  LDSM.16.MT88.4 R140, [R234+0x6800] ;  /* 0x00680000ea8c783b */ /* 0x000ea60000004200 */
[----:B------:R-:W-:Y:S01]  /*11660*/  FADD.FTZ R2, R216, R2 ;  /* 0x00000002d8027221 */ /* 0x000fe20000010000 */
[----:B------:R-:W-:Y:S01]  /*11670*/  MOV R133, R132 ;  /* 0x0000008400857202 */ /* 0x000fe20000000f00 */
[----:B------:R-:W-:Y:S02]  /*11680*/  FADD.FTZ R0, R219, R0 ;  /* 0x00000000db007221 */ /* 0x000fe40000010000 */
[C---:B-1----:R-:W-:Y:S04]  /*11690*/  HMMA.16816.F32 R76, R136.reuse, R144, R76 ;  /* 0x00000090884c723c */ /* 0x042fe8000000184c */
[----:B------:R-:W-:Y:S01]  /*116a0*/  FADD.FTZ R2, R213, R2 ;  /* 0x00000002d5027221 */ /* 0x000fe20000010000 */
[----:B-----5:R-:W-:Y:S01]  /*116b0*/  F2FP.PACK_AB R187, R134, R188 ;  /* 0x000000bc86bb723e */ /* 0x020fe200000000ff */
[----:B------:R-:W-:Y:S02]  /*116c0*/  FADD.FTZ R0, R218, R0 ;  /* 0x00000000da007221 */ /* 0x000fe40000010000 */
[C---:B------:R-:W-:Y:S01]  /*116d0*/  HMMA.16816.F32 R80, R136.reuse, R146, R80 ;  /* 0x000000928850723c */ /* 0x040fe20000001850 */
[----:B------:R-:W1:Y:S03]  /*116e0*/  LDSM.16.MT88.4 R144, [R233+0x6800] ;  /* 0x00680000e990783b */ /* 0x000e660000004200 */
        /* <DEDUP_REMOVED lines=9> */
[----:B------:R-:W-:Y:S01]  /*11780*/  FADD.FTZ R2, R198, R2 ;  /* 0x00000002c6027221 */ /* 0x000fe20000010000 */
[C---:B--2---:R-:W-:Y:S03]  /*11790*/  HMMA.16816.F32 R84, R136.reuse, R140, R84 ;  /* 0x0000008c8854723c */ /* 0x044fe60000001854 */
[----:B------:R-:W-:Y:S02]  /*117a0*/  FADD.FTZ R2, R197, R2 ;  /* 0x00000002c5027221 */ /* 0x000fe40000010000 */
[----:B------:R-:W-:Y:S02]  /*117b0*/  FADD.FTZ R0, R201, R0 ;  /* 0x00000000c9007221 */ /* 0x000fe40000010000 */
[----:B------:R-:W-:Y:S01]  /*117c0*/  FADD.FTZ R2, R196, R2 ;  /* 0x00000002c4027221 */ /* 0x000fe20000010000 */
        /* <DEDUP_REMOVED lines=21> */
[----:B------:R-:W-:Y:S01]  /*11920*/  F2FP.PACK_AB R138, R218, R219 ;  /* 0x000000dbda8a723e */ /* 0x000fe200000000ff */
[----:B------:R-:W-:Y:S02]  /*11930*/  LDSM.16.MT88.4 R164, [R233+0x2800] ;  /* 0x00280000e9a4783b */ /* 0x000fe40000004200 */
        /* <DEDUP_REMOVED lines=57> */
[C---:B---3--:R-:W-:Y:S08]  /*11cd0*/  HMMA.16816.F32 R12, R136.reuse, R148, R12 ;  /* 0x00000094880c723c */ /* 0x048ff0000000180c */
[C---:B------:R-:W-:Y:S01]  /*11ce0*/  HMMA.16816.F32 R16, R136.reuse, R150, R16 ;  /* 0x000000968810723c */ /* 0x040fe20000001810 */
[----:B------:R-:W3:Y:S07]  /*11cf0*/  LDSM.16.MT88.4 R148, [R232+0x4800] ;  /* 0x00480000e894783b */ /* 0x000eee0000004200 */
[C---:B------:R-:W-:Y:S08]  /*11d00*/  HMMA.16816.F32 R20, R136.reuse, R152, R20 ;  /* 0x000000988814723c */ /* 0x040ff00000001814 */
        /* <DEDUP_REMOVED lines=39> */
[----:B------:R-:W-:Y:S01]  /*11f80*/  HMMA.16816.F32 R128, R136, R142, R128 ;  /* 0x0000008e8880723c */ /* 0x000fe20000001880 */
[----:B------:R-:W2:Y:S06]  /*11f90*/  LDSM.16.MT88.4 R140, [R231+0x5000] ;  /* 0x00500000e78c783b */ /* 0x000eac0000004200 */
[----:B------:R-:W-:Y:S02]  /*11fa0*/  F2FP.PACK_AB R136, R202, R201 ;  /* 0x000000c9ca88723e */ /* 0x000fe400000000ff */
[----:B------:R-:W-:Y:S03]  /*11fb0*/  F2FP.PACK_AB R138, R199, R200 ;  /* 0x000000c8c78a723e */ /* 0x000fe600000000ff */
[----:B------:R-:W-:Y:S02]  /*11fc0*/  F2FP.PACK_AB R137, R197, R198 ;  /* 0x000000c6c589723e */ /* 0x000fe400000000ff */
[C---:B------:R-:W-:Y:S07]  /*11fd0*/  F2FP.PACK_AB R139, R195.reuse, R196 ;  /* 0x000000c4c38b723e */ /* 0x040fee00000000ff */
        /* <DEDUP_REMOVED lines=23> */
[----:B------:R-:W-:Y:S07]  /*12150*/  LDSM.16.MT88.4 R152, [R232+0xb000] ;  /* 0x00b00000e898783b */ /* 0x000fee0000004200 */
        /* <DEDUP_REMOVED lines=11> */
[----:B------:R-:W-:Y:S07]  /*12210*/  LDSM.16.MT88.4 R148, [R232+0x2800] ;  /* 0x00280000e894783b */ /* 0x000fee0000004200 */
[C---:B--2---:R-:W-:Y:S08]  /*12220*/  HMMA.16816.F32 R100, R136.reuse, R140, R100 ;  /* 0x0000008c8864723c */ /* 0x044ff00000001864 */
[C---:B------:R-:W-:Y:S01]  /*12230*/  HMMA.16816.F32 R104, R136.reuse, R142, R104 ;  /* 0x0000008e8868723c */ /* 0x040fe20000001868 */
[----:B------:R-:W2:Y:S07]  /*12240*/  LDSM.16.MT88.4 R140, [R231+0x2800] ;  /* 0x00280000e78c783b */ /* 0x000eae0000004200 */
[C---:B------:R-:W-:Y:S08]  /*12250*/  HMMA.16816.F32 R108, R136.reuse, R152, R108 ;  /* 0x00000098886c723c */ /* 0x040ff0000000186c */
[C---:B------:R-:W-:Y:S08]  /*12260*/  HMMA.16816.F32 R112, R136.reuse, R154, R112 ;  /* 0x0000009a8870723c */ /* 0x040ff00000001870 */
[C---:B----4-:R-:W-:Y:S08]  /*12270*/  HMMA.16816.F32 R116, R136.reuse, R156, R116 ;  /* 0x0000009c8874723c */ /* 0x050ff00000001874 */
[C---:B------:R-:W-:Y:S01]  /*12280*/  HMMA.16816.F32 R120, R136.reuse, R158, R120 ;  /* 0x0000009e8878723c */ /* 0x040fe20000001878 */
[----:B------:R-:W3:Y:S07]  /*12290*/  LDSM.16.MT88.4 R156, [R234+0x2800] ;  /* 0x00280000ea9c783b */ /* 0x000eee0000004200 */
[C---:B-1----:R-:W-:Y:S08]  /*122a0*/  HMMA.16816.F32 R124, R136.reuse, R144, R124 ;  /* 0x00000090887c723c */ /* 0x042ff0000000187c */
[----:B------:R-:W-:Y:S08]  /*122b0*/  HMMA.16816.F32 R128, R136, R146, R128 ;  /* 0x000000928880723c */ /* 0x000ff00000001880 */
[C---:B--2---:R-:W-:Y:S01]  /*122c0*/  HMMA.16816.F32 R136, R184.reuse, R140, R4 ;  /* 0x0000008cb888723c */ /* 0x044fe20000001804 */
        /* <DEDUP_REMOVED lines=26> */
[C---:B-----5:R-:W-:Y:S08]  /*12470*/  HMMA.16816.F32 R76, R184.reuse, R16, R76 ;  /* 0x00000010b84c723c */ /* 0x060ff0000000184c */
        /* <DEDUP_REMOVED lines=19> */
[----:B------:R-:W-:Y:S02]  /*125b0*/  FADD.FTZ R0, R189, R0 ;  /* 0x00000000bd007221 */ /* 0x000fe40000010000 */
[----:B------:R-:W-:Y:S02]  /*125c0*/  FADD.FTZ R4, R193, R2 ;  /* 0x00000002c1047221 */ /* 0x000fe40000010000 */
[----:B------:R-:W-:Y:S01]  /*125d0*/  FADD.FTZ R2, R188, R0 ;  /* 0x00000000bc027221 */ /* 0x000fe20000010000 */
[----:B------:R-:W-:Y:S01]  /*125e0*/  IADD3 R0, R247, -0x1, RZ ;  /* 0xfffffffff7007810 */ /* 0x000fe20007ffe0ff */
[----:B------:R-:W-:Y:S02]  /*125f0*/  FADD.FTZ R4, R194, R4 ;  /* 0x00000004c2047221 */ /* 0x000fe40000010000 */
[----:B------:R-:W-:Y:S01]  /*12600*/  FADD.FTZ R2, R134, R2 ;  /* 0x0000000286027221 */ /* 0x000fe20000010000 */
[----:B------:R-:W-:Y:S02]  /*12610*/  MOV R247, R0 ;  /* 0x0000000000f77202 */ /* 0x000fe40000000f00 */
[----:B------:R1:W-:Y:S01]  /*12620*/  STL [R1+0x8], R4 ;  /* 0x0000080401007387 */ /* 0x0003e20000100800 */
[----:B------:R-:W-:Y:S03]  /*12630*/  MOV R134, R3 ;  /* 0x0000000300867202 */ /* 0x000fe60000000f00 */
[----:B------:R1:W-:Y:S02]  /*12640*/  STL [R1+0xc], R2 ;  /* 0x00000c0201007387 */ /* 0x0003e40000100800 */
[----:B-1----:R-:W-:-:S05]  /*12650*/  @P0 BRA `(.L_x_1495) ;  /* 0xffffaec000000947 */ /* 0x002fca000383ffff */
.L_x_1488:
[----:B------:R-:W-:Y:S05]  /*12660*/  BRA.DIV ~URZ, `(.L_x_1496) ;  /* 0x00005bc27f007947 */ /* 0x000fea000b800000 */
[----:B------:R-:W2:Y:S04]  /*12670*/  LDL R0, [R1+0x8] ;  /* 0x0000080001007983 */ /* 0x000ea80000100800 */
[----:B--2---:R1:W2:Y:S02]  /*12680*/  SHFL.BFLY PT, R5, R0, 0x2, 0x1f ;  /* 0x0c401f0000057f89 */ /* 0x0042a400000e0000 */
.L_x_1548:
        /* <DEDUP_REMOVED lines=9> */
.L_x_1549:
        /* <DEDUP_REMOVED lines=77> */
[----:B------:R3:W4:Y:S01]  /*12bf0*/  @P0 MUFU.LG2 R2, R3 ;  /* 0x0000000300020308 */ /* 0x0007220000000c00 */
[----:B-1----:R-:W-:Y:S02]  /*12c00*/  @P1 FMUL.FTZ R5, R5, 0.69314718246459960938 ;  /* 0x3f31721805051820 */ /* 0x002fe40000410000 */
[----:B--2---:R-:W-:Y:S02]  /*12c10*/  FMUL.FTZ R138, R0, R138 ;  /* 0x0000008a008a7220 */ /* 0x004fe40000410000 */
[----:B------:R-:W-:Y:S02]  /*12c20*/  @P1 FFMA.FTZ R184, R4, R132, R5 ;  /* 0x0000008404b81223 */ /* 0x000fe40000010005 */
[C---:B------:R-:W-:Y:S02]  /*12c30*/  FMUL.FTZ R139, R0.reuse, R139 ;  /* 0x0000008b008b7220 */ /* 0x040fe40000410000 */
[----:B------:R-:W-:-:S02]  /*12c40*/  FMUL.FTZ R142, R0, R142 ;  /* 0x0000008e008e7220 */ /* 0x000fc40000410000 */
[C---:B------:R-:W-:Y:S02]  /*12c50*/  FMUL.FTZ R61, R0.reuse, R143 ;  /* 0x0000008f003d7220 */ /* 0x040fe40000410000 */
[C---:B------:R-:W-:Y:S02]  /*12c60*/  FMUL.FTZ R146, R0.reuse, R146 ;  /* 0x0000009200927220 */ /* 0x040fe40000410000 */
[----:B------:R-:W-:Y:S01]  /*12c70*/  FMUL.FTZ R147, R0, R147 ;  /* 0x0000009300937220 */ /* 0x000fe20000410000 */
[----:B---3--:R-:W-:Y:S01]  /*12c80*/  @P0 MOV R3, 0x3f317218 ;  /* 0x3f31721800030802 */ /* 0x008fe20000000f00 */
[----:B----4-:R-:W-:Y:S02]  /*12c90*/  @P0 FMUL.FTZ R2, R2, 0.69314718246459960938 ;  /* 0x3f31721802020820 */ /* 0x010fe40000410000 */
[----:B------:R-:W-:Y:S02]  /*12ca0*/  FMUL.FTZ R150, R0, R150 ;  /* 0x0000009600967220 */ /* 0x000fe40000410000 */
[----:B------:R-:W-:-:S02]  /*12cb0*/  @P0 FMUL.FTZ R3, R3, c[0x0][0x2d0] ;  /* 0x0000b40003030a20 */ /* 0x000fc40000410000 */
        /* <DEDUP_REMOVED lines=56> */
[----:B------:R-:W-:Y:S01]  /*13040*/  FMUL.FTZ R131, R0, R131 ;  /* 0x0000008300837220 */ /* 0x000fe20000410000 */
[----:B------:R-:W-:Y:S01]  /*13050*/  PRMT R0, R52, 0x7610, R0 ;  /* 0x0000761034007816 */ /* 0x000fe20000000000 */
[----:B------:R-:W-:Y:S02]  /*13060*/  @P0 FFMA.FTZ R65, R3, R12, R2 ;  /* 0x0000000c03410223 */ /* 0x000fe40000010002 */
.L_x_1457:
[----:B-1----:R1:W5:Y:S01]  /*13070*/  LDL R52, [R1+0x54] ;  /* 0x0000540001347983 */ /* 0x0023620000100800 */
[----:B------:R-:W-:Y:S03]  /*13080*/  BSSY B0, `(.L_x_1498) ;  /* 0x0000012000007945 */ /* 0x000fe60003800000 */
[----:B------:R-:W2:Y:S02]  /*13090*/  S2R R69, SR_TID.X ;  /* 0x0000000000457919 */ /* 0x000ea40000002100 */
[----:B--2---:R-:W-:-:S13]  /*130a0*/  LOP3.LUT P0, RZ, R69, 0xff, RZ, 0xc0, !PT ;  /* 0x000000ff45ff7812 */ /* 0x004fda000780c0ff */
[----:B------:R-:W-:Y:S05]  /*130b0*/  @P0 BRA `(.L_x_1499) ;  /* 0x000000e000000947 */ /* 0x000fea0003800000 */
[----:B-1----:R-:W1:Y:S01]  /*130c0*/  S2R R12, SR_LANEID ;  /* 0x00000000000c7919 */ /* 0x002e620000000000 */
        /* <DEDUP_REMOVED lines=13> */
.L_x_1499:
[----:B-1----:R-:W-:Y:S05]  /*131a0*/  BSYNC B0 ;  /* 0x0000000000007941 */ /* 0x002fea0003800000 */
.L_x_1498:
        /* <DEDUP_REMOVED lines=145> */
[----:B------:R2:W-:Y:S01]  /*13ac0*/  STL [R1], RZ ;  /* 0x000000ff01007387 */ /* 0x0005e20000100800 */
[----:B-1----:R-:W-:Y:S01]  /*13ad0*/  SHF.R.S32.HI R67, RZ, 0x1f, R69 ;  /* 0x0000001fff437819 */ /* 0x002fe20000011445 */
[----:B------:R-:W-:Y:S01]  /*13ae0*/  IMAD.MOV.U32 R3, RZ, RZ, 0x1f ;  /* 0x0000001fff037424 */ /* 0x000fe200078e00ff */
[----:B------:R-:W-:-:S02]  /*13af0*/  MOV R2, 0x13b40 ;  /* 0x00013b4000027802 */ /* 0x000fc40000000f00 */
[----:B------:R-:W-:-:S04]  /*13b00*/  LEA.HI R67, R67, R69, RZ, 0x7 ;  /* 0x0000004543437211 */ /* 0x000fc800078f38ff */
[----:B------:R-:W-:-:S05]  /*13b10*/  SHF.R.S32.HI R67, RZ, 0x7, R67 ;  /* 0x00000007ff437819 */ /* 0x000fca0000011443 */
[----:B------:R-:W-:Y:S02]  /*13b20*/  IMAD.MOV.U32 R44, RZ, RZ, R67 ;  /* 0x000000ffff2c7224 */ /* 0x000fe400078e0043 */
[----:B--2---:R-:W-:Y:S05]  /*13b30*/  CALL.REL.NOINC `($__internal_8_$__cuda_sm70_shflsync_idx_p) ;  /* 0x00004ce000007944 */ /* 0x004fea0003c00000 */
.L_x_1502:
        /* <DEDUP_REMOVED lines=8> */
[----:B------:R-:W1:Y:S01]  /*13bc0*/  S2R R16, SR_TID.X ;  /* 0x0000000000107919 */ /* 0x000e620000002100 */
[----:B------:R-:W-:Y:S02]  /*13bd0*/  ULDC UR5, c[0x0][0x4e8] ;  /* 0x00013a0000057ab9 */ /* 0x000fe40000000800 */
[----:B------:R-:W-:Y:S02]  /*13be0*/  ULDC UR4, c[0x0][0x388] ;  /* 0x0000e20000047ab9 */ /* 0x000fe40000000800 */
[----:B------:R-:W-:Y:S01]  /*13bf0*/  UIMAD UR4, UR5, UR4, URZ ;  /* 0x00000004050472a4 */ /* 0x000fe2000f8e023f */
[C---:B------:R-:W-:Y:S01]  /*13c00*/  IADD3 R80, R245.reuse, 0xc0, RZ ;  /* 0x000000c0f5507810 */ /* 0x040fe20007ffe0ff */
[----:B------:R-:W-:Y:S01]  /*13c10*/  BSSY B0, `(.L_x_1503) ;  /* 0x0000075000007945 */ /* 0x000fe20003800000 */
[----:B------:R-:W-:-:S02]  /*13c20*/  IADD3 R83, R245, 0x80, RZ ;  /* 0x00000080f5537810 */ /* 0x000fc40007ffe0ff */
[C---:B------:R-:W-:Y:S02]  /*13c30*/  IADD3 R85, R245.reuse, 0x40, RZ ;  /* 0x00000040f5557810 */ /* 0x040fe40007ffe0ff */
[----:B------:R-:W-:Y:S02]  /*13c40*/  SHF.R.S32.HI R80, RZ, 0x1f, R80 ;  /* 0x0000001fff507819 */ /* 0x000fe40000011450 */
[C---:B------:R-:W-:Y:S02]  /*13c50*/  IADD3 R82, R245.reuse, 0x80, RZ ;  /* 0x00000080f5527810 */ /* 0x040fe40007ffe0ff */
[----:B------:R-:W-:Y:S02]  /*13c60*/  SHF.R.S32.HI R83, RZ, 0x1f, R83 ;  /* 0x0000001fff537819 */ /* 0x000fe40000011453 */
[----:B------:R-:W-:Y:S02]  /*13c70*/  IADD3 R84, R245, 0x40, RZ ;  /* 0x00000040f5547810 */ /* 0x000fe40007ffe0ff */
[----:B------:R-:W-:-:S02]  /*13c80*/  SHF.R.S32.HI R85, RZ, 0x1f, R85 ;  /* 0x0000001fff557819 */ /* 0x000fc40000011455 */
[----:B------:R-:W-:Y:S02]  /*13c90*/  SHF.R.S32.HI R86, RZ, 0x1f, R245 ;  /* 0x0000001fff567819 */ /* 0x000fe400000114f5 */
[----:B----4-:R-:W-:Y:S01]  /*13ca0*/  SHF.R.S32.HI R5, RZ, 0x1f, R10 ;  /* 0x0000001fff057819 */ /* 0x010fe2000001140a */
[----:B--2---:R-:W-:-:S04]  /*13cb0*/  IMAD.IADD R4, R2, 0x1, R15 ;  /* 0x0000000102047824 */ /* 0x004fc800078e020f */
[----:B------:R-:W-:Y:S02]  /*13cc0*/  IMAD R6, R5, c[0x0][0x490], RZ ;  /* 0x0001240005067a24 */ /* 0x000fe400078e02ff */
[----:B------:R-:W-:-:S04]  /*13cd0*/  @P0 IMAD.HI.U32 R7, R4, c[0x0][0x4ec], RZ ;  /* 0x00013b0004070a27 */ /* 0x000fc800078e00ff */
[----:B------:R-:W-:Y:S01]  /*13ce0*/  IMAD.MOV.U32 R0, RZ, RZ, R4 ;  /* 0x000000ffff007224 */ /* 0x000fe200078e0004 */
[----:B------:R-:W-:Y:S01]  /*13cf0*/  @P0 SHF.R.U32.HI R0, RZ, c[0x0][0x4f0], R7 ;  /* 0x00013c00ff000a19 */ /* 0x000fe20000011607 */
[----:B------:R-:W-:-:S04]  /*13d00*/  IMAD.WIDE.U32 R2, R10, c[0x0][0x490], RZ ;  /* 0x000124000a027a25 */ /* 0x000fc800078e00ff */
[----:B------:R-:W-:Y:S01]  /*13d10*/  IMAD R6, R10, c[0x0][0x494], R6 ;  /* 0x000125000a067a24 */ /* 0x000fe200078e0206 */
[----:B------:R-:W-:Y:S02]  /*13d20*/  SHF.R.S32.HI R11, RZ, 0x1f, R12 ;  /* 0x0000001fff0b7819 */ /* 0x000fe4000001140c */
[----:B------:R-:W-:Y:S01]  /*13d30*/  IADD3 R8, -R0, RZ, RZ ;  /* 0x000000ff00087210 */ /* 0x000fe20007ffe1ff */
[----:B------:R-:W-:Y:S02]  /*13d40*/  IMAD.IADD R3, R3, 0x1, R6 ;  /* 0x0000000103037824 */ /* 0x000fe400078e0206 */
[----:B------:R-:W-:Y:S02]  /*13d50*/  IMAD R9, R11, c[0x0][0x498], RZ ;  /* 0x000126000b097a24 */ /* 0x000fe400078e02ff */
[----:B------:R-:W-:-:S04]  /*13d60*/  IMAD.WIDE.U32 R6, R12, c[0x0][0x498], R2 ;  /* 0x000126000c067a25 */ /* 0x000fc800078e0002 */
[----:B------:R-:W-:Y:S01]  /*13d70*/  IMAD R2, R8, c[0x0][0x4e8], R4 ;  /* 0x00013a0008027a24 */ /* 0x000fe200078e0204 */
[----:B------:R-:W-:Y:S01]  /*13d80*/  IADD3 R4, P1, R0, R6, RZ ;  /* 0x0000000600047210 */ /* 0x000fe20007f3e0ff */
[----:B------:R-:W-:Y:S01]  /*13d90*/  IMAD R3, R12, c[0x0][0x49c], R9 ;  /* 0x000127000c037a24 */ /* 0x000fe200078e0209 */
[----:B------:R-:W-:Y:S02]  /*13da0*/  SHF.R.S32.HI R8, RZ, 0x1f, R0 ;  /* 0x0000001fff087819 */ /* 0x000fe40000011400 */
[----:B------:R-:W-:Y:S01]  /*13db0*/  SHF.R.S32.HI R6, RZ, 0x1f, R2 ;  /* 0x0000001fff067819 */ /* 0x000fe20000011402 */
[----:B------:R-:W-:Y:S01]  /*13dc0*/  IMAD R0, R5, c[0x0][0x3e8], RZ ;  /* 0x0000fa0005007a24 */ /* 0x000fe200078e02ff */
[----:B------:R-:W-:Y:S01]  /*13dd0*/  IADD3.X R5, R8, R7, R3, P1, !PT ;  /* 0x0000000708057210 */ /* 0x000fe20000ffe403 */
[----:B---3--:R-:W-:Y:S02]  /*13de0*/  IMAD.IADD R8, R14, 0x1, R15 ;  /* 0x000000010e087824 */ /* 0x008fe400078e020f */
[----:B------:R-:W-:-:S02]  /*13df0*/  IMAD R3, R6, c[0x0][0x488], RZ ;  /* 0x0001220006037a24 */ /* 0x000fc400078e02ff */
[C---:B------:R-:W-:Y:S02]  /*13e00*/  IMAD R9, R10.reuse, c[0x0][0x3ec], R0 ;  /* 0x0000fb000a097a24 */ /* 0x040fe400078e0200 */
[----:B------:R-:W-:-:S04]  /*13e10*/  IMAD.WIDE.U32 R6, R10, c[0x0][0x3e8], RZ ;  /* 0x0000fa000a067a25 */ /* 0x000fc800078e00ff */
[C---:B------:R-:W-:Y:S02]  /*13e20*/  IMAD R10, R2.reuse, c[0x0][0x48c], R3 ;  /* 0x00012300020a7a24 */ /* 0x040fe400078e0203 */
[----:B------:R-:W-:-:S04]  /*13e30*/  IMAD.WIDE.U32 R4, R2, c[0x0][0x488], R4 ;  /* 0x0001220002047a25 */ /* 0x000fc800078e0004 */
[----:B------:R-:W-:Y:S01]  /*13e40*/  @P0 IMAD.HI.U32 R2, R8, c[0x0][0x4ec], RZ ;  /* 0x00013b0008020a27 */ /* 0x000fe200078e00ff */
[----:B-1----:R-:W-:-:S03]  /*13e50*/  SHF.R.S32.HI R14, RZ, 0x1f, R16 ;  /* 0x0000001fff0e7819 */ /* 0x002fc60000011410 */
[----:B------:R-:W-:Y:S01]  /*13e60*/  IMAD.MOV.U32 R0, RZ, RZ, R8 ;  /* 0x000000ffff007224 */ /* 0x000fe200078e0008 */
[----:B------:R-:W-:Y:S01]  /*13e70*/  @P0 SHF.R.U32.HI R0, RZ, c[0x0][0x4f0], R2 ;  /* 0x00013c00ff000a19 */ /* 0x000fe20000011602 */
[----:B------:R-:W-:Y:S01]  /*13e80*/  IMAD.IADD R3, R7, 0x1, R9 ;  /* 0x0000000107037824 */ /* 0x000fe200078e0209 */
[----:B------:R-:W-:Y:S02]  /*13e90*/  IADD3 R5, R5, R10, RZ ;  /* 0x0000000a05057210 */ /* 0x000fe40007ffe0ff */
[----:B------:R-:W-:Y:S01]  /*13ea0*/  LEA R9, P0, R4, c[0x0][0x450], 0x2 ;  /* 0x0001140004097a11 */ /* 0x000fe200078010ff */
[----:B------:R-:W-:Y:S01]  /*13eb0*/  IMAD.MOV.U32 R2, RZ, RZ, R6 ;  /* 0x000000ffff027224 */ /* 0x000fe200078e0006 */
[----:B------:R-:W-:Y:S01]  /*13ec0*/  LEA.HI R14, R14, R16, RZ, 0x5 ;  /* 0x000000100e0e7211 */ /* 0x000fe200078f28ff */
[----:B------:R-:W-:Y:S01]  /*13ed0*/  IMAD R6, R11, c[0x0][0x3f0], RZ ;  /* 0x0000fc000b067a24 */ /* 0x000fe200078e02ff */
[----:B------:R-:W-:Y:S02]  /*13ee0*/  LEA.HI.X R5, R4, c[0x0][0x454], R5, 0x2, P0 ;  /* 0x0001150004057a11 */ /* 0x000fe400000f1405 */
[----:B------:R-:W-:Y:S01]  /*13ef0*/  LOP3.LUT R14, R14, 0xffffffe0, RZ, 0xc0, !PT ;  /* 0xffffffe00e0e7812 */ /* 0x000fe200078ec0ff */
[----:B------:R-:W-:Y:S01]  /*13f00*/  IMAD R10, R12, c[0x0][0x3f4], R6 ;  /* 0x0000fd000c0a7a24 */ /* 0x000fe200078e0206 */
[----:B------:R-:W-:Y:S01]  /*13f10*/  SHFL.IDX PT, R4, R9, 0x1, 0x1c1f ;  /* 0x003c1f0009047f89 */ /* 0x000fe200000e0000 */
[----:B------:R-:W-:-:S03]  /*13f20*/  IMAD.MOV R11, RZ, RZ, -R0 ;  /* 0x000000ffff0b7224 */ /* 0x000fc600078e0a00 */
[----:B------:R1:W-:Y:S01]  /*13f30*/  SHFL.IDX PT, R6, R9, RZ, 0x1c1f ;  /* 0x001c1fff09067589 */ /* 0x0003e200000e0000 */
[----:B------:R-:W-:-:S03]  /*13f40*/  IMAD.IADD R14, R16, 0x1, -R14 ;  /* 0x00000001100e7824 */ /* 0x000fc600078e0a0e */
[----:B------:R-:W2:Y:S04]  /*13f50*/  SHFL.IDX PT, R7, R5, RZ, 0x1c1f ;  /* 0x001c1fff05077589 */ /* 0x000ea800000e0000 */
[----:B------:R-:W3:Y:S01]  /*13f60*/  SHFL.IDX PT, R5, R5, 0x1, 0x1c1f ;  /* 0x003c1f0005057f89 */ /* 0x000ee200000e0000 */
[----:B------:R-:W-:Y:S01]  /*13f70*/  LOP3.LUT P0, RZ, R14, 0x3, RZ, 0xc0, !PT ;  /* 0x000000030eff7812 */ /* 0x000fe2000780c0ff */
[----:B------:R-:W-:Y:S02]  /*13f80*/  IMAD R8, R11, c[0x0][0x4e8], R8 ;  /* 0x00013a000b087a24 */ /* 0x000fe400078e0208 */
[----:B-1----:R-:W-:-:S05]  /*13f90*/  IMAD.IADD R9, R13, 0x1, R15 ;  /* 0x000000010d097824 */ /* 0x002fca00078e020f */
[C---:B------:R-:W-:Y:S02]  /*13fa0*/  IADD3 R11, R9.reuse, 0x8, RZ ;  /* 0x00000008090b7810 */ /* 0x040fe40007ffe0ff */
[----:B------:R-:W-:Y:S02]  /*13fb0*/  ISETP.GE.OR P1, PT, R9, UR4, P0 ;  /* 0x0000000409007c0c */ /* 0x000fe40008726670 */
[----:B------:R-:W-:Y:S01]  /*13fc0*/  ISETP.GE.OR P0, PT, R11, UR4, P0 ;  /* 0x000000040b007c0c */ /* 0x000fe20008706670 */
[----:B------:R-:W-:Y:S01]  /*13fd0*/  IMAD.WIDE.U32 R2, R12, c[0x0][0x3f0], R2 ;  /* 0x0000fc000c027a25 */ /* 0x000fe200078e0002 */
[----:B------:R-:W-:-:S04]  /*13fe0*/  SHF.R.S32.HI R12, RZ, 0x1f, R0 ;  /* 0x0000001fff0c7819 */ /* 0x000fc80000011400 */
[----:B------:R-:W-:Y:S01]  /*13ff0*/  IADD3 R3, R3, R10, RZ ;  /* 0x0000000a03037210 */ /* 0x000fe20007ffe0ff */
[----:B------:R-:W-:-:S04]  /*14000*/  IMAD R10, R12, c[0x0][0x3e0], RZ ;  /* 0x0000f8000c0a7a24 */ /* 0x000fc800078e02ff */
[----:B--2---:R1:W-:Y:S01]  /*14010*/  @!P1 ST.E [R6.64], R184 ;  /* 0x000000b806009985 */ /* 0x0043e2000c101906 */
[----:B------:R-:W-:-:S03]  /*14020*/  IMAD R9, R0, c[0x0][0x3e4], R10 ;  /* 0x0000f90000097a24 */ /* 0x000fc600078e020a */
[----:B---3--:R1:W-:Y:S01]  /*14030*/  @!P0 ST.E [R4.64], R65 ;  /* 0x0000004104008985 */ /* 0x0083e2000c101906 */
[----:B------:R-:W-:Y:S01]  /*14040*/  IMAD.WIDE.U32 R2, R0, c[0x0][0x3e0], R2 ;  /* 0x0000f80000027a25 */ /* 0x000fe200078e0002 */
[----:B------:R-:W-:Y:S02]  /*14050*/  SHF.R.S32.HI R0, RZ, 0x1f, R8 ;  /* 0x0000001fff007819 */ /* 0x000fe40000011408 */
[----:B------:R1:W2:Y:S01]  /*14060*/  LDS.128 R44, [R243+0x1080] ;  /* 0x00108000f32c7984 */ /* 0x0002a20000000c00 */
[----:B------:R-:W-:-:S03]  /*14070*/  SHF.R.S32.HI R13, RZ, 0x1f, R16 ;  /* 0x0000001fff0d7819 */ /* 0x000fc60000011410 */
        /* <DEDUP_REMOVED lines=23> */
[----:B------:R-:W-:-:S03]  /*141f0*/  IADD3 R15, R245, 0xc0, RZ ;  /* 0x000000c0f50f7810 */ /* 0x000fc60007ffe0ff */
[----:B------:R1:W1:Y:S08]  /*14200*/  SHFL.IDX PT, R2, R12, RZ, 0x181f ;  /* 0x00181fff0c027589 */ /* 0x00027000000e0000 */
[----:B------:R-:W-:Y:S05]  /*14210*/  @P0 BRA `(.L_x_1504) ;  /* 0x0000014000000947 */ /* 0x000fea0003800000 */
[----:B--234-:R-:W2:Y:S01]  /*14220*/  LDS.128 R28, [R243+0x80] ;  /* 0x00008000f31c7984 */ /* 0x01cea20000000c00 */
[----:B------:R-:W-:Y:S02]  /*14230*/  ISETP.GE.AND P3, PT, R245, c[0x0][0x3c8], PT ;  /* 0x0000f200f5007a0c */ /* 0x000fe40003f66270 */
[----:B------:R-:W-:Y:S01]  /*14240*/  ISETP.GE.AND P2, PT, R84, c[0x0][0x3c8], PT ;  /* 0x0000f20054007a0c */ /* 0x000fe20003f46270 */
[----:B------:R-:W3:Y:S01]  /*14250*/  LDS.128 R24, [R243+0x4080] ;  /* 0x00408000f3187984 */ /* 0x000ee20000000c00 */
[----:B------:R-:W-:-:S02]  /*14260*/  ISETP.GE.AND P1, PT, R82, c[0x0][0x3c8], PT ;  /* 0x0000f20052007a0c */ /* 0x000fc40003f26270 */
[----:B------:R-:W-:Y:S01]  /*14270*/  ISETP.GE.AND P0, PT, R15, c[0x0][0x3c8], PT ;  /* 0x0000f2000f007a0c */ /* 0x000fe20003f06270 */
[----:B------:R-:W4:Y:S04]  /*14280*/  LDS.128 R20, [R243+0x8080] ;  /* 0x00808000f3147984 */ /* 0x000f280000000c00 */
[----:B------:R-:W5:Y:S02]  /*14290*/  LDS.128 R16, [R243+0xc080] ;  /* 0x00c08000f3107984 */ /* 0x000f640000000c00 */
[CC--:B-1----:R-:W-:Y:S02]  /*142a0*/  @!P3 LEA R10, P4, R245.reuse, R0.reuse, 0x1 ;  /* 0x00000000f50ab211 */ /* 0x0c2fe400078808ff */
[----:B------:R-:W-:Y:S02]  /*142b0*/  @!P2 LEA R8, P6, R84, R0, 0x1 ;  /* 0x000000005408a211 */ /* 0x000fe400078c08ff */
[----:B------:R-:W-:-:S02]  /*142c0*/  @!P3 LEA.HI.X R11, R245, R2, R86, 0x1, P4 ;  /* 0x00000002f50bb211 */ /* 0x000fc400020f0c56 */
[-C--:B------:R-:W-:Y:S02]  /*142d0*/  @!P1 LEA R6, P5, R82, R0.reuse, 0x1 ;  /* 0x0000000052069211 */ /* 0x080fe400078a08ff */
[C---:B------:R-:W-:Y:S02]  /*142e0*/  @!P0 LEA R4, P4, R15.reuse, R0, 0x1 ;  /* 0x000000000f048211 */ /* 0x040fe400078808ff */
[-C--:B------:R-:W-:Y:S02]  /*142f0*/  @!P2 LEA.HI.X R9, R84, R2.reuse, R85, 0x1, P6 ;  /* 0x000000025409a211 */ /* 0x080fe400030f0c55 */
[-C--:B------:R-:W-:Y:S02]  /*14300*/  @!P1 LEA.HI.X R7, R82, R2.reuse, R83, 0x1, P5 ;  /* 0x0000000252079211 */ /* 0x080fe400028f0c53 */
[----:B------:R-:W-:Y:S01]  /*14310*/  @!P0 LEA.HI.X R5, R15, R2, R80, 0x1, P4 ;  /* 0x000000020f058211 */ /* 0x000fe200020f0c50 */
[----:B--2---:R1:W-:Y:S04]  /*14320*/  @!P3 ST.E.128 [R10.64], R28 ;  /* 0x0000001c0a00b985 */ /* 0x0043e8000c101d06 */
[----:B---3--:R1:W-:Y:S04]  /*14330*/  @!P2 ST.E.128 [R8.64], R24 ;  /* 0x000000180800a985 */ /* 0x0083e8000c101d06 */
[----:B----4-:R1:W-:Y:S04]  /*14340*/  @!P1 ST.E.128 [R6.64], R20 ;  /* 0x0000001406009985 */ /* 0x0103e8000c101d06 */
[----:B-----5:R1:W-:Y:S02]  /*14350*/  @!P0 ST.E.128 [R4.64], R16 ;  /* 0x0000001004008985 */ /* 0x0203e4000c101d06 */
.L_x_1504:
[----:B--234-:R-:W-:Y:S05]  /*14360*/  BSYNC B0 ;  /* 0x0000000000007941 */ /* 0x01cfea0003800000 */
.L_x_1503:
[----:B------:R-:W-:Y:S01]  /*14370*/  IADD3 R3, R13, 0x20, RZ ;  /* 0x000000200d037810 */ /* 0x000fe20007ffe0ff */
[----:B-1----:R1:W2:Y:S01]  /*14380*/  SHFL.IDX PT, R2, R12, 0x1, 0x181f ;  /* 0x00381f000c027f89 */ /* 0x0022a200000e0000 */
[----:B------:R-:W-:Y:S02]  /*14390*/  BSSY B0, `(.L_x_1505) ;  /* 0x0000014000007945 */ /* 0x000fe40003800000 */
[----:B------:R-:W-:Y:S01]  /*143a0*/  ISETP.GE.AND P0, PT, R3, UR4, PT ;  /* 0x0000000403007c0c */ /* 0x000fe2000bf06270 */
[----:B------:R1:W3:-:S12]  /*143b0*/  SHFL.IDX PT, R0, R14, 0x1, 0x181f ;  /* 0x00381f000e007f89 */ /* 0x0002d800000e0000 */
[----:B------:R-:W-:Y:S05]  /*143c0*/  @P0 BRA `(.L_x_1506) ;  /* 0x0000010000000947 */ /* 0x000fea0003800000 */
[----:B------:R-:W-:Y:S02]  /*143d0*/  ISETP.GE.AND P3, PT, R245, c[0x0][0x3c8], PT ;  /* 0x0000f200f5007a0c */ /* 0x000fe40003f66270 */
[----:B------:R-:W-:Y:S02]  /*143e0*/  ISETP.GE.AND P2, PT, R84, c[0x0][0x3c8], PT ;  /* 0x0000f20054007a0c */ /* 0x000fe40003f46270 */
[----:B------:R-:W-:Y:S02]  /*143f0*/  ISETP.GE.AND P1, PT, R82, c[0x0][0x3c8], PT ;  /* 0x0000f20052007a0c */ /* 0x000fe40003f26270 */
[----:B------:R-:W-:-:S07]  /*14400*/  ISETP.GE.AND P0, PT, R15, c[0x0][0x3c8], PT ;  /* 0x0000f2000f007a0c */ /* 0x000fce0003f06270 */
[CC--:B---3--:R-:W-:Y:S02]  /*14410*/  @!P3 LEA R10, P4, R245.reuse, R0.reuse, 0x1 ;  /* 0x00000000f50ab211 */ /* 0x0c8fe400078808ff */
[----:B------:R-:W-:Y:S02]  /*14420*/  @!P2 LEA R8, P6, R84, R0, 0x1 ;  /* 0x000000005408a211 */ /* 0x000fe400078c08ff */
[----:B--2---:R-:W-:Y:S02]  /*14430*/  @!P3 LEA.HI.X R11, R245, R2, R86, 0x1, P4 ;  /* 0x00000002f50bb211 */ /* 0x004fe400020f0c56 */
        /* <DEDUP_REMOVED lines=9> */
.L_x_1506:
[----:B------:R-:W-:Y:S05]  /*144d0*/  BSYNC B0 ;  /* 0x0000000000007941 */ /* 0x000fea0003800000 */
.L_x_1505:
[----:B------:R-:W-:Y:S01]  /*144e0*/  IADD3 R3, R13, 0x40, RZ ;  /* 0x000000400d037810 */ /* 0x000fe20007ffe0ff */
[----:B--2---:R2:W4:Y:S01]  /*144f0*/  SHFL.IDX PT, R2, R12, 0x2, 0x181f ;  /* 0x00581f000c027f89 */ /* 0x00452200000e0000 */
[----:B------:R-:W-:Y:S02]  /*14500*/  BSSY B0, `(.L_x_1507) ;  /* 0x0000014000007945 */ /* 0x000fe40003800000 */
[----:B------:R-:W-:Y:S01]  /*14510*/  ISETP.GE.AND P0, PT, R3, UR4, PT ;  /* 0x0000000403007c0c */ /* 0x000fe2000bf06270 */
[----:B---3--:R2:W3:-:S12]  /*14520*/  SHFL.IDX PT, R0, R14, 0x2, 0x181f ;  /* 0x00581f000e007f89 */ /* 0x0084d800000e0000 */
[----:B------:R-:W-:Y:S05]  /*14530*/  @P0 BRA `(.L_x_1508) ;  /* 0x0000010000000947 */ /* 0x000fea0003800000 */
[----:B------:R-:W-:Y:S02]  /*14540*/  ISETP.GE.AND P3, PT, R245, c[0x0][0x3c8], PT ;  /* 0x0000f200f5007a0c */ /* 0x000fe40003f66270 */
[----:B------:R-:W-:Y:S02]  /*14550*/  ISETP.GE.AND P2, PT, R84, c[0x0][0x3c8], PT ;  /* 0x0000f20054007a0c */ /* 0x000fe40003f46270 */
[----:B------:R-:W-:Y:S02]  /*14560*/  ISETP.GE.AND P1, PT, R82, c[0x0][0x3c8], PT ;  /* 0x0000f20052007a0c */ /* 0x000fe40003f26270 */
[----:B------:R-:W-:-:S07]  /*14570*/  ISETP.GE.AND P0, PT, R15, c[0x0][0x3c8], PT ;  /* 0x0000f2000f007a0c */ /* 0x000fce0003f06270 */
[CC--:B---3--:R-:W-:Y:S02]  /*14580*/  @!P3 LEA R10, P4, R245.reuse, R0.reuse, 0x1 ;  /* 0x00000000f50ab211 */ /* 0x0c8fe400078808ff */
[----:B------:R-:W-:Y:S02]  /*14590*/  @!P2 LEA R8, P6, R84, R0, 0x1 ;  /* 0x000000005408a211 */ /* 0x000fe400078c08ff */
[----:B----4-:R-:W-:Y:S02]  /*145a0*/  @!P3 LEA.HI.X R11, R245, R2, R86, 0x1, P4 ;  /* 0x00000002f50bb211 */ /* 0x010fe400020f0c56 */
        /* <DEDUP_REMOVED lines=9> */
.L_x_1508:
[----:B------:R-:W-:Y:S05]  /*14640*/  BSYNC B0 ;  /* 0x0000000000007941 */ /* 0x000fea0003800000 */
.L_x_1507:
[----:B------:R-:W-:Y:S01]  /*14650*/  IADD3 R3, R13, 0x60, RZ ;  /* 0x000000600d037810 */ /* 0x000fe20007ffe0ff */
[----:B----4-:R4:W1:Y:S03]  /*14660*/  SHFL.IDX PT, R2, R12, 0x3, 0x181f ;  /* 0x00781f000c027f89 */ /* 0x01086600000e0000 */
[----:B------:R-:W-:Y:S01]  /*14670*/  ISETP.GE.AND P0, PT, R3, UR4, PT ;  /* 0x0000000403007c0c */ /* 0x000fe2000bf06270 */
[----:B---3--:R4:W3:-:S12]  /*14680*/  SHFL.IDX PT, R0, R14, 0x3, 0x181f ;  /* 0x00781f000e007f89 */ /* 0x0088d800000e0000 */
[----:B------:R-:W-:Y:S05]  /*14690*/  @P0 BRA `(.L_x_1509) ;  /* 0x00000e9000000947 */ /* 0x000fea0003800000 */
[----:B------:R-:W-:Y:S02]  /*146a0*/  ISETP.GE.AND P2, PT, R245, c[0x0][0x3c8], PT ;  /* 0x0000f200f5007a0c */ /* 0x000fe40003f46270 */
[----:B------:R-:W-:Y:S02]  /*146b0*/  ISETP.GE.AND P1, PT, R84, c[0x0][0x3c8], PT ;  /* 0x0000f20054007a0c */ /* 0x000fe40003f26270 */
[----:B------:R-:W-:-:S09]  /*146c0*/  ISETP.GE.AND P0, PT, R82, c[0x0][0x3c8], PT ;  /* 0x0000f20052007a0c */ /* 0x000fd20003f06270 */
[CC--:B---3--:R-:W-:Y:S02]  /*146d0*/  @!P2 LEA R8, P5, R245.reuse, R0.reuse, 0x1 ;  /* 0x00000000f508a211 */ /* 0x0c8fe400078a08ff */
[-C--:B------:R-:W-:Y:S02]  /*146e0*/  @!P1 LEA R6, P4, R84, R0.reuse, 0x1 ;  /* 0x0000000054069211 */ /* 0x080fe400078808ff */
[----:B------:R-:W-:Y:S02]  /*146f0*/  @!P0 LEA R4, P3, R82, R0, 0x1 ;  /* 0x0000000052048211 */ /* 0x000fe400078608ff */
[-C--:B-1----:R-:W-:Y:S02]  /*14700*/  @!P2 LEA.HI.X R9, R245, R2.reuse, R86, 0x1, P5 ;  /* 0x00000002f509a211 */ /* 0x082fe400028f0c56 */
[-C--:B------:R-:W-:Y:S02]  /*14710*/  @!P1 LEA.HI.X R7, R84, R2.reuse, R85, 0x1, P4 ;  /* 0x0000000254079211 */ /* 0x080fe400020f0c55 */
[----:B------:R-:W-:Y:S01]  /*14720*/  @!P0 LEA.HI.X R5, R82, R2, R83, 0x1, P3 ;  /* 0x0000000252058211 */ /* 0x000fe200018f0c53 */
[----:B------:R1:W-:Y:S04]  /*14730*/  @!P2 ST.E.128 [R8.64], R72 ;  /* 0x000000480800a985 */ /* 0x0003e8000c101d06 */
[----:B------:R1:W-:Y:S04]  /*14740*/  @!P1 ST.E.128 [R6.64], R68 ;  /* 0x0000004406009985 */ /* 0x0003e8000c101d06 */
[----:B------:R1:W-:Y:S01]  /*14750*/  @!P0 ST.E.128 [R4.64], R64 ;  /* 0x0000004004008985 */ /* 0x0003e2000c101d06 */
[----:B------:R-:W-:-:S13]  /*14760*/  ISETP.GE.AND P0, PT, R15, c[0x0][0x3c8], PT ;  /* 0x0000f2000f007a0c */ /* 0x000fda0003f06270 */
[----:B------:R-:W-:Y:S05]  /*14770*/  @P0 BRA `(.L_x_1509) ;  /* 0x00000db000000947 */ /* 0x000fea0003800000 */
[----:B-1----:R-:W-:-:S04]  /*14780*/  LEA R4, P0, R15, R0, 0x1 ;  /* 0x000000000f047211 */ /* 0x002fc800078008ff */
[----:B------:R-:W-:-:S05]  /*14790*/  LEA.HI.X R5, R15, R2, R80, 0x1, P0 ;  /* 0x000000020f057211 */ /* 0x000fca00000f0c50 */
[----:B------:R1:W-:Y:S01]  /*147a0*/  ST.E.128 [R4.64], R76 ;  /* 0x0000004c04007985 */ /* 0x0003e2000c101d06 */
[----:B------:R-:W-:Y:S05]  /*147b0*/  BRA `(.L_x_1509) ;  /* 0x00000d7000007947 */ /* 0x000fea0003800000 */
.L_x_1501:
[----:B------:R-:W2:Y:S04]  /*147c0*/  LDL R2, [R1+0x48] ;  /* 0x0000480001027983 */ /* 0x000ea80000100800 */
[----:B------:R-:W3:Y:S04]  /*147d0*/  LDL R0, [R1+0x44] ;  /* 0x0000440001007983 */ /* 0x000ee80000100800 */
[----:B------:R-:W4:Y:S04]  /*147e0*/  LDL R4, [R1+0x40] ;  /* 0x0000400001047983 */ /* 0x000f280000100800 */
[----:B------:R-:W1:Y:S01]  /*147f0*/  S2R R3, SR_TID.X ;  /* 0x0000000000037919 */ /* 0x000e620000002100 */
[----:B------:R-:W-:Y:S01]  /*14800*/  BSSY B0, `(.L_x_1510) ;  /* 0x0000026000007945 */ /* 0x000fe20003800000 */
[----:B-1----:R-:W-:Y:S01]  /*14810*/  ISETP.GE.AND P0, PT, R3, 0x80, PT ;  /* 0x000000800300780c */ /* 0x002fe20003f06270 */
        /* <DEDUP_REMOVED lines=36> */
.L_x_1511:
[----:B------:R-:W-:Y:S05]  /*14a60*/  BSYNC B0 ;  /* 0x0000000000007941 */ /* 0x000fea0003800000 */
.L_x_1510:
[----:B------:R-:W2:Y:S01]  /*14a70*/  LDL R2, [R1+0x10] ;  /* 0x0000100001027983 */ /* 0x000ea20000100800 */
[----:B-1----:R-:W-:Y:S01]  /*14a80*/  MOV R0, c[0x0][0x4e8] ;  /* 0x00013a0000007a02 */ /* 0x002fe20000000f00 */
[----:B------:R-:W-:-:S03]  /*14a90*/  IMAD R6, R10, c[0x0][0x3f0], RZ ;  /* 0x0000fc000a067a24 */ /* 0x000fc600078e02ff */
[----:B------:R-:W-:Y:S01]  /*14aa0*/  ISETP.NE.AND P0, PT, R0, 0x1, PT ;  /* 0x000000010000780c */ /* 0x000fe20003f05270 */
[----:B------:R-:W-:Y:S02]  /*14ab0*/  IMAD R0, R9, c[0x0][0x3e8], RZ ;  /* 0x0000fa0009007a24 */ /* 0x000fe400078e02ff */
[----:B------:R-:W-:Y:S02]  /*14ac0*/  IMAD R8, R11, c[0x0][0x3f4], R6 ;  /* 0x0000fd000b087a24 */ /* 0x000fe400078e0206 */
[----:B------:R-:W-:Y:S01]  /*14ad0*/  IMAD R5, R12, c[0x0][0x3ec], R0 ;  /* 0x0000fb000c057a24 */ /* 0x000fe200078e0200 */
[----:B--2---:R-:W-:Y:S01]  /*14ae0*/  IADD3 R4, R2, R13, RZ ;  /* 0x0000000d02047210 */ /* 0x004fe20007ffe0ff */
        /* <DEDUP_REMOVED lines=22> */
[----:B------:R1:W2:Y:S02]  /*14c50*/  SHFL.IDX PT, R4, R5, RZ, 0x181f ;  /* 0x00181fff05047589 */ /* 0x0002a400000e0000 */
.L_x_1550:
[----:B------:R-:W-:Y:S05]  /*14c60*/  BRA.DIV ~URZ, `(.L_x_1513) ;  /* 0x000037927f007947 */ /* 0x000fea000b800000 */
[----:B------:R3:W4:Y:S02]  /*14c70*/  SHFL.IDX PT, R0, R13, RZ, 0x181f ;  /* 0x00181fff0d007589 */ /* 0x00072400000e0000 */
.L_x_1551:
[----:B------:R-:W5:Y:S04]  /*14c80*/  LDL.LU R3, [R1+0x40] ;  /* 0x0000400001037983 */ /* 0x000f680000300800 */
[----:B------:R-:W1:Y:S01]  /*14c90*/  S2R R6, SR_TID.X ;  /* 0x0000000000067919 */ /* 0x000e620000002100 */
[----:B------:R-:W-:-:S04]  /*14ca0*/  IMAD.MOV.U32 R14, RZ, RZ, c[0x0][0x4e8] ;  /* 0x00013a00ff0e7624 */ /* 0x000fc800078e00ff */
[----:B------:R-:W-:Y:S01]  /*14cb0*/  IMAD R14, R14, c[0x0][0x388], RZ ;  /* 0x0000e2000e0e7a24 */ /* 0x000fe200078e02ff */
[----:B-1----:R-:W-:-:S04]  /*14cc0*/  SHF.R.S32.HI R2, RZ, 0x1f, R6 ;  /* 0x0000001fff027819 */ /* 0x002fc80000011406 */
[----:B------:R-:W-:-:S04]  /*14cd0*/  LEA.HI R2, R2, R6, RZ, 0x3 ;  /* 0x0000000602027211 */ /* 0x000fc800078f18ff */
[----:B------:R-:W-:Y:S01]  /*14ce0*/  SHF.R.S32.HI R2, RZ, 0x3, R2 ;  /* 0x00000003ff027819 */ /* 0x000fe20000011402 */
[----:B------:R-:W-:Y:S04]  /*14cf0*/  BSSY B0, `(.L_x_1514) ;  /* 0x000001e000007945 */ /* 0x000fe80003800000 */
[----:B-----5:R-:W-:-:S05]  /*14d00*/  IMAD.IADD R12, R2, 0x1, R3 ;  /* 0x00000001020c7824 */ /* 0x020fca00078e0203 */
[----:B------:R-:W-:-:S13]  /*14d10*/  ISETP.GE.AND P0, PT, R12, R14, PT ;  /* 0x0000000e0c00720c */ /* 0x000fda0003f06270 */
[----:B------:R-:W-:Y:S05]  /*14d20*/  @P0 BRA `(.L_x_1515) ;  /* 0x000001a000000947 */ /* 0x000fea0003800000 */
[C---:B------:R-:W-:Y:S02]  /*14d30*/  ISETP.GE.AND P3, PT, R245.reuse, c[0x0][0x3c8], PT ;  /* 0x0000f200f5007a0c */ /* 0x040fe40003f66270 */
[C---:B------:R-:W-:Y:S02]  /*14d40*/  IADD3 R2, R245.reuse, 0x40, RZ ;  /* 0x00000040f5027810 */ /* 0x040fe40007ffe0ff */
[C---:B------:R-:W-:Y:S02]  /*14d50*/  IADD3 R17, R245.reuse, 0x80, RZ ;  /* 0x00000080f5117810 */ /* 0x040fe40007ffe0ff */
[----:B------:R-:W-:Y:S02]  /*14d60*/  ISETP.GE.AND P2, PT, R2, c[0x0][0x3c8], PT ;  /* 0x0000f20002007a0c */ /* 0x000fe40003f46270 */
[----:B------:R-:W-:Y:S02]  /*14d70*/  IADD3 R15, R245, 0xc0, RZ ;  /* 0x000000c0f50f7810 */ /* 0x000fe40007ffe0ff */
[----:B------:R-:W-:-:S02]  /*14d80*/  ISETP.GE.AND P1, PT, R17, c[0x0][0x3c8], PT ;  /* 0x0000f20011007a0c */ /* 0x000fc40003f26270 */
[----:B------:R-:W-:Y:S02]  /*14d90*/  SHF.R.S32.HI R3, RZ, 0x1f, R245 ;  /* 0x0000001fff037819 */ /* 0x000fe400000114f5 */
[----:B----4-:R-:W-:Y:S02]  /*14da0*/  @!P3 LEA R10, P4, R245, R0, 0x1 ;  /* 0x00000000f50ab211 */ /* 0x010fe400078808ff */
[----:B------:R-:W-:Y:S02]  /*14db0*/  ISETP.GE.AND P0, PT, R15, c[0x0][0x3c8], PT ;  /* 0x0000f2000f007a0c */ /* 0x000fe40003f06270 */
[C---:B--2---:R-:W-:Y:S02]  /*14dc0*/  @!P3 LEA.HI.X R11, R245.reuse, R4, R3, 0x1, P4 ;  /* 0x00000004f50bb211 */ /* 0x044fe400020f0c03 */
[----:B------:R-:W-:Y:S02]  /*14dd0*/  IADD3 R3, R245, 0x40, RZ ;  /* 0x00000040f5037810 */ /* 0x000fe40007ffe0ff */
[----:B------:R-:W-:Y:S01]  /*14de0*/  @!P2 LEA R8, P6, R2, R0, 0x1 ;  /* 0x000000000208a211 */ /* 0x000fe200078c08ff */
[----:B------:R1:W-:Y:S01]  /*14df0*/  @!P3 ST.E.128 [R10.64], RZ ;  /* 0x000000ff0a00b985 */ /* 0x0003e2000c101d06 */
[----:B------:R-:W-:-:S02]  /*14e00*/  SHF.R.S32.HI R3, RZ, 0x1f, R3 ;  /* 0x0000001fff037819 */ /* 0x000fc40000011403 */
[C---:B------:R-:W-:Y:S02]  /*14e10*/  IADD3 R18, R245.reuse, 0x80, RZ ;  /* 0x00000080f5127810 */ /* 0x040fe40007ffe0ff */
[----:B------:R-:W-:Y:S02]  /*14e20*/  IADD3 R16, R245, 0xc0, RZ ;  /* 0x000000c0f5107810 */ /* 0x000fe40007ffe0ff */
[----:B------:R-:W-:Y:S02]  /*14e30*/  @!P1 LEA R6, P5, R17, R0, 0x1 ;  /* 0x0000000011069211 */ /* 0x000fe400078a08ff */
[----:B------:R-:W-:Y:S02]  /*14e40*/  SHF.R.S32.HI R18, RZ, 0x1f, R18 ;  /* 0x0000001fff127819 */ /* 0x000fe40000011412 */
[----:B------:R-:W-:Y:S02]  /*14e50*/  @!P2 LEA.HI.X R9, R2, R4, R3, 0x1, P6 ;  /* 0x000000040209a211 */ /* 0x000fe400030f0c03 */
[----:B------:R-:W-:-:S02]  /*14e60*/  SHF.R.S32.HI R16, RZ, 0x1f, R16 ;  /* 0x0000001fff107819 */ /* 0x000fc40000011410 */
[----:B------:R-:W-:Y:S01]  /*14e70*/  @!P0 LEA R2, P4, R15, R0, 0x1 ;  /* 0x000000000f028211 */ /* 0x000fe200078808ff */
[----:B------:R1:W-:Y:S01]  /*14e80*/  @!P2 ST.E.128 [R8.64], RZ ;  /* 0x000000ff0800a985 */ /* 0x0003e2000c101d06 */
[-C--:B------:R-:W-:Y:S02]  /*14e90*/  @!P1 LEA.HI.X R7, R17, R4.reuse, R18, 0x1, P5 ;  /* 0x0000000411079211 */ /* 0x080fe400028f0c12 */
[----:B------:R-:W-:-:S03]  /*14ea0*/  @!P0 LEA.HI.X R3, R15, R4, R16, 0x1, P4 ;  /* 0x000000040f038211 */ /* 0x000fc600020f0c10 */
[----:B------:R1:W-:Y:S04]  /*14eb0*/  @!P1 ST.E.128 [R6.64], RZ ;  /* 0x000000ff06009985 */ /* 0x0003e8000c101d06 */
[----:B------:R1:W-:Y:S02]  /*14ec0*/  @!P0 ST.E.128 [R2.64], RZ ;  /* 0x000000ff02008985 */ /* 0x0003e4000c101d06 */
.L_x_1515:
[----:B------:R-:W-:Y:S05]  /*14ed0*/  BSYNC B0 ;  /* 0x0000000000007941 */ /* 0x000fea0003800000 */
.L_x_1514:
[----:B------:R-:W-:Y:S05]  /*14ee0*/  BRA.DIV ~URZ, `(.L_x_1516) ;  /* 0x000035827f007947 */ /* 0x000fea000b800000 */
[----:B--2---:R2:W1:Y:S04]  /*14ef0*/  SHFL.IDX PT, R4, R5, 0x1, 0x181f ;  /* 0x00381f0005047f89 */ /* 0x00446800000e0000 */
[----:B----4-:R2:W4:Y:S02]  /*14f00*/  SHFL.IDX PT, R0, R13, 0x1, 0x181f ;  /* 0x00381f000d007f89 */ /* 0x01052400000e0000 */
.L_x_1552:
[----:B-1----:R-:W-:Y:S01]  /*14f10*/  IADD3 R2, R12, 0x20, RZ ;  /* 0x000000200c027810 */ /* 0x002fe20007ffe0ff */
[----:B------:R-:W-:Y:S03]  /*14f20*/  BSSY B0, `(.L_x_1517) ;  /* 0x000001d000007945 */ /* 0x000fe60003800000 */
[----:B------:R-:W-:-:S13]  /*14f30*/  ISETP.GE.AND P0, PT, R2, R14, PT ;  /* 0x0000000e0200720c */ /* 0x000fda0003f06270 */
[----:B------:R-:W-:Y:S05]  /*14f40*/  @P0 BRA `(.L_x_1518) ;  /* 0x000001a000000947 */ /* 0x000fea0003800000 */
[C---:B------:R-:W-:Y:S02]  /*14f50*/  IADD3 R3, R245.reuse, 0x40, RZ ;  /* 0x00000040f5037810 */ /* 0x040fe40007ffe0ff */
[C---:B------:R-:W-:Y:S02]  /*14f60*/  ISETP.GE.AND P3, PT, R245.reuse, c[0x0][0x3c8], PT ;  /* 0x0000f200f5007a0c */ /* 0x040fe40003f66270 */
[C---:B------:R-:W-:Y:S02]  /*14f70*/  IADD3 R17, R245.reuse, 0x80, RZ ;  /* 0x00000080f5117810 */ /* 0x040fe40007ffe0ff */
[----:B------:R-:W-:Y:S02]  /*14f80*/  IADD3 R15, R245, 0xc0, RZ ;  /* 0x000000c0f50f7810 */ /* 0x000fe40007ffe0ff */
[----:B------:R-:W-:Y:S02]  /*14f90*/  ISETP.GE.AND P2, PT, R3, c[0x0][0x3c8], PT ;  /* 0x0000f20003007a0c */ /* 0x000fe40003f46270 */
[----:B------:R-:W-:-:S02]  /*14fa0*/  ISETP.GE.AND P1, PT, R17, c[0x0][0x3c8], PT ;  /* 0x0000f20011007a0c */ /* 0x000fc40003f26270 */
[----:B------:R-:W-:Y:S02]  /*14fb0*/  ISETP.GE.AND P0, PT, R15, c[0x0][0x3c8], PT ;  /* 0x0000f2000f007a0c */ /* 0x000fe40003f06270 */
[----:B------:R-:W-:Y:S02]  /*14fc0*/  SHF.R.S32.HI R6, RZ, 0x1f, R245 ;  /* 0x0000001fff067819 */ /* 0x000fe400000114f5 */
[C---:B----4-:R-:W-:Y:S02]  /*14fd0*/  @!P3 LEA R10, P4, R245.reuse, R0, 0x1 ;  /* 0x00000000f50ab211 */ /* 0x050fe400078808ff */
[C---:B------:R-:W-:Y:S02]  /*14fe0*/  IADD3 R19, R245.reuse, 0x40, RZ ;  /* 0x00000040f5137810 */ /* 0x040fe40007ffe0ff */
[C---:B------:R-:W-:Y:S02]  /*14ff0*/  IADD3 R18, R245.reuse, 0x80, RZ ;  /* 0x00000080f5127810 */ /* 0x040fe40007ffe0ff */
[----:B------:R-:W-:-:S02]  /*15000*/  IADD3 R16, R245, 0xc0, RZ ;  /* 0x000000c0f5107810 */ /* 0x000fc40007ffe0ff */
[----:B------:R-:W-:Y:S02]  /*15010*/  @!P2 LEA R8, P6, R3, R0, 0x1 ;  /* 0x000000000308a211 */ /* 0x000fe400078c08ff */
[----:B------:R-:W-:Y:S02]  /*15020*/  @!P3 LEA.HI.X R11, R245, R4, R6, 0x1, P4 ;  /* 0x00000004f50bb211 */ /* 0x000fe400020f0c06 */
[----:B------:R-:W-:Y:S02]  /*15030*/  SHF.R.S32.HI R19, RZ, 0x1f, R19 ;  /* 0x0000001fff137819 */ /* 0x000fe40000011413 */
[----:B------:R-:W-:Y:S01]  /*15040*/  @!P1 LEA R6, P5, R17, R0, 0x1 ;  /* 0x0000000011069211 */ /* 0x000fe200078a08ff */
[----:B------:R1:W-:Y:S01]  /*15050*/  @!P3 ST.E.128 [R10.64], RZ ;  /* 0x000000ff0a00b985 */ /* 0x0003e2000c101d06 */
[----:B------:R-:W-:Y:S02]  /*15060*/  SHF.R.S32.HI R18, RZ, 0x1f, R18 ;  /* 0x0000001fff127819 */ /* 0x000fe40000011412 */
[----:B------:R-:W-:-:S02]  /*15070*/  SHF.R.S32.HI R16, RZ, 0x1f, R16 ;  /* 0x0000001fff107819 */ /* 0x000fc40000011410 */
[----:B------:R-:W-:Y:S02]  /*15080*/  @!P0 LEA R2, P4, R15, R0, 0x1 ;  /* 0x000000000f028211 */ /* 0x000fe400078808ff */
[-C--:B------:R-:W-:Y:S02]  /*15090*/  @!P2 LEA.HI.X R9, R3, R4.reuse, R19, 0x1, P6 ;  /* 0x000000040309a211 */ /* 0x080fe400030f0c13 */
[-C--:B------:R-:W-:Y:S02]  /*150a0*/  @!P1 LEA.HI.X R7, R17, R4.reuse, R18, 0x1, P5 ;  /* 0x0000000411079211 */ /* 0x080fe400028f0c12 */
[----:B------:R-:W-:Y:S01]  /*150b0*/  @!P0 LEA.HI.X R3, R15, R4, R16, 0x1, P4 ;  /* 0x000000040f038211 */ /* 0x000fe200020f0c10 */
[----:B------:R1:W-:Y:S04]  /*150c0*/  @!P2 ST.E.128 [R8.64], RZ ;  /* 0x000000ff0800a985 */ /* 0x0003e8000c101d06 */
[----:B------:R1:W-:Y:S04]  /*150d0*/  @!P1 ST.E.128 [R6.64], RZ ;  /* 0x000000ff06009985 */ /* 0x0003e8000c101d06 */
[----:B------:R1:W-:Y:S02]  /*150e0*/  @!P0 ST.E.128 [R2.64], RZ ;  /* 0x000000ff02008985 */ /* 0x0003e4000c101d06 */
.L_x_1518:
[----:B------:R-:W-:Y:S05]  /*150f0*/  BSYNC B0 ;  /* 0x0000000000007941 */ /* 0x000fea0003800000 */
.L_x_1517:
[----:B------:R-:W-:Y:S05]  /*15100*/  BRA.DIV ~URZ, `(.L_x_1519) ;  /* 0x000034527f007947 */ /* 0x000fea000b800000 */
[----:B------:R1:W2:Y:S02]  /*15110*/  SHFL.IDX PT, R4, R5, 0x2, 0x181f ;  /* 0x00581f0005047f89 */ /* 0x0002a400000e0000 */
.L_x_1553:
[----:B------:R-:W-:Y:S05]  /*15120*/  BRA.DIV ~URZ, `(.L_x_1520) ;  /* 0x000034b27f007947 */ /* 0x000fea000b800000 */
[----:B----4-:R4:W1:Y:S02]  /*15130*/  SHFL.IDX PT, R0, R13, 0x2, 0x181f ;  /* 0x00581f000d007f89 */ /* 0x01086400000e0000 */
.L_x_1554:
        /* <DEDUP_REMOVED lines=12> */
[C---:B------:R-:W-:Y:S02]  /*15200*/  @!P3 LEA R10, P4, R245.reuse, R0, 0x1 ;  /* 0x00000000f50ab211 */ /* 0x040fe400078808ff */
[C---:B------:R-:W-:Y:S02]  /*15210*/  IADD3 R19, R245.reuse, 0x40, RZ ;  /* 0x00000040f5137810 */ /* 0x040fe40007ffe0ff */
[C---:B------:R-:W-:Y:S02]  /*15220*/  IADD3 R18, R245.reuse, 0x80, RZ ;  /* 0x00000080f5127810 */ /* 0x040fe40007ffe0ff */
[----:B------:R-:W-:-:S02]  /*15230*/  IADD3 R16, R245, 0xc0, RZ ;  /* 0x000000c0f5107810 */ /* 0x000fc40007ffe0ff */
[----:B------:R-:W-:Y:S02]  /*15240*/  @!P2 LEA R8, P6, R3, R0, 0x1 ;  /* 0x000000000308a211 */ /* 0x000fe400078c08ff */
[----:B--2---:R-:W-:Y:S02]  /*15250*/  @!P3 LEA.HI.X R11, R245, R4, R6, 0x1, P4 ;  /* 0x00000004f50bb211 */ /* 0x004fe400020f0c06 */
        /* <DEDUP_REMOVED lines=12> */
.L_x_1522:
[----:B------:R-:W-:Y:S05]  /*15320*/  BSYNC B0 ;  /* 0x0000000000007941 */ /* 0x000fea0003800000 */
.L_x_1521:
[----:B------:R-:W-:Y:S05]  /*15330*/  BRA.DIV ~URZ, `(.L_x_1523) ;  /* 0x000033227f007947 */ /* 0x000fea000b800000 */
[----:B--2---:R2:W1:Y:S04]  /*15340*/  SHFL.IDX PT, R4, R5, 0x3, 0x181f ;  /* 0x00781f0005047f89 */ /* 0x00446800000e0000 */
[----:B------:R2:W3:Y:S02]  /*15350*/  SHFL.IDX PT, R0, R13, 0x3, 0x181f ;  /* 0x00781f000d007f89 */ /* 0x0004e400000e0000 */
.L_x_1555:
[----:B-1----:R-:W-:-:S04]  /*15360*/  IADD3 R2, R12, 0x60, RZ ;  /* 0x000000600c027810 */ /* 0x002fc80007ffe0ff */
[----:B------:R-:W-:-:S13]  /*15370*/  ISETP.GE.AND P0, PT, R2, R14, PT ;  /* 0x0000000e0200720c */ /* 0x000fda0003f06270 */
[----:B------:R-:W-:Y:S05]  /*15380*/  @P0 BRA `(.L_x_1509) ;  /* 0x000001a000000947 */ /* 0x000fea0003800000 */
[C---:B------:R-:W-:Y:S02]  /*15390*/  IADD3 R3, R245.reuse, 0x40, RZ ;  /* 0x00000040f5037810 */ /* 0x040fe40007ffe0ff */
[C---:B------:R-:W-:Y:S02]  /*153a0*/  ISETP.GE.AND P3, PT, R245.reuse, c[0x0][0x3c8], PT ;  /* 0x0000f200f5007a0c */ /* 0x040fe40003f66270 */
[C---:B------:R-:W-:Y:S02]  /*153b0*/  IADD3 R15, R245.reuse, 0x80, RZ ;  /* 0x00000080f50f7810 */ /* 0x040fe40007ffe0ff */
[----:B--2---:R-:W-:Y:S02]  /*153c0*/  IADD3 R5, R245, 0xc0, RZ ;  /* 0x000000c0f5057810 */ /* 0x004fe40007ffe0ff */
[----:B------:R-:W-:Y:S02]  /*153d0*/  ISETP.GE.AND P2, PT, R3, c[0x0][0x3c8], PT ;  /* 0x0000f20003007a0c */ /* 0x000fe40003f46270 */
[----:B------:R-:W-:-:S02]  /*153e0*/  ISETP.GE.AND P1, PT, R15, c[0x0][0x3c8], PT ;  /* 0x0000f2000f007a0c */ /* 0x000fc40003f26270 */
[----:B------:R-:W-:Y:S02]  /*153f0*/  ISETP.GE.AND P0, PT, R5, c[0x0][0x3c8], PT ;  /* 0x0000f20005007a0c */ /* 0x000fe40003f06270 */
[----:B------:R-:W-:Y:S02]  /*15400*/  SHF.R.S32.HI R6, RZ, 0x1f, R245 ;  /* 0x0000001fff067819 */ /* 0x000fe400000114f5 */
[C---:B---3--:R-:W-:Y:S02]  /*15410*/  @!P3 LEA R10, P4, R245.reuse, R0, 0x1 ;  /* 0x00000000f50ab211 */ /* 0x048fe400078808ff */
[C---:B------:R-:W-:Y:S02]  /*15420*/  IADD3 R17, R245.reuse, 0x40, RZ ;  /* 0x00000040f5117810 */ /* 0x040fe40007ffe0ff */
[C---:B------:R-:W-:Y:S02]  /*15430*/  IADD3 R16, R245.reuse, 0x80, RZ ;  /* 0x00000080f5107810 */ /* 0x040fe40007ffe0ff */
[----:B----4-:R-:W-:-:S02]  /*15440*/  IADD3 R13, R245, 0xc0, RZ ;  /* 0x000000c0f50d7810 */ /* 0x010fc40007ffe0ff */
        /* <DEDUP_REMOVED lines=14> */
.L_x_1509:
[----:B------:R-:W-:Y:S05]  /*15530*/  BSYNC B1 ;  /* 0x0000000000017941 */ /* 0x000fea0003800000 */
.L_x_1500:
[----:B---3--:R-:W3:Y:S02]  /*15540*/  LDL R0, [R1+0x78] ;  /* 0x0000780001007983 */ /* 0x008ee40000100800 */
        /* <DEDUP_REMOVED lines=8> */
[----:B---3--:R3:W2:Y:S02]  /*155d0*/  SHFL.IDX PT, R0, R81, RZ, 0x1f ;  /* 0x00001fff51007589 */ /* 0x0086a400000e0000 */
.L_x_1556:
[----:B-1----:R-:W1:Y:S01]  /*155e0*/  S2R R2, SR_TID.X ;  /* 0x0000000000027919 */ /* 0x002e620000002100 */
[----:B------:R-:W-:Y:S03]  /*155f0*/  WARPSYNC 0xffffffff ;  /* 0xffffffff00007948 */ /* 0x000fe60003800000 */
[----:B------:R-:W-:Y:S06]  /*15600*/  BAR.SYNC.DEFER_BLOCKING 0x4, 0x100 ;  /* 0x0104000000007b1d */ /* 0x000fec0000010000 */
[----:B--2---:R2:W-:Y:S01]  /*15610*/  STL [R1+0x54], R0 ;  /* 0x0000540001007387 */ /* 0x0045e20000100800 */
[----:B-1----:R-:W-:-:S13]  /*15620*/  LOP3.LUT P0, RZ, R2, 0xff, RZ, 0xc0, !PT ;  /* 0x000000ff02ff7812 */ /* 0x002fda000780c0ff */
[----:B------:R2:W-:Y:S04]  /*15630*/  @!P0 STS [0x28100], R81 ;  /* 0x02810051ff008388 */ /* 0x0005e80000000800 */
[----:B------:R-:W-:Y:S06]  /*15640*/  BAR.ARV 0x5, 0x100 ;  /* 0x0144000000007b1d */ /* 0x000fec0000002000 */
.L_x_1524:
[----:B--23--:R-:W2:Y:S02]  /*15650*/  LDL R0, [R1+0x54] ;  /* 0x0000540001007983 */ /* 0x00cea40000100800 */
[----:B--2---:R-:W-:-:S13]  /*15660*/  ISETP.GE.AND P0, PT, R0, c[0x0][0x538], PT ;  /* 0x00014e0000007a0c */ /* 0x004fda0003f06270 */
[----:B-1--4-:R-:W-:Y:S01]  /*15670*/  @P0 CALL.REL.NOINC `(.L_x_1526) ;  /* 0x0000001000000944 */ /* 0x012fe20003c00000 */
[----:B------:R-:W-:Y:S05]  /*15680*/  BRA `(.L_x_1527) ;  /* 0xfffeb22000007947 */ /* 0x000fea000383ffff */
.L_x_1526:
[----:B------:R-:W-:Y:S05]  /*15690*/  EXIT ;  /* 0x000000000000794d */ /* 0x000fea0003800000 */
.L_x_1458:
[----:B------:R1:W-:Y:S01]  /*156a0*/  STL [R1], RZ ;  /* 0x000000ff01007387 */ /* 0x0003e20000100800 */
[----:B------:R-:W-:Y:S01]  /*156b0*/  IMAD.MOV.U32 R44, RZ, RZ, R5 ;  /* 0x000000ffff2c7224 */ /* 0x000fe200078e0005 */
[----:B------:R-:W-:Y:S02]  /*156c0*/  MOV R3, 0x181f ;  /* 0x0000181f00037802 */ /* 0x000fe40000000f00 */
[----:B------:R-:W-:Y:S02]  /*156d0*/  MOV R2, 0x156f0 ;  /* 0x000156f000027802 */ /* 0x000fe40000000f00 */
[----:B-1---5:R-:W-:Y:S05]  /*156e0*/  CALL.REL.NOINC `($__internal_8_$__cuda_sm70_shflsync_idx_p) ;  /* 0x0000313000007944 */ /* 0x022fea0003c00000 */
[----:B-----5:R-:W-:Y:S01]  /*156f0*/  MOV R4, R44 ;  /* 0x0000002c00047202 */ /* 0x020fe20000000f00 */
[----:B-1----:R-:W-:Y:S05]  /*15700*/  BRA `(.L_x_1528) ;  /* 0xfffebe5000007947 */ /* 0x002fea000383ffff */
.L_x_1459:
[----:B------:R3:W-:Y:S01]  /*15710*/  STL [R1], RZ ;  /* 0x000000ff01007387 */ /* 0x0007e20000100800 */
[----:B------:R-:W-:Y:S01]  /*15720*/  IMAD.MOV.U32 R44, RZ, RZ, R13 ;  /* 0x000000ffff2c7224 */ /* 0x000fe200078e000d */
[----:B------:R-:W-:Y:S02]  /*15730*/  MOV R3, 0x181f ;  /* 0x0000181f00037802 */ /* 0x000fe40000000f00 */
[----:B------:R-:W-:Y:S02]  /*15740*/  MOV R2, 0x15760 ;  /* 0x0001576000027802 */ /* 0x000fe40000000f00 */
[----:B-123-5:R-:W-:Y:S05]  /*15750*/  CALL.REL.NOINC `($__internal_8_$__cuda_sm70_shflsync_idx_p) ;  /* 0x000030c000007944 */ /* 0x02efea0003c00000 */
[----:B-----5:R-:W-:Y:S01]  /*15760*/  MOV R0, R44 ;  /* 0x0000002c00007202 */ /* 0x020fe20000000f00 */
[----:B-1----:R-:W-:Y:S05]  /*15770*/  BRA `(.L_x_1529) ;  /* 0xfffebe0000007947 */ /* 0x002fea000383ffff */
.L_x_1462:
[----:B----4-:R-:W-:Y:S01]  /*15780*/  MOV R0, 0x1 ;  /* 0x0000000100007802 */ /* 0x010fe20000000f00 */
[----:B------:R-:W-:Y:S01]  /*15790*/  IMAD.MOV.U32 R44, RZ, RZ, R5 ;  /* 0x000000ffff2c7224 */ /* 0x000fe200078e0005 */
[----:B-1----:R-:W-:Y:S01]  /*157a0*/  MOV R2, 0x157e0 ;  /* 0x000157e000027802 */ /* 0x002fe20000000f00 */
[----:B------:R-:W-:-:S02]  /*157b0*/  IMAD.MOV.U32 R3, RZ, RZ, 0x181f ;  /* 0x0000181fff037424 */ /* 0x000fc400078e00ff */
[----:B------:R1:W-:Y:S04]  /*157c0*/  STL [R1], R0 ;  /* 0x0000000001007387 */ /* 0x0003e80000100800 */
[----:B-12--5:R-:W-:Y:S05]  /*157d0*/  CALL.REL.NOINC `($__internal_8_$__cuda_sm70_shflsync_idx_p) ;  /* 0x0000304000007944 */ /* 0x026fea0003c00000 */
[----:B-----5:R-:W-:Y:S01]  /*157e0*/  MOV R0, 0x1 ;  /* 0x0000000100007802 */ /* 0x020fe20000000f00 */
[----:B------:R-:W-:Y:S01]  /*157f0*/  IMAD.MOV.U32 R4, RZ, RZ, R44 ;  /* 0x000000ffff047224 */ /* 0x000fe200078e002c */
[----:B------:R-:W-:Y:S01]  /*15800*/  MOV R3, 0x181f ;  /* 0x0000181f00037802 */ /* 0x000fe20000000f00 */
[----:B------:R-:W-:Y:S01]  /*15810*/  IMAD.MOV.U32 R44, RZ, RZ, R13 ;  /* 0x000000ffff2c7224 */ /* 0x000fe200078e000d */
[----:B------:R-:W-:Y:S01]  /*15820*/  MOV R2, 0x15850 ;  /* 0x0001585000027802 */ /* 0x000fe20000000f00 */
[----:B------:R2:W-:Y:S04]  /*15830*/  STL [R1], R0 ;  /* 0x0000000001007387 */ /* 0x0005e80000100800 */
[----:B-12---:R-:W-:Y:S05]  /*15840*/  CALL.REL.NOINC `($__internal_8_$__cuda_sm70_shflsync_idx_p) ;  /* 0x00002fd000007944 */ /* 0x006fea0003c00000 */
[----:B-----5:R-:W-:Y:S01]  /*15850*/  MOV R0, R44 ;  /* 0x0000002c00007202 */ /* 0x020fe20000000f00 */
[----:B-1----:R-:W-:Y:S05]  /*15860*/  BRA `(.L_x_1530) ;  /* 0xfffebf9000007947 */ /* 0x002fea000383ffff */
.L_x_1465:
[----:B----4-:R-:W-:Y:S01]  /*15870*/  MOV R0, 0x2 ;  /* 0x0000000200007802 */ /* 0x010fe20000000f00 */
[----:B------:R-:W-:Y:S01]  /*15880*/  IMAD.MOV.U32 R44, RZ, RZ, R5 ;  /* 0x000000ffff2c7224 */ /* 0x000fe200078e0005 */
[----:B-1----:R-:W-:Y:S01]  /*15890*/  MOV R2, 0x158d0 ;  /* 0x000158d000027802 */ /* 0x002fe20000000f00 */
[----:B------:R-:W-:Y:S02]  /*158a0*/  IMAD.MOV.U32 R3, RZ, RZ, 0x181f ;  /* 0x0000181fff037424 */ /* 0x000fe400078e00ff */
[----:B------:R1:W-:Y:S04]  /*158b0*/  STL [R1], R0 ;  /* 0x0000000001007387 */ /* 0x0003e80000100800 */
[----:B-123-5:R-:W-:Y:S05]  /*158c0*/  CALL.REL.NOINC `($__internal_8_$__cuda_sm70_shflsync_idx_p) ;  /* 0x00002f5000007944 */ /* 0x02efea0003c00000 */
[----:B-----5:R-:W-:Y:S01]  /*158d0*/  MOV R4, R44 ;  /* 0x0000002c00047202 */ /* 0x020fe20000000f00 */
[----:B-1----:R-:W-:Y:S05]  /*158e0*/  BRA `(.L_x_1531) ;  /* 0xfffec11000007947 */ /* 0x002fea000383ffff */
.L_x_1466:
[----:B----4-:R-:W-:Y:S01]  /*158f0*/  MOV R0, 0x2 ;  /* 0x0000000200007802 */ /* 0x010fe20000000f00 */
[----:B------:R-:W-:Y:S01]  /*15900*/  IMAD.MOV.U32 R44, RZ, RZ, R13 ;  /* 0x000000ffff2c7224 */ /* 0x000fe200078e000d */
[----:B-1----:R-:W-:Y:S01]  /*15910*/  MOV R2, 0x15950 ;  /* 0x0001595000027802 */ /* 0x002fe20000000f00 */
[----:B------:R-:W-:-:S02]  /*15920*/  IMAD.MOV.U32 R3, RZ, RZ, 0x181f ;  /* 0x0000181fff037424 */ /* 0x000fc400078e00ff */
[----:B------:R1:W-:Y:S04]  /*15930*/  STL [R1], R0 ;  /* 0x0000000001007387 */ /* 0x0003e80000100800 */
[----:B-123-5:R-:W-:Y:S05]  /*15940*/  CALL.REL.NOINC `($__internal_8_$__cuda_sm70_shflsync_idx_p) ;  /* 0x00002ed000007944 */ /* 0x02efea0003c00000 */
[----:B-----5:R-:W-:Y:S01]  /*15950*/  MOV R0, R44 ;  /* 0x0000002c00007202 */ /* 0x020fe20000000f00 */
[----:B-1----:R-:W-:Y:S05]  /*15960*/  BRA `(.L_x_1532) ;  /* 0xfffec0b000007947 */ /* 0x002fea000383ffff */
.L_x_1469:
[----:B--2---:R-:W-:Y:S01]  /*15970*/  MOV R0, 0x3 ;  /* 0x0000000300007802 */ /* 0x004fe20000000f00 */
[----:B------:R-:W-:Y:S01]  /*15980*/  IMAD.MOV.U32 R44, RZ, RZ, R5 ;  /* 0x000000ffff2c7224 */ /* 0x000fe200078e0005 */
[----:B-1----:R-:W-:Y:S01]  /*15990*/  MOV R2, 0x159d0 ;  /* 0x000159d000027802 */ /* 0x002fe20000000f00 */
[----:B------:R-:W-:Y:S02]  /*159a0*/  IMAD.MOV.U32 R3, RZ, RZ, 0x181f ;  /* 0x0000181fff037424 */ /* 0x000fe400078e00ff */
[----:B------:R1:W-:Y:S04]  /*159b0*/  STL [R1], R0 ;  /* 0x0000000001007387 */ /* 0x0003e80000100800 */
[----:B-1-345:R-:W-:Y:S05]  /*159c0*/  CALL.REL.NOINC `($__internal_8_$__cuda_sm70_shflsync_idx_p) ;  /* 0x00002e5000007944 */ /* 0x03afea0003c00000 */
        /* <DEDUP_REMOVED lines=9> */
.L_x_1472:
[----:B------:R1:W-:Y:S01]  /*15a60*/  STL [R1], RZ ;  /* 0x000000ff01007387 */ /* 0x0003e20000100800 */
[----:B------:R-:W-:Y:S01]  /*15a70*/  IMAD.MOV.U32 R44, RZ, RZ, R22 ;  /* 0x000000ffff2c7224 */ /* 0x000fe200078e0016 */
[----:B------:R-:W-:-:S02]  /*15a80*/  MOV R3, 0x181f ;  /* 0x0000181f00037802 */ /* 0x000fc40000000f00 */
[----:B------:R-:W-:Y:S02]  /*15a90*/  MOV R2, 0x15ab0 ;  /* 0x00015ab000027802 */ /* 0x000fe40000000f00 */
[----:B-1----:R-:W-:Y:S05]  /*15aa0*/  CALL.REL.NOINC `($__internal_8_$__cuda_sm70_shflsync_idx_p) ;  /* 0x00002d7000007944 */ /* 0x002fea0003c00000 */
[----:B-----5:R-:W-:Y:S01]  /*15ab0*/  MOV R4, R44 ;  /* 0x0000002c00047202 */ /* 0x020fe20000000f00 */
[----:B-1----:R-:W-:Y:S05]  /*15ac0*/  BRA `(.L_x_1534) ;  /* 0xfffeec4000007947 */ /* 0x002fea000383ffff */
.L_x_1473:
[----:B------:R3:W-:Y:S01]  /*15ad0*/  STL [R1], RZ ;  /* 0x000000ff01007387 */ /* 0x0007e20000100800 */
[----:B------:R-:W-:Y:S01]  /*15ae0*/  IMAD.MOV.U32 R44, RZ, RZ, R23 ;  /* 0x000000ffff2c7224 */ /* 0x000fe200078e0017 */
[----:B------:R-:W-:Y:S02]  /*15af0*/  MOV R3, 0x181f ;  /* 0x0000181f00037802 */ /* 0x000fe40000000f00 */
[----:B------:R-:W-:Y:S02]  /*15b00*/  MOV R2, 0x15b20 ;  /* 0x00015b2000027802 */ /* 0x000fe40000000f00 */
[----:B-123--:R-:W-:Y:S05]  /*15b10*/  CALL.REL.NOINC `($__internal_8_$__cuda_sm70_shflsync_idx_p) ;  /* 0x00002d0000007944 */ /* 0x00efea0003c00000 */
[C---:B-----5:R-:W-:Y:S02]  /*15b20*/  IADD3 R0, R245.reuse, 0x40, RZ ;  /* 0x00000040f5007810 */ /* 0x060fe40007ffe0ff */
[----:B------:R-:W-:Y:S02]  /*15b30*/  IADD3 R8, P0, R44, R156, RZ ;  /* 0x0000009c2c087210 */ /* 0x000fe40007f1e0ff */
[----:B------:R-:W-:Y:S02]  /*15b40*/  ISETP.GE.AND P2, PT, R0, c[0x0][0x1d4], PT ;  /* 0x0000750000007a0c */ /* 0x000fe40003f46270 */
[----:B------:R-:W-:Y:S01]  /*15b50*/  IADD3 R0, R245, 0xc0, RZ ;  /* 0x000000c0f5007810 */ /* 0x000fe20007ffe0ff */
[----:B------:R-:W-:Y:S01]  /*15b60*/  IMAD.X R9, R4, 0x1, R133, P0 ;  /* 0x0000000104097824 */ /* 0x000fe200000e0685 */
[----:B------:R-:W-:-:S02]  /*15b70*/  IADD3 R10, P1, R44, R155, RZ ;  /* 0x0000009b2c0a7210 */ /* 0x000fc40007f3e0ff */
[----:B------:R-:W-:Y:S01]  /*15b80*/  ISETP.GE.AND P0, PT, R0, c[0x0][0x1d4], PT ;  /* 0x0000750000007a0c */ /* 0x000fe20003f06270 */
[----:B------:R-:W-:Y:S01]  /*15b90*/  IMAD.MOV.U32 R0, RZ, RZ, 0x1 ;  /* 0x00000001ff007424 */ /* 0x000fe200078e00ff */
[C---:B------:R-:W-:Y:S01]  /*15ba0*/  IADD3 R5, R245.reuse, 0x80, RZ ;  /* 0x00000080f5057810 */ /* 0x040fe20007ffe0ff */
[----:B------:R-:W-:Y:S01]  /*15bb0*/  IMAD.X R11, R4, 0x1, R132, P1 ;  /* 0x00000001040b7824 */ /* 0x000fe200008e0684 */
[----:B------:R-:W-:Y:S02]  /*15bc0*/  ISETP.GE.AND P3, PT, R245, c[0x0][0x1d4], PT ;  /* 0x00007500f5007a0c */ /* 0x000fe40003f66270 */
[----:B------:R2:W-:Y:S01]  /*15bd0*/  STL [R1], R0 ;  /* 0x0000000001007387 */ /* 0x0005e20000100800 */
[----:B------:R-:W-:Y:S02]  /*15be0*/  ISETP.GE.AND P1, PT, R5, c[0x0][0x1d4], PT ;  /* 0x0000750005007a0c */ /* 0x000fe40003f26270 */
[C---:B------:R-:W-:Y:S02]  /*15bf0*/  IADD3 R6, P5, R44.reuse, R157, RZ ;  /* 0x0000009d2c067210 */ /* 0x040fe40007fbe0ff */
[----:B------:R-:W-:Y:S01]  /*15c00*/  IADD3 R2, P4, R44, R158, RZ ;  /* 0x0000009e2c027210 */ /* 0x000fe20007f9e0ff */
[----:B------:R-:W-:Y:S01]  /*15c10*/  IMAD.MOV.U32 R44, RZ, RZ, R22 ;  /* 0x000000ffff2c7224 */ /* 0x000fe200078e0016 */
[----:B------:R-:W-:Y:S01]  /*15c20*/  SEL R5, RZ, 0x10, P3 ;  /* 0x00000010ff057807 */ /* 0x000fe20001800000 */
[C---:B------:R-:W-:Y:S01]  /*15c30*/  IMAD.X R7, R4.reuse, 0x1, R134, P5 ;  /* 0x0000000104077824 */ /* 0x040fe200028e0686 */
[----:B------:R-:W-:Y:S01]  /*15c40*/  SEL R14, RZ, 0x10, P2 ;  /* 0x00000010ff0e7807 */ /* 0x000fe20001000000 */
[----:B------:R-:W-:Y:S01]  /*15c50*/  IMAD.X R3, R4, 0x1, R152, P4 ;  /* 0x0000000104037824 */ /* 0x000fe200020e0698 */
[----:B------:R-:W-:Y:S01]  /*15c60*/  @!PT LDS RZ, [RZ] ;  /* 0x00000000fffff984 */ /* 0x000fe20000000800 */
[----:B------:R-:W-:Y:S01]  /*15c70*/  @!PT LDS RZ, [RZ] ;  /* 0x00000000fffff984 */ /* 0x000fe20000000800 */
[----:B------:R-:W-:Y:S01]  /*15c80*/  @!PT LDS RZ, [RZ] ;  /* 0x00000000fffff984 */ /* 0x000fe20000000800 */
[----:B------:R2:W-:Y:S01]  /*15c90*/  LDGSTS.E.BYPASS.LTC128B.128 [R243+0xc100], [R10.64], !P3 ;  /* 0x0c1000000af37fae */ /* 0x0005e2000d901d46 */
[----:B------:R-:W-:-:S02]  /*15ca0*/  SEL R13, RZ, 0x10, P1 ;  /* 0x00000010ff0d7807 */ /* 0x000fc40000800000 */
[----:B------:R-:W-:Y:S01]  /*15cb0*/  SEL R12, RZ, 0x10, P0 ;  /* 0x00000010ff0c7807 */ /* 0x000fe20000000000 */
[----:B------:R2:W-:Y:S04]  /*15cc0*/  LDGSTS.E.BYPASS.LTC128B.128 [R243+0xf100], [R8.64], !P2 ;  /* 0x0f10000008f37fae */ /* 0x0005e8000d101d46 */
[----:B------:R2:W-:Y:S04]  /*15cd0*/  LDGSTS.E.BYPASS.LTC128B.128 [R243+0x12100], [R6.64], !P1 ;  /* 0x1210000006f37fae */ /* 0x0005e8000c901d46 */
[----:B------:R3:W-:Y:S02]  /*15ce0*/  LDGSTS.E.BYPASS.LTC128B.128 [R243+0x15100], [R2.64], !P0 ;  /* 0x1510000002f37fae */ /* 0x0007e4000c101d46 */
[----:B---3--:R-:W-:Y:S01]  /*15cf0*/  IMAD.MOV.U32 R3, RZ, RZ, 0x181f ;  /* 0x0000181fff037424 */ /* 0x008fe200078e00ff */
[----:B------:R-:W-:-:S02]  /*15d00*/  MOV R2, 0x15d20 ;  /* 0x00015d2000027802 */ /* 0x000fc40000000f00 */
[----:B-12---:R-:W-:Y:S05]  /*15d10*/  CALL.REL.NOINC `($__internal_8_$__cuda_sm70_shflsync_idx_p) ;  /* 0x00002b0000007944 */ /* 0x006fea0003c00000 */
[----:B------:R-:W-:Y:S01]  /*15d20*/  MOV R2, 0x1 ;  /* 0x0000000100027802 */ /* 0x000fe20000000f00 */
[----:B-----5:R-:W-:Y:S01]  /*15d30*/  IMAD.MOV.U32 R0, RZ, RZ, R44 ;  /* 0x000000ffff007224 */ /* 0x020fe200078e002c */
[----:B------:R-:W-:Y:S01]  /*15d40*/  MOV R3, 0x181f ;  /* 0x0000181f00037802 */ /* 0x000fe20000000f00 */
[----:B------:R-:W-:-:S02]  /*15d50*/  IMAD.MOV.U32 R44, RZ, RZ, R23 ;  /* 0x000000ffff2c7224 */ /* 0x000fc400078e0017 */
[----:B------:R2:W-:Y:S02]  /*15d60*/  STL [R1], R2 ;  /* 0x0000000201007387 */ /* 0x0005e40000100800 */
[----:B--2---:R-:W-:Y:S02]  /*15d70*/  MOV R2, 0x15d90 ;  /* 0x00015d9000027802 */ /* 0x004fe40000000f00 */
[----:B-1----:R-:W-:Y:S05]  /*15d80*/  CALL.REL.NOINC `($__internal_8_$__cuda_sm70_shflsync_idx_p) ;  /* 0x00002a9000007944 */ /* 0x002fea0003c00000 */
[----:B------:R-:W-:Y:S02]  /*15d90*/  IADD3 R10, -R5, 0x10, RZ ;  /* 0x00000010050a7810 */ /* 0x000fe40007ffe1ff */
[----:B------:R-:W-:Y:S02]  /*15da0*/  IADD3 R2, -R14, 0x10, RZ ;  /* 0x000000100e027810 */ /* 0x000fe40007ffe1ff */
[----:B------:R-:W-:Y:S02]  /*15db0*/  LOP3.LUT R10, R10, 0xf, RZ, 0xc0, !PT ;  /* 0x0000000f0a0a7812 */ /* 0x000fe400078ec0ff */
[----:B------:R-:W-:Y:S02]  /*15dc0*/  IADD3 R6, -R13, 0x10, RZ ;  /* 0x000000100d067810 */ /* 0x000fe40007ffe1ff */
[----:B------:R-:W-:-:S02]  /*15dd0*/  IADD3 R3, -R12, 0x10, RZ ;  /* 0x000000100c037810 */ /* 0x000fc40007ffe1ff */
[----:B------:R-:W-:Y:S02]  /*15de0*/  LOP3.LUT R2, R2, 0xf, RZ, 0xc0, !PT ;  /* 0x0000000f02027812 */ /* 0x000fe400078ec0ff */
[-C--:B------:R-:W-:Y:S02]  /*15df0*/  IADD3 R10, P1, P0, R10, R44.reuse, R155 ;  /* 0x0000002c0a0a7210 */ /* 0x080fe4000783e09b */
[----:B------:R-:W-:Y:S02]  /*15e00*/  LOP3.LUT R6, R6, 0xf, RZ, 0xc0, !PT ;  /* 0x0000000f06067812 */ /* 0x000fe400078ec0ff */
[----:B------:R-:W-:Y:S02]  /*15e10*/  LOP3.LUT R3, R3, 0xf, RZ, 0xc0, !PT ;  /* 0x0000000f03037812 */ /* 0x000fe400078ec0ff */
[----:B------:R-:W-:Y:S02]  /*15e20*/  IADD3 R8, P5, P4, R2, R44, R156 ;  /* 0x0000002c02087210 */ /* 0x000fe40007cbe09c */
[----:B-----5:R-:W-:-:S02]  /*15e30*/  IADD3.X R11, RZ, R0, R132, P1, P0 ;  /* 0x00000000ff0b7210 */ /* 0x020fc40000fe0484 */
[-C--:B------:R-:W-:Y:S02]  /*15e40*/  IADD3 R6, P3, P2, R6, R44.reuse, R157 ;  /* 0x0000002c06067210 */ /* 0x080fe40007a7e09d */
[----:B------:R-:W-:Y:S01]  /*15e50*/  IADD3 R2, P1, P0, R3, R44, R158 ;  /* 0x0000002c03027210 */ /* 0x000fe2000783e09e */
[----:B------:R-:W-:Y:S01]  /*15e60*/  IMAD.MOV.U32 R44, RZ, RZ, R22 ;  /* 0x000000ffff2c7224 */ /* 0x000fe200078e0016 */
[-C--:B------:R-:W-:Y:S02]  /*15e70*/  IADD3.X R9, RZ, R0.reuse, R133, P5, P4 ;  /* 0x00000000ff097210 */ /* 0x080fe40002fe8485 */
[-C--:B------:R-:W-:Y:S02]  /*15e80*/  IADD3.X R7, RZ, R0.reuse, R134, P3, P2 ;  /* 0x00000000ff077210 */ /* 0x080fe40001fe4486 */
[----:B------:R-:W-:Y:S01]  /*15e90*/  IADD3.X R3, RZ, R0, R152, P1, P0 ;  /* 0x00000000ff037210 */ /* 0x000fe20000fe0498 */
[----:B------:R-:W-:Y:S01]  /*15ea0*/  IMAD.MOV.U32 R0, RZ, RZ, 0x2 ;  /* 0x00000002ff007424 */ /* 0x000fe200078e00ff */
[----:B------:R-:W-:-:S02]  /*15eb0*/  ISETP.NE.U32.AND P3, PT, R5, RZ, PT ;  /* 0x000000ff0500720c */ /* 0x000fc40003f65070 */
[----:B------:R-:W-:Y:S02]  /*15ec0*/  ISETP.NE.U32.AND P2, PT, R14, RZ, PT ;  /* 0x000000ff0e00720c */ /* 0x000fe40003f45070 */
[----:B------:R2:W-:Y:S01]  /*15ed0*/  STL [R1], R0 ;  /* 0x0000000001007387 */ /* 0x0005e20000100800 */
[----:B------:R-:W-:Y:S02]  /*15ee0*/  ISETP.NE.U32.AND P1, PT, R13, RZ, PT ;  /* 0x000000ff0d00720c */ /* 0x000fe40003f25070 */
[----:B------:R-:W-:-:S06]  /*15ef0*/  ISETP.NE.U32.AND P0, PT, R12, RZ, PT ;  /* 0x000000ff0c00720c */ /* 0x000fcc0003f05070 */
[----:B------:R-:W-:Y:S01]  /*15f00*/  @!PT LDS RZ, [RZ] ;  /* 0x00000000fffff984 */ /* 0x000fe20000000800 */
[----:B------:R-:W-:Y:S01]  /*15f10*/  @!PT LDS RZ, [RZ] ;  /* 0x00000000fffff984 */ /* 0x000fe20000000800 */
[----:B------:R-:W-:Y:S01]  /*15f20*/  @!PT LDS RZ, [RZ] ;  /* 0x00000000fffff984 */ /* 0x000fe20000000800 */
[----:B------:R2:W-:Y:S04]  /*15f30*/  LDGSTS.E.BYPASS.LTC128B.128.ZFILL [R243+0xd100], [R10.64], P3 ;  /* 0x0d1000000af37fae */ /* 0x0005e80009941d46 */
[----:B------:R2:W-:Y:S04]  /*15f40*/  LDGSTS.E.BYPASS.LTC128B.128.ZFILL [R243+0x10100], [R8.64], P2 ;  /* 0x1010000008f37fae */ /* 0x0005e80009141d46 */
[----:B------:R2:W-:Y:S04]  /*15f50*/  LDGSTS.E.BYPASS.LTC128B.128.ZFILL [R243+0x13100], [R6.64], P1 ;  /* 0x1310000006f37fae */ /* 0x0005e80008941d46 */
[----:B------:R3:W-:Y:S02]  /*15f60*/  LDGSTS.E.BYPASS.LTC128B.128.ZFILL [R243+0x16100], [R2.64], P0 ;  /* 0x1610000002f37fae */ /* 0x0007e40008141d46 */
[----:B---3--:R-:W-:Y:S01]  /*15f70*/  IMAD.MOV.U32 R3, RZ, RZ, 0x181f ;  /* 0x0000181fff037424 */ /* 0x008fe200078e00ff */
[----:B------:R-:W-:-:S02]  /*15f80*/  MOV R2, 0x15fa0 ;  /* 0x00015fa000027802 */ /* 0x000fc40000000f00 */
[----:B-12---:R-:W-:Y:S05]  /*15f90*/  CALL.REL.NOINC `($__internal_8_$__cuda_sm70_shflsync_idx_p) ;  /* 0x0000288000007944 */ /* 0x006fea0003c00000 */
        /* <DEDUP_REMOVED lines=9> */
.L_x_1474:
[----:B------:R1:W-:Y:S01]  /*16030*/  STL [R1], RZ ;  /* 0x000000ff01007387 */ /* 0x0003e20000100800 */
[----:B------:R-:W-:Y:S01]  /*16040*/  IMAD.MOV.U32 R44, RZ, RZ, R4 ;  /* 0x000000ffff2c7224 */ /* 0x000fe200078e0004 */
[----:B------:R-:W-:-:S02]  /*16050*/  MOV R3, 0x1c1f ;  /* 0x00001c1f00037802 */ /* 0x000fc40000000f00 */
[----:B------:R-:W-:Y:S02]  /*16060*/  MOV R2, 0x16080 ;  /* 0x0001608000027802 */ /* 0x000fe40000000f00 */
[----:B-1----:R-:W-:Y:S05]  /*16070*/  CALL.REL.NOINC `($__internal_8_$__cuda_sm70_shflsync_idx_p) ;  /* 0x000027a000007944 */ /* 0x002fea0003c00000 */
[----:B-----5:R-:W-:Y:S01]  /*16080*/  MOV R0, R44 ;  /* 0x0000002c00007202 */ /* 0x020fe20000000f00 */
[----:B-1----:R-:W-:Y:S05]  /*16090*/  BRA `(.L_x_1536) ;  /* 0xfffeeba000007947 */ /* 0x002fea000383ffff */
.L_x_1475:
[----:B------:R-:W-:Y:S01]  /*160a0*/  MOV R0, 0x1 ;  /* 0x0000000100007802 */ /* 0x000fe20000000f00 */
[----:B------:R-:W-:Y:S01]  /*160b0*/  IMAD.MOV.U32 R44, RZ, RZ, R4 ;  /* 0x000000ffff2c7224 */ /* 0x000fe200078e0004 */
[----:B------:R-:W-:Y:S01]  /*160c0*/  MOV R2, 0x16100 ;  /* 0x0001610000027802 */ /* 0x000fe20000000f00 */
[----:B------:R-:W-:Y:S02]  /*160d0*/  IMAD.MOV.U32 R3, RZ, RZ, 0x1c1f ;  /* 0x00001c1fff037424 */ /* 0x000fe400078e00ff */
[----:B------:R2:W-:Y:S04]  /*160e0*/  STL [R1], R0 ;  /* 0x0000000001007387 */ /* 0x0005e80000100800 */
[----:B-12---:R-:W-:Y:S05]  /*160f0*/  CALL.REL.NOINC `($__internal_8_$__cuda_sm70_shflsync_idx_p) ;  /* 0x0000272000007944 */ /* 0x006fea0003c00000 */
        /* <DEDUP_REMOVED lines=89> */
[----:B------:R-:W-:Y:S01]  /*16690*/  ISETP.GT.AND P0, PT, R0, 0x59, PT ;  /* 0x000000590000780c */ /* 0x000fe20003f04270 */
[----:B------:R-:W-:Y:S01]  /*166a0*/  IMAD.MOV.U32 R0, RZ, RZ, 0x2 ;  /* 0x00000002ff007424 */ /* 0x000fe200078e00ff */
[----:B------:R-:W-:Y:S02]  /*166b0*/  FSEL R249, R31, -INF , P1 ;  /* 0xff8000001ff97808 */ /* 0x000fe40000800000 */
[----:B------:R-:W-:-:S02]  /*166c0*/  FMNMX.FTZ R5, R250, R5, !PT ;  /* 0x00000005fa057209 */ /* 0x000fc40007810000 */
[----:B------:R-:W-:Y:S02]  /*166d0*/  FMNMX.FTZ R132, R237, R132, !PT ;  /* 0x00000084ed847209 */ /* 0x000fe40007810000 */
[----:B------:R-:W-:Y:S02]  /*166e0*/  FSEL R248, R30, -INF , P0 ;  /* 0xff8000001ef87808 */ /* 0x000fe40000000000 */
[----:B------:R-:W-:Y:S01]  /*166f0*/  FMNMX.FTZ R5, R249, R5, !PT ;  /* 0x00000005f9057209 */ /* 0x000fe20007810000 */
[----:B------:R-:W-:Y:S01]  /*16700*/  IMAD.MOV.U32 R4, RZ, RZ, R132 ;  /* 0x000000ffff047224 */ /* 0x000fe200078e0084 */
[----:B------:R-:W-:Y:S02]  /*16710*/  MOV R2, 0x16740 ;  /* 0x0001674000027802 */ /* 0x000fe40000000f00 */
[----:B------:R-:W-:Y:S02]  /*16720*/  FMNMX.FTZ R5, R248, R5, !PT ;  /* 0x00000005f8057209 */ /* 0x000fe40007810000 */
[----:B-1----:R-:W-:Y:S05]  /*16730*/  CALL.REL.NOINC `($__internal_7_$__cuda_sm70_shflsync_bfly_p) ;  /* 0x0000208000007944 */ /* 0x002fea0003c00000 */
[----:B------:R-:W-:Y:S01]  /*16740*/  FMNMX.FTZ R132, R132, R0, !PT ;  /* 0x0000000084847209 */ /* 0x000fe20007810000 */
[----:B------:R-:W-:Y:S01]  /*16750*/  IMAD.MOV.U32 R0, RZ, RZ, 0x1 ;  /* 0x00000001ff007424 */ /* 0x000fe200078e00ff */
[----:B------:R-:W-:-:S03]  /*16760*/  MOV R2, 0x16790 ;  /* 0x0001679000027802 */ /* 0x000fc60000000f00 */
[----:B------:R-:W-:Y:S02]  /*16770*/  IMAD.MOV.U32 R4, RZ, RZ, R132 ;  /* 0x000000ffff047224 */ /* 0x000fe400078e0084 */
[----:B------:R-:W-:Y:S05]  /*16780*/  CALL.REL.NOINC `($__internal_7_$__cuda_sm70_shflsync_bfly_p) ;  /* 0x0000203000007944 */ /* 0x000fea0003c00000 */
[----:B------:R-:W-:Y:S01]  /*16790*/  FMNMX.FTZ R132, R132, R0, !PT ;  /* 0x0000000084847209 */ /* 0x000fe20007810000 */
[----:B------:R-:W-:Y:S01]  /*167a0*/  IMAD.MOV.U32 R4, RZ, RZ, R5 ;  /* 0x000000ffff047224 */ /* 0x000fe200078e0005 */
[----:B------:R-:W-:Y:S01]  /*167b0*/  MOV R2, 0x167e0 ;  /* 0x000167e000027802 */ /* 0x000fe20000000f00 */
[----:B------:R-:W-:Y:S02]  /*167c0*/  IMAD.MOV.U32 R0, RZ, RZ, 0x2 ;  /* 0x00000002ff007424 */ /* 0x000fe400078e00ff */
[----:B------:R-:W-:Y:S05]  /*167d0*/  CALL.REL.NOINC `($__internal_7_$__cuda_sm70_shflsync_bfly_p) ;  /* 0x00001fe000007944 */ /* 0x000fea0003c00000 */
[----:B------:R-:W-:Y:S01]  /*167e0*/  FMNMX.FTZ R4, R5, R0, !PT ;  /* 0x0000000005047209 */ /* 0x000fe20007810000 */
[----:B------:R-:W-:Y:S01]  /*167f0*/  IMAD.MOV.U32 R0, RZ, RZ, 0x1 ;  /* 0x00000001ff007424 */ /* 0x000fe200078e00ff */
[----:B------:R-:W-:Y:S02]  /*16800*/  MOV R2, 0x16820 ;  /* 0x0001682000027802 */ /* 0x000fe40000000f00 */
[----:B------:R-:W-:Y:S05]  /*16810*/  CALL.REL.NOINC `($__internal_7_$__cuda_sm70_shflsync_bfly_p) ;  /* 0x00001fa000007944 */ /* 0x000fea0003c00000 */
[----:B------:R-:W-:Y:S01]  /*16820*/  MOV R12, R0 ;  /* 0x00000000000c7202 */ /* 0x000fe20000000f00 */
[----:B------:R-:W-:Y:S05]  /*16830*/  BRA `(.L_x_1537) ;  /* 0xfffeedb000007947 */ /* 0x000fea000383ffff */
.L_x_1479:
[----:B------:R-:W-:Y:S01]  /*16840*/  MOV R3, 0x181f ;  /* 0x0000181f00037802 */ /* 0x000fe20000000f00 */
[----:B------:R2:W-:Y:S01]  /*16850*/  STL [R1], RZ ;  /* 0x000000ff01007387 */ /* 0x0005e20000100800 */
[----:B------:R-:W-:Y:S01]  /*16860*/  MOV R2, 0x16890 ;  /* 0x0001689000027802 */ /* 0x000fe20000000f00 */
[----:B------:R-:W-:Y:S02]  /*16870*/  IMAD.MOV.U32 R44, RZ, RZ, R5 ;  /* 0x000000ffff2c7224 */ /* 0x000fe400078e0005 */
[----:B-12---:R-:W-:Y:S05]  /*16880*/  CALL.REL.NOINC `($__internal_8_$__cuda_sm70_shflsync_idx_p) ;  /* 0x00001f9000007944 */ /* 0x006fea0003c00000 */
[----:B-----5:R-:W-:Y:S01]  /*16890*/  MOV R4, R44 ;  /* 0x0000002c00047202 */ /* 0x020fe20000000f00 */
[----:B-1----:R-:W-:-:S05]  /*168a0*/  BRA `(.L_x_1538) ;  /* 0xffff167000007947 */ /* 0x002fca000383ffff */
.L_x_1480:
[----:B------:R-:W-:Y:S01]  /*168b0*/  MOV R3, 0x181f ;  /* 0x0000181f00037802 */ /* 0x000fe20000000f00 */
[----:B------:R4:W-:Y:S01]  /*168c0*/  STL [R1], RZ ;  /* 0x000000ff01007387 */ /* 0x0009e20000100800 */
[----:B------:R-:W-:Y:S01]  /*168d0*/  MOV R2, 0x16900 ;  /* 0x0001690000027802 */ /* 0x000fe20000000f00 */
[----:B------:R-:W-:Y:S02]  /*168e0*/  IMAD.MOV.U32 R44, RZ, RZ, R6 ;  /* 0x000000ffff2c7224 */ /* 0x000fe400078e0006 */
[----:B-1234-:R-:W-:Y:S05]  /*168f0*/  CALL.REL.NOINC `($__internal_8_$__cuda_sm70_shflsync_idx_p) ;  /* 0x00001f2000007944 */ /* 0x01efea0003c00000 */
[C---:B------:R-:W-:Y:S02]  /*16900*/  ISETP.GE.AND P3, PT, R245.reuse, c[0x0][0x1d4], PT ;  /* 0x00007500f5007a0c */ /* 0x040fe40003f66270 */
[C---:B-----5:R-:W-:Y:S02]  /*16910*/  IADD3 R0, R245.reuse, 0x40, RZ ;  /* 0x00000040f5007810 */ /* 0x060fe40007ffe0ff */
[----:B------:R-:W-:Y:S02]  /*16920*/  IADD3 R20, P0, R44, R28, RZ ;  /* 0x0000001c2c147210 */ /* 0x000fe40007f1e0ff */
[----:B------:R-:W-:Y:S02]  /*16930*/  ISETP.GE.AND P2, PT, R0, c[0x0][0x1d4], PT ;  /* 0x0000750000007a0c */ /* 0x000fe40003f46270 */
[C---:B------:R-:W-:Y:S01]  /*16940*/  IADD3 R0, R245.reuse, 0x80, RZ ;  /* 0x00000080f5007810 */ /* 0x040fe20007ffe0ff */
[----:B------:R-:W-:Y:S01]  /*16950*/  IMAD.X R21, R4, 0x1, R7, P0 ;  /* 0x0000000104157824 */ /* 0x000fe200000e0607 */
[----:B------:R-:W-:Y:S02]  /*16960*/  IADD3 R2, P0, R44, R29, RZ ;  /* 0x0000001d2c027210 */ /* 0x000fe40007f1e0ff */
[----:B------:R-:W-:Y:S02]  /*16970*/  ISETP.GE.AND P1, PT, R0, c[0x0][0x1d4], PT ;  /* 0x0000750000007a0c */ /* 0x000fe40003f26270 */
[----:B------:R-:W-:Y:S01]  /*16980*/  @!PT LDS RZ, [RZ] ;  /* 0x00000000fffff984 */ /* 0x000fe20000000800 */
[----:B------:R-:W-:Y:S01]  /*16990*/  @!PT LDS RZ, [RZ] ;  /* 0x00000000fffff984 */ /* 0x000fe20000000800 */
[----:B------:R-:W-:Y:S01]  /*169a0*/  @!PT LDS RZ, [RZ] ;  /* 0x00000000fffff984 */ /* 0x000fe20000000800 */
[----:B------:R2:W-:Y:S01]  /*169b0*/  LDGSTS.E.BYPASS.LTC128B.128 [R243+0x100], [R20.64], !P3 ;  /* 0x0010000014f37fae */ /* 0x0005e2000d901d46 */
[----:B------:R-:W-:Y:S01]  /*169c0*/  IADD3 R0, R245, 0xc0, RZ ;  /* 0x000000c0f5007810 */ /* 0x000fe20007ffe0ff */
[----:B------:R-:W-:Y:S01]  /*169d0*/  IMAD.X R3, R4, 0x1, R12, P0 ;  /* 0x0000000104037824 */ /* 0x000fe200000e060c */
[----:B------:R-:W-:Y:S02]  /*169e0*/  SEL R15, RZ, 0x10, P3 ;  /* 0x00000010ff0f7807 */ /* 0x000fe40001800000 */
[----:B------:R-:W-:Y:S02]  /*169f0*/  SEL R23, RZ, 0x10, P1 ;  /* 0x00000010ff177807 */ /* 0x000fe40000800000 */
[----:B------:R3:W-:Y:S01]  /*16a00*/  LDGSTS.E.BYPASS.LTC128B.128 [R243+0x3100], [R2.64], !P2 ;  /* 0x0310000002f37fae */ /* 0x0007e2000d101d46 */
[----:B--2---:R-:W-:Y:S02]  /*16a10*/  SEL R20, RZ, 0x10, P2 ;  /* 0x00000010ff147807 */ /* 0x004fe40001000000 */
[----:B---3--:R-:W-:Y:S05]  /*16a20*/  IADD3 R2, P0, R44, R30, RZ ;  /* 0x0000001e2c027210 */ /* 0x008fea0007f1e0ff */
[----:B------:R-:W-:Y:S05]  /*16a30*/  IMAD.X R3, R4, 0x1, R13, P0 ;  /* 0x0000000104037824 */ /* 0x000fea00000e060d */
[----:B------:R2:W-:Y:S02]  /*16a40*/  LDGSTS.E.BYPASS.LTC128B.128 [R243+0x6100], [R2.64], !P1 ;  /* 0x0610000002f37fae */ /* 0x0005e4000c901d46 */
[----:B--2---:R-:W-:Y:S01]  /*16a50*/  IADD3 R2, P0, R44, R31, RZ ;  /* 0x0000001f2c027210 */ /* 0x004fe20007f1e0ff */
[----:B------:R-:W-:Y:S04]  /*16a60*/  IMAD.MOV.U32 R44, RZ, RZ, R5 ;  /* 0x000000ffff2c7224 */ /* 0x000fe800078e0005 */
[----:B------:R-:W-:Y:S01]  /*16a70*/  IMAD.X R3, R4, 0x1, R14, P0 ;  /* 0x0000000104037824 */ /* 0x000fe200000e060e */
[----:B------:R-:W-:Y:S01]  /*16a80*/  ISETP.GE.AND P0, PT, R0, c[0x0][0x1d4], PT ;  /* 0x0000750000007a0c */ /* 0x000fe20003f06270 */
[----:B------:R-:W-:Y:S03]  /*16a90*/  IMAD.MOV.U32 R0, RZ, RZ, 0x1 ;  /* 0x00000001ff007424 */ /* 0x000fe600078e00ff */
[----:B------:R-:W-:Y:S02]  /*16aa0*/  SEL R22, RZ, 0x10, P0 ;  /* 0x00000010ff167807 */ /* 0x000fe40000000000 */
[----:B------:R2:W-:Y:S07]  /*16ab0*/  STL [R1], R0 ;  /* 0x0000000001007387 */ /* 0x0005ee0000100800 */
[----:B------:R3:W-:Y:S02]  /*16ac0*/  LDGSTS.E.BYPASS.LTC128B.128 [R243+0x9100], [R2.64], !P0 ;  /* 0x0910000002f37fae */ /* 0x0007e4000c101d46 */
[----:B---3--:R-:W-:Y:S01]  /*16ad0*/  MOV R2, 0x16b00 ;  /* 0x00016b0000027802 */ /* 0x008fe20000000f00 */
[----:B------:R-:W-:Y:S02]  /*16ae0*/  IMAD.MOV.U32 R3, RZ, RZ, 0x181f ;  /* 0x0000181fff037424 */ /* 0x000fe400078e00ff */
[----:B-12---:R-:W-:Y:S05]  /*16af0*/  CALL.REL.NOINC `($__internal_8_$__cuda_sm70_shflsync_idx_p) ;  /* 0x00001d2000007944 */ /* 0x006fea0003c00000 */
[----:B------:R-:W-:Y:S01]  /*16b00*/  MOV R2, 0x1 ;  /* 0x0000000100027802 */ /* 0x000fe20000000f00 */
[----:B-----5:R-:W-:Y:S01]  /*16b10*/  IMAD.MOV.U32 R0, RZ, RZ, R44 ;  /* 0x000000ffff007224 */ /* 0x020fe200078e002c */
[----:B------:R-:W-:Y:S01]  /*16b20*/  MOV R3, 0x181f ;  /* 0x0000181f00037802 */ /* 0x000fe20000000f00 */
[----:B------:R-:W-:Y:S02]  /*16b30*/  IMAD.MOV.U32 R44, RZ, RZ, R6 ;  /* 0x000000ffff2c7224 */ /* 0x000fe400078e0006 */
[----:B------:R2:W-:Y:S02]  /*16b40*/  STL [R1], R2 ;  /* 0x0000000201007387 */ /* 0x0005e40000100800 */
[----:B--2---:R-:W-:Y:S02]  /*16b50*/  MOV R2, 0x16b70 ;  /* 0x00016b7000027802 */ /* 0x004fe40000000f00 */
[----:B-1----:R-:W-:Y:S05]  /*16b60*/  CALL.REL.NOINC `($__internal_8_$__cuda_sm70_shflsync_idx_p) ;  /* 0x00001cb000007944 */ /* 0x002fea0003c00000 */
[C---:B------:R-:W-:Y:S02]  /*16b70*/  IADD3 R2, -R15.reuse, 0x10, RZ ;  /* 0x000000100f027810 */ /* 0x040fe40007ffe1ff */
[----:B------:R-:W-:Y:S02]  /*16b80*/  ISETP.NE.U32.AND P2, PT, R15, RZ, PT ;  /* 0x000000ff0f00720c */ /* 0x000fe40003f45070 */
[----:B------:R-:W-:Y:S04]  /*16b90*/  LOP3.LUT R2, R2, 0xf, RZ, 0xc0, !PT ;  /* 0x0000000f02027812 */ /* 0x000fe800078ec0ff */
[----:B------:R-:W-:Y:S04]  /*16ba0*/  IADD3 R2, P1, P0, R2, R44, R28 ;  /* 0x0000002c02027210 */ /* 0x000fe8000783e01c */
[----:B-----5:R-:W-:Y:S05]  /*16bb0*/  IADD3.X R3, RZ, R0, R7, P1, P0 ;  /* 0x00000000ff037210 */ /* 0x020fea0000fe0407 */
[----:B------:R-:W-:Y:S01]  /*16bc0*/  @!PT LDS RZ, [RZ] ;  /* 0x00000000fffff984 */ /* 0x000fe20000000800 */
[----:B------:R-:W-:Y:S01]  /*16bd0*/  @!PT LDS RZ, [RZ] ;  /* 0x00000000fffff984 */ /* 0x000fe20000000800 */
[----:B------:R-:W-:Y:S01]  /*16be0*/  @!PT LDS RZ, [RZ] ;  /* 0x00000000fffff984 */ /* 0x000fe20000000800 */
[----:B------:R2:W-:Y:S01]  /*16bf0*/  LDGSTS.E.BYPASS.LTC128B.128.ZFILL [R243+0x1100], [R2.64], P2 ;  /* 0x0110000002f37fae */ /* 0x0005e20009141d46 */
[C---:B------:R-:W-:Y:S02]  /*16c00*/  ISETP.NE.U32.AND P2, PT, R20.reuse, RZ, PT ;  /* 0x000000ff1400720c */ /* 0x040fe40003f45070 */
[----:B--2---:R-:W-:Y:S04]  /*16c10*/  IADD3 R2, -R20, 0x10, RZ ;  /* 0x0000001014027810 */ /* 0x004fe80007ffe1ff */
[----:B------:R-:W-:Y:S04]  /*16c20*/  LOP3.LUT R2, R2, 0xf, RZ, 0xc0, !PT ;  /* 0x0000000f02027812 */ /* 0x000fe800078ec0ff */
[----:B------:R-:W-:Y:S04]  /*16c30*/  IADD3 R2, P1, P0, R2, R44, R29 ;  /* 0x0000002c02027210 */ /* 0x000fe8000783e01d */
[----:B------:R-:W-:Y:S05]  /*16c40*/  IADD3.X R3, RZ, R0, R12, P1, P0 ;  /* 0x00000000ff037210 */ /* 0x000fea0000fe040c */
        /* <DEDUP_REMOVED lines=10> */
[----:B------:R-:W-:Y:S01]  /*16cf0*/  IADD3 R2, P1, P0, R2, R44, R31 ;  /* 0x0000002c02027210 */ /* 0x000fe2000783e01f */
[----:B------:R-:W-:Y:S03]  /*16d00*/  IMAD.MOV.U32 R44, RZ, RZ, R5 ;  /* 0x000000ffff2c7224 */ /* 0x000fe600078e0005 */
[----:B------:R-:W-:Y:S01]  /*16d10*/  IADD3.X R3, RZ, R0, R14, P1, P0 ;  /* 0x00000000ff037210 */ /* 0x000fe20000fe040e */
[----:B------:R-:W-:Y:S04]  /*16d20*/  IMAD.MOV.U32 R0, RZ, RZ, 0x2 ;  /* 0x00000002ff007424 */ /* 0x000fe800078e00ff */
[----:B------:R2:W-:Y:S04]  /*16d30*/  LDGSTS.E.BYPASS.LTC128B.128.ZFILL [R243+0xa100], [R2.64], P2 ;  /* 0x0a10000002f37fae */ /* 0x0005e80009141d46 */
[----:B------:R3:W-:Y:S01]  /*16d40*/  STL [R1], R0 ;  /* 0x0000000001007387 */ /* 0x0007e20000100800 */
[----:B--2---:R-:W-:Y:S01]  /*16d50*/  MOV R2, 0x16d80 ;  /* 0x00016d8000027802 */ /* 0x004fe20000000f00 */
[----:B------:R-:W-:Y:S02]  /*16d60*/  IMAD.MOV.U32 R3, RZ, RZ, 0x181f ;  /* 0x0000181fff037424 */ /* 0x000fe400078e00ff */
[----:B-1-3--:R-:W-:Y:S05]  /*16d70*/  CALL.REL.NOINC `($__internal_8_$__cuda_sm70_shflsync_idx_p) ;  /* 0x00001aa000007944 */ /* 0x00afea0003c00000 */
        /* <DEDUP_REMOVED lines=8> */
[----:B-1----:R-:W-:-:S05]  /*16e00*/  BRA `(.L_x_1539) ;  /* 0xffff13a000007947 */ /* 0x002fca000383ffff */
.L_x_1483:
[----:B------:R-:W-:Y:S01]  /*16e10*/  MOV R3, 0x181f ;  /* 0x0000181f00037802 */ /* 0x000fe20000000f00 */
[----:B------:R2:W-:Y:S01]  /*16e20*/  STL [R1], RZ ;  /* 0x000000ff01007387 */ /* 0x0005e20000100800 */
[----:B------:R-:W-:Y:S01]  /*16e30*/  MOV R2, 0x16e60 ;  /* 0x00016e6000027802 */ /* 0x000fe20000000f00 */
[----:B------:R-:W-:Y:S02]  /*16e40*/  IMAD.MOV.U32 R44, RZ, RZ, R5 ;  /* 0x000000ffff2c7224 */ /* 0x000fe400078e0005 */
[----:B-12---:R-:W-:Y:S05]  /*16e50*/  CALL.REL.NOINC `($__internal_8_$__cuda_sm70_shflsync_idx_p) ;  /* 0x000019c000007944 */ /* 0x006fea0003c00000 */
[----:B-----5:R-:W-:Y:S01]  /*16e60*/  MOV R4, R44 ;  /* 0x0000002c00047202 */ /* 0x020fe20000000f00 */
[----:B-1----:R-:W-:-:S05]  /*16e70*/  BRA `(.L_x_1540) ;  /* 0xffff30f000007947 */ /* 0x002fca000383ffff */
.L_x_1484:
        /* <DEDUP_REMOVED lines=86> */
.L_x_1485:
[----:B------:R-:W-:Y:S01]  /*173e0*/  MOV R3, 0x1c1f ;  /* 0x00001c1f00037802 */ /* 0x000fe20000000f00 */
[----:B------:R2:W-:Y:S01]  /*173f0*/  STL [R1], RZ ;  /* 0x000000ff01007387 */ /* 0x0005e20000100800 */
[----:B------:R-:W-:Y:S01]  /*17400*/  MOV R2, 0x17430 ;  /* 0x0001743000027802 */ /* 0x000fe20000000f00 */
[----:B------:R-:W-:Y:S02]  /*17410*/  IMAD.MOV.U32 R44, RZ, RZ, R4 ;  /* 0x000000ffff2c7224 */ /* 0x000fe400078e0004 */
[----:B-12---:R-:W-:Y:S05]  /*17420*/  CALL.REL.NOINC `($__internal_8_$__cuda_sm70_shflsync_idx_p) ;  /* 0x000013f000007944 */ /* 0x006fea0003c00000 */
[----:B-----5:R-:W-:Y:S01]  /*17430*/  MOV R0, R44 ;  /* 0x0000002c00007202 */ /* 0x020fe20000000f00 */
[----:B-1----:R-:W-:-:S05]  /*17440*/  BRA `(.L_x_1542) ;  /* 0xffff308000007947 */ /* 0x002fca000383ffff */
.L_x_1486:
[----:B------:R-:W-:Y:S01]  /*17450*/  MOV R0, 0x1 ;  /* 0x0000000100007802 */ /* 0x000fe20000000f00 */
[----:B------:R-:W-:Y:S01]  /*17460*/  IMAD.MOV.U32 R44, RZ, RZ, R4 ;  /* 0x000000ffff2c7224 */ /* 0x000fe200078e0004 */
[----:B------:R-:W-:Y:S01]  /*17470*/  MOV R2, 0x174b0 ;  /* 0x000174b000027802 */ /* 0x000fe20000000f00 */
[----:B------:R-:W-:Y:S02]  /*17480*/  IMAD.MOV.U32 R3, RZ, RZ, 0x1c1f ;  /* 0x00001c1fff037424 */ /* 0x000fe400078e00ff */
[----:B------:R1:W-:Y:S04]  /*17490*/  STL [R1], R0 ;  /* 0x0000000001007387 */ /* 0x0003e80000100800 */
[----:B-12---:R-:W-:Y:S05]  /*174a0*/  CALL.REL.NOINC `($__internal_8_$__cuda_sm70_shflsync_idx_p) ;  /* 0x0000137000007944 */ /* 0x006fea0003c00000 */
[----:B-----5:R-:W-:Y:S01]  /*174b0*/  FMNMX.FTZ R0, R6, R133, !PT ;  /* 0x0000008506007209 */ /* 0x020fe20007810000 */
[----:B------:R-:W-:Y:S03]  /*174c0*/  IMAD.IADD R44, R5, 0x1, R44 ;  /* 0x00000001052c7824 */ /* 0x000fe600078e022c */
        /* <DEDUP_REMOVED lines=82> */
[----:B------:R-:W-:Y:S02]  /*179f0*/  ISETP.GT.AND P1, PT, R44, 0x58, PT ;  /* 0x000000582c00780c */ /* 0x000fe40003f24270 */
[----:B------:R-:W-:Y:S01]  /*17a00*/  FMNMX.FTZ R4, R213, R0, !PT ;  /* 0x00000000d5047209 */ /* 0x000fe20007810000 */
[----:B------:R-:W-:Y:S01]  /*17a10*/  IMAD.MOV.U32 R0, RZ, RZ, 0x2 ;  /* 0x00000002ff007424 */ /* 0x000fe200078e00ff */
[----:B------:R-:W-:Y:S02]  /*17a20*/  FSEL R235, R47, -INF , P2 ;  /* 0xff8000002feb7808 */ /* 0x000fe40001000000 */
[----:B------:R-:W-:Y:S02]  /*17a30*/  FMNMX.FTZ R13, R236, R13, !PT ;  /* 0x0000000dec0d7209 */ /* 0x000fe40007810000 */
[----:B------:R-:W-:Y:S02]  /*17a40*/  ISETP.GT.AND P0, PT, R44, 0x59, PT ;  /* 0x000000592c00780c */ /* 0x000fe40003f04270 */
[----:B------:R-:W-:Y:S02]  /*17a50*/  FMNMX.FTZ R4, R212, R4, !PT ;  /* 0x00000004d4047209 */ /* 0x000fe40007810000 */
[----:B------:R-:W-:Y:S02]  /*17a60*/  FSEL R227, R50, -INF , P1 ;  /* 0xff80000032e37808 */ /* 0x000fe40000800000 */
[----:B------:R-:W-:Y:S02]  /*17a70*/  FMNMX.FTZ R13, R235, R13, !PT ;  /* 0x0000000deb0d7209 */ /* 0x000fe40007810000 */
[----:B------:R-:W-:Y:S02]  /*17a80*/  FMNMX.FTZ R4, R211, R4, !PT ;  /* 0x00000004d3047209 */ /* 0x000fe40007810000 */
[----:B------:R-:W-:Y:S02]  /*17a90*/  FSEL R226, R51, -INF , P0 ;  /* 0xff80000033e27808 */ /* 0x000fe40000000000 */
[----:B------:R-:W-:Y:S02]  /*17aa0*/  FMNMX.FTZ R13, R227, R13, !PT ;  /* 0x0000000de30d7209 */ /* 0x000fe40007810000 */
[----:B------:R-:W-:Y:S02]  /*17ab0*/  FMNMX.FTZ R4, R210, R4, !PT ;  /* 0x00000004d2047209 */ /* 0x000fe40007810000 */
[----:B------:R-:W-:Y:S02]  /*17ac0*/  FMNMX.FTZ R13, R226, R13, !PT ;  /* 0x0000000de20d7209 */ /* 0x000fe40007810000 */
[----:B------:R-:W-:Y:S02]  /*17ad0*/  MOV R2, 0x17af0 ;  /* 0x00017af000027802 */ /* 0x000fe40000000f00 */
[----:B-1----:R-:W-:Y:S05]  /*17ae0*/  CALL.REL.NOINC `($__internal_7_$__cuda_sm70_shflsync_bfly_p) ;  /* 0x00000cd000007944 */ /* 0x002fea0003c00000 */
[----:B------:R-:W-:Y:S01]  /*17af0*/  FMNMX.FTZ R4, R4, R0, !PT ;  /* 0x0000000004047209 */ /* 0x000fe20007810000 */
[----:B------:R-:W-:Y:S01]  /*17b00*/  IMAD.MOV.U32 R0, RZ, RZ, 0x1 ;  /* 0x00000001ff007424 */ /* 0x000fe200078e00ff */
[----:B------:R-:W-:Y:S02]  /*17b10*/  MOV R2, 0x17b30 ;  /* 0x00017b3000027802 */ /* 0x000fe40000000f00 */
        /* <DEDUP_REMOVED lines=10> */
[----:B------:R-:W-:-:S05]  /*17bc0*/  BRA `(.L_x_1543) ;  /* 0xffff32b000007947 */ /* 0x000fca000383ffff */
.L_x_1489:
[----:B-1--4-:R-:W-:Y:S01]  /*17bd0*/  MOV R3, 0x181f ;  /* 0x0000181f00037802 */ /* 0x012fe20000000f00 */
[----:B------:R1:W-:Y:S01]  /*17be0*/  STL [R1], RZ ;  /* 0x000000ff01007387 */ /* 0x0003e20000100800 */
[----:B------:R-:W-:Y:S01]  /*17bf0*/  MOV R2, 0x17c20 ;  /* 0x00017c2000027802 */ /* 0x000fe20000000f00 */
[----:B------:R-:W-:Y:S02]  /*17c00*/  IMAD.MOV.U32 R44, RZ, RZ, R12 ;  /* 0x000000ffff2c7224 */ /* 0x000fe400078e000c */
[----:B-1----:R-:W-:Y:S05]  /*17c10*/  CALL.REL.NOINC `($__internal_8_$__cuda_sm70_shflsync_idx_p) ;  /* 0x00000c0000007944 */ /* 0x002fea0003c00000 */
[----:B------:R-:W-:Y:S01]  /*17c20*/  MOV R2, R44 ;  /* 0x0000002c00027202 */ /* 0x000fe20000000f00 */
[----:B-1---5:R-:W-:-:S05]  /*17c30*/  BRA `(.L_x_1544) ;  /* 0xffff5d4000007947 */ /* 0x022fca000383ffff */
.L_x_1492:
[----:B------:R-:W-:Y:S01]  /*17c40*/  MOV R3, 0x181f ;  /* 0x0000181f00037802 */ /* 0x000fe20000000f00 */
[----:B------:R2:W-:Y:S01]  /*17c50*/  STL [R1], RZ ;  /* 0x000000ff01007387 */ /* 0x0005e20000100800 */
[----:B------:R-:W-:Y:S01]  /*17c60*/  MOV R2, 0x17c90 ;  /* 0x00017c9000027802 */ /* 0x000fe20000000f00 */
[----:B------:R-:W-:Y:S02]  /*17c70*/  IMAD.MOV.U32 R44, RZ, RZ, R5 ;  /* 0x000000ffff2c7224 */ /* 0x000fe400078e0005 */
[----:B-12---:R-:W-:Y:S05]  /*17c80*/  CALL.REL.NOINC `($__internal_8_$__cuda_sm70_shflsync_idx_p) ;  /* 0x00000b9000007944 */ /* 0x006fea0003c00000 */
[----:B-----5:R-:W-:Y:S01]  /*17c90*/  MOV R4, R44 ;  /* 0x0000002c00047202 */ /* 0x020fe20000000f00 */
[----:B-1----:R-:W-:-:S05]  /*17ca0*/  BRA `(.L_x_1545) ;  /* 0xffff7cb000007947 */ /* 0x002fca000383ffff */
.L_x_1493:
[----:B------:R-:W-:Y:S01]  /*17cb0*/  MOV R3, 0x181f ;  /* 0x0000181f00037802 */ /* 0x000fe20000000f00 */
[----:B------:R4:W-:Y:S01]  /*17cc0*/  STL [R1], RZ ;  /* 0x000000ff01007387 */ /* 0x0009e20000100800 */
[----:B------:R-:W-:Y:S01]  /*17cd0*/  MOV R2, 0x17d00 ;  /* 0x00017d0000027802 */ /* 0x000fe20000000f00 */
[----:B------:R-:W-:Y:S02]  /*17ce0*/  IMAD.MOV.U32 R44, RZ, RZ, R6 ;  /* 0x000000ffff2c7224 */ /* 0x000fe400078e0006 */
[----:B-1234-:R-:W-:Y:S05]  /*17cf0*/  CALL.REL.NOINC `($__internal_8_$__cuda_sm70_shflsync_idx_p) ;  /* 0x00000b2000007944 */ /* 0x01efea0003c00000 */
[----:B------:R-:W-:Y:S01]  /*17d00*/  IADD3 R2, -R244, 0x10, RZ ;  /* 0x00000010f4027810 */ /* 0x000fe20007ffe1ff */
[----:B-----5:R-:W-:Y:S03]  /*17d10*/  IMAD.MOV.U32 R0, RZ, RZ, 0x1 ;  /* 0x00000001ff007424 */ /* 0x020fe600078e00ff */
[----:B------:R-:W-:Y:S02]  /*17d20*/  LOP3.LUT R2, R2, 0xf, RZ, 0xc0, !PT ;  /* 0x0000000f02027812 */ /* 0x000fe400078ec0ff */
[----:B------:R2:W-:Y:S02]  /*17d30*/  STL [R1], R0 ;  /* 0x0000000001007387 */ /* 0x0005e40000100800 */
[----:B------:R-:W-:Y:S04]  /*17d40*/  IADD3 R2, P1, P0, R2, R44, R11 ;  /* 0x0000002c02027210 */ /* 0x000fe8000783e00b */
[----:B------:R-:W-:Y:S02]  /*17d50*/  IADD3.X R3, RZ, R4, R7, P1, P0 ;  /* 0x00000004ff037210 */ /* 0x000fe40000fe0407 */
[----:B------:R-:W-:Y:S11]  /*17d60*/  ISETP.NE.U32.AND P0, PT, R244, RZ, PT ;  /* 0x000000fff400720c */ /* 0x000ff60003f05070 */
[----:B------:R-:W-:Y:S02]  /*17d70*/  @!UPT UIADD3 URZ, URZ, URZ, URZ ;  /* 0x0000003f3f3ff290 */ /* 0x000fe4000fffe03f */
[----:B------:R-:W-:Y:S01]  /*17d80*/  @!PT LDS RZ, [RZ] ;  /* 0x00000000fffff984 */ /* 0x000fe20000000800 */
[----:B------:R-:W-:Y:S01]  /*17d90*/  @!PT LDS RZ, [RZ] ;  /* 0x00000000fffff984 */ /* 0x000fe20000000800 */
[----:B------:R-:W-:Y:S01]  /*17da0*/  @!PT LDS RZ, [RZ] ;  /* 0x00000000fffff984 */ /* 0x000fe20000000800 */
[----:B------:R3:W-:Y:S02]  /*17db0*/  LDGSTS.E.BYPASS.LTC128B.128.ZFILL [R243+0xc100], [R2.64], P0 ;  /* 0x0c10000002f37fae */ /* 0x0007e40008141d46 */
[----:B---3--:R-:W-:Y:S05]  /*17dc0*/  IADD3 R2, P0, R44, R16, RZ ;  /* 0x000000102c027210 */ /* 0x008fea0007f1e0ff */
[----:B------:R-:W-:Y:S01]  /*17dd0*/  IMAD.X R3, R4, 0x1, R8, P0 ;  /* 0x0000000104037824 */ /* 0x000fe200000e0608 */
[----:B------:R-:W-:Y:S04]  /*17de0*/  IADD3 R12, P0, R44, R17, RZ ;  /* 0x000000112c0c7210 */ /* 0x000fe80007f1e0ff */
[----:B------:R3:W-:Y:S01]  /*17df0*/  LDGSTS.E.BYPASS.LTC128B.128 [R243+0xf100], [R2.64], !P5 ;  /* 0x0f10000002f37fae */ /* 0x0007e2000e901d46 */
[----:B------:R-:W-:Y:S05]  /*17e00*/  IMAD.X R13, R4, 0x1, R9, P0 ;  /* 0x00000001040d7824 */ /* 0x000fea00000e0609 */
[----:B------:R2:W-:Y:S01]  /*17e10*/  LDGSTS.E.BYPASS.LTC128B.128 [R243+0x12100], [R12.64], !P4 ;  /* 0x121000000cf37fae */ /* 0x0005e2000e101d46 */
[----:B---3--:R-:W-:Y:S01]  /*17e20*/  IADD3 R2, P0, R44, R18, RZ ;  /* 0x000000122c027210 */ /* 0x008fe20007f1e0ff */
[----:B------:R-:W-:Y:S04]  /*17e30*/  IMAD.MOV.U32 R44, RZ, RZ, R5 ;  /* 0x000000ffff2c7224 */ /* 0x000fe800078e0005 */
[----:B------:R-:W-:Y:S05]  /*17e40*/  IMAD.X R3, R4, 0x1, R10, P0 ;  /* 0x0000000104037824 */ /* 0x000fea00000e060a */
        /* <DEDUP_REMOVED lines=11> */
[----:B------:R-:W-:Y:S04]  /*17f00*/  IADD3 R2, -R244, 0x10, RZ ;  /* 0x00000010f4027810 */ /* 0x000fe80007ffe1ff */
[----:B------:R-:W-:Y:S04]  /*17f10*/  LOP3.LUT R2, R2, 0xf, RZ, 0xc0, !PT ;  /* 0x0000000f02027812 */ /* 0x000fe800078ec0ff */
[----:B------:R-:W-:Y:S04]  /*17f20*/  IADD3 R2, P1, P0, R2, R44, R11 ;  /* 0x0000002c02027210 */ /* 0x000fe8000783e00b */
[----:B-----5:R-:W-:Y:S02]  /*17f30*/  IADD3.X R3, RZ, R0, R7, P1, P0 ;  /* 0x00000000ff037210 */ /* 0x020fe40000fe0407 */
[----:B------:R-:W-:Y:S11]  /*17f40*/  ISETP.NE.U32.AND P0, PT, R244, RZ, PT ;  /* 0x000000fff400720c */ /* 0x000ff60003f05070 */
[----:B------:R-:W-:Y:S02]  /*17f50*/  @!UPT UIADD3 URZ, URZ, URZ, URZ ;  /* 0x0000003f3f3ff290 */ /* 0x000fe4000fffe03f */
[----:B------:R-:W-:Y:S01]  /*17f60*/  @!PT LDS RZ, [RZ] ;  /* 0x00000000fffff984 */ /* 0x000fe20000000800 */
[----:B------:R-:W-:Y:S01]  /*17f70*/  @!PT LDS RZ, [RZ] ;  /* 0x00000000fffff984 */ /* 0x000fe20000000800 */
[----:B------:R-:W-:Y:S01]  /*17f80*/  @!PT LDS RZ, [RZ] ;  /* 0x00000000fffff984 */ /* 0x000fe20000000800 */
[----:B------:R2:W-:Y:S02]  /*17f90*/  LDGSTS.E.BYPASS.LTC128B.128.ZFILL [R243+0xd100], [R2.64], P0 ;  /* 0x0d10000002f37fae */ /* 0x0005e40008141d46 */
[----:B--2---:R-:W-:Y:S05]  /*17fa0*/  IADD3 R2, P0, R44, R16, RZ ;  /* 0x000000102c027210 */ /* 0x004fea0007f1e0ff */
[----:B------:R-:W-:Y:S01]  /*17fb0*/  IMAD.X R3, R0, 0x1, R8, P0 ;  /* 0x0000000100037824 */ /* 0x000fe200000e0608 */
[----:B------:R-:W-:Y:S04]  /*17fc0*/  IADD3 R12, P0, R44, R17, RZ ;  /* 0x000000112c0c7210 */ /* 0x000fe80007f1e0ff */
[----:B------:R2:W-:Y:S01]  /*17fd0*/  LDGSTS.E.BYPASS.LTC128B.128 [R243+0x10100], [R2.64], !P5 ;  /* 0x1010000002f37fae */ /* 0x0005e2000e901d46 */
[----:B------:R-:W-:Y:S05]  /*17fe0*/  IMAD.X R13, R0, 0x1, R9, P0 ;  /* 0x00000001000d7824 */ /* 0x000fea00000e0609 */
[----:B------:R3:W-:Y:S01]  /*17ff0*/  LDGSTS.E.BYPASS.LTC128B.128 [R243+0x13100], [R12.64], !P4 ;  /* 0x131000000cf37fae */ /* 0x0007e2000e101d46 */
[----:B--2---:R-:W-:Y:S01]  /*18000*/  IADD3 R2, P0, R44, R18, RZ ;  /* 0x000000122c027210 */ /* 0x004fe20007f1e0ff */
[----:B------:R-:W-:Y:S04]  /*18010*/  IMAD.MOV.U32 R44, RZ, RZ, R5 ;  /* 0x000000ffff2c7224 */ /* 0x000fe800078e0005 */
[----:B------:R-:W-:Y:S02]  /*18020*/  IMAD.X R3, R0, 0x1, R10, P0 ;  /* 0x0000000100037824 */ /* 0x000fe400000e060a */
[----:B------:R-:W-:Y:S03]  /*18030*/  IMAD.MOV.U32 R0, RZ, RZ, 0x2 ;  /* 0x00000002ff007424 */ /* 0x000fe600078e00ff */
[----:B------:R2:W-:Y:S04]  /*18040*/  LDGSTS.E.BYPASS.LTC128B.128 [R243+0x16100], [R2.64], !P3 ;  /* 0x1610000002f37fae */ /* 0x0005e8000d901d46 */
        /* <DEDUP_REMOVED lines=13> */
.L_x_1494:
[----:B------:R-:W-:Y:S02]  /*18120*/  MOV R0, 0x2 ;  /* 0x0000000200007802 */ /* 0x000fe40000000f00 */
[----:B------:R-:W-:Y:S02]  /*18130*/  MOV R2, 0x18150 ;  /* 0x0001815000027802 */ /* 0x000fe40000000f00 */
[----:B----4-:R-:W-:Y:S05]  /*18140*/  CALL.REL.NOINC `($__internal_7_$__cuda_sm70_shflsync_bfly_p) ;  /* 0x0000067000007944 */ /* 0x010fea0003c00000 */
        /* <DEDUP_REMOVED lines=14> */
.L_x_1496:
[----:B------:R1:W5:Y:S01]  /*18230*/  LDL R4, [R1+0x8] ;  /* 0x0000080001047983 */ /* 0x0003620000100800 */
[----:B------:R-:W-:-:S02]  /*18240*/  MOV R0, 0x2 ;  /* 0x0000000200007802 */ /* 0x000fc40000000f00 */
[----:B------:R-:W-:Y:S02]  /*18250*/  MOV R2, 0x18270 ;  /* 0x0001827000027802 */ /* 0x000fe40000000f00 */
[----:B-1---5:R-:W-:Y:S05]  /*18260*/  CALL.REL.NOINC `($__internal_7_$__cuda_sm70_shflsync_bfly_p) ;  /* 0x0000055000007944 */ /* 0x022fea0003c00000 */
[----:B------:R-:W-:Y:S01]  /*18270*/  MOV R5, R0 ;  /* 0x0000000000057202 */ /* 0x000fe20000000f00 */
[----:B------:R-:W-:Y:S05]  /*18280*/  BRA `(.L_x_1548) ;  /* 0xffffa40000007947 */ /* 0x000fea000383ffff */
.L_x_1497:
[----:B------:R-:W-:Y:S01]  /*18290*/  IMAD.MOV.U32 R4, RZ, RZ, R5 ;  /* 0x000000ffff047224 */ /* 0x000fe200078e0005 */
[----:B------:R-:W-:Y:S02]  /*182a0*/  MOV R0, 0x1 ;  /* 0x0000000100007802 */ /* 0x000fe40000000f00 */
[----:B------:R-:W-:Y:S02]  /*182b0*/  MOV R2, 0x182d0 ;  /* 0x000182d000027802 */ /* 0x000fe40000000f00 */
[----:B------:R-:W-:Y:S05]  /*182c0*/  CALL.REL.NOINC `($__internal_7_$__cuda_sm70_shflsync_bfly_p) ;  /* 0x000004f000007944 */ /* 0x000fea0003c00000 */
[----:B------:R1:W5:Y:S01]  /*182d0*/  LDL R4, [R1+0xc] ;  /* 0x00000c0001047983 */ /* 0x0003620000100800 */
[----:B------:R-:W-:Y:S01]  /*182e0*/  FADD.FTZ R5, R5, R0 ;  /* 0x0000000005057221 */ /* 0x000fe20000010000 */
[----:B------:R-:W-:Y:S02]  /*182f0*/  MOV R0, 0x2 ;  /* 0x0000000200007802 */ /* 0x000fe40000000f00 */
[----:B------:R-:W-:Y:S02]  /*18300*/  MOV R2, 0x18320 ;  /* 0x0001832000027802 */ /* 0x000fe40000000f00 */
[----:B-1---5:R-:W-:Y:S05]  /*18310*/  CALL.REL.NOINC `($__internal_7_$__cuda_sm70_shflsync_bfly_p) ;  /* 0x000004a000007944 */ /* 0x022fea0003c00000 */
[----:B------:R-:W2:Y:S02]  /*18320*/  LDL.LU R2, [R1+0xc] ;  /* 0x00000c0001027983 */ /* 0x000ea40000300800 */
[----:B--2---:R-:W-:Y:S01]  /*18330*/  FADD.FTZ R4, R2, R0 ;  /* 0x0000000002047221 */ /* 0x004fe20000010000 */
[----:B------:R-:W-:-:S02]  /*18340*/  MOV R0, 0x1 ;  /* 0x0000000100007802 */ /* 0x000fc40000000f00 */
[----:B------:R-:W-:Y:S02]  /*18350*/  MOV R2, 0x18370 ;  /* 0x0001837000027802 */ /* 0x000fe40000000f00 */
[----:B------:R-:W-:Y:S05]  /*18360*/  CALL.REL.NOINC `($__internal_7_$__cuda_sm70_shflsync_bfly_p) ;  /* 0x0000045000007944 */ /* 0x000fea0003c00000 */
[----:B------:R-:W-:Y:S01]  /*18370*/  MOV R3, R0 ;  /* 0x0000000000037202 */ /* 0x000fe20000000f00 */
[----:B------:R-:W-:Y:S05]  /*18380*/  BRA `(.L_x_1549) ;  /* 0xffffa39000007947 */ /* 0x000fea000383ffff */
.L_x_1512:
[----:B------:R1:W-:Y:S01]  /*18390*/  STL [R1], RZ ;  /* 0x000000ff01007387 */ /* 0x0003e20000100800 */
[----:B------:R-:W-:Y:S01]  /*183a0*/  IMAD.MOV.U32 R44, RZ, RZ, R5 ;  /* 0x000000ffff2c7224 */ /* 0x000fe200078e0005 */
[----:B------:R-:W-:Y:S02]  /*183b0*/  MOV R3, 0x181f ;  /* 0x0000181f00037802 */ /* 0x000fe40000000f00 */
[----:B------:R-:W-:Y:S02]  /*183c0*/  MOV R2, 0x183e0 ;  /* 0x000183e000027802 */ /* 0x000fe40000000f00 */
[----:B-1----:R-:W-:Y:S05]  /*183d0*/  CALL.REL.NOINC `($__internal_8_$__cuda_sm70_shflsync_idx_p) ;  /* 0x0000044000007944 */ /* 0x002fea0003c00000 */
[----:B-----5:R-:W-:Y:S01]  /*183e0*/  MOV R4, R44 ;  /* 0x0000002c00047202 */ /* 0x020fe20000000f00 */
[----:B-1----:R-:W-:Y:S05]  /*183f0*/  BRA `(.L_x_1550) ;  /* 0xffffc86000007947 */ /* 0x002fea000383ffff */
.L_x_1513:
[----:B------:R3:W-:Y:S01]  /*18400*/  STL [R1], RZ ;  /* 0x000000ff01007387 */ /* 0x0007e20000100800 */
[----:B------:R-:W-:Y:S01]  /*18410*/  IMAD.MOV.U32 R44, RZ, RZ, R13 ;  /* 0x000000ffff2c7224 */ /* 0x000fe200078e000d */
[----:B------:R-:W-:Y:S02]  /*18420*/  MOV R3, 0x181f ;  /* 0x0000181f00037802 */ /* 0x000fe40000000f00 */
[----:B------:R-:W-:-:S02]  /*18430*/  MOV R2, 0x18450 ;  /* 0x0001845000027802 */ /* 0x000fc40000000f00 */
[----:B-123--:R-:W-:Y:S05]  /*18440*/  CALL.REL.NOINC `($__internal_8_$__cuda_sm70_shflsync_idx_p) ;  /* 0x000003d000007944 */ /* 0x00efea0003c00000 */
[----:B-----5:R-:W-:Y:S01]  /*18450*/  MOV R0, R44 ;  /* 0x0000002c00007202 */ /* 0x020fe20000000f00 */
[----:B-1----:R-:W-:Y:S05]  /*18460*/  BRA `(.L_x_1551) ;  /* 0xffffc81000007947 */ /* 0x002fea000383ffff */
.L_x_1516:
[----:B----4-:R-:W-:Y:S01]  /*18470*/  MOV R0, 0x1 ;  /* 0x0000000100007802 */ /* 0x010fe20000000f00 */
[----:B------:R-:W-:Y:S01]  /*18480*/  IMAD.MOV.U32 R44, RZ, RZ, R5 ;  /* 0x000000ffff2c7224 */ /* 0x000fe200078e0005 */
[----:B-1----:R-:W-:Y:S01]  /*18490*/  MOV R2, 0x184d0 ;  /* 0x000184d000027802 */ /* 0x002fe20000000f00 */
[----:B------:R-:W-:-:S02]  /*184a0*/  IMAD.MOV.U32 R3, RZ, RZ, 0x181f ;  /* 0x0000181fff037424 */ /* 0x000fc400078e00ff */
[----:B------:R1:W-:Y:S04]  /*184b0*/  STL [R1], R0 ;  /* 0x0000000001007387 */ /* 0x0003e80000100800 */
[----:B-123--:R-:W-:Y:S05]  /*184c0*/  CALL.REL.NOINC `($__internal_8_$__cuda_sm70_shflsync_idx_p) ;  /* 0x0000035000007944 */ /* 0x00efea0003c00000 */
        /* <DEDUP_REMOVED lines=9> */
.L_x_1519:
[----:B----4-:R-:W-:Y:S01]  /*18560*/  MOV R0, 0x2 ;  /* 0x0000000200007802 */ /* 0x010fe20000000f00 */
[----:B------:R-:W-:Y:S01]  /*18570*/  IMAD.MOV.U32 R44, RZ, RZ, R5 ;  /* 0x000000ffff2c7224 */ /* 0x000fe200078e0005 */
[----:B-1----:R-:W-:Y:S01]  /*18580*/  MOV R2, 0x185c0 ;  /* 0x000185c000027802 */ /* 0x002fe20000000f00 */
[----:B------:R-:W-:Y:S02]  /*18590*/  IMAD.MOV.U32 R3, RZ, RZ, 0x181f ;  /* 0x0000181fff037424 */ /* 0x000fe400078e00ff */
[----:B------:R1:W-:Y:S04]  /*185a0*/  STL [R1], R0 ;  /* 0x0000000001007387 */ /* 0x0003e80000100800 */
[----:B-123--:R-:W-:Y:S05]  /*185b0*/  CALL.REL.NOINC `($__internal_8_$__cuda_sm70_shflsync_idx_p) ;  /* 0x0000026000007944 */ /* 0x00efea0003c00000 */
[----:B-----5:R-:W-:Y:S01]  /*185c0*/  MOV R4, R44 ;  /* 0x0000002c00047202 */ /* 0x020fe20000000f00 */
[----:B-1----:R-:W-:Y:S05]  /*185d0*/  BRA `(.L_x_1553) ;  /* 0xffffcb4000007947 */ /* 0x002fea000383ffff */
.L_x_1520:
[----:B----4-:R-:W-:Y:S01]  /*185e0*/  MOV R0, 0x2 ;  /* 0x0000000200007802 */ /* 0x010fe20000000f00 */
[----:B------:R-:W-:Y:S01]  /*185f0*/  IMAD.MOV.U32 R44, RZ, RZ, R13 ;  /* 0x000000ffff2c7224 */ /* 0x000fe200078e000d */
[----:B-1----:R-:W-:Y:S01]  /*18600*/  MOV R2, 0x18640 ;  /* 0x0001864000027802 */ /* 0x002fe20000000f00 */
[----:B------:R-:W-:-:S02]  /*18610*/  IMAD.MOV.U32 R3, RZ, RZ, 0x181f ;  /* 0x0000181fff037424 */ /* 0x000fc400078e00ff */
[----:B------:R1:W-:Y:S04]  /*18620*/  STL [R1], R0 ;  /* 0x0000000001007387 */ /* 0x0003e80000100800 */
[----:B-123--:R-:W-:Y:S05]  /*18630*/  CALL.REL.NOINC `($__internal_8_$__cuda_sm70_shflsync_idx_p) ;  /* 0x000001e000007944 */ /* 0x00efea0003c00000 */
[----:B-----5:R-:W-:Y:S01]  /*18640*/  MOV R0, R44 ;  /* 0x0000002c00007202 */ /* 0x020fe20000000f00 */
[----:B-1----:R-:W-:Y:S05]  /*18650*/  BRA `(.L_x_1554) ;  /* 0xffffcae000007947 */ /* 0x002fea000383ffff */
.L_x_1523:
[----:B------:R-:W-:Y:S01]  /*18660*/  MOV R0, 0x3 ;  /* 0x0000000300007802 */ /* 0x000fe20000000f00 */
[----:B------:R-:W-:Y:S01]  /*18670*/  IMAD.MOV.U32 R44, RZ, RZ, R5 ;  /* 0x000000ffff2c7224 */ /* 0x000fe200078e0005 */
[----:B-1----:R-:W-:Y:S01]  /*18680*/  MOV R2, 0x186c0 ;  /* 0x000186c000027802 */ /* 0x002fe20000000f00 */
[----:B------:R-:W-:Y:S02]  /*18690*/  IMAD.MOV.U32 R3, RZ, RZ, 0x181f ;  /* 0x0000181fff037424 */ /* 0x000fe400078e00ff */
[----:B------:R1:W-:Y:S04]  /*186a0*/  STL [R1], R0 ;  /* 0x0000000001007387 */ /* 0x0003e80000100800 */
[----:B-1234-:R-:W-:Y:S05]  /*186b0*/  CALL.REL.NOINC `($__internal_8_$__cuda_sm70_shflsync_idx_p) ;  /* 0x0000016000007944 */ /* 0x01efea0003c00000 */
        /* <DEDUP_REMOVED lines=9> */
.L_x_1525:
[----:B------:R2:W-:Y:S01]  /*18750*/  STL [R1], RZ ;  /* 0x000000ff01007387 */ /* 0x0005e20000100800 */
[----:B------:R-:W-:Y:S01]  /*18760*/  IMAD.MOV.U32 R44, RZ, RZ, R81 ;  /* 0x000000ffff2c7224 */ /* 0x000fe200078e0051 */
[----:B-1----:R-:W-:-:S02]  /*18770*/  MOV R3, 0x1f ;  /* 0x0000001f00037802 */ /* 0x002fc40000000f00 */
[----:B------:R-:W-:Y:S02]  /*18780*/  MOV R2, 0x187a0 ;  /* 0x000187a000027802 */ /* 0x000fe40000000f00 */
[----:B--234-:R-:W-:Y:S05]  /*18790*/  CALL.REL.NOINC `($__internal_8_$__cuda_sm70_shflsync_idx_p) ;  /* 0x0000008000007944 */ /* 0x01cfea0003c00000 */
[----:B-----5:R-:W-:Y:S01]  /*187a0*/  MOV R0, R44 ;  /* 0x0000002c00007202 */ /* 0x020fe20000000f00 */
[----:B-1----:R-:W-:Y:S05]  /*187b0*/  BRA `(.L_x_1556) ;  /* 0xffffce2000007947 */ /* 0x002fea000383ffff */
        .weak           $__internal_7_$__cuda_sm70_shflsync_bfly_p
        .type           $__internal_7_$__cuda_sm70_shflsync_bfly_p,@function
        .size           $__internal_7_$__cuda_sm70_shflsync_bfly_p,($__internal_8_$__cuda_sm70_shflsync_idx_p - $__internal_7_$__cuda_sm70_shflsync_bfly_p)
$__internal_7_$__cuda_sm70_shflsync_bfly_p:
[----:B------:R-:W-:Y:S02]  /*187c0*/  MOV R22, 0xffffffff ;  /* 0xffffffff00167802 */ /* 0x000fe40000000f00 */
[----:B------:R-:W-:Y:S02]  /*187d0*/  MOV R3, 0x1f ;  /* 0x0000001f00037802 */ /* 0x000fe40000000f00 */
[----:B------:R-:W-:Y:S04]  /*187e0*/  WARPSYNC R22 ;  /* 0x0000001600007348 */ /* 0x000fe80003800000 */
[----:B------:R1:W2:Y:S02]  /*187f0*/  SHFL.BFLY PT, R0, R4, R0, R3 ;  /* 0x0c00000004007389 */ /* 0x0002a400000e0003 */
[----:B-1----:R-:W-:-:S04]  /*18800*/  MOV R3, 0x0 ;  /* 0x0000000000037802 */ /* 0x002fc80000000f00 */
[----:B--2---:R-:W-:Y:S05]  /*18810*/  RET.REL.NODEC R2 `(_ZN7cutlass13device_kernelIN5flash19enable_sm80_to_sm89INS1_16FlashAttnFwdSm80INS1_25CollectiveMainloopFwdSm80ILi8ELi1ELb0EN4cute5tupleIJNS5_1CILi128EEENS7_ILi96EEENS7_ILi256EEEEEELi256ENS_6half_tEfNS_4arch4Sm80ELb1ELb0ELb1ELb0ELb1ELb0ELb1ELb0EEENS1_21CollectiveEpilogueFwdINS6_IJS8_SA_S9_EEENS6_IJNS7_ILi1EEESI_SI_EEESC_SE_Li256ELb0ELb1ELb0ELb0EEENS1_30DynamicPersistentTileSchedulerILi256ELi256ELb0ELb1ELb0EEEEEEEEEvNT_6ParamsE) ;  /* 0xfffe77e002007950 */ /* 0x004fea0003c3ffff */
        .weak           $__internal_8_$__cuda_sm70_shflsync_idx_p
        .type           $__internal_8_$__cuda_sm70_shflsync_idx_p,@function
        .size           $__internal_8_$__cuda_sm70_shflsync_idx_p,(.L_x_1789 - $__internal_8_$__cuda_sm70_shflsync_idx_p)
$__internal_8_$__cuda_sm70_shflsync_idx_p:
[----:B------:R1:W-:Y:S04]  /*18820*/  STL [R1+0x84], R4 ;  /* 0x0000840401007387 */ /* 0x0003e80000100800 */
[----:B------:R2:W-:Y:S01]  /*18830*/  STL [R1+0x80], R0 ;  /* 0x0000800001007387 */ /* 0x0005e20000100800 */
[----:B-1----:R-:W-:-:S03]  /*18840*/  MOV R4, 0xffffffff ;  /* 0xffffffff00047802 */ /* 0x002fc60000000f00 */
[----:B--2---:R-:W2:Y:S01]  /*18850*/  LDL.LU R0, [R1] ;  /* 0x0000000001007983 */ /* 0x004ea20000300800 */
[----:B------:R-:W-:Y:S04]  /*18860*/  WARPSYNC R4 ;  /* 0x0000000400007348 */ /* 0x000fe80003800000 */
[----:B--2---:R1:W2:Y:S04]  /*18870*/  SHFL.IDX PT, R44, R44, R0, R3 ;  /* 0x000000002c2c7389 */ /* 0x0042a800000e0003 */
[----:B-1----:R1:W5:Y:S04]  /*18880*/  LDL.LU R4, [R1+0x84] ;  /* 0x0000840001047983 */ /* 0x0023680000300800 */
[----:B------:R1:W5:Y:S01]  /*18890*/  LDL.LU R0, [R1+0x80] ;  /* 0x0000800001007983 */ /* 0x0003620000300800 */
[----:B------:R-:W-:-:S04]  /*188a0*/  MOV R3, 0x0 ;  /* 0x0000000000037802 */ /* 0x000fc80000000f00 */
[----:B--2---:R-:W-:Y:S05]  /*188b0*/  RET.REL.NODEC R2 `(_ZN7cutlass13device_kernelIN5flash19enable_sm80_to_sm89INS1_16FlashAttnFwdSm80INS1_25CollectiveMainloopFwdSm80ILi8ELi1ELb0EN4cute5tupleIJNS5_1CILi128EEENS7_ILi96EEENS7_ILi256EEEEEELi256ENS_6half_tEfNS_4arch4Sm80ELb1ELb0ELb1ELb0ELb1ELb0ELb1ELb0EEENS1_21CollectiveEpilogueFwdINS6_IJS8_SA_S9_EEENS6_IJNS7_ILi1EEESI_SI_EEESC_SE_Li256ELb0ELb1ELb0ELb0EEENS1_30DynamicPersistentTileSchedulerILi256ELi256ELb0ELb1ELb0EEEEEEEEEvNT_6ParamsE) ;  /* 0xfffe774002007950 */ /* 0x004fea0003c3ffff */
.L_x_1557:
        /* <DEDUP_REMOVED lines=12> */
.L_x_1789:


//--------------------- .text._ZN7cutlass13device_kernelIN5flash19enable_sm80_to_sm89INS1_16FlashAttnFwdSm80INS1_25CollectiveMainloopFwdSm80ILi8ELi1ELb0EN4cute5tupleIJNS5_1CILi128EEENS7_ILi96EEENS7_ILi256EEEEEELi256ENS_6half_tEfNS_4arch4Sm80ELb1ELb0ELb1ELb1ELb1ELb0ELb1ELb0EEENS1_21CollectiveEpilogueFwdINS6_IJS8_SA_S9_EEENS6_IJNS7_ILi1EEESI_SI_EEESC_SE_Li256ELb1ELb1ELb0ELb0EEENS1_19SingleTileSchedulerILb1ELb0ELb1ELi128EEEEEEEEEvNT_6ParamsE --------------------------
	.section	.text._ZN7cutlass13device_kernelIN5flash19enable_sm80_to_sm89INS1_16FlashAttnFwdSm80INS1_25CollectiveMainloopFwdSm80ILi8ELi1ELb0EN4cute5tupleIJNS5_1CILi128EEENS7_ILi96EEENS7_ILi256EEEEEELi256ENS_6half_tEfNS_4arch4Sm80ELb1ELb0ELb1ELb1ELb1ELb0ELb1ELb0EEENS1_21CollectiveEpilogueFwdINS6_IJS8_SA_S9_EEENS6_IJNS7_ILi1EEESI_SI_EEESC_SE_Li256ELb1ELb1ELb0ELb0EEENS1_19SingleTileSchedulerILb1ELb0ELb1ELi128EEEEEEEEEvNT_6ParamsE,"ax",@progbits
	.sectioninfo	@"SHI_REGISTERS=255"
	.align	128
.text._ZN7cutlass13device_kernelIN5flash19enable_sm80_to_sm89INS1_16FlashAttnFwdSm80INS1_25CollectiveMainloopFwdSm80ILi8ELi1ELb0EN4cute5tupleIJNS5_1CILi128EEENS7_ILi96EEENS7_ILi256EEEEEELi256ENS_6half_tEfNS_4arch4Sm80ELb1ELb0ELb1ELb1ELb1ELb0ELb1ELb0EEENS1_21CollectiveEpilogueFwdINS6_IJS8_SA_S9_EEENS6_IJNS7_ILi1EEESI_SI_EEESC_SE_Li256ELb1ELb1ELb0ELb0EEENS1_19SingleTileSchedulerILb1ELb0ELb1ELi128EEEEEEEEEvNT_6ParamsE:
        .type           _ZN7cutlass13device_kernelIN5flash19enable_sm80_to_sm89INS1_16FlashAttnFwdSm80INS1_25CollectiveMainloopFwdSm80ILi8ELi1ELb0EN4cute5tupleIJNS5_1CILi128EEENS7_ILi96EEENS7_ILi256EEEEEELi256ENS_6half_tEfNS_4arch4Sm80ELb1ELb0ELb1ELb1ELb1ELb0ELb1ELb0EEENS1_21CollectiveEpilogueFwdINS6_IJS8_SA_S9_EEENS6_IJNS7_ILi1EEESI_SI_EEESC_SE_Li256ELb1ELb1ELb0ELb0EEENS1_19SingleTileSchedulerILb1ELb0ELb1ELi128EEEEEEEEEvNT_6ParamsE,@function
        .size           _ZN7cutlass13device_kernelIN5flash19enable_sm80_to_sm89INS1_16FlashAttnFwdSm80INS1_25CollectiveMainloopFwdSm80ILi8ELi1ELb0EN4cute5tupleIJNS5_1CILi128EEENS7_ILi96EEENS7_ILi256EEEEEELi256ENS_6half_tEfNS_4arch4Sm80ELb1ELb0ELb1ELb1ELb1ELb0ELb1ELb0EEENS1_21CollectiveEpilogueFwdINS6_IJS8_SA_S9_EEENS6_IJNS7_ILi1EEESI_SI_EEESC_SE_Li256ELb1ELb1ELb0ELb0EEENS1_19SingleTileSchedulerILb1ELb0ELb1ELi128EEEEEEEEEvNT_6ParamsE,(.L_x_1792 - _ZN7cutlass13device_kernelIN5flash19enable_sm80_to_sm89INS1_16FlashAttnFwdSm80INS1_25CollectiveMainloopFwdSm80ILi8ELi1ELb0EN4cute5tupleIJNS5_1CILi128EEENS7_ILi96EEENS7_ILi256EEEEEELi256ENS_6half_tEfNS_4arch4Sm80ELb1ELb0ELb1ELb1ELb1ELb0ELb1ELb0EEENS1_21CollectiveEpilogueFwdINS6_IJS8_SA_S9_EEENS6_IJNS7_ILi1EEESI_SI_EEESC_SE_Li256ELb1ELb1ELb0ELb0EEENS1_19SingleTileSchedulerILb1ELb0ELb1ELi128EEEEEEEEEvNT_6ParamsE)
        .other          _ZN7cutlass13device_kernelIN5flash19enable_sm80_to_sm89INS1_16FlashAttnFwdSm80INS1_25CollectiveMainloopFwdSm80ILi8ELi1ELb0EN4cute5tupleIJNS5_1CILi128EEENS7_ILi96EEENS7_ILi256EEEEEELi256ENS_6half_tEfNS_4arch4Sm80ELb1ELb0ELb1ELb1ELb1ELb0ELb1ELb0EEENS1_21CollectiveEpilogueFwdINS6_IJS8_SA_S9_EEENS6_IJNS7_ILi1EEESI_SI_EEESC_SE_Li256ELb1ELb1ELb0ELb0EEENS1_19SingleTileSchedulerILb1ELb0ELb1ELi128EEEEEEEEEvNT_6ParamsE,@"STO_CUDA_ENTRY STV_DEFAULT"
_ZN7cutlass13device_kernelIN5flash19enable_sm80_to_sm89INS1_16FlashAttnFwdSm80INS1_25CollectiveMainloopFwdSm80ILi8ELi1ELb0EN4cute5tupleIJNS5_1CILi128EEENS7_ILi96EEENS7_ILi256EEEEEELi256ENS_6half_tEfNS_4arch4Sm80ELb1ELb0ELb1ELb1ELb1ELb0ELb1ELb0EEENS1_21CollectiveEpilogueFwdINS6_IJS8_SA_S9_EEENS6_IJNS7_ILi1EEESI_SI_EEESC_SE_Li256ELb1ELb1ELb0ELb0EEENS1_19SingleTileSchedulerILb1ELb0ELb1ELi128EEEEEEEEEvNT_6ParamsE:
        /* <DEDUP_REMOVED lines=21> */
.L_x_1559:
        /* <DEDUP_REMOVED lines=13> */
.L_x_1561:
[----:B------:R-:W-:Y:S02]  /*0220*/  ULDC UR5, c[0x0][0x54c] ;  /* 0x0001530000057ab9 */ /* 0x000fe40000000800 */
.L_x_1560:
[----:B------:R-:W-:Y:S02]  /*0230*/  ULDC UR4, c[0x0][0x548] ;  /* 0x0001520000047ab9 */ /* 0x000fe40000000800 */
[----:B------:R-:W-:-:S02]  /*0240*/  USHF.L.U32 UR11, UR10, 0x7, URZ ;  /* 0x000000070a0b7899 */ /* 0x000fc4000800063f */
[----:B------:R-:W-:-:S04]  /*0250*/  UIMAD UR4, UR5, UR4, URZ ;  /* 0x00000004050472a4 */ /* 0x000fc8000f8e023f */
[----:B------:R-:W-:-:S04]  /*0260*/  UISETP.GE.AND UP0, UPT, UR11, UR4, UPT ;  /* 0x000000040b00728c */ /* 0x000fc8000bf06270 */
[----:B------:R-:W-:Y:S01]  /*0270*/  USEL UR14, UR14, 0xffffffff, !UP0 ;  /* 0xffffffff0e0e7887 */ /* 0x000fe2000c000000 */
[----:B------:R-:W-:Y:S05]  /*0280*/  BRA `(.L_x_1562) ;  /* 0x000001b000007947 */ /* 0x000fea0003800000 */
.L_x_1558:
        /* <DEDUP_REMOVED lines=8> */
.L_x_1563:
        /* <DEDUP_REMOVED lines=13> */
.L_x_1565:
[----:B------:R-:W-:Y:S02]  /*03e0*/  ULDC UR5, c[0x0][0x54c] ;  /* 0x0001530000057ab9 */ /* 0x000fe40000000800 */
.L_x_1564:
[----:B------:R-:W-:Y:S02]  /*03f0*/  ULDC UR4, c[0x0][0x548] ;  /* 0x0001520000047ab9 */ /* 0x000fe40000000800 */
[----:B------:R-:W-:-:S02]  /*0400*/  USHF.L.U32 UR11, UR10, 0x7, URZ ;  /* 0x000000070a0b7899 */ /* 0x000fc4000800063f */
[----:B------:R-:W-:-:S04]  /*0410*/  UIMAD UR4, UR5, UR4, URZ ;  /* 0x00000004050472a4 */ /* 0x000fc8000f8e023f */
[----:B------:R-:W-:-:S04]  /*0420*/  UISETP.GE.AND UP0, UPT, UR11, UR4, UPT ;  /* 0x000000040b00728c */ /* 0x000fc8000bf06270 */
[----:B------:R-:W-:-:S06]  /*0430*/  USEL UR14, UR14, 0xffffffff, !UP0 ;  /* 0xffffffff0e0e7887 */ /* 0x000fcc000c000000 */
.L_x_1562:
[----:B------:R-:W-:-:S13]  /*0440*/  ISETP.LE.AND P0, PT, RZ, UR14, PT ;  /* 0x0000000eff007c0c */ /* 0x000fda000bf03270 */
[----:B------:R-:W-:Y:S05]  /*0450*/  @!P0 EXIT ;  /* 0x000000000000894d */ /* 0x000fea0003800000 */
[----:B------:R-:W-:Y:S02]  /*0460*/  ULDC.64 UR8, c[0x0][0x370] ;  /* 0x0000dc0000087ab9 */ /* 0x000fe40000000a00 */
[----:B------:R-:W-:Y:S02]  /*0470*/  ULDC.64 UR4, c[0x0][0x360] ;  /* 0x0000d80000047ab9 */ /* 0x000fe40000000a00 */
[----:B------:R-:W-:Y:S02]  /*0480*/  UISETP.NE.U32.AND UP1, UPT, URZ, UR8, UPT ;  /* 0x000000083f00728c */ /* 0x000fe4000bf25070 */
        /* <DEDUP_REMOVED lines=21> */
[----:B------:R-:W2:Y:S04]  /*05e0*/  @P2 LDG.E R4, [R4.64] ;  /* 0x0000001004042981 */ /* 0x000ea8000c1e1900 */
[----:B------:R-:W3:Y:S04]  /*05f0*/  @P0 LDG.E R0, [R8.64] ;  /* 0x0000001008000981 */ /* 0x000ee8000c1e1900 */
[----:B------:R-:W4:Y:S01]  /*0600*/  @P1 LDG.E R3, [R6.64] ;  /* 0x0000001006031981 */ /* 0x000f22000c1e1900 */
        /* <DEDUP_REMOVED lines=12> */
[----:B------:R-:W-:Y:S05]  /*06d0*/  @!P1 BRA `(.L_x_1566) ;  /* 0x0000005000009947 */ /* 0x000fea0003800000 */
[----:B------:R1:W4:Y:S04]  /*06e0*/  LDG.E R0, [R6.64] ;  /* 0x0000001006007981 */ /* 0x000328000c1e1900 */
[----:B-1----:R-:W5:Y:S01]  /*06f0*/  LDG.E R6, [R6.64+0x4] ;  /* 0x0000041006067981 */ /* 0x002f62000c1e1900 */
[----:B---34-:R-:W1:Y:S08]  /*0700*/  R2UR UR13, R0 ;  /* 0x00000000000d73c2 */ /* 0x018e7000000e0000 */
[----:B-----5:R-:W1:Y:S02]  /*0710*/  R2UR UR4, R6 ;  /* 0x00000000060473c2 */ /* 0x020e6400000e0000 */
[----:B-1----:R-:W-:-:S06]  /*0720*/  UIADD3 UR13, -UR13, UR4, URZ ;  /* 0x000000040d0d7290 */ /* 0x002fcc000fffe13f */
.L_x_1566:
[----:B------:R-:W-:-:S04]  /*0730*/  ISETP.NE.U32.AND P0, PT, RZ, c[0x0][0x368], PT ;  /* 0x0000da00ff007a0c */ /* 0x000fc80003f05070 */
[----:B------:R-:W-:-:S13]  /*0740*/  ISETP.NE.AND.EX P0, PT, RZ, c[0x0][0x36c], PT, P0 ;  /* 0x0000db00ff007a0c */ /* 0x000fda0003f05300 */
[----:B------:R-:W-:Y:S05]  /*0750*/  @!P0 BRA `(.L_x_1567) ;  /* 0x0000007000008947 */ /* 0x000fea0003800000 */
[----:B------:R-:W-:Y:S02]  /*0760*/  ULDC.64 UR4, c[0x0][0x368] ;  /* 0x0000da0000047ab9 */ /* 0x000fe40000000a00 */
[----:B------:R-:W-:-:S06]  /*0770*/  UIMAD.WIDE UR4, UR14, UR15, UR4 ;  /* 0x0000000f0e0472a5 */ /* 0x000fcc000f8e0204 */
[----:B------:R-:W-:Y:S02]  /*0780*/  MOV R4, UR4 ;  /* 0x0000000400047c02 */ /* 0x000fe40008000f00 */
[----:B------:R-:W-:-:S05]  /*0790*/  MOV R5, UR5 ;  /* 0x0000000500057c02 */ /* 0x000fca0008000f00 */
[----:B------:R-:W4:Y:S02]  /*07a0*/  LDG.E R4, [R4.64] ;  /* 0x0000001004047981 */ /* 0x000f24000c1e1900 */
[----:B----4-:R1:W4:Y:S02]  /*07b0*/  R2UR UR7, R4 ;  /* 0x00000000040773c2 */ /* 0x01032400000e0000 */
[----:B-1--4-:R-:W-:Y:S05]  /*07c0*/  BRA `(.L_x_1568) ;  /* 0x000000c000007947 */ /* 0x012fea0003800000 */
.L_x_1567:
[----:B------:R-:W-:-:S04]  /*07d0*/  ISETP.NE.U32.AND P0, PT, RZ, c[0x0][0x350], PT ;  /* 0x0000d400ff007a0c */ /* 0x000fc80003f05070 */
[----:B------:R-:W-:-:S13]  /*07e0*/  ISETP.NE.AND.EX P0, PT, RZ, c[0x0][0x354], PT, P0 ;  /* 0x0000d500ff007a0c */ /* 0x000fda0003f05300 */
[----:B------:R-:W-:Y:S05]  /*07f0*/  @!P0 BRA `(.L_x_1568) ;  /* 0x0000009000008947 */ /* 0x000fea0003800000 */
[----:B------:R-:W-:Y:S02]  /*0800*/  ULDC.64 UR4, c[0x0][0x350] ;  /* 0x0000d40000047ab9 */ /* 0x000fe40000000a00 */
[----:B------:R-:W-:-:S06]  /*0810*/  UIMAD.WIDE UR4, UR14, UR15, UR4 ;  /* 0x0000000f0e0472a5 */ /* 0x000fcc000f8e0204 */
[----:B------:R-:W-:Y:S02]  /*0820*/  MOV R4, UR4 ;  /* 0x0000000400047c02 */ /* 0x000fe40008000f00 */
[----:B------:R-:W-:-:S05]  /*0830*/  MOV R5, UR5 ;  /* 0x0000000500057c02 */ /* 0x000fca0008000f00 */
[----:B------:R-:W4:Y:S04]  /*0840*/  LDG.E R3, [R4.64] ;  /* 0x0000001004037981 */ /* 0x000f28000c1e1900 */
[----:B------:R-:W5:Y:S01]  /*0850*/  LDG.E R0, [R4.64+0x4] ;  /* 0x0000041004007981 */ /* 0x000f62000c1e1900 */
[----:B----4-:R-:W1:Y:S08]  /*0860*/  R2UR UR4, R3 ;  /* 0x00000000030473c2 */ /* 0x010e7000000e0000 */
[----:B-----5:R-:W1:Y:S02]  /*0870*/  R2UR UR7, R0 ;  /* 0x00000000000773c2 */ /* 0x020e6400000e0000 */
[----:B-1----:R-:W-:-:S06]  /*0880*/  UIADD3 UR7, -UR4, UR7, URZ ;  /* 0x0000000704077290 */ /* 0x002fcc000fffe13f */
.L_x_1568:
[----:B------:R-:W-:Y:S01]  /*0890*/  ULDC UR4, c[0x0][0x2c4] ;  /* 0x0000b10000047ab9 */ /* 0x000fe20000000800 */
[----:B------:R-:W-:Y:S01]  /*08a0*/  PLOP3.LUT P2, PT, PT, PT, PT, 0x80, 0x0 ;  /* 0x000000000000781c */ /* 0x000fe20003f4f070 */
[----:B------:R-:W-:Y:S01]  /*08b0*/  UISETP.NE.AND UP1, UPT, UR4, 0x1, UPT ;  /* 0x000000010400788c */ /* 0x000fe2000bf25270 */
[----:B------:R-:W-:Y:S01]  /*08c0*/  CS2R R4, SRZ ;  /* 0x0000000000047805 */ /* 0x000fe2000001ff00 */
[----:B--2---:R-:W-:Y:S01]  /*08d0*/  UIADD3 UR7, -UR12, UR7, URZ ;  /* 0x000000070c077290 */ /* 0x004fe2000fffe13f */
[----:B------:R-:W-:Y:S01]  /*08e0*/  IMAD.MOV.U32 R130, RZ, RZ, RZ ;  /* 0x000000ffff827224 */ /* 0x000fe200078e00ff */
[----:B------:R-:W-:Y:S01]  /*08f0*/  ULDC.64 UR4, c[0x0][0x2c8] ;  /* 0x0000b20000047ab9 */ /* 0x000fe20000000a00 */
[----:B------:R-:W-:Y:S01]  /*0900*/  IMAD.MOV.U32 R128, RZ, RZ, RZ ;  /* 0x000000ffff807224 */ /* 0x000fe200078e00ff */
[----:B------:R-:W-:Y:S01]  /*0910*/  UIADD3 UR6, UR7, 0x5f, URZ ;  /* 0x0000005f07067890 */ /* 0x000fe2000fffe03f */
[----:B------:R-:W-:Y:S01]  /*0920*/  CS2R R126, SRZ ;  /* 0x00000000007e7805 */ /* 0x000fe2000001ff00 */
[----:B------:R-:W-:Y:S01]  /*0930*/  CS2R R124, SRZ ;  /* 0x00000000007c7805 */ /* 0x000fe2000001ff00 */
[----:B------:R-:W-:Y:S01]  /*0940*/  CS2R R122, SRZ ;  /* 0x00000000007a7805 */ /* 0x000fe2000001ff00 */
[----:B------:R-:W-:Y:S01]  /*0950*/  CS2R R120, SRZ ;  /* 0x0000000000787805 */ /* 0x000fe2000001ff00 */
[----:B------:R-:W-:Y:S01]  /*0960*/  @UP1 UIADD3 UR20, UR11, 0x7f, URZ ;  /* 0x0000007f0b141890 */ /* 0x000fe2000fffe03f */
[----:B------:R-:W-:Y:S01]  /*0970*/  CS2R R118, SRZ ;  /* 0x0000000000767805 */ /* 0x000fe2000001ff00 */
[----:B------:R-:W-:Y:S01]  /*0980*/  CS2R R116, SRZ ;  /* 0x0000000000747805 */ /* 0x000fe2000001ff00 */
[----:B------:R-:W-:Y:S01]  /*0990*/  CS2R R114, SRZ ;  /* 0x0000000000727805 */ /* 0x000fe2000001ff00 */
[----:B------:R-:W-:Y:S01]  /*09a0*/  UIMAD.WIDE.U32 UR20, UR20, UR4, URZ ;  /* 0x00000004141472a5 */ /* 0x000fe2000f8e003f */
[----:B------:R-:W-:Y:S01]  /*09b0*/  CS2R R112, SRZ ;  /* 0x0000000000707805 */ /* 0x000fe2000001ff00 */
[----:B------:R-:W-:Y:S01]  /*09c0*/  UIADD3 UR4, UR11, 0x7f, URZ ;  /* 0x0000007f0b047890 */ /* 0x000fe2000fffe03f */
[----:B------:R-:W-:Y:S01]  /*09d0*/  CS2R R110, SRZ ;  /* 0x00000000006e7805 */ /* 0x000fe2000001ff00 */
[----:B------:R-:W-:Y:S01]  /*09e0*/  @UP1 USHF.R.U32.HI UR4, URZ, UR5, UR21 ;  /* 0x000000053f041299 */ /* 0x000fe20008011615 */
[----:B------:R-:W-:Y:S01]  /*09f0*/  CS2R R108, SRZ ;  /* 0x00000000006c7805 */ /* 0x000fe2000001ff00 */
[----:B---3--:R-:W-:Y:S01]  /*0a00*/  UIADD3 UR5, UR7, 0x60, -UR13 ;  /* 0x0000006007057890 */ /* 0x008fe2000fffe80d */
[----:B------:R-:W-:Y:S01]  /*0a10*/  CS2R R106, SRZ ;  /* 0x00000000006a7805 */ /* 0x000fe2000001ff00 */
[----:B------:R-:W-:Y:S01]  /*0a20*/  UIMAD.WIDE UR20, UR6, 0x2aaaaaab, URZ ;  /* 0x2aaaaaab061478a5 */ /* 0x000fe2000f8e023f */
[----:B------:R-:W-:Y:S01]  /*0a30*/  CS2R R104, SRZ ;  /* 0x0000000000687805 */ /* 0x000fe2000001ff00 */
[----:B------:R-:W-:Y:S01]  /*0a40*/  UIADD3 UR4, UR5, UR4, URZ ;  /* 0x0000000405047290 */ /* 0x000fe2000fffe03f */
[----:B------:R-:W-:Y:S01]  /*0a50*/  CS2R R102, SRZ ;  /* 0x0000000000667805 */ /* 0x000fe2000001ff00 */
[----:B------:R-:W-:Y:S01]  /*0a60*/  CS2R R100, SRZ ;  /* 0x0000000000647805 */ /* 0x000fe2000001ff00 */
[----:B------:R-:W-:Y:S01]  /*0a70*/  CS2R R98, SRZ ;  /* 0x0000000000627805 */ /* 0x000fe2000001ff00 */
[----:B------:R-:W-:Y:S01]  /*0a80*/  UIMAD.WIDE UR4, UR4, 0x2aaaaaab, URZ ;  /* 0x2aaaaaab040478a5 */ /* 0x000fe2000f8e023f */
[----:B------:R-:W-:Y:S01]  /*0a90*/  CS2R R96, SRZ ;  /* 0x0000000000607805 */ /* 0x000fe2000001ff00 */
[----:B------:R-:W-:Y:S01]  /*0aa0*/  UMOV UR19, UR21 ;  /* 0x0000001500137c82 */ /* 0x000fe20008000000 */
[----:B------:R-:W-:Y:S01]  /*0ab0*/  CS2R R94, SRZ ;  /* 0x00000000005e7805 */ /* 0x000fe2000001ff00 */
[----:B------:R-:W-:Y:S01]  /*0ac0*/  USHF.R.U32.HI UR6, URZ, 0x1f, UR19 ;  /* 0x0000001f3f067899 */ /* 0x000fe20008011613 */
[----:B------:R-:W-:Y:S01]  /*0ad0*/  CS2R R92, SRZ ;  /* 0x00000000005c7805 */ /* 0x000fe2000001ff00 */
[----:B------:R-:W-:Y:S01]  /*0ae0*/  USHF.R.U32.HI UR4, URZ, 0x1f, UR5 ;  /* 0x0000001f3f047899 */ /* 0x000fe20008011605 */
[----:B------:R-:W-:Y:S01]  /*0af0*/  CS2R R90, SRZ ;  /* 0x00000000005a7805 */ /* 0x000fe2000001ff00 */
[----:B------:R-:W-:Y:S01]  /*0b00*/  ULEA.HI.SX32 UR6, UR19, UR6, 0x1c ;  /* 0x0000000613067291 */ /* 0x000fe2000f8fe23f */
[----:B------:R-:W-:Y:S01]  /*0b10*/  CS2R R88, SRZ ;  /* 0x0000000000587805 */ /* 0x000fe2000001ff00 */
[----:B------:R-:W-:Y:S01]  /*0b20*/  ULEA.HI.SX32 UR4, UR5, UR4, 0x1c ;  /* 0x0000000405047291 */ /* 0x000fe2000f8fe23f */
        /* <DEDUP_REMOVED lines=61> */
[----:B------:R-:W-:Y:S01]  /*0f00*/  LEA.HI R84, R7, R2, RZ, 0x3 ;  /* 0x0000000207547211 */ /* 0x000fe200078f18ff */
[----:B------:R-:W-:Y:S01]  /*0f10*/  UIMAD UR15, UR15, UR4, URZ ;  /* 0x000000040f0f72a4 */ /* 0x000fe2000f8e023f */
[----:B------:R-:W-:Y:S01]  /*0f20*/  PLOP3.LUT P1, PT, PT, PT, UP1, 0x80, 0x0 ;  /* 0x000000000000781c */ /* 0x000fe20003f2f018 */
[----:B------:R-:W-:Y:S01]  /*0f30*/  UIMAD.WIDE.U32 UR20, UR18, UR4, URZ ;  /* 0x00000004121472a5 */ /* 0x000fe2000f8e003f */
[----:B------:R-:W-:Y:S01]  /*0f40*/  LOP3.LUT R13, R84, 0xfffffff8, RZ, 0xc0, !PT ;  /* 0xfffffff8540d7812 */ /* 0x000fe200078ec0ff */
[----:B------:R-:W-:Y:S01]  /*0f50*/  UIMAD UR15, UR18, UR5, UR15 ;  /* 0x00000005120f72a4 */ /* 0x000fe2000f8e020f */
[----:B------:R-:W-:Y:S01]  /*0f60*/  SHF.R.S32.HI R84, RZ, 0x3, R84 ;  /* 0x00000003ff547819 */ /* 0x000fe20000011454 */
[----:B------:R-:W-:Y:S01]  /*0f70*/  USHF.R.S32.HI UR18, URZ, 0x1f, UR14 ;  /* 0x0000001f3f127899 */ /* 0x000fe2000801140e */
[----:B------:R-:W-:Y:S01]  /*0f80*/  PLOP3.LUT P0, PT, PT, PT, UP1, 0x80, 0x0 ;  /* 0x000000000000781c */ /* 0x000fe20003f0f018 */
[----:B------:R-:W-:Y:S01]  /*0f90*/  IMAD.IADD R13, R2, 0x1, -R13 ;  /* 0x00000001020d7824 */ /* 0x000fe200078e0a0d */
[----:B------:R-:W-:Y:S01]  /*0fa0*/  ULDC.64 UR4, c[0x0][0x1b8] ;  /* 0x00006e0000047ab9 */ /* 0x000fe20000000a00 */
[----:B------:R-:W-:Y:S01]  /*0fb0*/  IMAD.SHL.U32 R251, R84, 0x40, RZ ;  /* 0x0000004054fb7824 */ /* 0x000fe200078e00ff */
[----:B------:R-:W-:Y:S01]  /*0fc0*/  UIADD3 UR21, UR21, UR15, URZ ;  /* 0x0000000f15157290 */ /* 0x000fe2000fffe03f */
[C---:B------:R-:W-:Y:S01]  /*0fd0*/  IMAD R112, R13.reuse, 0x20, R84 ;  /* 0x000000200d707824 */ /* 0x040fe200078e0254 */
[----:B------:R-:W-:Y:S01]  /*0fe0*/  UIMAD UR15, UR8, UR4, URZ ;  /* 0x00000004080f72a4 */ /* 0x000fe2000f8e023f */
[----:B------:R-:W-:Y:S01]  /*0ff0*/  IMAD.SHL.U32 R211, R13, 0x8, RZ ;  /* 0x000000080dd37824 */ /* 0x000fe200078e00ff */
[----:B------:R-:W-:Y:S01]  /*1000*/  UIMAD.WIDE.U32 UR20, UR9, UR4, UR20 ;  /* 0x00000004091472a5 */ /* 0x000fe2000f8e0014 */
[----:B------:R-:W-:Y:S01]  /*1010*/  LOP3.LUT R251, R251, 0x1c0, RZ, 0xc0, !PT ;  /* 0x000001c0fbfb7812 */ /* 0x000fe200078ec0ff */
[----:B------:R-:W-:Y:S01]  /*1020*/  UIMAD UR15, UR9, UR5, UR15 ;  /* 0x00000005090f72a4 */ /* 0x000fe2000f8e020f */
[----:B------:R-:W-:Y:S01]  /*1030*/  IADD3 R0, R112, UR11, RZ ;  /* 0x0000000b70007c10 */ /* 0x000fe2000fffe0ff */
[----:B------:R-:W-:Y:S01]  /*1040*/  USEL UR18, UR18, URZ, !UP2 ;  /* 0x0000003f12127287 */ /* 0x000fe2000d000000 */
[----:B------:R3:W-:Y:S01]  /*1050*/  STL [R1+0x8], R112 ;  /* 0x0000087001007387 */ /* 0x0007e20000100800 */
[----:B------:R-:W-:Y:S01]  /*1060*/  ULDC.64 UR4, c[0x0][0x1c0] ;  /* 0x0000700000047ab9 */ /* 0x000fe20000000a00 */
[C---:B------:R-:W-:Y:S01]  /*1070*/  IADD3 R12, R211.reuse, 0x40, RZ ;  /* 0x00000040d30c7810 */ /* 0x040fe20007ffe0ff */
[----:B-1----:R-:W-:Y:S01]  /*1080*/  @P1 IMAD.HI.U32 R4, R0, c[0x0][0x2c8], RZ ;  /* 0x0000b20000041a27 */ /* 0x002fe200078e00ff */
[----:B------:R-:W-:Y:S01]  /*1090*/  USEL UR19, UR14, URZ, !UP2 ;  /* 0x0000003f0e137287 */ /* 0x000fe2000d000000 */
[----:B------:R3:W-:Y:S01]  /*10a0*/  STL [R1+0x1c], R211 ;  /* 0x00001cd301007387 */ /* 0x0007e20000100800 */
[----:B------:R-:W-:Y:S01]  /*10b0*/  UIMAD UR18, UR18, UR4, URZ ;  /* 0x00000004121272a4 */ /* 0x000fe2000f8e023f */
[----:B------:R-:W-:Y:S01]  /*10c0*/  IMAD.MOV.U32 R6, RZ, RZ, R0 ;  /* 0x000000ffff067224 */ /* 0x000fe200078e0000 */
[----:B------:R-:W-:Y:S01]  /*10d0*/  UIADD3 UR21, UR21, UR15, URZ ;  /* 0x0000000f15157290 */ /* 0x000fe2000fffe03f */
[----:B------:R-:W-:Y:S01]  /*10e0*/  @P0 SHF.R.U32.HI R6, RZ, c[0x0][0x2cc], R4 ;  /* 0x0000b300ff060a19 */ /* 0x000fe20000011604 */
[----:B------:R-:W-:Y:S01]  /*10f0*/  UIMAD UR5, UR19, UR5, UR18 ;  /* 0x00000005130572a4 */ /* 0x000fe2000f8e0212 */
[C---:B------:R-:W-:Y:S01]  /*1100*/  IADD3 R85, R211.reuse, 0x80, RZ ;  /* 0x00000080d3557810 */ /* 0x040fe20007ffe0ff */
[----:B------:R-:W-:Y:S01]  /*1110*/  UIMAD.WIDE.U32 UR20, UR19, UR4, UR20 ;  /* 0x00000004131472a5 */ /* 0x000fe2000f8e0014 */
[--C-:B------:R-:W-:Y:S01]  /*1120*/  SHF.R.S32.HI R5, RZ, 0x1f, R6.reuse ;  /* 0x0000001fff057819 */ /* 0x100fe20000011406 */
[----:B------:R-:W-:Y:S01]  /*1130*/  IMAD.MOV R4, RZ, RZ, -R6 ;  /* 0x000000ffff047224 */ /* 0x000fe200078e0a06 */
[----:B------:R-:W-:Y:S01]  /*1140*/  ULDC UR4, c[0x0][0x2c4] ;  /* 0x0000b10000047ab9 */ /* 0x000fe20000000800 */
[----:B------:R-:W-:Y:S01]  /*1150*/  ISETP.GE.AND P4, PT, R211, c[0x0][0x198], PT ;  /* 0x00006600d3007a0c */ /* 0x000fe20003f86270 */
[----:B------:R-:W-:Y:S01]  /*1160*/  UIADD3 UR5, UR21, UR5, URZ ;  /* 0x0000000515057290 */ /* 0x000fe2000fffe03f */
[----:B------:R-:W-:Y:S01]  /*1170*/  IMAD R4, R4, c[0x0][0x2c4], R0 ;  /* 0x0000b10004047a24 */ /* 0x000fe200078e0200 */
[----:B------:R-:W-:Y:S01]  /*1180*/  UIMAD UR4, UR13, UR4, URZ ;  /* 0x000000040d0472a4 */ /* 0x000fe2000f8e023f */
[----:B------:R-:W-:Y:S01]  /*1190*/  IMAD.U32 R9, RZ, RZ, UR21 ;  /* 0x00000015ff097e24 */ /* 0x000fe2000f8e00ff */
[----:B------:R-:W-:Y:S01]  /*11a0*/  ISETP.GE.AND P3, PT, R12, c[0x0][0x198], PT ;  /* 0x000066000c007a0c */ /* 0x000fe20003f66270 */
[----:B------:R-:W-:Y:S01]  /*11b0*/  IMAD.U32 R8, RZ, RZ, UR20 ;  /* 0x00000014ff087e24 */ /* 0x000fe2000f8e00ff */
[----:B------:R-:W-:Y:S01]  /*11c0*/  SHF.R.S32.HI R0, RZ, 0x1f, R4 ;  /* 0x0000001fff007819 */ /* 0x000fe20000011404 */
[----:B------:R-:W-:Y:S01]  /*11d0*/  IMAD.U32 R9, RZ, RZ, UR5 ;  /* 0x00000005ff097e24 */ /* 0x000fe2000f8e00ff */
[----:B------:R-:W-:Y:S01]  /*11e0*/  ISETP.GE.AND P6, PT, R85, c[0x0][0x198], PT ;  /* 0x0000660055007a0c */ /* 0x000fe20003fc6270 */
[----:B------:R-:W-:Y:S01]  /*11f0*/  IMAD R5, R5, c[0x0][0x1b0], RZ ;  /* 0x00006c0005057a24 */ /* 0x000fe200078e02ff */
[----:B------:R-:W-:Y:S01]  /*1200*/  BSSY B0, `(.L_x_1570) ;  /* 0x0000039000007945 */ /* 0x000fe20003800000 */
[----:B------:R-:W-:-:S04]  /*1210*/  IMAD.WIDE.U32 R8, R6, c[0x0][0x1b0], R8 ;  /* 0x00006c0006087a25 */ /* 0x000fc800078e0008 */
[----:B------:R-:W-:Y:S02]  /*1220*/  IMAD R5, R6, c[0x0][0x1b4], R5 ;  /* 0x00006d0006057a24 */ /* 0x000fe400078e0205 */
[----:B------:R-:W-:Y:S02]  /*1230*/  IMAD R0, R0, c[0x0][0x1a8], RZ ;  /* 0x00006a0000007a24 */ /* 0x000fe400078e02ff */
[----:B------:R-:W-:Y:S02]  /*1240*/  IMAD.IADD R11, R9, 0x1, R5 ;  /* 0x00000001090b7824 */ /* 0x000fe400078e0205 */
[----:B------:R-:W-:Y:S01]  /*1250*/  IMAD.MOV.U32 R10, RZ, RZ, R8 ;  /* 0x000000ffff0a7224 */ /* 0x000fe200078e0008 */
[----:B------:R-:W-:Y:S01]  /*1260*/  IADD3 R8, R84, UR11, RZ ;  /* 0x0000000b54087c10 */ /* 0x000fe2000fffe0ff */
[C---:B------:R-:W-:Y:S02]  /*1270*/  IMAD R9, R4.reuse, c[0x0][0x1ac], R0 ;  /* 0x00006b0004097a24 */ /* 0x040fe400078e0200 */
[----:B------:R-:W-:Y:S01]  /*1280*/  IMAD.WIDE.U32 R4, R4, c[0x0][0x1a8], R10 ;  /* 0x00006a0004047a25 */ /* 0x000fe200078e000a */
[----:B------:R-:W-:-:S02]  /*1290*/  LEA.HI R11, R7, R2, RZ, 0x4 ;  /* 0x00000002070b7211 */ /* 0x000fc400078f20ff */
[----:B------:R-:W-:Y:S01]  /*12a0*/  LEA.HI R10, R7, R2, RZ, 0x6 ;  /* 0x00000002070a7211 */ /* 0x000fe200078f30ff */
[----:B------:R-:W-:Y:S01]  /*12b0*/  IMAD.IADD R9, R5, 0x1, R9 ;  /* 0x0000000105097824 */ /* 0x000fe200078e0209 */
[----:B------:R-:W-:Y:S02]  /*12c0*/  LOP3.LUT R0, R11, 0xfffffff0, RZ, 0xc0, !PT ;  /* 0xfffffff00b007812 */ /* 0x000fe400078ec0ff */
[----:B------:R-:W-:Y:S01]  /*12d0*/  LEA R16, P0, R4, c[0x0][0x160], 0x1 ;  /* 0x0000580004107a11 */ /* 0x000fe200078008ff */
[----:B------:R-:W-:Y:S02]  /*12e0*/  IMAD.SHL.U32 R10, R10, 0x8, RZ ;  /* 0x000000080a0a7824 */ /* 0x000fe400078e00ff */
[----:B------:R-:W-:Y:S01]  /*12f0*/  IMAD.IADD R0, R2, 0x1, -R0 ;  /* 0x0000000102007824 */ /* 0x000fe200078e0a00 */
[----:B------:R-:W-:Y:S01]  /*1300*/  LEA.HI.X R9, R4, c[0x0][0x164], R9, 0x1, P0 ;  /* 0x0000590004097a11 */ /* 0x000fe200000f0c09 */
[----:B------:R-:W-:Y:S01]  /*1310*/  IMAD.MOV.U32 R4, RZ, RZ, 0x10 ;  /* 0x00000010ff047424 */ /* 0x000fe200078e00ff */
[----:B------:R-:W-:Y:S01]  /*1320*/  ISETP.GE.AND P0, PT, R8, UR4, PT ;  /* 0x0000000408007c0c */ /* 0x000fe2000bf06270 */
[----:B------:R3:W1:Y:S01]  /*1330*/  SHFL.IDX PT, R18, R16, RZ, 0x181f ;  /* 0x00181fff10127589 */ /* 0x00066200000e0000 */
[----:B------:R-:W-:-:S03]  /*1340*/  SHF.R.S32.HI R6, RZ, 0x1f, R0 ;  /* 0x0000001fff067819 */ /* 0x000fc60000011400 */
[----:B------:R3:W4:Y:S01]  /*1350*/  SHFL.IDX PT, R19, R9, RZ, 0x181f ;  /* 0x00181fff09137589 */ /* 0x00072200000e0000 */
[----:B------:R-:W-:-:S04]  /*1360*/  LEA.HI R6, R6, R0, RZ, 0x3 ;  /* 0x0000000006067211 */ /* 0x000fc800078f18ff */
[----:B------:R-:W-:-:S05]  /*1370*/  LOP3.LUT R5, R6, 0xfffffff8, RZ, 0xc0, !PT ;  /* 0xfffffff806057812 */ /* 0x000fca00078ec0ff */
[----:B------:R-:W-:Y:S01]  /*1380*/  IMAD.IADD R5, R0, 0x1, -R5 ;  /* 0x0000000100057824 */ /* 0x000fe200078e0a05 */
[----:B------:R-:W-:-:S04]  /*1390*/  IADD3 R0, R211, 0xc0, RZ ;  /* 0x000000c0d3007810 */ /* 0x000fc80007ffe0ff */
[----:B------:R-:W-:Y:S01]  /*13a0*/  ISETP.GE.AND P5, PT, R0, c[0x0][0x198], PT ;  /* 0x0000660000007a0c */ /* 0x000fe20003fa6270 */
[----:B--2---:R2:W5:Y:S03]  /*13b0*/  @P2 R2UR UR19, R3 ;  /* 0x00000000031323c2 */ /* 0x00456600000e0000 */
[----:B------:R-:W-:Y:S01]  /*13c0*/  R2P PR, R5, 0x6 ;  /* 0x0000000605007804 */ /* 0x000fe20000000000 */
[----:B-----5:R-:W-:-:S04]  /*13d0*/  @!UP0 UMOV UR19, UR14 ;  /* 0x0000000e00138c82 */ /* 0x020fc80008000000 */
[----:B------:R-:W-:Y:S02]  /*13e0*/  SEL R4, R4, 0xfffffff0, !P1 ;  /* 0xfffffff004047807 */ /* 0x000fe40004800000 */
[----:B--2---:R-:W-:Y:S02]  /*13f0*/  SHF.R.U32.HI R3, RZ, 0x3, R251 ;  /* 0x00000003ff037819 */ /* 0x004fe400000116fb */
[----:B------:R-:W-:-:S04]  /*1400*/  LOP3.LUT R251, R251, 0x38, R211, 0xf8, !PT ;  /* 0x00000038fbfb7812 */ /* 0x000fc800078ef8d3 */
[----:B------:R-:W-:Y:S01]  /*1410*/  LOP3.LUT R251, R251, R3, RZ, 0x3c, !PT ;  /* 0x00000003fbfb7212 */ /* 0x000fe200078e3cff */
[----:B------:R-:W-:-:S03]  /*1420*/  IMAD.MOV.U32 R3, RZ, RZ, 0x20 ;  /* 0x00000020ff037424 */ /* 0x000fc600078e00ff */
[----:B------:R-:W-:Y:S02]  /*1430*/  LOP3.LUT R251, R251, 0xfffffe00, R10, 0xf8, !PT ;  /* 0xfffffe00fbfb7812 */ /* 0x000fe400078ef80a */
        /* <DEDUP_REMOVED lines=21> */
.L_x_1571:
[----:B-1-34-:R-:W-:Y:S05]  /*1590*/  BSYNC B0 ;  /* 0x0000000000007941 */ /* 0x01afea0003800000 */
.L_x_1570:
        /* <DEDUP_REMOVED lines=25> */
.L_x_1573:
[----:B------:R-:W-:Y:S05]  /*1730*/  BSYNC B0 ;  /* 0x0000000000007941 */ /* 0x000fea0003800000 */
.L_x_1572:
        /* <DEDUP_REMOVED lines=25> */
.L_x_1575:
[----:B------:R-:W-:Y:S05]  /*18d0*/  BSYNC B0 ;  /* 0x0000000000007941 */ /* 0x000fea0003800000 */
.L_x_1574:
[----:B------:R-:W-:Y:S01]  /*18e0*/  IMAD.MOV.U32 R252, RZ, RZ, c[0x0][0x2b8] ;  /* 0x0000ae00fffc7624 */ /* 0x000fe200078e00ff */
[----:B------:R-:W-:Y:S01]  /*18f0*/  UMOV UR15, 0x60 ;  /* 0x00000060000f7882 */ /* 0x000fe20000000000 */
[----:B-12---:R-:W-:Y:S01]  /*1900*/  SHFL.IDX PT, R16, R16, 0x3, 0x181f ;  /* 0x00781f0010107f89 */ /* 0x006fe200000e0000 */
[----:B------:R-:W-:Y:S01]  /*1910*/  UIMAD UR15, UR6, UR15, -0x60 ;  /* 0xffffffa0060f74a4 */ /* 0x000fe2000f8e020f */
[----:B---3--:R-:W-:Y:S01]  /*1920*/  SHF.R.S32.HI R15, RZ, 0x1f, R12 ;  /* 0x0000001fff0f7819 */ /* 0x008fe2000001140c */
[----:B------:R-:W-:Y:S01]  /*1930*/  IMAD.SHL.U32 R251, R251, 0x2, RZ ;  /* 0x00000002fbfb7824 */ /* 0x000fe200078e00ff */
[----:B------:R-:W-:Y:S01]  /*1940*/  ISETP.NE.AND P2, PT, R252, 0x1, PT ;  /* 0x00000001fc00780c */ /* 0x000fe20003f45270 */
[----:B------:R1:W2:Y:S01]  /*1950*/  SHFL.IDX PT, R17, R9, 0x3, 0x181f ;  /* 0x00781f0009117f89 */ /* 0x0002a200000e0000 */
[----:B------:R-:W-:Y:S01]  /*1960*/  LEA.HI R15, R15, R12, RZ, 0x3 ;  /* 0x0000000c0f0f7211 */ /* 0x000fe200078f18ff */
[----:B------:R-:W-:Y:S01]  /*1970*/  USHF.R.S32.HI UR18, URZ, 0x1f, UR19 ;  /* 0x0000001f3f127899 */ /* 0x000fe20008011413 */
[----:B------:R-:W-:Y:S01]  /*1980*/  IADD3 R10, R112, UR15, RZ ;  /* 0x0000000f700a7c10 */ /* 0x000fe2000fffe0ff */
[----:B------:R-:W-:Y:S01]  /*1990*/  IMAD.MOV.U32 R23, RZ, RZ, RZ ;  /* 0x000000ffff177224 */ /* 0x000fe200078e00ff */
[----:B------:R-:W-:-:S02]  /*19a0*/  LOP3.LUT R209, R15, 0xfffffff8, RZ, 0xc0, !PT ;  /* 0xfffffff80fd17812 */ /* 0x000fc400078ec0ff */
[----:B------:R-:W-:Y:S01]  /*19b0*/  ISETP.GE.AND P1, PT, R10, UR7, PT ;  /* 0x000000070a007c0c */ /* 0x000fe2000bf26270 */
[----:B------:R-:W-:Y:S02]  /*19c0*/  IMAD.SHL.U32 R249, R13, 0x40, RZ ;  /* 0x000000400df97824 */ /* 0x000fe400078e00ff */
[----:B------:R-:W-:Y:S01]  /*19d0*/  STL [R1+0x18], R209 ;  /* 0x000018d101007387 */ /* 0x000fe20000100800 */
[----:B------:R-:W-:Y:S02]  /*19e0*/  ISETP.GT.OR P1, PT, R112, 0x5f, P1 ;  /* 0x0000005f7000780c */ /* 0x000fe40000f24670 */
[----:B-1----:R-:W-:Y:S02]  /*19f0*/  IADD3 R9, R8, 0x60, RZ ;  /* 0x0000006008097810 */ /* 0x002fe40007ffe0ff */
[----:B------:R-:W-:Y:S02]  /*1a00*/  IADD3 R8, R10, UR12, RZ ;  /* 0x0000000c0a087c10 */ /* 0x000fe4000fffe0ff */
[----:B------:R-:W-:Y:S01]  /*1a10*/  ISETP.GE.AND P0, PT, R9, UR4, PT ;  /* 0x0000000409007c0c */ /* 0x000fe2000bf06270 */
[----:B------:R-:W-:Y:S01]  /*1a20*/  ULDC.64 UR4, c[0x0][0x2b0] ;  /* 0x0000ac0000047ab9 */ /* 0x000fe20000000a00 */
[----:B------:R-:W-:Y:S01]  /*1a30*/  SHF.R.S32.HI R10, RZ, 0x1f, R0 ;  /* 0x0000001fff0a7819 */ /* 0x000fe20000011400 */
[----:B------:R-:W-:Y:S01]  /*1a40*/  @P2 IMAD.HI.U32 R14, R8, c[0x0][0x2bc], RZ ;  /* 0x0000af00080e2a27 */ /* 0x000fe200078e00ff */
[----:B------:R-:W-:-:S02]  /*1a50*/  UIMAD UR18, UR18, UR4, URZ ;  /* 0x00000004121272a4 */ /* 0x000fc4000f8e023f */
[----:B------:R-:W-:Y:S01]  /*1a60*/  LEA.HI R10, R10, R0, RZ, 0x3 ;  /* 0x000000000a0a7211 */ /* 0x000fe200078f18ff */
[----:B------:R-:W-:Y:S01]  /*1a70*/  IMAD.MOV.U32 R9, RZ, RZ, R8 ;  /* 0x000000ffff097224 */ /* 0x000fe200078e0008 */
[----:B------:R-:W-:Y:S01]  /*1a80*/  @P2 SHF.R.U32.HI R9, RZ, c[0x0][0x2c0], R14 ;  /* 0x0000b000ff092a19 */ /* 0x000fe2000001160e */
[----:B------:R-:W-:Y:S01]  /*1a90*/  UIMAD.WIDE.U32 UR20, UR19, UR4, URZ ;  /* 0x00000004131472a5 */ /* 0x000fe2000f8e003f */
[----:B------:R-:W-:Y:S01]  /*1aa0*/  SHF.R.S32.HI R14, RZ, 0x1f, R85 ;  /* 0x0000001fff0e7819 */ /* 0x000fe20000011455 */
[----:B------:R-:W-:Y:S01]  /*1ab0*/  UIMAD UR18, UR19, UR5, UR18 ;  /* 0x00000005131272a4 */ /* 0x000fe2000f8e0212 */
[----:B------:R-:W-:Y:S01]  /*1ac0*/  LOP3.LUT R111, R10, 0xfffffff8, RZ, 0xc0, !PT ;  /* 0xfffffff80a6f7812 */ /* 0x000fe200078ec0ff */
[--C-:B--2---:R-:W-:Y:S01]  /*1ad0*/  @!P0 IMAD.WIDE R20, R211, 0x2, R16.reuse ;  /* 0x00000002d3148825 */ /* 0x104fe200078e0210 */
[----:B------:R-:W-:Y:S01]  /*1ae0*/  LEA.HI R14, R14, R85, RZ, 0x3 ;  /* 0x000000550e0e7211 */ /* 0x000fe200078f18ff */
[----:B------:R-:W-:Y:S01]  /*1af0*/  UIADD3 UR18, UR21, UR18, URZ ;  /* 0x0000001215127290 */ /* 0x000fe2000fffe03f */
[----:B------:R-:W-:Y:S01]  /*1b00*/  @!P1 IADD3 R15, P2, R9, UR20, RZ ;  /* 0x00000014090f9c10 */ /* 0x000fe2000ff5e0ff */
[----:B----4-:R-:W-:Y:S01]  /*1b10*/  @!P0 IMAD.WIDE R18, R209, 0x2, R16 ;  /* 0x00000002d1128825 */ /* 0x010fe200078e0210 */
[----:B------:R-:W-:Y:S01]  /*1b20*/  LOP3.LUT R207, R14, 0xfffffff8, RZ, 0xc0, !PT ;  /* 0xfffffff80ecf7812 */ /* 0x000fe200078ec0ff */
[----:B------:R-:W-:Y:S01]  /*1b30*/  @!PT LDS RZ, [RZ] ;  /* 0x00000000fffff984 */ /* 0x000fe20000000800 */
[----:B------:R1:W-:Y:S01]  /*1b40*/  @!P0 LDGSTS.E.BYPASS.LTC128B.128 [R251+0x1b100], [R20.64], !P4 ;  /* 0x1b10000014fb8fae */ /* 0x0003e2000e101d50 */
[----:B------:R-:W-:Y:S01]  /*1b50*/  LOP3.LUT R249, R249, 0x1c0, RZ, 0xc0, !PT ;  /* 0x000001c0f9f97812 */ /* 0x000fe200078ec0ff */
[----:B------:R-:W-:Y:S01]  /*1b60*/  ULDC.64 UR4, c[0x0][0x1e8] ;  /* 0x00007a0000047ab9 */ /* 0x000fe20000000a00 */
[----:B------:R-:W-:Y:S01]  /*1b70*/  @!P1 LEA.HI.X.SX32 R10, R9, UR18, 0x1, P2 ;  /* 0x00000012090a9c11 */ /* 0x000fe200090f0eff */
[----:B------:R2:W-:Y:S01]  /*1b80*/  @!P0 LDGSTS.E.BYPASS.LTC128B.128 [R251+0x1f100], [R18.64], !P3 ;  /* 0x1f10000012fb8fae */ /* 0x0005e2000d901d50 */
[----:B------:R-:W-:-:S03]  /*1b90*/  @!P1 LEA R14, P2, R15, c[0x0][0x2a0], 0x2 ;  /* 0x0000a8000f0e9a11 */ /* 0x000fc600078410ff */
[----:B------:R-:W-:Y:S01]  /*1ba0*/  STL [R1+0x14], R207 ;  /* 0x000014cf01007387 */ /* 0x000fe20000100800 */
[----:B------:R-:W-:Y:S01]  /*1bb0*/  @!P1 LEA.HI.X R15, R15, c[0x0][0x2a4], R10, 0x2, P2 ;  /* 0x0000a9000f0f9a11 */ /* 0x000fe200010f140a */
[--C-:B--2---:R-:W-:Y:S01]  /*1bc0*/  @!P0 IMAD.WIDE R18, R207, 0x2, R16.reuse ;  /* 0x00000002cf128825 */ /* 0x104fe200078e0210 */
[----:B------:R-:W-:Y:S01]  /*1bd0*/  UIMAD UR19, UR8, UR4, URZ ;  /* 0x00000004081372a4 */ /* 0x000fe2000f8e023f */
[----:B------:R-:W-:Y:S01]  /*1be0*/  ISETP.GE.AND P4, PT, R85, c[0x0][0x1d4], PT ;  /* 0x0000750055007a0c */ /* 0x000fe20003f86270 */
[----:B------:R-:W-:Y:S01]  /*1bf0*/  UIMAD.WIDE.U32 UR22, UR9, UR4, URZ ;  /* 0x00000004091672a5 */ /* 0x000fe2000f8e003f */
[----:B------:R-:W-:Y:S01]  /*1c00*/  @!P0 IMAD.WIDE R16, R111, 0x2, R16 ;  /* 0x000000026f108825 */ /* 0x000fe200078e0210 */
[----:B------:R2:W-:Y:S04]  /*1c10*/  @!P0 LDGSTS.E.BYPASS.LTC128B.128 [R251+0x23100], [R18.64], !P6 ;  /* 0x2310000012fb8fae */ /* 0x0005e8000f101d50 */
[----:B------:R3:W-:Y:S04]  /*1c20*/  @!P0 LDGSTS.E.BYPASS.LTC128B.128 [R251+0x27100], [R16.64], !P5 ;  /* 0x2710000010fb8fae */ /* 0x0007e8000e901d50 */
[----:B------:R-:W0:Y:S04]  /*1c30*/  LDGDEPBAR ;  /* 0x00000000000079af */ /* 0x000e280000000000 */
[----:B------:R-:W-:Y:S01]  /*1c40*/  BAR.SYNC.DEFER_BLOCKING 0x0 ;  /* 0x0000000000007b1d */ /* 0x000fe20000010000 */
[----:B------:R-:W-:-:S04]  /*1c50*/  IMAD.MOV R9, RZ, RZ, -R9 ;  /* 0x000000ffff097224 */ /* 0x000fc800078e0a09 */
[----:B------:R-:W-:Y:S01]  /*1c60*/  IMAD R24, R9, c[0x0][0x2b8], R8 ;  /* 0x0000ae0009187a24 */ /* 0x000fe200078e0208 */
[----:B------:R-:W-:Y:S01]  /*1c70*/  STL [R1+0x10], R111 ;  /* 0x0000106f01007387 */ /* 0x000fe20000100800 */
[----:B------:R-:W-:-:S03]  /*1c80*/  IMAD.SHL.U32 R8, R84, 0x8, RZ ;  /* 0x0000000854087824 */ /* 0x000fc600078e00ff */
[----:B------:R-:W-:Y:S02]  /*1c90*/  SHF.R.S32.HI R10, RZ, 0x1f, R24 ;  /* 0x0000001fff0a7819 */ /* 0x000fe40000011418 */
[----:B------:R-:W-:-:S03]  /*1ca0*/  LOP3.LUT R8, R249, 0x8, R8, 0xf8, !PT ;  /* 0x00000008f9087812 */ /* 0x000fc600078ef808 */
[----:B------:R-:W-:Y:S01]  /*1cb0*/  IMAD R9, R10, c[0x0][0x1e0], RZ ;  /* 0x000078000a097a24 */ /* 0x000fe200078e02ff */
[----:B------:R-:W-:Y:S01]  /*1cc0*/  SHF.R.U32.HI R249, RZ, 0x3, R249 ;  /* 0x00000003fff97819 */ /* 0x000fe200000116f9 */
[----:B---3--:R-:W-:-:S03]  /*1cd0*/  IMAD.WIDE.U32 R16, R24, c[0x0][0x1e0], RZ ;  /* 0x0000780018107a25 */ /* 0x008fc600078e00ff */
[----:B------:R-:W-:Y:S01]  /*1ce0*/  LOP3.LUT R249, R8, R249, RZ, 0x3c, !PT ;  /* 0x000000f908f97212 */ /* 0x000fe200078e3cff */
[----:B------:R-:W-:Y:S01]  /*1cf0*/  IMAD R9, R24, c[0x0][0x1e4], R9 ;  /* 0x0000790018097a24 */ /* 0x000fe200078e0209 */
[----:B------:R3:W4:Y:S01]  /*1d00*/  @!P1 LDG.E R23, [R14.64] ;  /* 0x000000100e179981 */ /* 0x000722000c1e1900 */
[----:B------:R-:W-:Y:S01]  /*1d10*/  UIMAD UR19, UR9, UR5, UR19 ;  /* 0x00000005091372a4 */ /* 0x000fe2000f8e0213 */
[----:B------:R-:W-:Y:S01]  /*1d20*/  IMAD R10, R10, c[0x0][0x208], RZ ;  /* 0x000082000a0a7a24 */ /* 0x000fe200078e02ff */
[----:B------:R-:W-:Y:S01]  /*1d30*/  LOP3.LUT P1, RZ, R13, 0x2, RZ, 0xc0, !PT ;  /* 0x000000020dff7812 */ /* 0x000fe2000782c0ff */
[----:B------:R-:W-:Y:S01]  /*1d40*/  IMAD.IADD R17, R17, 0x1, R9 ;  /* 0x0000000111117824 */ /* 0x000fe200078e0209 */
[----:B------:R-:W-:Y:S01]  /*1d50*/  UIADD3 UR19, UR23, UR19, URZ ;  /* 0x0000001317137290 */ /* 0x000fe2000fffe03f */
[C---:B--2---:R-:W-:Y:S01]  /*1d60*/  IMAD.WIDE.U32 R18, R24.reuse, c[0x0][0x208], RZ ;  /* 0x0000820018127a25 */ /* 0x044fe200078e00ff */
[----:B------:R-:W-:Y:S01]  /*1d70*/  ULDC.64 UR4, c[0x0][0x210] ;  /* 0x0000840000047ab9 */ /* 0x000fe20000000a00 */
[----:B------:R-:W-:Y:S01]  /*1d80*/  ISETP.GE.AND P2, PT, R211, c[0x0][0x1d4], PT ;  /* 0x00007500d3007a0c */ /* 0x000fe20003f46270 */
[----:B------:R-:W-:Y:S01]  /*1d90*/  UIMAD UR8, UR8, UR4, URZ ;  /* 0x00000004080872a4 */ /* 0x000fe2000f8e023f */
[----:B------:R-:W-:Y:S01]  /*1da0*/  IMAD R10, R24, c[0x0][0x20c], R10 ;  /* 0x00008300180a7a24 */ /* 0x000fe200078e020a */
[----:B------:R-:W-:Y:S01]  /*1db0*/  UIMAD.WIDE.U32 UR24, UR9, UR4, URZ ;  /* 0x00000004091872a5 */ /* 0x000fe2000f8e003f */
[----:B------:R-:W-:Y:S01]  /*1dc0*/  ISETP.GE.AND P5, PT, R12, c[0x0][0x1d4], PT ;  /* 0x000075000c007a0c */ /* 0x000fe20003fa6270 */
[----:B------:R-:W-:Y:S01]  /*1dd0*/  UIMAD UR8, UR9, UR5, UR8 ;  /* 0x00000005090872a4 */ /* 0x000fe2000f8e0208 */
[----:B------:R-:W-:Y:S01]  /*1de0*/  IMAD.IADD R19, R19, 0x1, R10 ;  /* 0x0000000113137824 */ /* 0x000fe200078e020a */
[----:B------:R-:W-:Y:S01]  /*1df0*/  UIADD3 UR4, UR6, -0x1, URZ ;  /* 0xffffffff06047890 */ /* 0x000fe2000fffe03f */
[----:B------:R-:W-:Y:S01]  /*1e00*/  ISETP.GE.AND P6, PT, R0, c[0x0][0x1d4], PT ;  /* 0x0000750000007a0c */ /* 0x000fe20003fc6270 */
[----:B------:R-:W-:Y:S01]  /*1e10*/  UIADD3 UR8, UR25, UR8, URZ ;  /* 0x0000000819087290 */ /* 0x000fe2000fffe03f */
[----:B-1----:R-:W-:Y:S01]  /*1e20*/  IMAD.U32 R20, RZ, RZ, UR9 ;  /* 0x00000009ff147e24 */ /* 0x002fe2000f8e00ff */
[----:B------:R-:W-:Y:S01]  /*1e30*/  UIMAD UR4, UR4, -0x60, UR7 ;  /* 0xffffffa0040478a4 */ /* 0x000fe2000f8e0207 */
[----:B------:R-:W-:Y:S01]  /*1e40*/  IMAD.SHL.U32 R5, R5, 0x40, RZ ;  /* 0x0000004005057824 */ /* 0x000fe200078e00ff */
[----:B------:R-:W-:Y:S01]  /*1e50*/  LEA.HI R109, R7, R2, RZ, 0x5 ;  /* 0x00000002076d7211 */ /* 0x000fe200078f28ff */
[----:B------:R-:W-:Y:S01]  /*1e60*/  IMAD.SHL.U32 R6, R6, 0x40, RZ ;  /* 0x0000004006067824 */ /* 0x000fe200078e00ff */
[----:B------:R-:W-:Y:S01]  /*1e70*/  SHF.R.S32.HI R210, RZ, 0x1f, R209 ;  /* 0x0000001fffd27819 */ /* 0x000fe200000114d1 */
[----:B------:R-:W-:Y:S01]  /*1e80*/  UISETP.GE.AND UP0, UPT, UR6, 0x2, UPT ;  /* 0x000000020600788c */ /* 0x000fe2000bf06270 */
[----:B---3--:R-:W-:-:S02]  /*1e90*/  SHF.R.S32.HI R14, RZ, 0x4, R11 ;  /* 0x00000004ff0e7819 */ /* 0x008fc4000001140b */
[----:B------:R-:W-:Y:S02]  /*1ea0*/  IADD3 R84, -R84, UR4, RZ ;  /* 0x0000000454547c10 */ /* 0x000fe4000fffe1ff */
[----:B------:R-:W-:Y:S02]  /*1eb0*/  LEA.HI R11, R11, R14, RZ, 0x1 ;  /* 0x0000000e0b0b7211 */ /* 0x000fe400078f08ff */
[----:B------:R-:W-:Y:S02]  /*1ec0*/  LOP3.LUT R5, R5, 0x1c0, RZ, 0xc0, !PT ;  /* 0x000001c005057812 */ /* 0x000fe400078ec0ff */
[----:B------:R-:W-:Y:S02]  /*1ed0*/  LOP3.LUT R11, R11, 0xfffffffe, RZ, 0xc0, !PT ;  /* 0xfffffffe0b0b7812 */ /* 0x000fe400078ec0ff */
[----:B------:R-:W-:Y:S02]  /*1ee0*/  LOP3.LUT R6, R6, 0xfffffe00, RZ, 0xc0, !PT ;  /* 0xfffffe0006067812 */ /* 0x000fe400078ec0ff */
[----:B------:R-:W-:Y:S01]  /*1ef0*/  SHF.R.S32.HI R108, RZ, 0x5, R109 ;  /* 0x00000005ff6c7819 */ /* 0x000fe2000001146d */
[----:B------:R-:W-:Y:S01]  /*1f00*/  IMAD.IADD R11, R14, 0x1, -R11 ;  /* 0x000000010e0b7824 */ /* 0x000fe200078e0a0b */
[----:B------:R-:W-:-:S02]  /*1f10*/  SHF.R.S32.HI R208, RZ, 0x1f, R207 ;  /* 0x0000001fffd07819 */ /* 0x000fc400000114cf */
[----:B------:R-:W-:Y:S01]  /*1f20*/  SEL R110, RZ, 0x10, P6 ;  /* 0x00000010ff6e7807 */ /* 0x000fe20003000000 */
[C---:B------:R-:W-:Y:S02]  /*1f30*/  IMAD R249, R11.reuse, 0x200, R249 ;  /* 0x000002000bf97824 */ /* 0x040fe400078e02f9 */
[----:B------:R-:W-:Y:S02]  /*1f40*/  IMAD.SHL.U32 R11, R11, 0x8, RZ ;  /* 0x000000080b0b7824 */ /* 0x000fe400078e00ff */
[----:B------:R-:W-:Y:S02]  /*1f50*/  IMAD.SHL.U32 R249, R249, 0x2, RZ ;  /* 0x00000002f9f97824 */ /* 0x000fe400078e00ff */
[----:B------:R-:W-:Y:S01]  /*1f60*/  IMAD R250, R108, 0x400, R6 ;  /* 0x000004006cfa7824 */ /* 0x000fe200078e0206 */
[----:B------:R-:W-:Y:S02]  /*1f70*/  LOP3.LUT R11, R5, 0x8, R11, 0xf8, !PT ;  /* 0x00000008050b7812 */ /* 0x000fe400078ef80b */
[----:B------:R-:W-:-:S02]  /*1f80*/  IADD3 R248, R249, 0xc120, RZ ;  /* 0x0000c120f9f87810 */ /* 0x000fc40007ffe0ff */
[----:B------:R-:W-:-:S04]  /*1f90*/  SHF.R.U32.HI R5, RZ, 0x3, R5 ;  /* 0x00000003ff057819 */ /* 0x000fc80000011605 */
[----:B------:R-:W-:-:S05]  /*1fa0*/  LOP3.LUT R5, R11, R5, RZ, 0x3c, !PT ;  /* 0x000000050b057212 */ /* 0x000fca00078e3cff */
[----:B------:R-:W-:-:S04]  /*1fb0*/  IMAD.IADD R250, R5, 0x1, R250 ;  /* 0x0000000105fa7824 */ /* 0x000fc800078e02fa */
[----:B------:R-:W-:-:S04]  /*1fc0*/  IMAD.SHL.U32 R250, R250, 0x2, RZ ;  /* 0x00000002fafa7824 */ /* 0x000fc800078e00ff */
[--C-:B------:R-:W-:Y:S02]  /*1fd0*/  IMAD R246, R4, 0x2, R250.reuse ;  /* 0x0000000204f67824 */ /* 0x100fe400078e02fa */
[C---:B------:R-:W-:Y:S02]  /*1fe0*/  IMAD R245, R3.reuse, 0x2, R250 ;  /* 0x0000000203f57824 */ /* 0x040fe400078e02fa */
[----:B------:R-:W-:Y:S01]  /*1ff0*/  IMAD R243, R3, 0x2, R246 ;  /* 0x0000000203f37824 */ /* 0x000fe200078e02f6 */
[----:B----4-:R-:W-:Y:S01]  /*2000*/  SHF.R.S32.HI R8, RZ, 0x1f, R23 ;  /* 0x0000001fff087819 */ /* 0x010fe20000011417 */
[C---:B------:R-:W-:Y:S01]  /*2010*/  IMAD.WIDE.U32 R16, R23.reuse, c[0x0][0x1f0], R16 ;  /* 0x00007c0017107a25 */ /* 0x040fe200078e0010 */
[----:B------:R-:W-:Y:S03]  /*2020*/  STL [R1], R23 ;  /* 0x0000001701007387 */ /* 0x000fe60000100800 */
[----:B------:R-:W-:Y:S01]  /*2030*/  IMAD R14, R8, c[0x0][0x1f0], RZ ;  /* 0x00007c00080e7a24 */ /* 0x000fe200078e02ff */
[----:B------:R-:W-:Y:S01]  /*2040*/  IADD3 R9, P0, R16, UR22, RZ ;  /* 0x0000001610097c10 */ /* 0x000fe2000ff1e0ff */
[----:B------:R-:W-:Y:S01]  /*2050*/  IMAD R8, R8, c[0x0][0x218], RZ ;  /* 0x0000860008087a24 */ /* 0x000fe200078e02ff */
[----:B------:R-:W-:Y:S01]  /*2060*/  STL [R1+0x4], R24 ;  /* 0x0000041801007387 */ /* 0x000fe20000100800 */
[----:B------:R-:W-:-:S02]  /*2070*/  IMAD R14, R23, c[0x0][0x1f4], R14 ;  /* 0x00007d00170e7a24 */ /* 0x000fc400078e020e */
[----:B------:R-:W-:Y:S01]  /*2080*/  IMAD.WIDE.U32 R18, R23, c[0x0][0x218], R18 ;  /* 0x0000860017127a25 */ /* 0x000fe200078e0012 */
[----:B------:R-:W-:Y:S02]  /*2090*/  STL [R1+0x28], R210 ;  /* 0x000028d201007387 */ /* 0x000fe40000100800 */
[----:B------:R-:W-:Y:S01]  /*20a0*/  IADD3.X R14, R17, UR19, R14, P0, !PT ;  /* 0x00000013110e7c10 */ /* 0x000fe200087fe40e */
[----:B------:R-:W-:Y:S01]  /*20b0*/  IMAD R8, R23, c[0x0][0x21c], R8 ;  /* 0x0000870017087a24 */ /* 0x000fe200078e0208 */
[----:B------:R-:W-:-:S04]  /*20c0*/  LEA R22, P0, R9, c[0x0][0x1c8], 0x1 ;  /* 0x0000720009167a11 */ /* 0x000fc800078008ff */
[----:B------:R-:W-:Y:S01]  /*20d0*/  LEA.HI.X R14, R9, c[0x0][0x1cc], R14, 0x1, P0 ;  /* 0x00007300090e7a11 */ /* 0x000fe200000f0c0e */
[----:B------:R-:W-:Y:S01]  /*20e0*/  SHFL.IDX PT, R16, R22, RZ, 0x181f ;  /* 0x00181fff16107589 */ /* 0x000fe200000e0000 */
[----:B------:R-:W-:Y:S02]  /*20f0*/  IADD3 R10, P0, R18, UR24, RZ ;  /* 0x00000018120a7c10 */ /* 0x000fe4000ff1e0ff */
[----:B------:R-:W-:Y:S01]  /*2100*/  IADD3 R9, R249, 0xc100, RZ ;  /* 0x0000c100f9097810 */ /* 0x000fe20007ffe0ff */
[----:B------:R-:W1:Y:S01]  /*2110*/  SHFL.IDX PT, R17, R14, RZ, 0x181f ;  /* 0x00181fff0e117589 */ /* 0x000e6200000e0000 */
[----:B------:R-:W-:Y:S02]  /*2120*/  IADD3.X R8, R19, UR8, R8, P0, !PT ;  /* 0x0000000813087c10 */ /* 0x000fe400087fe408 */
[----:B------:R-:W-:Y:S01]  /*2130*/  LEA R80, P0, R10, c[0x0][0x1f8], 0x1 ;  /* 0x00007e000a507a11 */ /* 0x000fe200078008ff */
[----:B------:R-:W-:Y:S01]  /*2140*/  SHFL.IDX PT, R22, R22, 0x1, 0x181f ;  /* 0x00381f0016167f89 */ /* 0x000fe200000e0000 */
[----:B------:R-:W-:Y:S01]  /*2150*/  @P1 IADD3 R248, R9, -0x20, RZ ;  /* 0xffffffe009f81810 */ /* 0x000fe20007ffe0ff */
[----:B------:R-:W-:Y:S01]  /*2160*/  IMAD R9, R24, c[0x0][0x1e0], RZ ;  /* 0x0000780018097a24 */ /* 0x000fe200078e02ff */
[----:B------:R-:W-:Y:S01]  /*2170*/  LEA.HI.X R8, R10, c[0x0][0x1fc], R8, 0x1, P0 ;  /* 0x00007f000a087a11 */ /* 0x000fe200000f0c08 */
[----:B------:R-:W-:Y:S01]  /*2180*/  SHFL.IDX PT, R21, R14, 0x2, 0x181f ;  /* 0x00581f000e157f89 */ /* 0x000fe200000e0000 */
[----:B------:R-:W-:Y:S01]  /*2190*/  ISETP.GE.AND P0, PT, R84, 0x1, PT ;  /* 0x000000015400780c */ /* 0x000fe20003f06270 */
[----:B------:R-:W-:Y:S01]  /*21a0*/  IMAD R9, R23, c[0x0][0x1f0], R9 ;  /* 0x00007c0017097a24 */ /* 0x000fe200078e0209 */
[C---:B------:R-:W-:Y:S01]  /*21b0*/  IADD3 R239, R248.reuse, 0x800, RZ ;  /* 0x00000800f8ef7810 */ /* 0x040fe20007ffe0ff */
[----:B------:R-:W-:Y:S01]  /*21c0*/  SHFL.IDX PT, R23, R14, 0x1, 0x181f ;  /* 0x00381f000e177f89 */ /* 0x000fe200000e0000 */
[----:B------:R-:W-:Y:S01]  /*21d0*/  IADD3 R238, R248, 0x1000, RZ ;  /* 0x00001000f8ee7810 */ /* 0x000fe20007ffe0ff */
[----:B------:R-:W-:Y:S01]  /*21e0*/  IMAD R20, R20, c[0x0][0x1e8], R9 ;  /* 0x00007a0014147a24 */ /* 0x000fe200078e0209 */
[C---:B------:R-:W-:Y:S01]  /*21f0*/  IADD3 R237, R248.reuse, 0x1800, RZ ;  /* 0x00001800f8ed7810 */ /* 0x040fe20007ffe0ff */
[----:B------:R-:W2:Y:S01]  /*2200*/  SHFL.IDX PT, R38, R80, RZ, 0x181f ;  /* 0x00181fff50267589 */ /* 0x000ea200000e0000 */
[----:B------:R-:W-:-:S02]  /*2210*/  IADD3 R236, R248, 0x2000, RZ ;  /* 0x00002000f8ec7810 */ /* 0x000fc40007ffe0ff */
[----:B------:R-:W-:Y:S01]  /*2220*/  LEA R20, R20, c[0x0][0x1c8], 0x1 ;  /* 0x0000720014147a11 */ /* 0x000fe200078e08ff */
[----:B------:R-:W3:Y:S01]  /*2230*/  SHFL.IDX PT, R10, R8, RZ, 0x181f ;  /* 0x00181fff080a7589 */ /* 0x000ee200000e0000 */
[C---:B------:R-:W-:Y:S02]  /*2240*/  IADD3 R235, R248.reuse, 0x2800, RZ ;  /* 0x00002800f8eb7810 */ /* 0x040fe40007ffe0ff */
[C---:B------:R-:W-:Y:S01]  /*2250*/  IADD3 R233, R248.reuse, 0x3000, RZ ;  /* 0x00003000f8e97810 */ /* 0x040fe20007ffe0ff */
[--C-:B-1----:R-:W-:Y:S01]  /*2260*/  @P0 IMAD.WIDE R28, R211, 0x2, R16.reuse ;  /* 0x00000002d31c0825 */ /* 0x102fe200078e0210 */
[----:B------:R-:W-:Y:S01]  /*2270*/  SHFL.IDX PT, R20, R20, 0x2, 0x181f ;  /* 0x00581f0014147f89 */ /* 0x000fe200000e0000 */
[C---:B------:R-:W-:Y:S02]  /*2280*/  IADD3 R232, R248.reuse, 0x3800, RZ ;  /* 0x00003800f8e87810 */ /* 0x040fe40007ffe0ff */
[----:B------:R-:W-:Y:S01]  /*2290*/  @P0 IMAD.WIDE R26, R209, 0x2, R16 ;  /* 0x00000002d11a0825 */ /* 0x000fe200078e0210 */
[----:B------:R1:W-:Y:S01]  /*22a0*/  @P0 LDGSTS.E.BYPASS.LTC128B.128 [R251+0xc100], [R28.64], !P2 ;  /* 0x0c1000001cfb0fae */ /* 0x0003e2000d101d50 */
[----:B------:R-:W-:-:S02]  /*22b0*/  IADD3 R231, R248, 0x4000, RZ ;  /* 0x00004000f8e77810 */ /* 0x000fc40007ffe0ff */
[--C-:B------:R-:W-:Y:S01]  /*22c0*/  @P0 IMAD.WIDE R24, R207, 0x2, R16.reuse ;  /* 0x00000002cf180825 */ /* 0x100fe200078e0210 */
[----:B------:R4:W-:Y:S01]  /*22d0*/  @P0 LDGSTS.E.BYPASS.LTC128B.128 [R251+0xf100], [R26.64], !P5 ;  /* 0x0f1000001afb0fae */ /* 0x0009e2000e901d50 */
[C---:B------:R-:W-:Y:S02]  /*22e0*/  IADD3 R230, R248.reuse, 0x4800, RZ ;  /* 0x00004800f8e67810 */ /* 0x040fe40007ffe0ff */
[----:B------:R-:W-:Y:S01]  /*22f0*/  @P0 IMAD.WIDE R30, R111, 0x2, R16 ;  /* 0x000000026f1e0825 */ /* 0x000fe200078e0210 */
[----:B------:R5:W-:Y:S01]  /*2300*/  @P0 LDGSTS.E.BYPASS.LTC128B.128 [R251+0x12100], [R24.64], !P4 ;  /* 0x1210000018fb0fae */ /* 0x000be2000e101d50 */
[----:B------:R-:W-:Y:S02]  /*2310*/  IADD3 R229, R248, 0x5000, RZ ;  /* 0x00005000f8e57810 */ /* 0x000fe40007ffe0ff */
[----:B------:R-:W-:Y:S01]  /*2320*/  IMAD.WIDE R16, R211, 0x2, RZ ;  /* 0x00000002d3107825 */ /* 0x000fe200078e02ff */
[----:B------:R1:W-:Y:S01]  /*2330*/  @P0 LDGSTS.E.BYPASS.LTC128B.128 [R251+0x15100], [R30.64], !P6 ;  /* 0x151000001efb0fae */ /* 0x0003e2000f101d50 */
[----:B------:R-:W-:-:S02]  /*2340*/  ISETP.GE.AND P0, PT, R84, 0x21, PT ;  /* 0x000000215400780c */ /* 0x000fc40003f06270 */
[----:B------:R-:W-:Y:S01]  /*2350*/  IADD3 R228, R248, 0x5800, RZ ;  /* 0x00005800f8e47810 */ /* 0x000fe20007ffe0ff */
[----:B------:R-:W1:Y:S01]  /*2360*/  SHFL.IDX PT, R18, R80, 0x1, 0x181f ;  /* 0x00381f0050127f89 */ /* 0x000e6200000e0000 */
[----:B--2---:R-:W-:Y:S02]  /*2370*/  IADD3 R52, P1, R38, R16, RZ ;  /* 0x0000001026347210 */ /* 0x004fe40007f3e0ff */
[C---:B------:R-:W-:Y:S01]  /*2380*/  IADD3 R227, R248.reuse, 0x6000, RZ ;  /* 0x00006000f8e37810 */ /* 0x040fe20007ffe0ff */
[----:B------:R-:W2:Y:S01]  /*2390*/  SHFL.IDX PT, R9, R8, 0x1, 0x181f ;  /* 0x00381f0008097f89 */ /* 0x000ea200000e0000 */
[----:B------:R-:W-:Y:S01]  /*23a0*/  IADD3 R226, R248, 0x6800, RZ ;  /* 0x00006800f8e27810 */ /* 0x000fe20007ffe0ff */
[----:B---3--:R-:W-:Y:S01]  /*23b0*/  IMAD.X R53, R10, 0x1, R17, P1 ;  /* 0x000000010a357824 */ /* 0x008fe200008e0611 */
[C---:B------:R-:W-:Y:S01]  /*23c0*/  IADD3 R225, R248.reuse, 0x7000, RZ ;  /* 0x00007000f8e17810 */ /* 0x040fe20007ffe0ff */
[----:B------:R-:W3:Y:S01]  /*23d0*/  SHFL.IDX PT, R80, R80, 0x2, 0x181f ;  /* 0x00581f0050507f89 */ /* 0x000ee200000e0000 */
[C---:B------:R-:W-:Y:S01]  /*23e0*/  IADD3 R224, R248.reuse, 0x7800, RZ ;  /* 0x00007800f8e07810 */ /* 0x040fe20007ffe0ff */
[--C-:B------:R-:W-:Y:S01]  /*23f0*/  @P0 IMAD.WIDE R14, R209, 0x2, R22.reuse ;  /* 0x00000002d10e0825 */ /* 0x100fe200078e0216 */
[C---:B------:R-:W-:Y:S01]  /*2400*/  IADD3 R223, R248.reuse, 0x8000, RZ ;  /* 0x00008000f8df7810 */ /* 0x040fe20007ffe0ff */
[----:B------:R-:W3:Y:S01]  /*2410*/  SHFL.IDX PT, R8, R8, 0x2, 0x181f ;  /* 0x00581f0008087f89 */ /* 0x000ee200000e0000 */
[C---:B------:R-:W-:Y:S01]  /*2420*/  IADD3 R222, R248.reuse, 0x8800, RZ ;  /* 0x00008800f8de7810 */ /* 0x040fe20007ffe0ff */
[----:B----4-:R-:W-:Y:S01]  /*2430*/  @P0 IMAD.WIDE R26, R211, 0x2, R22 ;  /* 0x00000002d31a0825 */ /* 0x010fe200078e0216 */
[----:B------:R-:W-:-:S02]  /*2440*/  IADD3 R221, R248, 0x9000, RZ ;  /* 0x00009000f8dd7810 */ /* 0x000fc40007ffe0ff */
[C---:B------:R-:W-:Y:S01]  /*2450*/  IADD3 R220, R248.reuse, 0x9800, RZ ;  /* 0x00009800f8dc7810 */ /* 0x040fe20007ffe0ff */
[--C-:B-----5:R-:W-:Y:S01]  /*2460*/  @P0 IMAD.WIDE R24, R207, 0x2, R22.reuse ;  /* 0x00000002cf180825 */ /* 0x120fe200078e0216 */
[----:B------:R4:W-:Y:S01]  /*2470*/  @P0 LDGSTS.E.BYPASS.LTC128B.128 [R251+0xd100], [R26.64], !P2 ;  /* 0x0d1000001afb0fae */ /* 0x0009e2000d101d50 */
[----:B------:R-:W-:Y:S02]  /*2480*/  IADD3 R219, R248, 0xa000, RZ ;  /* 0x0000a000f8db7810 */ /* 0x000fe40007ffe0ff */
[----:B------:R-:W-:Y:S01]  /*2490*/  @P0 IMAD.WIDE R22, R111, 0x2, R22 ;  /* 0x000000026f160825 */ /* 0x000fe200078e0216 */
[----:B------:R5:W-:Y:S01]  /*24a0*/  @P0 LDGSTS.E.BYPASS.LTC128B.128 [R251+0x10100], [R14.64], !P5 ;  /* 0x101000000efb0fae */ /* 0x000be2000e901d50 */
[----:B-1----:R-:W-:Y:S02]  /*24b0*/  IADD3 R36, P1, R16, R18, RZ ;  /* 0x0000001210247210 */ /* 0x002fe40007f3e0ff */
[C---:B------:R-:W-:Y:S01]  /*24c0*/  IADD3 R218, R248.reuse, 0xa800, RZ ;  /* 0x0000a800f8da7810 */ /* 0x040fe20007ffe0ff */
[----:B------:R1:W-:Y:S01]  /*24d0*/  @P0 LDGSTS.E.BYPASS.LTC128B.128 [R251+0x13100], [R24.64], !P4 ;  /* 0x1310000018fb0fae */ /* 0x0003e2000e101d50 */
[C---:B------:R-:W-:Y:S01]  /*24e0*/  IADD3 R217, R248.reuse, 0xb000, RZ ;  /* 0x0000b000f8d97810 */ /* 0x040fe20007ffe0ff */
[----:B--2---:R-:W-:Y:S01]  /*24f0*/  IMAD.X R37, R17, 0x1, R9, P1 ;  /* 0x0000000111257824 */ /* 0x004fe200008e0609 */
[----:B------:R-:W-:Y:S01]  /*2500*/  IADD3 R216, R248, 0xb800, RZ ;  /* 0x0000b800f8d87810 */ /* 0x000fe20007ffe0ff */
[----:B------:R2:W-:Y:S01]  /*2510*/  @P0 LDGSTS.E.BYPASS.LTC128B.128 [R251+0x16100], [R22.64], !P6 ;  /* 0x1610000016fb0fae */ /* 0x0005e2000f101d50 */
[----:B------:R-:W-:-:S02]  /*2520*/  ISETP.GT.AND P0, PT, R84, 0x40, PT ;  /* 0x000000405400780c */ /* 0x000fc40003f04270 */
[----:B---3--:R-:W-:-:S05]  /*2530*/  IADD3 R16, P1, R16, R80, RZ ;  /* 0x0000005010107210 */ /* 0x008fca0007f3e0ff */
[----:B------:R-:W-:Y:S02]  /*2540*/  IMAD.X R17, R17, 0x1, R8, P1 ;  /* 0x0000000111117824 */ /* 0x000fe400008e0608 */
[----:B-----5:R-:W-:-:S04]  /*2550*/  IMAD.WIDE R14, R209, 0x2, RZ ;  /* 0x00000002d10e7825 */ /* 0x020fc800078e02ff */
[----:B-1----:R-:W-:Y:S01]  /*2560*/  @P0 IMAD.WIDE R24, R211, 0x2, R20 ;  /* 0x00000002d3180825 */ /* 0x002fe200078e0214 */
[----:B------:R-:W-:-:S03]  /*2570*/  IADD3 R46, P1, R38, R14, RZ ;  /* 0x0000000e262e7210 */ /* 0x000fc60007f3e0ff */
[----:B--2---:R-:W-:Y:S01]  /*2580*/  @P0 IMAD.WIDE R22, R209, 0x2, R20 ;  /* 0x00000002d1160825 */ /* 0x004fe200078e0214 */
[----:B------:R1:W-:Y:S03]  /*2590*/  @P0 LDGSTS.E.BYPASS.LTC128B.128 [R251+0xe100], [R24.64], !P2 ;  /* 0x0e10000018fb0fae */ /* 0x0003e6000d101d50 */
[----:B------:R-:W-:Y:S01]  /*25a0*/  IMAD.X R47, R10, 0x1, R15, P1 ;  /* 0x000000010a2f7824 */ /* 0x000fe200008e060f */
[----:B------:R2:W-:Y:S01]  /*25b0*/  @P0 LDGSTS.E.BYPASS.LTC128B.128 [R251+0x11100], [R22.64], !P5 ;  /* 0x1110000016fb0fae */ /* 0x0005e2000e901d50 */
[----:B----4-:R-:W-:-:S05]  /*25c0*/  IADD3 R26, P1, R14, R18, RZ ;  /* 0x000000120e1a7210 */ /* 0x010fca0007f3e0ff */
[----:B------:R-:W-:Y:S01]  /*25d0*/  IMAD.X R27, R15, 0x1, R9, P1 ;  /* 0x000000010f1b7824 */ /* 0x000fe200008e0609 */
[----:B------:R-:W-:-:S05]  /*25e0*/  IADD3 R14, P1, R14, R80, RZ ;  /* 0x000000500e0e7210 */ /* 0x000fca0007f3e0ff */
[----:B------:R-:W-:Y:S02]  /*25f0*/  IMAD.X R15, R15, 0x1, R8, P1 ;  /* 0x000000010f0f7824 */ /* 0x000fe400008e0608 */
[----:B-1----:R-:W-:-:S04]  /*2600*/  @P0 IMAD.WIDE R24, R207, 0x2, R20 ;  /* 0x00000002cf180825 */ /* 0x002fc800078e0214 */
[----:B------:R-:W-:Y:S01]  /*2610*/  @P0 IMAD.WIDE R20, R111, 0x2, R20 ;  /* 0x000000026f140825 */ /* 0x000fe200078e0214 */
[----:B------:R1:W-:Y:S03]  /*2620*/  @P0 LDGSTS.E.BYPASS.LTC128B.128 [R251+0x14100], [R24.64], !P4 ;  /* 0x1410000018fb0fae */ /* 0x0003e6000e101d50 */
[----:B--2---:R-:W-:Y:S01]  /*2630*/  IMAD.WIDE R22, R207, 0x2, RZ ;  /* 0x00000002cf167825 */ /* 0x004fe200078e02ff */
[----:B------:R2:W-:Y:S04]  /*2640*/  @P0 LDGSTS.E.BYPASS.LTC128B.128 [R251+0x17100], [R20.64], !P6 ;  /* 0x1710000014fb0fae */ /* 0x0005e8000f101d50 */
[----:B------:R-:W0:Y:S01]  /*2650*/  LDGDEPBAR ;  /* 0x00000000000079af */ /* 0x000e220000000000 */
[----:B------:R-:W-:-:S05]  /*2660*/  IADD3 R44, P0, R38, R22, RZ ;  /* 0x00000016262c7210 */ /* 0x000fca0007f1e0ff */
[----:B------:R-:W-:Y:S01]  /*2670*/  IMAD.X R45, R10, 0x1, R23, P0 ;  /* 0x000000010a2d7824 */ /* 0x000fe200000e0617 */
[----:B------:R-:W-:-:S05]  /*2680*/  IADD3 R82, P0, R22, R80, RZ ;  /* 0x0000005016527210 */ /* 0x000fca0007f1e0ff */
[----:B------:R-:W-:Y:S01]  /*2690*/  IMAD.X R83, R23, 0x1, R8, P0 ;  /* 0x0000000117537824 */ /* 0x000fe200000e0608 */
[----:B-1----:R-:W-:Y:S01]  /*26a0*/  IADD3 R24, P1, R22, R18, RZ ;  /* 0x0000001216187210 */ /* 0x002fe20007f3e0ff */
[----:B--2---:R-:W-:Y:S01]  /*26b0*/  IMAD.WIDE R20, R111, 0x2, RZ ;  /* 0x000000026f147825 */ /* 0x004fe200078e02ff */
[----:B------:R-:W-:-:S04]  /*26c0*/  DEPBAR.LE SB0, 0x1 ;  /* 0x000080400000791a */ /* 0x000fc80000000000 */
[----:B------:R-:W-:-:S04]  /*26d0*/  DEPBAR.LE SB0, 0x0 ;  /* 0x000080000000791a */ /* 0x000fc80000000000 */
[----:B------:R-:W-:Y:S01]  /*26e0*/  BAR.SYNC.DEFER_BLOCKING 0x0 ;  /* 0x0000000000007b1d */ /* 0x000fe20000010000 */
[----:B------:R-:W-:Y:S01]  /*26f0*/  IADD3 R38, P3, R38, R20, RZ ;  /* 0x0000001426267210 */ /* 0x000fe20007f7e0ff */
[----:B------:R-:W-:Y:S01]  /*2700*/  IMAD.X R25, R23, 0x1, R9, P1 ;  /* 0x0000000117197824 */ /* 0x000fe200008e0609 */
[C---:B------:R-:W-:Y:S02]  /*2710*/  IADD3 R80, P0, R20.reuse, R80, RZ ;  /* 0x0000005014507210 */ /* 0x040fe40007f1e0ff */
[----:B------:R-:W-:Y:S01]  /*2720*/  IADD3 R18, P1, R20, R18, RZ ;  /* 0x0000001214127210 */ /* 0x000fe20007f3e0ff */
[----:B------:R-:W-:Y:S01]  /*2730*/  IMAD.X R39, R10, 0x1, R21, P3 ;  /* 0x000000010a277824 */ /* 0x000fe200018e0615 */
[----:B------:R-:W-:Y:S01]  /*2740*/  ISETP.GE.AND P3, PT, R211, c[0x0][0x1d4], PT ;  /* 0x00007500d3007a0c */ /* 0x000fe20003f66270 */
[C---:B------:R-:W-:Y:S02]  /*2750*/  IMAD.X R81, R21.reuse, 0x1, R8, P0 ;  /* 0x0000000115517824 */ /* 0x040fe400000e0608 */
[----:B------:R-:W-:Y:S01]  /*2760*/  IMAD.X R19, R21, 0x1, R9, P1 ;  /* 0x0000000115137824 */ /* 0x000fe200008e0609 */
[----:B------:R-:W-:-:S02]  /*2770*/  ISETP.LT.OR P0, PT, R84, 0x1, P3 ;  /* 0x000000015400780c */ /* 0x000fc40001f01670 */
[----:B------:R-:W-:Y:S02]  /*2780*/  ISETP.GE.AND P1, PT, R12, c[0x0][0x1d4], PT ;  /* 0x000075000c007a0c */ /* 0x000fe40003f26270 */
[----:B------:R-:W-:Y:S01]  /*2790*/  ISETP.GE.AND P3, PT, R85, c[0x0][0x1d4], PT ;  /* 0x0000750055007a0c */ /* 0x000fe20003f66270 */
[----:B------:R-:W-:Y:S04]  /*27a0*/  LDSM.16.M88.4 R64, [R250+0x18100] ;  /* 0x01810000fa40783b */ /* 0x000fe80000000200 */
[----:B------:R-:W-:Y:S04]  /*27b0*/  LDSM.16.M88.4 R96, [R246+0x18100] ;  /* 0x01810000f660783b */ /* 0x000fe80000000200 */
[----:B------:R-:W-:Y:S04]  /*27c0*/  LDSM.16.M88.4 R20, [R249+0xc100] ;  /* 0x00c10000f914783b */ /* 0x000fe80000000200 */
[----:B------:R-:W-:Y:S04]  /*27d0*/  LDSM.16.M88.4 R32, [R249+0xc900] ;  /* 0x00c90000f920783b */ /* 0x000fe80000000200 */
[----:B------:R-:W-:Y:S04]  /*27e0*/  LDSM.16.M88.4 R8, [R249+0xd100] ;  /* 0x00d10000f908783b */ /* 0x000fe80000000200 */
[----:B------:R-:W1:Y:S04]  /*27f0*/  LDSM.16.M88.4 R48, [R249+0xd900] ;  /* 0x00d90000f930783b */ /* 0x000e680000000200 */
[----:B------:R-:W-:Y:S04]  /*2800*/  LDSM.16.M88.4 R40, [R249+0xe100] ;  /* 0x00e10000f928783b */ /* 0x000fe80000000200 */
[----:B------:R-:W-:Y:S04]  /*2810*/  LDSM.16.M88.4 R76, [R249+0xe900] ;  /* 0x00e90000f94c783b */ /* 0x000fe80000000200 */
[----:B------:R-:W-:Y:S04]  /*2820*/  LDSM.16.M88.4 R68, [R248] ;  /* 0x00000000f844783b */ /* 0x000fe80000000200 */
[----:B------:R-:W-:Y:S04]  /*2830*/  LDSM.16.M88.4 R28, [R248+0x800] ;  /* 0x00080000f81c783b */ /* 0x000fe80000000200 */
[----:B------:R-:W-:Y:S04]  /*2840*/  LDSM.16.M88.4 R72, [R248+0x1000] ;  /* 0x00100000f848783b */ /* 0x000fe80000000200 */
[----:B------:R-:W2:Y:S04]  /*2850*/  LDSM.16.M88.4 R60, [R248+0x1800] ;  /* 0x00180000f83c783b */ /* 0x000ea80000000200 */
[----:B------:R-:W3:Y:S04]  /*2860*/  LDSM.16.M88.4 R56, [R248+0x2000] ;  /* 0x00200000f838783b */ /* 0x000ee80000000200 */
[----:B------:R-:W4:Y:S04]  /*2870*/  LDSM.16.M88.4 R100, [R248+0x2800] ;  /* 0x00280000f864783b */ /* 0x000f280000000200 */
[----:B------:R-:W-:Y:S01]  /*2880*/  @!PT LDS RZ, [RZ] ;  /* 0x00000000fffff984 */ /* 0x000fe20000000800 */
[----:B------:R-:W-:Y:S01]  /*2890*/  @!PT LDS RZ, [RZ] ;  /* 0x00000000fffff984 */ /* 0x000fe20000000800 */
[----:B------:R-:W-:Y:S01]  /*28a0*/  @!PT LDS RZ, [RZ] ;  /* 0x00000000fffff984 */ /* 0x000fe20000000800 */
[----:B------:R1:W-:Y:S01]  /*28b0*/  LDGSTS.E.BYPASS.LTC128B.128 [R251+0x100], [R52.64], !P0 ;  /* 0x0010000034fb7fae */ /* 0x0003e2000c101d50 */
[----:B------:R-:W-:-:S13]  /*28c0*/  ISETP.LT.OR P0, PT, R84, 0x1, P1 ;  /* 0x000000015400780c */ /* 0x000fda0000f01670 */
[----:B------:R5:W-:Y:S01]  /*28d0*/  LDGSTS.E.BYPASS.LTC128B.128 [R251+0x3100], [R46.64], !P0 ;  /* 0x031000002efb7fae */ /* 0x000be2000c101d50 */
[----:B------:R-:W-:Y:S02]  /*28e0*/  ISETP.LT.OR P0, PT, R84, 0x1, P3 ;  /* 0x000000015400780c */ /* 0x000fe40001f01670 */
[----:B------:R-:W-:Y:S01]  /*28f0*/  ISETP.GE.AND P3, PT, R0, c[0x0][0x1d4], PT ;  /* 0x0000750000007a0c */ /* 0x000fe20003f66270 */
[----:B------:R-:W-:Y:S01]  /*2900*/  IMAD.MOV.U32 R0, RZ, RZ, 0x40 ;  /* 0x00000040ff007424 */ /* 0x000fe200078e00ff */
[C---:B-1----:R-:W-:Y:S09]  /*2910*/  HMMA.16816.F32 R52, R64.reuse, R48, RZ ;  /* 0x000000304034723c */ /* 0x042ff200000018ff */
[----:B------:R5:W-:Y:S01]  /*2920*/  LDGSTS.E.BYPASS.LTC128B.128 [R251+0x6100], [R44.64], !P0 ;  /* 0x061000002cfb7fae */ /* 0x000be2000c101d50 */
[----:B------:R-:W-:Y:S01]  /*2930*/  ISETP.LT.OR P0, PT, R84, 0x1, P3 ;  /* 0x000000015400780c */ /* 0x000fe20001f01670 */
[----:B------:R-:W-:Y:S11]  /*2940*/  HMMA.16816.F32 R48, R64, R50, RZ ;  /* 0x000000324030723c */ /* 0x000ff600000018ff */
[----:B------:R-:W-:Y:S01]  /*2950*/  @!UPT UIADD3 URZ, URZ, URZ, URZ ;  /* 0x0000003f3f3ff290 */ /* 0x000fe2000fffe03f */
[----:B------:R1:W-:Y:S01]  /*2960*/  LDGSTS.E.BYPASS.LTC128B.128 [R251+0x9100], [R38.64], !P0 ;  /* 0x0910000026fb7fae */ /* 0x0003e2000c101d50 */
[----:B------:R-:W-:-:S04]  /*2970*/  ISETP.GE.AND P0, PT, R211, c[0x0][0x1d4], PT ;  /* 0x00007500d3007a0c */ /* 0x000fc80003f06270 */
[C---:B------:R-:W-:Y:S01]  /*2980*/  ISETP.LT.OR P0, PT, R84.reuse, 0x21, P0 ;  /* 0x000000215400780c */ /* 0x040fe20000701670 */
[----:B--2---:R-:W-:Y:S08]  /*2990*/  HMMA.16816.F32 R52, R96, R60, R52 ;  /* 0x0000003c6034723c */ /* 0x004ff00000001834 */
[----:B-----5:R-:W-:Y:S04]  /*29a0*/  HMMA.16816.F32 R44, R64, R40, RZ ;  /* 0x00000028402c723c */ /* 0x020fe800000018ff */
[----:B------:R1:W-:Y:S01]  /*29b0*/  LDGSTS.E.BYPASS.LTC128B.128 [R251+0x1100], [R36.64], !P0 ;  /* 0x0110000024fb7fae */ /* 0x0003e2000c101d50 */
[----:B------:R-:W-:-:S03]  /*29c0*/  ISETP.LT.OR P0, PT, R84, 0x21, P1 ;  /* 0x000000215400780c */ /* 0x000fc60000f01670 */
[----:B------:R-:W-:Y:S10]  /*29d0*/  HMMA.16816.F32 R40, R64, R42, RZ ;  /* 0x0000002a4028723c */ /* 0x000ff400000018ff */
[----:B------:R2:W-:Y:S01]  /*29e0*/  LDGSTS.E.BYPASS.LTC128B.128 [R251+0x4100], [R26.64], !P0 ;  /* 0x041000001afb7fae */ /* 0x0005e2000c101d50 */
[----:B------:R-:W-:Y:S01]  /*29f0*/  ISETP.GE.AND P0, PT, R85, c[0x0][0x1d4], PT ;  /* 0x0000750055007a0c */ /* 0x000fe20003f06270 */
[----:B------:R-:W-:Y:S03]  /*2a00*/  HMMA.16816.F32 R48, R96, R62, R48 ;  /* 0x0000003e6030723c */ /* 0x000fe60000001830 */
[----:B------:R-:W-:-:S05]  /*2a10*/  ISETP.LT.OR P0, PT, R84, 0x21, P0 ;  /* 0x000000215400780c */ /* 0x000fca0000701670 */
[----:B---3--:R-:W-:Y:S08]  /*2a20*/  HMMA.16816.F32 R44, R96, R56, R44 ;  /* 0x00000038602c723c */ /* 0x008ff0000000182c */
[----:B------:R2:W-:Y:S01]  /*2a30*/  LDGSTS.E.BYPASS.LTC128B.128 [R251+0x7100], [R24.64], !P0 ;  /* 0x0710000018fb7fae */ /* 0x0005e2000c101d50 */
[----:B------:R-:W-:Y:S01]  /*2a40*/  ISETP.LT.OR P0, PT, R84, 0x21, P3 ;  /* 0x000000215400780c */ /* 0x000fe20001f01670 */
[----:B-1----:R-:W-:Y:S08]  /*2a50*/  HMMA.16816.F32 R36, R64, R76, RZ ;  /* 0x0000004c4024723c */ /* 0x002ff000000018ff */
[----:B------:R-:W-:Y:S04]  /*2a60*/  HMMA.16816.F32 R40, R96, R58, R40 ;  /* 0x0000003a6028723c */ /* 0x000fe80000001828 */
[----:B------:R1:W-:Y:S01]  /*2a70*/  LDGSTS.E.BYPASS.LTC128B.128 [R251+0xa100], [R18.64], !P0 ;  /* 0x0a10000012fb7fae */ /* 0x0003e2000c101d50 */
[----:B------:R-:W-:-:S04]  /*2a80*/  ISETP.GE.AND P0, PT, R211, c[0x0][0x1d4], PT ;  /* 0x00007500d3007a0c */ /* 0x000fc80003f06270 */
[----:B------:R-:W-:-:S07]  /*2a90*/  ISETP.LT.OR P0, PT, R84, 0x41, P0 ;  /* 0x000000415400780c */ /* 0x000fce0000701670 */
[----:B----4-:R-:W-:Y:S06]  /*2aa0*/  HMMA.16816.F32 R36, R96, R100, R36 ;  /* 0x000000646024723c */ /* 0x010fec0000001824 */
[----:B------:R1:W-:Y:S01]  /*2ab0*/  LDGSTS.E.BYPASS.LTC128B.128 [R251+0x2100], [R16.64], !P0 ;  /* 0x0210000010fb7fae */ /* 0x0003e2000c101d50 */
[----:B------:R-:W-:Y:S01]  /*2ac0*/  ISETP.LT.OR P0, PT, R84, 0x41, P1 ;  /* 0x000000415400780c */ /* 0x000fe20000f01670 */
[----:B--2---:R-:W-:Y:S01]  /*2ad0*/  HMMA.16816.F32 R24, R64, R20, RZ ;  /* 0x000000144018723c */ /* 0x004fe200000018ff */
[----:B------:R-:W-:-:S04]  /*2ae0*/  ISETP.GE.AND P1, PT, R85, c[0x0][0x1d4], PT ;  /* 0x0000750055007a0c */ /* 0x000fc80003f26270 */
[----:B------:R-:W-:-:S03]  /*2af0*/  ISETP.LT.OR P1, PT, R84, 0x41, P1 ;  /* 0x000000415400780c */ /* 0x000fc60000f21670 */
[----:B------:R-:W-:Y:S04]  /*2b00*/  HMMA.16816.F32 R20, R64, R22, RZ ;  /* 0x000000164014723c */ /* 0x000fe800000018ff */
[----:B------:R2:W-:Y:S01]  /*2b10*/  LDGSTS.E.BYPASS.LTC128B.128 [R251+0x5100], [R14.64], !P0 ;  /* 0x051000000efb7fae */ /* 0x0005e2000c101d50 */
[----:B------:R-:W-:-:S04]  /*2b20*/  LOP3.LUT P0, RZ, R13, 0x4, RZ, 0xc0, !PT ;  /* 0x000000040dff7812 */ /* 0x000fc8000780c0ff */
[----:B------:R-:W-:Y:S01]  /*2b30*/  SEL R0, R0, 0xffffffc0, !P0 ;  /* 0xffffffc000007807 */ /* 0x000fe20004000000 */
[----:B------:R3:W-:Y:S01]  /*2b40*/  LDGSTS.E.BYPASS.LTC128B.128 [R251+0x8100], [R82.64], !P1 ;  /* 0x0810000052fb7fae */ /* 0x0007e2000c901d50 */
[----:B------:R-:W-:Y:S02]  /*2b50*/  ISETP.LT.OR P0, PT, R84, 0x41, P3 ;  /* 0x000000415400780c */ /* 0x000fe40001f01670 */
[----:B------:R-:W-:Y:S01]  /*2b60*/  ISETP.GT.AND P3, PT, R112, 0x5f, PT ;  /* 0x0000005f7000780c */ /* 0x000fe20003f64270 */
[----:B------:R-:W-:Y:S02]  /*2b70*/  IMAD.IADD R244, R249, 0x1, R0 ;  /* 0x00000001f9f47824 */ /* 0x000fe400078e0200 */
[----:B------:R-:W-:Y:S01]  /*2b80*/  HMMA.16816.F32 R24, R96, R68, R24 ;  /* 0x000000446018723c */ /* 0x000fe20000001818 */
[----:B------:R-:W-:Y:S01]  /*2b90*/  IMAD.IADD R234, R0, 0x1, R248 ;  /* 0x0000000100ea7824 */ /* 0x000fe200078e02f8 */
[----:B------:R-:W-:-:S06]  /*2ba0*/  IADD3 R0, R251, 0x100, RZ ;  /* 0x00000100fb007810 */ /* 0x000fcc0007ffe0ff */
[----:B------:R-:W-:Y:S01]  /*2bb0*/  HMMA.16816.F32 R20, R96, R70, R20 ;  /* 0x000000466014723c */ /* 0x000fe20000001814 */
[----:B------:R3:W-:Y:S01]  /*2bc0*/  LDGSTS.E.BYPASS.LTC128B.128 [R251+0xb100], [R80.64], !P0 ;  /* 0x0b10000050fb7fae */ /* 0x0007e2000c101d50 */
[----:B------:R-:W-:-:S03]  /*2bd0*/  PLOP3.LUT P0, PT, PT, PT, UP0, 0x40, 0x0 ;  /* 0x000000000000781c */ /* 0x000fc60003f0e808 */
[----:B------:R-:W-:Y:S03]  /*2be0*/  LDSM.16.M88.4 R68, [R244+0xc100] ;  /* 0x00c10000f444783b */ /* 0x000fe60000000200 */
[C---:B--2---:R-:W-:Y:S01]  /*2bf0*/  HMMA.16816.F32 R12, R64.reuse, R32, RZ ;  /* 0x00000020400c723c */ /* 0x044fe200000018ff */
[----:B------:R-:W-:Y:S04]  /*2c00*/  LDSM.16.M88.4 R60, [R244+0xd100] ;  /* 0x00d10000f43c783b */ /* 0x000fe80000000200 */
[----:B------:R-:W-:Y:S03]  /*2c10*/  LDSM.16.M88.4 R92, [R244+0xd900] ;  /* 0x00d90000f45c783b */ /* 0x000fe60000000200 */
[C---:B------:R-:W-:Y:S01]  /*2c20*/  HMMA.16816.F32 R32, R64.reuse, R34, RZ ;  /* 0x000000224020723c */ /* 0x040fe200000018ff */
[----:B------:R-:W-:Y:S04]  /*2c30*/  LDSM.16.M88.4 R88, [R244+0xe100] ;  /* 0x00e10000f458783b */ /* 0x000fe80000000200 */
[----:B------:R-:W-:Y:S03]  /*2c40*/  LDSM.16.M88.4 R84, [R244+0xe900] ;  /* 0x00e90000f454783b */ /* 0x000fe60000000200 */
[----:B-1----:R-:W-:Y:S01]  /*2c50*/  HMMA.16816.F32 R16, R64, R8, RZ ;  /* 0x000000084010723c */ /* 0x002fe200000018ff */
[----:B------:R-:W-:Y:S04]  /*2c60*/  LDSM.16.M88.4 R56, [R234] ;  /* 0x00000000ea38783b */ /* 0x000fe80000000200 */
[----:B---3--:R-:W-:Y:S03]  /*2c70*/  LDSM.16.M88.4 R80, [R234+0x800] ;  /* 0x00080000ea50783b */ /* 0x008fe60000000200 */
[C---:B------:R-:W-:Y:S01]  /*2c80*/  HMMA.16816.F32 R12, R96.reuse, R28, R12 ;  /* 0x0000001c600c723c */ /* 0x040fe2000000180c */
[----:B------:R-:W-:Y:S04]  /*2c90*/  LDSM.16.M88.4 R104, [R244+0x15900] ;  /* 0x01590000f468783b */ /* 0x000fe80000000200 */
[----:B------:R-:W0:Y:S03]  /*2ca0*/  LDGDEPBAR ;  /* 0x00000000000079af */ /* 0x000e260000000000 */
[----:B------:R-:W-:Y:S01]  /*2cb0*/  HMMA.16816.F32 R32, R96, R30, R32 ;  /* 0x0000001e6020723c */ /* 0x000fe20000001820 */
[----:B------:R-:W1:Y:S07]  /*2cc0*/  LDSM.16.M88.4 R28, [R245+0x18100] ;  /* 0x01810000f51c783b */ /* 0x000e6e0000000200 */
[C---:B------:R-:W-:Y:S08]  /*2cd0*/  HMMA.16816.F32 R8, R64.reuse, R10, RZ ;  /* 0x0000000a4008723c */ /* 0x040ff000000018ff */
[----:B------:R-:W-:Y:S01]  /*2ce0*/  HMMA.16816.F32 R64, R64, R78, RZ ;  /* 0x0000004e4040723c */ /* 0x000fe200000018ff */
[----:B------:R-:W2:Y:S07]  /*2cf0*/  LDSM.16.M88.4 R76, [R244+0xc900] ;  /* 0x00c90000f44c783b */ /* 0x000eae0000000200 */
[C---:B------:R-:W-:Y:S08]  /*2d00*/  HMMA.16816.F32 R16, R96.reuse, R72, R16 ;  /* 0x000000486010723c */ /* 0x040ff00000001810 */
[C---:B------:R-:W-:Y:S01]  /*2d10*/  HMMA.16816.F32 R8, R96.reuse, R74, R8 ;  /* 0x0000004a6008723c */ /* 0x040fe20000001808 */
[----:B------:R-:W3:Y:S07]  /*2d20*/  LDSM.16.M88.4 R72, [R243+0x18100] ;  /* 0x01810000f348783b */ /* 0x000eee0000000200 */
[----:B------:R-:W-:Y:S01]  /*2d30*/  HMMA.16816.F32 R64, R96, R102, R64 ;  /* 0x000000666040723c */ /* 0x000fe20000001840 */
[----:B------:R-:W-:Y:S04]  /*2d40*/  LDSM.16.M88.4 R96, [R234+0x2800] ;  /* 0x00280000ea60783b */ /* 0x000fe80000000200 */
[----:B------:R-:W-:Y:S03]  /*2d50*/  LDSM.16.M88.4 R100, [R249+0x17100] ;  /* 0x01710000f964783b */ /* 0x000fe60000000200 */
[C---:B-1----:R-:W-:Y:S08]  /*2d60*/  HMMA.16816.F32 R24, R28.reuse, R68, R24 ;  /* 0x000000441c18723c */ /* 0x042ff00000001818 */
[C---:B------:R-:W-:Y:S01]  /*2d70*/  HMMA.16816.F32 R20, R28.reuse, R70, R20 ;  /* 0x000000461c14723c */ /* 0x040fe20000001814 */
[----:B------:R-:W1:Y:S07]  /*2d80*/  LDSM.16.M88.4 R68, [R234+0x1000] ;  /* 0x00100000ea44783b */ /* 0x000e6e0000000200 */
[C---:B------:R-:W-:Y:S08]  /*2d90*/  HMMA.16816.F32 R16, R28.reuse, R60, R16 ;  /* 0x0000003c1c10723c */ /* 0x040ff00000001810 */
[C---:B------:R-:W-:Y:S01]  /*2da0*/  HMMA.16816.F32 R8, R28.reuse, R62, R8 ;  /* 0x0000003e1c08723c */ /* 0x040fe20000001808 */
[----:B------:R-:W-:Y:S07]  /*2db0*/  LDSM.16.M88.4 R60, [R234+0x2000] ;  /* 0x00200000ea3c783b */ /* 0x000fee0000000200 */
[C---:B--2---:R-:W-:Y:S08]  /*2dc0*/  HMMA.16816.F32 R12, R28.reuse, R76, R12 ;  /* 0x0000004c1c0c723c */ /* 0x044ff0000000180c */
        /* <DEDUP_REMOVED lines=10> */
[----:B------:R-:W-:Y:S04]  /*2e70*/  LDSM.16.M88.4 R64, [R250+0x1c100] ;  /* 0x01c10000fa40783b */ /* 0x000fe80000000200 */
[----:B------:R-:W-:Y:S03]  /*2e80*/  LDSM.16.M88.4 R84, [R249+0x11100] ;  /* 0x01110000f954783b */ /* 0x000fe60000000200 */
        /* <DEDUP_REMOVED lines=8> */
[----:B------:R-:W4:Y:S07]  /*2f10*/  LDSM.16.M88.4 R80, [R249+0x11900] ;  /* 0x01190000f950783b */ /* 0x000f2e0000000200 */
[C---:B--2---:R-:W-:Y:S08]  /*2f20*/  HMMA.16816.F32 R52, R72.reuse, R76, R52 ;  /* 0x0000004c4834723c */ /* 0x044ff00000001834 */
[C---:B------:R-:W-:Y:S01]  /*2f30*/  HMMA.16816.F32 R48, R72.reuse, R78, R48 ;  /* 0x0000004e4830723c */ /* 0x040fe20000001830 */
[----:B------:R-:W-:Y:S07]  /*2f40*/  LDSM.16.M88.4 R76, [R248+0x3000] ;  /* 0x00300000f84c783b */ /* 0x000fee0000000200 */
[C---:B------:R-:W-:Y:S08]  /*2f50*/  HMMA.16816.F32 R44, R72.reuse, R60, R44 ;  /* 0x0000003c482c723c */ /* 0x040ff0000000182c */
[C---:B------:R-:W-:Y:S01]  /*2f60*/  HMMA.16816.F32 R40, R72.reuse, R62, R40 ;  /* 0x0000003e4828723c */ /* 0x040fe20000001828 */
[----:B------:R-:W-:Y:S07]  /*2f70*/  LDSM.16.M88.4 R60, [R246+0x1c100] ;  /* 0x01c10000f63c783b */ /* 0x000fee0000000200 */
[C---:B------:R-:W-:Y:S08]  /*2f80*/  HMMA.16816.F32 R36, R72.reuse, R96, R36 ;  /* 0x000000604824723c */ /* 0x040ff00000001824 */
[----:B------:R-:W-:Y:S01]  /*2f90*/  HMMA.16816.F32 R28, R72, R98, R28 ;  /* 0x00000062481c723c */ /* 0x000fe2000000181c */
[----:B------:R-:W2:Y:S04]  /*2fa0*/  LDSM.16.M88.4 R72, [R248+0x3800] ;  /* 0x00380000f848783b */ /* 0x000ea80000000200 */
        /* <DEDUP_REMOVED lines=24> */
[C---:B------:R-:W-:Y:S01]  /*3130*/  HMMA.16816.F32 R8, R60.reuse, R58, R8 ;  /* 0x0000003a3c08723c */ /* 0x040fe20000001808 */
[----:B------:R-:W3:Y:S07]  /*3140*/  LDSM.16.M88.4 R56, [R244+0x11100] ;  /* 0x01110000f438783b */ /* 0x000eee0000000200 */
[C---:B------:R-:W-:Y:S08]  /*3150*/  HMMA.16816.F32 R24, R60.reuse, R76, R24 ;  /* 0x0000004c3c18723c */ /* 0x040ff00000001818 */
        /* <DEDUP_REMOVED lines=8> */
[C---:B--2---:R-:W-:Y:S08]  /*31e0*/  HMMA.16816.F32 R24, R72.reuse, R92, R24 ;  /* 0x0000005c4818723c */ /* 0x044ff00000001818 */
[----:B------:R-:W-:Y:S01]  /*31f0*/  HMMA.16816.F32 R20, R72, R94, R20 ;  /* 0x0000005e4814723c */ /* 0x000fe20000001814 */
        /* <DEDUP_REMOVED lines=15> */
[----:B------:R-:W-:Y:S01]  /*32f0*/  HMMA.16816.F32 R20, R64, R70, R20 ;  /* 0x000000464014723c */ /* 0x000fe20000001814 */
[----:B------:R-:W1:Y:S07]  /*3300*/  LDSM.16.M88.4 R68, [R234+0x5000] ;  /* 0x00500000ea44783b */ /* 0x000e6e0000000200 */
[C---:B------:R-:W-:Y:S08]  /*3310*/  HMMA.16816.F32 R36, R72.reuse, R76, R36 ;  /* 0x0000004c4824723c */ /* 0x040ff00000001824 */
[C---:B------:R-:W-:Y:S01]  /*3320*/  HMMA.16816.F32 R28, R72.reuse, R78, R28 ;  /* 0x0000004e481c723c */ /* 0x040fe2000000181c */
[----:B------:R-:W4:Y:S07]  /*3330*/  LDSM.16.M88.4 R76, [R234+0x4800] ;  /* 0x00480000ea4c783b */ /* 0x000f2e0000000200 */
[C---:B------:R-:W-:Y:S08]  /*3340*/  HMMA.16816.F32 R52, R72.reuse, R80, R52 ;  /* 0x000000504834723c */ /* 0x040ff00000001834 */
[----:B------:R-:W-:Y:S01]  /*3350*/  HMMA.16816.F32 R48, R72, R82, R48 ;  /* 0x000000524830723c */ /* 0x000fe20000001830 */
[----:B------:R-:W-:Y:S04]  /*3360*/  LDSM.16.M88.4 R72, [R249+0x12100] ;  /* 0x01210000f948783b */ /* 0x000fe80000000200 */
[----:B------:R-:W-:Y:S03]  /*3370*/  LDSM.16.M88.4 R80, [R249+0x13100] ;  /* 0x01310000f950783b */ /* 0x000fe60000000200 */
        /* <DEDUP_REMOVED lines=11> */
[----:B------:R-:W-:Y:S07]  /*3430*/  LDSM.16.M88.4 R76, [R249+0x14100] ;  /* 0x01410000f94c783b */ /* 0x000fee0000000200 */
[C---:B------:R-:W-:Y:S08]  /*3440*/  HMMA.16816.F32 R36, R64.reuse, R84, R36 ;  /* 0x000000544024723c */ /* 0x040ff00000001824 */
[----:B------:R-:W-:Y:S01]  /*3450*/  HMMA.16816.F32 R28, R64, R86, R28 ;  /* 0x00000056401c723c */ /* 0x000fe2000000181c */
[----:B------:R-:W4:Y:S04]  /*3460*/  LDSM.16.M88.4 R64, [R249+0x14900] ;  /* 0x01490000f940783b */ /* 0x000f280000000200 */
[----:B------:R-:W-:Y:S03]  /*3470*/  LDSM.16.M88.4 R84, [R244+0x12100] ;  /* 0x01210000f454783b */ /* 0x000fe60000000200 */
[C---:B--2---:R-:W-:Y:S08]  /*3480*/  HMMA.16816.F32 R24, R60.reuse, R72, R24 ;  /* 0x000000483c18723c */ /* 0x044ff00000001818 */
[C---:B------:R-:W-:Y:S01]  /*3490*/  HMMA.16816.F32 R20, R60.reuse, R74, R20 ;  /* 0x0000004a3c14723c */ /* 0x040fe20000001814 */
[----:B------:R-:W-:Y:S07]  /*34a0*/  LDSM.16.M88.4 R72, [R248+0x6000] ;  /* 0x00600000f848783b */ /* 0x000fee0000000200 */
[C---:B---3--:R-:W-:Y:S08]  /*34b0*/  HMMA.16816.F32 R12, R60.reuse, R56, R12 ;  /* 0x000000383c0c723c */ /* 0x048ff0000000180c */
[C---:B------:R-:W-:Y:S01]  /*34c0*/  HMMA.16816.F32 R32, R60.reuse, R58, R32 ;  /* 0x0000003a3c20723c */ /* 0x040fe20000001820 */
[----:B------:R-:W2:Y:S07]  /*34d0*/  LDSM.16.M88.4 R56, [R246+0x20100] ;  /* 0x02010000f638783b */ /* 0x000eae0000000200 */
[C---:B-1----:R-:W-:Y:S08]  /*34e0*/  HMMA.16816.F32 R52, R60.reuse, R68, R52 ;  /* 0x000000443c34723c */ /* 0x042ff00000001834 */
[C---:B------:R-:W-:Y:S01]  /*34f0*/  HMMA.16816.F32 R48, R60.reuse, R70, R48 ;  /* 0x000000463c30723c */ /* 0x040fe20000001830 */
[----:B------:R-:W1:Y:S07]  /*3500*/  LDSM.16.M88.4 R68, [R248+0x6800] ;  /* 0x00680000f844783b */ /* 0x000e6e0000000200 */
[C---:B------:R-:W-:Y:S08]  /*3510*/  HMMA.16816.F32 R16, R60.reuse, R80, R16 ;  /* 0x000000503c10723c */ /* 0x040ff00000001810 */
[C---:B------:R-:W-:Y:S01]  /*3520*/  HMMA.16816.F32 R8, R60.reuse, R82, R8 ;  /* 0x000000523c08723c */ /* 0x040fe20000001808 */
[----:B------:R-:W-:Y:S07]  /*3530*/  LDSM.16.M88.4 R80, [R244+0x12900] ;  /* 0x01290000f450783b */ /* 0x000fee0000000200 */
[C---:B----4-:R-:W-:Y:S08]  /*3540*/  HMMA.16816.F32 R36, R60.reuse, R64, R36 ;  /* 0x000000403c24723c */ /* 0x050ff00000001824 */
[C---:B------:R-:W-:Y:S01]  /*3550*/  HMMA.16816.F32 R28, R60.reuse, R66, R28 ;  /* 0x000000423c1c723c */ /* 0x040fe2000000181c */
[----:B------:R-:W3:Y:S07]  /*3560*/  LDSM.16.M88.4 R64, [R248+0x8800] ;  /* 0x00880000f840783b */ /* 0x000eee0000000200 */
[C---:B------:R-:W-:Y:S08]  /*3570*/  HMMA.16816.F32 R44, R60.reuse, R76, R44 ;  /* 0x0000004c3c2c723c */ /* 0x040ff0000000182c */
[----:B------:R-:W-:Y:S01]  /*3580*/  HMMA.16816.F32 R40, R60, R78, R40 ;  /* 0x0000004e3c28723c */ /* 0x000fe20000001828 */
[----:B------:R-:W4:Y:S04]  /*3590*/  LDSM.16.M88.4 R60, [R245+0x20100] ;  /* 0x02010000f53c783b */ /* 0x000f280000000200 */
[----:B------:R-:W5:Y:S03]  /*35a0*/  LDSM.16.M88.4 R76, [R244+0x13100] ;  /* 0x01310000f44c783b */ /* 0x000f660000000200 */
        /* <DEDUP_REMOVED lines=15> */
[C---:B---3--:R-:W-:Y:S08]  /*36a0*/  HMMA.16816.F32 R36, R56.reuse, R64, R36 ;  /* 0x000000403824723c */ /* 0x048ff00000001824 */
[----:B------:R-:W-:Y:S01]  /*36b0*/  HMMA.16816.F32 R28, R56, R66, R28 ;  /* 0x00000042381c723c */ /* 0x000fe2000000181c */
[----:B------:R-:W-:Y:S04]  /*36c0*/  LDSM.16.M88.4 R56, [R243+0x20100] ;  /* 0x02010000f338783b */ /* 0x000fe80000000200 */
[----:B------:R-:W3:Y:S03]  /*36d0*/  LDSM.16.M88.4 R64, [R234+0x6000] ;  /* 0x00600000ea40783b */ /* 0x000ee60000000200 */
[C---:B----4-:R-:W-:Y:S08]  /*36e0*/  HMMA.16816.F32 R24, R60.reuse, R84, R24 ;  /* 0x000000543c18723c */ /* 0x050ff00000001818 */
[C---:B------:R-:W-:Y:S01]  /*36f0*/  HMMA.16816.F32 R20, R60.reuse, R86, R20 ;  /* 0x000000563c14723c */ /* 0x040fe20000001814 */
[----:B------:R-:W4:Y:S07]  /*3700*/  LDSM.16.M88.4 R84, [R234+0x7000] ;  /* 0x00700000ea54783b */ /* 0x000f2e0000000200 */
[C---:B------:R-:W-:Y:S08]  /*3710*/  HMMA.16816.F32 R12, R60.reuse, R80, R12 ;  /* 0x000000503c0c723c */ /* 0x040ff0000000180c */
[C---:B------:R-:W-:Y:S01]  /*3720*/  HMMA.16816.F32 R32, R60.reuse, R82, R32 ;  /* 0x000000523c20723c */ /* 0x040fe20000001820 */
[----:B------:R-:W3:Y:S07]  /*3730*/  LDSM.16.M88.4 R80, [R234+0x7800] ;  /* 0x00780000ea50783b */ /* 0x000eee0000000200 */
[C---:B-----5:R-:W-:Y:S08]  /*3740*/  HMMA.16816.F32 R16, R60.reuse, R76, R16 ;  /* 0x0000004c3c10723c */ /* 0x060ff00000001810 */
[C---:B------:R-:W-:Y:S01]  /*3750*/  HMMA.16816.F32 R8, R60.reuse, R78, R8 ;  /* 0x0000004e3c08723c */ /* 0x040fe20000001808 */
[----:B------:R-:W5:Y:S07]  /*3760*/  LDSM.16.M88.4 R76, [R234+0x8000] ;  /* 0x00800000ea4c783b */ /* 0x000f6e0000000200 */
[C---:B--2---:R-:W-:Y:S08]  /*3770*/  HMMA.16816.F32 R52, R60.reuse, R72, R52 ;  /* 0x000000483c34723c */ /* 0x044ff00000001834 */
[C---:B------:R-:W-:Y:S01]  /*3780*/  HMMA.16816.F32 R48, R60.reuse, R74, R48 ;  /* 0x0000004a3c30723c */ /* 0x040fe20000001830 */
[----:B------:R-:W2:Y:S07]  /*3790*/  LDSM.16.M88.4 R72, [R234+0x8800] ;  /* 0x00880000ea48783b */ /* 0x000eae0000000200 */
[C---:B-1----:R-:W-:Y:S08]  /*37a0*/  HMMA.16816.F32 R44, R60.reuse, R68, R44 ;  /* 0x000000443c2c723c */ /* 0x042ff0000000182c */
[C---:B------:R-:W-:Y:S01]  /*37b0*/  HMMA.16816.F32 R40, R60.reuse, R70, R40 ;  /* 0x000000463c28723c */ /* 0x040fe20000001828 */
[----:B------:R-:W-:Y:S07]  /*37c0*/  LDSM.16.M88.4 R68, [R249+0x15100] ;  /* 0x01510000f944783b */ /* 0x000fee0000000200 */
[C---:B------:R-:W-:Y:S08]  /*37d0*/  HMMA.16816.F32 R36, R60.reuse, R96, R36 ;  /* 0x000000603c24723c */ /* 0x040ff00000001824 */
[----:B------:R-:W-:Y:S01]  /*37e0*/  HMMA.16816.F32 R28, R60, R98, R28 ;  /* 0x000000623c1c723c */ /* 0x000fe2000000181c */
[----:B------:R-:W1:Y:S04]  /*37f0*/  LDSM.16.M88.4 R60, [R249+0x15900] ;  /* 0x01590000f93c783b */ /* 0x000e680000000200 */
[----:B------:R-:W-:Y:S03]  /*3800*/  LDSM.16.M88.4 R96, [R249+0x17900] ;  /* 0x01790000f960783b */ /* 0x000fe60000000200 */
[C---:B---3--:R-:W-:Y:S08]  /*3810*/  HMMA.16816.F32 R24, R56.reuse, R64, R24 ;  /* 0x000000403818723c */ /* 0x048ff00000001818 */
[C---:B------:R-:W-:Y:S01]  /*3820*/  HMMA.16816.F32 R20, R56.reuse, R66, R20 ;  /* 0x000000423814723c */ /* 0x040fe20000001814 */
[----:B------:R-:W3:Y:S07]  /*3830*/  LDSM.16.M88.4 R64, [R249+0x16100] ;  /* 0x01610000f940783b */ /* 0x000eee0000000200 */
[C---:B------:R-:W-:Y:S08]  /*3840*/  HMMA.16816.F32 R12, R56.reuse, R88, R12 ;  /* 0x00000058380c723c */ /* 0x040ff0000000180c */
[C---:B------:R-:W-:Y:S01]  /*3850*/  HMMA.16816.F32 R32, R56.reuse, R90, R32 ;  /* 0x0000005a3820723c */ /* 0x040fe20000001820 */
[----:B------:R-:W-:Y:S07]  /*3860*/  LDSM.16.M88.4 R88, [R248+0x9000] ;  /* 0x00900000f858783b */ /* 0x000fee0000000200 */
[C---:B----4-:R-:W-:Y:S08]  /*3870*/  HMMA.16816.F32 R16, R56.reuse, R84, R16 ;  /* 0x000000543810723c */ /* 0x050ff00000001810 */
[C---:B------:R-:W-:Y:S01]  /*3880*/  HMMA.16816.F32 R8, R56.reuse, R86, R8 ;  /* 0x000000563808723c */ /* 0x040fe20000001808 */
[----:B------:R-:W-:Y:S07]  /*3890*/  LDSM.16.M88.4 R84, [R245+0x24100] ;  /* 0x02410000f554783b */ /* 0x000fee0000000200 */
[C---:B------:R-:W-:Y:S08]  /*38a0*/  HMMA.16816.F32 R52, R56.reuse, R80, R52 ;  /* 0x000000503834723c */ /* 0x040ff00000001834 */
[C---:B------:R-:W-:Y:S01]  /*38b0*/  HMMA.16816.F32 R48, R56.reuse, R82, R48 ;  /* 0x000000523830723c */ /* 0x040fe20000001830 */
[----:B------:R-:W-:Y:S07]  /*38c0*/  LDSM.16.M88.4 R80, [R248+0x9800] ;  /* 0x00980000f850783b */ /* 0x000fee0000000200 */
[C---:B-----5:R-:W-:Y:S08]  /*38d0*/  HMMA.16816.F32 R44, R56.reuse, R76, R44 ;  /* 0x0000004c382c723c */ /* 0x060ff0000000182c */
[C---:B------:R-:W-:Y:S01]  /*38e0*/  HMMA.16816.F32 R40, R56.reuse, R78, R40 ;  /* 0x0000004e3828723c */ /* 0x040fe20000001828 */
[----:B------:R-:W-:Y:S07]  /*38f0*/  LDSM.16.M88.4 R76, [R248+0xa000] ;  /* 0x00a00000f84c783b */ /* 0x000fee0000000200 */
[C---:B--2---:R-:W-:Y:S08]  /*3900*/  HMMA.16816.F32 R36, R56.reuse, R72, R36 ;  /* 0x000000483824723c */ /* 0x044ff00000001824 */
[----:B------:R-:W-:Y:S01]  /*3910*/  HMMA.16816.F32 R28, R56, R74, R28 ;  /* 0x0000004a381c723c */ /* 0x000fe2000000181c */
[----:B------:R-:W2:Y:S04]  /*3920*/  LDSM.16.M88.4 R56, [R249+0x16900] ;  /* 0x01690000f938783b */ /* 0x000ea80000000200 */
[----:B------:R-:W-:Y:S03]  /*3930*/  LDSM.16.M88.4 R72, [R248+0xa800] ;  /* 0x00a80000f848783b */ /* 0x000fe60000000200 */
[C---:B-1----:R-:W-:Y:S08]  /*3940*/  HMMA.16816.F32 R12, R92.reuse, R60, R12 ;  /* 0x0000003c5c0c723c */ /* 0x042ff0000000180c */
[C---:B------:R-:W-:Y:S01]  /*3950*/  HMMA.16816.F32 R32, R92.reuse, R62, R32 ;  /* 0x0000003e5c20723c */ /* 0x040fe20000001820 */
[----:B------:R-:W1:Y:S07]  /*3960*/  LDSM.16.M88.4 R60, [R246+0x24100] ;  /* 0x02410000f63c783b */ /* 0x000e6e0000000200 */
[C---:B------:R-:W-:Y:S08]  /*3970*/  HMMA.16816.F32 R24, R92.reuse, R68, R24 ;  /* 0x000000445c18723c */ /* 0x040ff00000001818 */
[C---:B------:R-:W-:Y:S01]  /*3980*/  HMMA.16816.F32 R20, R92.reuse, R70, R20 ;  /* 0x000000465c14723c */ /* 0x040fe20000001814 */
[----:B------:R-:W-:Y:S07]  /*3990*/  LDSM.16.M88.4 R68, [R248+0xb000] ;  /* 0x00b00000f844783b */ /* 0x000fee0000000200 */
[C---:B---3--:R-:W-:Y:S08]  /*39a0*/  HMMA.16816.F32 R16, R92.reuse, R64, R16 ;  /* 0x000000405c10723c */ /* 0x048ff00000001810 */
[C---:B------:R-:W-:Y:S01]  /*39b0*/  HMMA.16816.F32 R8, R92.reuse, R66, R8 ;  /* 0x000000425c08723c */ /* 0x040fe20000001808 */
[----:B------:R-:W3:Y:S07]  /*39c0*/  LDSM.16.M88.4 R64, [R248+0xb800] ;  /* 0x00b80000f840783b */ /* 0x000eee0000000200 */
        /* <DEDUP_REMOVED lines=8> */
[----:B------:R-:W-:Y:S04]  /*3a50*/  LDSM.16.M88.4 R96, [R244+0x16900] ;  /* 0x01690000f460783b */ /* 0x000fe80000000200 */
[----:B------:R-:W-:Y:S03]  /*3a60*/  LDSM.16.M88.4 R92, [R244+0x17100] ;  /* 0x01710000f45c783b */ /* 0x000fe60000000200 */
[C---:B-1----:R-:W-:Y:S08]  /*3a70*/  HMMA.16816.F32 R24, R60.reuse, R88, R24 ;  /* 0x000000583c18723c */ /* 0x042ff00000001818 */
[C---:B------:R-:W-:Y:S01]  /*3a80*/  HMMA.16816.F32 R20, R60.reuse, R90, R20 ;  /* 0x0000005a3c14723c */ /* 0x040fe20000001814 */
[----:B------:R-:W1:Y:S07]  /*3a90*/  LDSM.16.M88.4 R88, [R244+0x17900] ;  /* 0x01790000f458783b */ /* 0x000e6e0000000200 */
[C---:B---3--:R-:W-:Y:S08]  /*3aa0*/  HMMA.16816.F32 R36, R60.reuse, R64, R36 ;  /* 0x000000403c24723c */ /* 0x048ff00000001824 */
        /* <DEDUP_REMOVED lines=12> */
[----:B------:R-:W-:Y:S01]  /*3b70*/  HMMA.16816.F32 R28, R60, R66, R28 ;  /* 0x000000423c1c723c */ /* 0x000fe2000000181c */
[----:B------:R-:W-:Y:S04]  /*3b80*/  LDSM.16.M88.4 R64, [R234+0xa800] ;  /* 0x00a80000ea40783b */ /* 0x000fe80000000200 */
[----:B------:R-:W-:Y:S03]  /*3b90*/  LDSM.16.M88.4 R60, [R234+0xb000] ;  /* 0x00b00000ea3c783b */ /* 0x000fe60000000200 */
[C---:B--2---:R-:W-:Y:S08]  /*3ba0*/  HMMA.16816.F32 R24, R84.reuse, R56, R24 ;  /* 0x000000385418723c */ /* 0x044ff00000001818 */
[----:B------:R-:W-:Y:S01]  /*3bb0*/  HMMA.16816.F32 R20, R84, R58, R20 ;  /* 0x0000003a5414723c */ /* 0x000fe20000001814 */
[----:B------:R-:W2:Y:S01]  /*3bc0*/  LDSM.16.M88.4 R56, [R234+0xb800] ;  /* 0x00b80000ea38783b */ /* 0x000ea20000000200 */
[----:B------:R-:W-:-:S06]  /*3bd0*/  DEPBAR.LE SB0, 0x0 ;  /* 0x000080000000791a */ /* 0x000fcc0000000000 */
        /* <DEDUP_REMOVED lines=21> */
[----:B------:R-:W-:Y:S07]  /*3d30*/  HMMA.16816.F32 R56, R68, R58, R28 ;  /* 0x0000003a4438723c */ /* 0x000fee000000181c */
[----:B------:R-:W-:-:S02]  /*3d40*/  SHF.R.S32.HI R70, RZ, 0x1f, R111 ;  /* 0x0000001fff467819 */ /* 0x000fc4000001146f */
[----:B------:R-:W-:-:S03]  /*3d50*/  SHF.R.S32.HI R28, RZ, 0x1f, R211 ;  /* 0x0000001fff1c7819 */ /* 0x000fc600000114d3 */
[----:B------:R1:W-:Y:S04]  /*3d60*/  STL [R1+0x20], R70 ;  /* 0x0000204601007387 */ /* 0x0003e80000100800 */
[----:B------:R1:W-:Y:S04]  /*3d70*/  STL [R1+0x24], R208 ;  /* 0x000024d001007387 */ /* 0x0003e80000100800 */
[----:B------:R-:W-:Y:S06]  /*3d80*/  BAR.SYNC.DEFER_BLOCKING 0x0 ;  /* 0x0000000000007b1d */ /* 0x000fec0000010000 */
[----:B------:R-:W-:Y:S05]  /*3d90*/  @P0 BRA `(.L_x_1576) ;  /* 0x000005f000000947 */ /* 0x000fea0003800000 */
[----:B------:R-:W-:Y:S01]  /*3da0*/  IMAD.U32 R0, RZ, RZ, UR15 ;  /* 0x0000000fff007e24 */ /* 0x000fe2000f8e00ff */
        /* <DEDUP_REMOVED lines=17> */
[----:B------:R-:W-:Y:S02]  /*3ec0*/  IADD3 R78, -R64, 0x10, RZ ;  /* 0x00000010404e7810 */ /* 0x000fe40007ffe1ff */
[----:B------:R-:W-:Y:S02]  /*3ed0*/  SHF.L.U64.HI R63, R209, 0x1, R210 ;  /* 0x00000001d13f7819 */ /* 0x000fe400000102d2 */
[----:B------:R-:W-:-:S02]  /*3ee0*/  SHF.R.S32.HI R0, RZ, 0x1f, R62 ;  /* 0x0000001fff007819 */ /* 0x000fc4000001143e */
[----:B------:R-:W-:Y:S02]  /*3ef0*/  LOP3.LUT R78, R78, 0xf, RZ, 0xc0, !PT ;  /* 0x0000000f4e4e7812 */ /* 0x000fe400078ec0ff */
[----:B------:R-:W-:Y:S01]  /*3f00*/  IADD3 R72, -R110, 0x10, RZ ;  /* 0x000000106e487810 */ /* 0x000fe20007ffe1ff */
[----:B------:R-:W-:Y:S01]  /*3f10*/  IMAD R0, R0, c[0x0][0x1e0], RZ ;  /* 0x0000780000007a24 */ /* 0x000fe200078e02ff */
[----:B------:R-:W-:Y:S02]  /*3f20*/  SHF.L.U64.HI R60, R207, 0x1, R208 ;  /* 0x00000001cf3c7819 */ /* 0x000fe400000102d0 */
[----:B------:R-:W-:Y:S01]  /*3f30*/  LOP3.LUT R72, R72, 0xf, RZ, 0xc0, !PT ;  /* 0x0000000f48487812 */ /* 0x000fe200078ec0ff */
[C---:B------:R-:W-:Y:S01]  /*3f40*/  IMAD R0, R62.reuse, c[0x0][0x1e4], R0 ;  /* 0x000079003e007a24 */ /* 0x040fe200078e0200 */
[----:B------:R-:W-:Y:S01]  /*3f50*/  SHF.L.U64.HI R29, R111, 0x1, R70 ;  /* 0x000000016f1d7819 */ /* 0x000fe20000010246 */
[----:B--2---:R-:W-:-:S04]  /*3f60*/  IMAD.WIDE.U32 R30, R62, c[0x0][0x1e0], RZ ;  /* 0x000078003e1e7a25 */ /* 0x004fc800078e00ff */
[----:B------:R-:W-:Y:S01]  /*3f70*/  IMAD.IADD R31, R31, 0x1, R0 ;  /* 0x000000011f1f7824 */ /* 0x000fe200078e0200 */
[----:B---3--:R-:W-:-:S03]  /*3f80*/  SHF.R.S32.HI R0, RZ, 0x1f, R61 ;  /* 0x0000001fff007819 */ /* 0x008fc6000001143d */
[C---:B------:R-:W-:Y:S01]  /*3f90*/  IMAD.WIDE.U32 R30, R61.reuse, c[0x0][0x1f0], R30 ;  /* 0x00007c003d1e7a25 */ /* 0x040fe200078e001e */
[----:B------:R2:W-:Y:S03]  /*3fa0*/  STL [R1], R61 ;  /* 0x0000003d01007387 */ /* 0x0005e60000100800 */
[----:B------:R-:W-:Y:S01]  /*3fb0*/  IMAD R0, R0, c[0x0][0x1f0], RZ ;  /* 0x00007c0000007a24 */ /* 0x000fe200078e02ff */
[----:B------:R-:W-:Y:S01]  /*3fc0*/  IADD3 R67, P0, R30, UR22, RZ ;  /* 0x000000161e437c10 */ /* 0x000fe2000ff1e0ff */
[----:B------:R3:W-:Y:S01]  /*3fd0*/  STL [R1+0x4], R62 ;  /* 0x0000043e01007387 */ /* 0x0007e20000100800 */
[----:B------:R-:W-:Y:S01]  /*3fe0*/  SEL R30, RZ, 0x10, P4 ;  /* 0x00000010ff1e7807 */ /* 0x000fe20002000000 */
[----:B------:R-:W-:-:S03]  /*3ff0*/  IMAD R0, R61, c[0x0][0x1f4], R0 ;  /* 0x00007d003d007a24 */ /* 0x000fc600078e0200 */
[----:B------:R-:W-:Y:S02]  /*4000*/  IADD3 R74, -R30, 0x10, RZ ;  /* 0x000000101e4a7810 */ /* 0x000fe40007ffe1ff */
[----:B------:R-:W-:Y:S01]  /*4010*/  IADD3.X R0, R31, UR19, R0, P0, !PT ;  /* 0x000000131f007c10 */ /* 0x000fe200087fe400 */
[----:B------:R-:W-:Y:S01]  /*4020*/  IMAD.SHL.U32 R31, R207, 0x2, RZ ;  /* 0x00000002cf1f7824 */ /* 0x000fe200078e00ff */
[C---:B------:R-:W-:Y:S02]  /*4030*/  LEA R68, P0, R67.reuse, c[0x0][0x1c8], 0x1 ;  /* 0x0000720043447a11 */ /* 0x040fe400078008ff */
[----:B------:R-:W-:Y:S02]  /*4040*/  LOP3.LUT R74, R74, 0xf, RZ, 0xc0, !PT ;  /* 0x0000000f4a4a7812 */ /* 0x000fe400078ec0ff */
[----:B------:R-:W-:Y:S01]  /*4050*/  LEA.HI.X R67, R67, c[0x0][0x1cc], R0, 0x1, P0 ;  /* 0x0000730043437a11 */ /* 0x000fe200000f0c00 */
[----:B------:R-:W4:Y:S01]  /*4060*/  SHFL.IDX PT, R73, R68, 0x2, 0x181f ;  /* 0x00581f0044497f89 */ /* 0x000f2200000e0000 */
[----:B------:R-:W-:-:S03]  /*4070*/  IMAD.SHL.U32 R0, R111, 0x2, RZ ;  /* 0x000000026f007824 */ /* 0x000fc600078e00ff */
[----:B------:R-:W5:Y:S01]  /*4080*/  SHFL.IDX PT, R69, R67, 0x2, 0x181f ;  /* 0x00581f0043457f89 */ /* 0x000f6200000e0000 */
[----:B--2---:R-:W-:-:S03]  /*4090*/  SEL R61, RZ, 0x10, P5 ;  /* 0x00000010ff3d7807 */ /* 0x004fc60002800000 */
[----:B-1----:R-:W-:Y:S01]  /*40a0*/  SHFL.IDX PT, R70, R67, RZ, 0x181f ;  /* 0x00181fff43467589 */ /* 0x002fe200000e0000 */
[----:B------:R-:W-:Y:S01]  /*40b0*/  IADD3 R76, -R61, 0x10, RZ ;  /* 0x000000103d4c7810 */ /* 0x000fe20007ffe1ff */
[----:B---3--:R-:W-:Y:S02]  /*40c0*/  IMAD.SHL.U32 R62, R209, 0x2, RZ ;  /* 0x00000002d13e7824 */ /* 0x008fe400078e00ff */
[----:B------:R-:W-:Y:S01]  /*40d0*/  SHFL.IDX PT, R67, R67, 0x1, 0x181f ;  /* 0x00381f0043437f89 */ /* 0x000fe200000e0000 */
[----:B------:R-:W-:Y:S02]  /*40e0*/  LOP3.LUT R76, R76, 0xf, RZ, 0xc0, !PT ;  /* 0x0000000f4c4c7812 */ /* 0x000fe400078ec0ff */
[----:B----4-:R-:W-:-:S04]  /*40f0*/  IADD3 R78, P1, P0, R78, R73, R65 ;  /* 0x000000494e4e7210 */ /* 0x010fc8000783e041 */
[----:B-----5:R-:W-:Y:S02]  /*4100*/  IADD3.X R79, RZ, R69, R66, P1, P0 ;  /* 0x00000045ff4f7210 */ /* 0x020fe40000fe0442 */
        /* <DEDUP_REMOVED lines=40> */
.L_x_1576:
[----:B------:R-:W-:Y:S01]  /*4390*/  FMUL.FTZ R9, R9, c[0x0][0x320] ;  /* 0x0000c80009097a20 */ /* 0x000fe20000410000 */
[----:B------:R-:W-:Y:S01]  /*43a0*/  LEA.HI R7, R7, R2, RZ, 0x2 ;  /* 0x0000000207077211 */ /* 0x000fe200078f10ff */
[----:B------:R-:W-:Y:S01]  /*43b0*/  FMUL.FTZ R13, R13, c[0x0][0x320] ;  /* 0x0000c8000d0d7a20 */ /* 0x000fe20000410000 */
[----:B------:R-:W-:Y:S01]  /*43c0*/  PLOP3.LUT P0, PT, PT, PT, UP1, 0x80, 0x0 ;  /* 0x000000000000781c */ /* 0x000fe20003f0f018 */
[----:B------:R2:W-:Y:S01]  /*43d0*/  MUFU.TANH R29, R9 ;  /* 0x00000009001d7308 */ /* 0x0005e20000002400 */
[----:B------:R-:W-:Y:S01]  /*43e0*/  FMUL.FTZ R8, R8, c[0x0][0x320] ;  /* 0x0000c80008087a20 */ /* 0x000fe20000410000 */
[----:B------:R-:W-:Y:S01]  /*43f0*/  LOP3.LUT R7, R7, 0xfffffffc, RZ, 0xc0, !PT ;  /* 0xfffffffc07077812 */ /* 0x000fe200078ec0ff */
[----:B------:R-:W-:Y:S01]  /*4400*/  FMUL.FTZ R0, R16, c[0x0][0x320] ;  /* 0x0000c80010007a20 */ /* 0x000fe20000410000 */
[----:B------:R-:W-:Y:S01]  /*4410*/  @UP1 USHF.L.U32 UR10, UR10, 0x7, URZ ;  /* 0x000000070a0a1899 */ /* 0x000fe2000800063f */
[----:B------:R-:W-:Y:S01]  /*4420*/  FMUL.FTZ R20, R20, c[0x0][0x320] ;  /* 0x0000c80014147a20 */ /* 0x000fe20000410000 */
[----:B------:R-:W-:Y:S01]  /*4430*/  UIADD3 UR6, UR6, -0x2, URZ ;  /* 0xfffffffe06067890 */ /* 0x000fe2000fffe03f */
[----:B------:R-:W-:Y:S01]  /*4440*/  IMAD.IADD R7, R2, 0x1, -R7 ;  /* 0x0000000102077824 */ /* 0x000fe200078e0a07 */
[----:B------:R3:W-:Y:S01]  /*4450*/  MUFU.TANH R30, R13 ;  /* 0x0000000d001e7308 */ /* 0x0007e20000002400 */
[----:B------:R-:W-:Y:S01]  /*4460*/  FMUL.FTZ R12, R12, c[0x0][0x320] ;  /* 0x0000c8000c0c7a20 */ /* 0x000fe20000410000 */
[----:B------:R-:W0:Y:S01]  /*4470*/  LDGDEPBAR ;  /* 0x00000000000079af */ /* 0x000e220000000000 */
[----:B------:R-:W-:-:S02]  /*4480*/  FMUL.FTZ R17, R17, c[0x0][0x320] ;  /* 0x0000c80011117a20 */ /* 0x000fc40000410000 */
[----:B------:R-:W-:Y:S02]  /*4490*/  FMUL.FTZ R44, R44, c[0x0][0x320] ;  /* 0x0000c8002c2c7a20 */ /* 0x000fe40000410000 */
[----:B------:R-:W-:Y:S01]  /*44a0*/  FMUL.FTZ R25, R25, c[0x0][0x320] ;  /* 0x0000c80019197a20 */ /* 0x000fe20000410000 */
[----:B--2---:R-:W-:Y:S01]  /*44b0*/  LOP3.LUT R9, R109, 0xffffffe0, RZ, 0xc0, !PT ;  /* 0xffffffe06d097812 */ /* 0x004fe200078ec0ff */
[----:B------:R-:W-:Y:S01]  /*44c0*/  MUFU.TANH R31, R20 ;  /* 0x00000014001f7308 */ /* 0x000fe20000002400 */
[----:B------:R-:W-:Y:S02]  /*44d0*/  FMUL.FTZ R24, R24, c[0x0][0x320] ;  /* 0x0000c80018187a20 */ /* 0x000fe40000410000 */
[----:B------:R-:W-:Y:S02]  /*44e0*/  FMUL.FTZ R40, R40, c[0x0][0x320] ;  /* 0x0000c80028287a20 */ /* 0x000fe40000410000 */
[----:B------:R-:W-:Y:S02]  /*44f0*/  IMAD.IADD R9, R2, 0x1, -R9 ;  /* 0x0000000102097824 */ /* 0x000fe400078e0a09 */
[----:B---3--:R-:W-:Y:S01]  /*4500*/  FMUL.FTZ R13, R32, c[0x0][0x320] ;  /* 0x0000c800200d7a20 */ /* 0x008fe20000410000 */
[----:B------:R2:W-:Y:S01]  /*4510*/  MUFU.TANH R20, R12 ;  /* 0x0000000c00147308 */ /* 0x0005e20000002400 */
[----:B------:R-:W-:Y:S01]  /*4520*/  FMUL.FTZ R41, R41, c[0x0][0x320] ;  /* 0x0000c80029297a20 */ /* 0x000fe20000410000 */
[----:B------:R-:W-:Y:S01]  /*4530*/  SHF.R.S32.HI R16, RZ, 0x1f, R9 ;  /* 0x0000001fff107819 */ /* 0x000fe20000011409 */
[----:B------:R-:W-:-:S02]  /*4540*/  FMUL.FTZ R21, R21, c[0x0][0x320] ;  /* 0x0000c80015157a20 */ /* 0x000fc40000410000 */
[----:B------:R-:W-:Y:S01]  /*4550*/  FMUL.FTZ R52, R52, c[0x0][0x320] ;  /* 0x0000c80034347a20 */ /* 0x000fe20000410000 */
[----:B------:R-:W-:Y:S01]  /*4560*/  LEA.HI R2, R16, R9, RZ, 0x2 ;  /* 0x0000000910027211 */ /* 0x000fe200078f10ff */
[----:B------:R-:W-:Y:S01]  /*4570*/  FMUL.FTZ R53, R53, c[0x0][0x320] ;  /* 0x0000c80035357a20 */ /* 0x000fe20000410000 */
[----:B------:R3:W-:Y:S01]  /*4580*/  MUFU.TANH R32, R8 ;  /* 0x0000000800207308 */ /* 0x0007e20000002400 */
[----:B------:R-:W-:Y:S01]  /*4590*/  LEA.HI R16, R7, R7, RZ, 0x1 ;  /* 0x0000000707107211 */ /* 0x000fe200078f08ff */
[----:B------:R-:W-:Y:S02]  /*45a0*/  FMUL.FTZ R48, R48, c[0x0][0x320] ;  /* 0x0000c80030307a20 */ /* 0x000fe40000410000 */
[----:B------:R-:W-:Y:S01]  /*45b0*/  FMUL.FTZ R49, R49, c[0x0][0x320] ;  /* 0x0000c80031317a20 */ /* 0x000fe20000410000 */
[----:B------:R-:W-:Y:S01]  /*45c0*/  LOP3.LUT R16, R16, 0x1ffffffe, RZ, 0xc0, !PT ;  /* 0x1ffffffe10107812 */ /* 0x000fe200078ec0ff */
[----:B------:R-:W-:Y:S02]  /*45d0*/  FMUL.FTZ R45, R45, c[0x0][0x320] ;  /* 0x0000c8002d2d7a20 */ /* 0x000fe40000410000 */
[----:B--2---:R-:W-:Y:S01]  /*45e0*/  FMUL.FTZ R12, R33, c[0x0][0x320] ;  /* 0x0000c800210c7a20 */ /* 0x004fe20000410000 */
[----:B------:R-:W-:Y:S01]  /*45f0*/  MUFU.TANH R197, R44 ;  /* 0x0000002c00c57308 */ /* 0x000fe20000002400 */
[----:B------:R-:W-:-:S02]  /*4600*/  IMAD.IADD R16, R7, 0x1, -R16 ;  /* 0x0000000107107824 */ /* 0x000fc400078e0a10 */
[----:B------:R-:W-:Y:S02]  /*4610*/  FMUL.FTZ R7, R37, c[0x0][0x320] ;  /* 0x0000c80025077a20 */ /* 0x000fe40000410000 */
[----:B------:R-:W-:Y:S01]  /*4620*/  FMUL.FTZ R51, R51, c[0x0][0x320] ;  /* 0x0000c80033337a20 */ /* 0x000fe20000410000 */
[----:B---3--:R-:W-:Y:S02]  /*4630*/  SHF.R.S32.HI R8, RZ, 0x1f, R108 ;  /* 0x0000001fff087819 */ /* 0x008fe4000001146c */
[----:B------:R2:W-:Y:S01]  /*4640*/  MUFU.TANH R33, R17 ;  /* 0x0000001100217308 */ /* 0x0005e20000002400 */
[----:B------:R-:W-:Y:S01]  /*4650*/  FMUL.FTZ R50, R50, c[0x0][0x320] ;  /* 0x0000c80032327a20 */ /* 0x000fe20000410000 */
[----:B------:R-:W-:Y:S01]  /*4660*/  LEA.HI R8, R8, R108, RZ, 0x3 ;  /* 0x0000006c08087211 */ /* 0x000fe200078f18ff */
[----:B------:R-:W-:Y:S02]  /*4670*/  FMUL.FTZ R22, R22, c[0x0][0x320] ;  /* 0x0000c80016167a20 */ /* 0x000fe40000410000 */
[----:B------:R-:W-:Y:S01]  /*4680*/  FMUL.FTZ R18, R18, c[0x0][0x320] ;  /* 0x0000c80012127a20 */ /* 0x000fe20000410000 */
[----:B------:R-:W-:-:S02]  /*4690*/  LOP3.LUT R8, R8, 0xffffff8, RZ, 0xc0, !PT ;  /* 0x0ffffff808087812 */ /* 0x000fc400078ec0ff */
[----:B------:R-:W-:Y:S01]  /*46a0*/  MUFU.TANH R60, R25 ;  /* 0x00000019003c7308 */ /* 0x000fe20000002400 */
[----:B------:R-:W-:Y:S02]  /*46b0*/  FMUL.FTZ R19, R19, c[0x0][0x320] ;  /* 0x0000c80013137a20 */ /* 0x000fe40000410000 */
[----:B------:R-:W-:Y:S02]  /*46c0*/  FMUL.FTZ R11, R11, c[0x0][0x320] ;  /* 0x0000c8000b0b7a20 */ /* 0x000fe40000410000 */
[----:B------:R-:W-:Y:S02]  /*46d0*/  IMAD.IADD R8, R108, 0x1, -R8 ;  /* 0x000000016c087824 */ /* 0x000fe400078e0a08 */
[----:B------:R-:W-:Y:S01]  /*46e0*/  FMUL.FTZ R10, R10, c[0x0][0x320] ;  /* 0x0000c8000a0a7a20 */ /* 0x000fe20000410000 */
[C---:B--2---:R-:W-:Y:S01]  /*46f0*/  LEA.HI.SX32 R17, R2.reuse, UR11, 0x1e ;  /* 0x0000000b02117c11 */ /* 0x044fe2000f8ff2ff */
[----:B------:R-:W2:Y:S01]  /*4700*/  MUFU.TANH R25, R24 ;  /* 0x0000001800197308 */ /* 0x000ea20000002400 */
[----:B------:R-:W-:Y:S01]  /*4710*/  LOP3.LUT R2, R2, 0x7ffffffc, RZ, 0xc0, !PT ;  /* 0x7ffffffc02027812 */ /* 0x000fe200078ec0ff */
[----:B------:R-:W-:-:S02]  /*4720*/  FMUL.FTZ R54, R54, c[0x0][0x320] ;  /* 0x0000c80036367a20 */ /* 0x000fc40000410000 */
[----:B------:R-:W-:Y:S02]  /*4730*/  IMAD R8, R8, 0x10, R17 ;  /* 0x0000001008087824 */ /* 0x000fe400078e0211 */
[----:B------:R-:W-:Y:S02]  /*4740*/  IMAD.IADD R9, R9, 0x1, -R2 ;  /* 0x0000000109097824 */ /* 0x000fe400078e0a02 */
[----:B------:R-:W-:Y:S01]  /*4750*/  IMAD R212, R16, 0x8, R8 ;  /* 0x0000000810d47824 */ /* 0x000fe200078e0208 */
[----:B------:R3:W-:Y:S01]  /*4760*/  MUFU.TANH R195, R40 ;  /* 0x0000002800c37308 */ /* 0x0007e20000002400 */
[----:B------:R-:W-:Y:S02]  /*4770*/  IMAD.U32 R2, RZ, RZ, UR4 ;  /* 0x00000004ff027e24 */ /* 0x000fe4000f8e00ff */
[----:B------:R-:W-:Y:S01]  /*4780*/  @P0 IMAD.HI.U32 R16, R212, c[0x0][0x2c8], RZ ;  /* 0x0000b200d4100a27 */ /* 0x000fe200078e00ff */
[----:B------:R-:W-:Y:S01]  /*4790*/  PLOP3.LUT P0, PT, PT, PT, UP1, 0x80, 0x0 ;  /* 0x000000000000781c */ /* 0x000fe20003f0f018 */
[----:B------:R-:W-:Y:S02]  /*47a0*/  STL [R1+0x2c], R212 ;  /* 0x00002cd401007387 */ /* 0x000fe40000100800 */
[----:B------:R-:W-:Y:S01]  /*47b0*/  IMAD.MOV.U32 R44, RZ, RZ, R212 ;  /* 0x000000ffff2c7224 */ /* 0x000fe200078e00d4 */
[----:B------:R4:W-:Y:S01]  /*47c0*/  MUFU.TANH R194, R41 ;  /* 0x0000002900c27308 */ /* 0x0009e20000002400 */
[----:B------:R-:W-:-:S02]  /*47d0*/  IMAD.SHL.U32 R61, R9, 0x2, RZ ;  /* 0x00000002093d7824 */ /* 0x000fc400078e00ff */
[----:B------:R-:W-:Y:S02]  /*47e0*/  FMUL.FTZ R8, R36, c[0x0][0x320] ;  /* 0x0000c80024087a20 */ /* 0x000fe40000410000 */
[----:B------:R-:W-:Y:S01]  /*47f0*/  FMUL.FTZ R9, R23, c[0x0][0x320] ;  /* 0x0000c80017097a20 */ /* 0x000fe20000410000 */
[----:B------:R-:W-:Y:S01]  /*4800*/  IADD3 R2, -R61, 0x1, R2 ;  /* 0x000000013d027810 */ /* 0x000fe20007ffe102 */
[----:B------:R-:W-:Y:S01]  /*4810*/  FMUL.FTZ R55, R55, c[0x0][0x320] ;  /* 0x0000c80037377a20 */ /* 0x000fe20000410000 */
[----:B---3--:R-:W-:Y:S01]  /*4820*/  IADD3 R40, -R61, UR4, RZ ;  /* 0x000000043d287c10 */ /* 0x008fe2000fffe1ff */
[----:B------:R-:W3:Y:S01]  /*4830*/  MUFU.TANH R21, R21 ;  /* 0x0000001500157308 */ /* 0x000ee20000002400 */
[----:B------:R-:W-:Y:S01]  /*4840*/  @P0 SHF.R.U32.HI R44, RZ, c[0x0][0x2cc], R16 ;  /* 0x0000b300ff2c0a19 */ /* 0x000fe20000011610 */
[----:B------:R-:W-:Y:S01]  /*4850*/  FMUL.FTZ R46, R46, c[0x0][0x320] ;  /* 0x0000c8002e2e7a20 */ /* 0x000fe20000410000 */
[----:B------:R-:W-:Y:S01]  /*4860*/  IADD3 R36, R2, -UR13, RZ ;  /* 0x8000000d02247c10 */ /* 0x000fe2000fffe0ff */
[----:B------:R-:W-:Y:S01]  /*4870*/  FMUL.FTZ R47, R47, c[0x0][0x320] ;  /* 0x0000c8002f2f7a20 */ /* 0x000fe20000410000 */
[----:B------:R-:W-:Y:S01]  /*4880*/  STL [R1+0x30], R61 ;  /* 0x0000303d01007387 */ /* 0x000fe20000100800 */
[----:B------:R-:W-:Y:S01]  /*4890*/  FMUL.FTZ R42, R42, c[0x0][0x320] ;  /* 0x0000c8002a2a7a20 */ /* 0x000fe20000410000 */
[----:B------:R-:W-:Y:S01]  /*48a0*/  ULDC.64 UR4, c[0x0][0x2c8] ;  /* 0x0000b20000047ab9 */ /* 0x000fe20000000a00 */
[----:B------:R-:W5:Y:S01]  /*48b0*/  MUFU.TANH R13, R13 ;  /* 0x0000000d000d7308 */ /* 0x000f620000002400 */
[----:B------:R-:W1:Y:S01]  /*48c0*/  SHFL.IDX PT, R16, R44, RZ, 0x1c1f ;  /* 0x001c1fff2c107589 */ /* 0x000e6200000e0000 */
[----:B------:R-:W-:Y:S01]  /*48d0*/  FMUL.FTZ R43, R43, c[0x0][0x320] ;  /* 0x0000c8002b2b7a20 */ /* 0x000fe20000410000 */
[----:B------:R-:W-:Y:S01]  /*48e0*/  UIMAD.WIDE.U32 UR26, UR10, UR4, URZ ;  /* 0x000000040a1a72a5 */ /* 0x000fe2000f8e003f */
[----:B------:R-:W-:-:S02]  /*48f0*/  FMUL.FTZ R38, R38, c[0x0][0x320] ;  /* 0x0000c80026267a20 */ /* 0x000fc40000410000 */
[----:B------:R-:W-:Y:S02]  /*4900*/  FMUL.FTZ R39, R39, c[0x0][0x320] ;  /* 0x0000c80027277a20 */ /* 0x000fe40000410000 */
[----:B------:R-:W1:Y:S01]  /*4910*/  MUFU.TANH R12, R12 ;  /* 0x0000000c000c7308 */ /* 0x000e620000002400 */
[----:B------:R-:W-:Y:S01]  /*4920*/  FMUL.FTZ R58, R58, c[0x0][0x320] ;  /* 0x0000c8003a3a7a20 */ /* 0x000fe20000410000 */
[----:B------:R-:W-:Y:S01]  /*4930*/  @UP1 UMOV UR15, UR27 ;  /* 0x0000001b000f1c82 */ /* 0x000fe20008000000 */
[----:B------:R-:W-:Y:S01]  /*4940*/  FMUL.FTZ R59, R59, c[0x0][0x320] ;  /* 0x0000c8003b3b7a20 */ /* 0x000fe20000410000 */
[----:B------:R-:W-:Y:S01]  /*4950*/  @UP1 USHF.R.U32.HI UR11, URZ, UR5, UR15 ;  /* 0x000000053f0b1299 */ /* 0x000fe2000801160f */
[----:B------:R-:W-:-:S03]  /*4960*/  IMAD.IADD R247, R6, 0x1, R5 ;  /* 0x0000000106f77824 */ /* 0x000fc600078e0205 */
[----:B------:R-:W2:Y:S01]  /*4970*/  MUFU.TANH R0, R0 ;  /* 0x0000000000007308 */ /* 0x000ea20000002400 */
[----:B------:R-:W-:Y:S01]  /*4980*/  IMAD.SHL.U32 R247, R247, 0x2, RZ ;  /* 0x00000002f7f77824 */ /* 0x000fe200078e00ff */
[----:B------:R-:W-:-:S03]  /*4990*/  UIADD3 UR11, UR11, UR7, -UR13 ;  /* 0x000000070b0b7290 */ /* 0x000fc6000fffe80d */
[--C-:B------:R-:W-:Y:S01]  /*49a0*/  IMAD R242, R4, 0x2, R247.reuse ;  /* 0x0000000204f27824 */ /* 0x100fe200078e02f7 */
[----:B------:R-:W-:Y:S01]  /*49b0*/  LDSM.16.MT88.4 R172, [R247+0x100] ;  /* 0x00010000f7ac783b */ /* 0x000fe20000004200 */
[C---:B------:R-:W-:Y:S01]  /*49c0*/  IMAD R241, R3.reuse, 0x2, R247 ;  /* 0x0000000203f17824 */ /* 0x040fe200078e02f7 */
[----:B------:R-:W3:Y:S01]  /*49d0*/  MUFU.TANH R193, R52 ;  /* 0x0000003400c17308 */ /* 0x000ee20000002400 */
[----:B-1----:R-:W-:Y:S01]  /*49e0*/  IMAD.IADD R16, R36, 0x1, R16 ;  /* 0x0000000124107824 */ /* 0x002fe200078e0210 */
[----:B------:R-:W-:Y:S01]  /*49f0*/  LDSM.16.MT88.4 R164, [R242+0x100] ;  /* 0x00010000f2a4783b */ /* 0x000fe20000004200 */
[----:B------:R-:W-:Y:S01]  /*4a00*/  IMAD R240, R3, 0x2, R242 ;  /* 0x0000000203f07824 */ /* 0x000fe200078e02f2 */
[----:B------:R-:W-:Y:S02]  /*4a10*/  UIMAD.WIDE UR4, UR11, 0x2aaaaaab, URZ ;  /* 0x2aaaaaab0b0478a5 */ /* 0x000fe4000f8e023f */
[----:B----4-:R-:W-:Y:S01]  /*4a20*/  IMNMX R41, R40, R16, PT ;  /* 0x0000001028297217 */ /* 0x010fe20003800200 */
[----:B------:R-:W-:Y:S01]  /*4a30*/  LDSM.16.MT88.4 R156, [R241+0x100] ;  /* 0x00010000f19c783b */ /* 0x000fe20000004200 */
[----:B------:R-:W1:Y:S01]  /*4a40*/  MUFU.TANH R192, R53 ;  /* 0x0000003500c07308 */ /* 0x000e620000002400 */
[----:B------:R-:W-:Y:S01]  /*4a50*/  USHF.R.U32.HI UR4, URZ, 0x1f, UR5 ;  /* 0x0000001f3f047899 */ /* 0x000fe20008011605 */
[----:B------:R-:W-:Y:S01]  /*4a60*/  ISETP.GT.AND P0, PT, R41, RZ, PT ;  /* 0x000000ff2900720c */ /* 0x000fe20003f04270 */
[----:B------:R-:W-:Y:S02]  /*4a70*/  LDSM.16.MT88.4 R132, [R242+0x3100] ;  /* 0x00310000f284783b */ /* 0x000fe40000004200 */
[----:B------:R-:W-:Y:S01]  /*4a80*/  ULEA.HI.SX32 UR4, UR5, UR4, 0x1c ;  /* 0x0000000405047291 */ /* 0x000fe2000f8fe23f */
[----:B--2---:R-:W-:Y:S01]  /*4a90*/  FSEL R25, R25, -INF , P0 ;  /* 0xff80000019197808 */ /* 0x004fe20000000000 */
[----:B------:R-:W-:Y:S01]  /*4aa0*/  LDSM.16.MT88.4 R68, [R241+0x900] ;  /* 0x00090000f144783b */ /* 0x000fe20000004200 */
[----:B------:R-:W-:Y:S01]  /*4ab0*/  ISETP.GT.AND P0, PT, R41, 0x1, PT ;  /* 0x000000012900780c */ /* 0x000fe20003f04270 */
[----:B------:R2:W4:Y:S01]  /*4ac0*/  MUFU.TANH R205, R48 ;  /* 0x0000003000cd7308 */ /* 0x0005220000002400 */
[----:B------:R-:W-:Y:S01]  /*4ad0*/  UISETP.LT.AND UP0, UPT, URZ, UR4, UPT ;  /* 0x000000043f00728c */ /* 0x000fe2000bf01270 */
[----:B------:R-:W-:Y:S01]  /*4ae0*/  LDSM.16.MT88.4 R72, [R247+0x6100] ;  /* 0x00610000f748783b */ /* 0x000fe20000004200 */
[----:B------:R-:W-:-:S02]  /*4af0*/  FSEL R24, R60, -INF , P0 ;  /* 0xff8000003c187808 */ /* 0x000fc40000000000 */
[----:B------:R-:W-:Y:S01]  /*4b00*/  ISETP.GT.AND P0, PT, R41, 0x8, PT ;  /* 0x000000082900780c */ /* 0x000fe20003f04270 */
[----:B------:R-:W-:Y:S01]  /*4b10*/  LDSM.16.MT88.4 R140, [R247+0x3100] ;  /* 0x00310000f78c783b */ /* 0x000fe20000004200 */
[----:B------:R-:W-:Y:S01]  /*4b20*/  USEL UR4, URZ, UR4, !UP0 ;  /* 0x000000043f047287 */ /* 0x000fe2000c000000 */
[----:B------:R1:W1:Y:S01]  /*4b30*/  MUFU.TANH R204, R49 ;  /* 0x0000003100cc7308 */ /* 0x0002620000002400 */
[----:B------:R-:W-:Y:S01]  /*4b40*/  FSEL R23, R31, -INF , P0 ;  /* 0xff8000001f177808 */ /* 0x000fe20000000000 */
[----:B------:R-:W-:Y:S01]  /*4b50*/  FMUL.FTZ R31, R34, c[0x0][0x320] ;  /* 0x0000c800221f7a20 */ /* 0x000fe20000410000 */
[----:B------:R-:W-:Y:S01]  /*4b60*/  ISETP.GT.AND P0, PT, R41, 0x9, PT ;  /* 0x000000092900780c */ /* 0x000fe20003f04270 */
[----:B------:R-:W-:Y:S01]  /*4b70*/  LDSM.16.MT88.4 R80, [R247+0x6900] ;  /* 0x00690000f750783b */ /* 0x000fe20000004200 */
[----:B------:R-:W-:Y:S02]  /*4b80*/  UISETP.GE.AND UP0, UPT, UR6, UR4, UPT ;  /* 0x000000040600728c */ /* 0x000fe4000bf06270 */
[----:B---3--:R-:W-:Y:S01]  /*4b90*/  FSEL R21, R21, -INF , P0 ;  /* 0xff80000015157808 */ /* 0x008fe20000000000 */
[----:B------:R-:W3:Y:S01]  /*4ba0*/  MUFU.TANH R196, R45 ;  /* 0x0000002d00c47308 */ /* 0x000ee20000002400 */
[----:B------:R-:W-:Y:S01]  /*4bb0*/  ISETP.GT.AND P0, PT, R41, 0x10, PT ;  /* 0x000000102900780c */ /* 0x000fe20003f04270 */
[----:B--2---:R-:W-:Y:S01]  /*4bc0*/  FMUL.FTZ R48, R57, c[0x0][0x320] ;  /* 0x0000c80039307a20 */ /* 0x004fe20000410000 */
[----:B------:R-:W-:Y:S02]  /*4bd0*/  LDSM.16.MT88.4 R84, [R242+0x6100] ;  /* 0x00610000f254783b */ /* 0x000fe40000004200 */
[----:B------:R-:W-:-:S02]  /*4be0*/  FSEL R20, R20, -INF , P0 ;  /* 0xff80000014147808 */ /* 0x000fc40000000000 */
[C---:B------:R-:W-:Y:S01]  /*4bf0*/  ISETP.GT.AND P0, PT, R41.reuse, 0x11, PT ;  /* 0x000000112900780c */ /* 0x040fe20003f04270 */
[----:B------:R-:W2:Y:S01]  /*4c00*/  MUFU.TANH R8, R8 ;  /* 0x0000000800087308 */ /* 0x000ea20000002400 */
[----:B-1----:R-:W-:Y:S01]  /*4c10*/  FMUL.FTZ R49, R56, c[0x0][0x320] ;  /* 0x0000c80038317a20 */ /* 0x002fe20000410000 */
[----:B------:R-:W-:Y:S01]  /*4c20*/  LDSM.16.MT88.4 R88, [R241+0x6100] ;  /* 0x00610000f158783b */ /* 0x000fe20000004200 */
[----:B------:R-:W-:Y:S02]  /*4c30*/  FSEL R2, R30, -INF , P0 ;  /* 0xff8000001e027808 */ /* 0x000fe40000000000 */
[----:B------:R-:W-:Y:S01]  /*4c40*/  ISETP.GT.AND P0, PT, R41, 0x18, PT ;  /* 0x000000182900780c */ /* 0x000fe20003f04270 */
[----:B------:R-:W-:Y:S02]  /*4c50*/  LDSM.16.MT88.4 R96, [R240+0x6100] ;  /* 0x00610000f060783b */ /* 0x000fe40000004200 */
[----:B------:R-:W1:Y:S01]  /*4c60*/  MUFU.TANH R7, R7 ;  /* 0x0000000700077308 */ /* 0x000e620000002400 */
[----:B-----5:R-:W-:Y:S01]  /*4c70*/  FSEL R17, R13, -INF , P0 ;  /* 0xff8000000d117808 */ /* 0x020fe20000000000 */
[----:B------:R-:W-:Y:S01]  /*4c80*/  FMUL.FTZ R13, R27, c[0x0][0x320] ;  /* 0x0000c8001b0d7a20 */ /* 0x000fe20000410000 */
[C---:B------:R-:W-:Y:S01]  /*4c90*/  ISETP.GT.AND P0, PT, R41.reuse, 0x19, PT ;  /* 0x000000192900780c */ /* 0x040fe20003f04270 */
[----:B------:R-:W5:Y:S03]  /*4ca0*/  SHFL.IDX PT, R27, R44, 0x1, 0x1c1f ;  /* 0x003c1f002c1b7f89 */ /* 0x000f6600000e0000 */
[----:B------:R-:W-:Y:S01]  /*4cb0*/  FSEL R16, R12, -INF , P0 ;  /* 0xff8000000c107808 */ /* 0x000fe20000000000 */
[----:B------:R-:W1:Y:S01]  /*4cc0*/  MUFU.TANH R49, R49 ;  /* 0x0000003100317308 */ /* 0x000e620000002400 */
[----:B------:R-:W-:Y:S01]  /*4cd0*/  ISETP.GT.AND P0, PT, R41, 0x20, PT ;  /* 0x000000202900780c */ /* 0x000fe20003f04270 */
[----:B------:R-:W-:Y:S01]  /*4ce0*/  FMUL.FTZ R12, R26, c[0x0][0x320] ;  /* 0x0000c8001a0c7a20 */ /* 0x000fe20000410000 */
[----:B------:R-:W-:Y:S02]  /*4cf0*/  LDSM.16.MT88.4 R148, [R240+0x100] ;  /* 0x00010000f094783b */ /* 0x000fe40000004200 */
[----:B------:R-:W-:Y:S01]  /*4d00*/  FSEL R37, R0, -INF , P0 ;  /* 0xff80000000257808 */ /* 0x000fe20000000000 */
[----:B------:R-:W-:Y:S01]  /*4d10*/  FMUL.FTZ R0, R35, c[0x0][0x320] ;  /* 0x0000c80023007a20 */ /* 0x000fe20000410000 */
[----:B------:R-:W-:Y:S01]  /*4d20*/  ISETP.GT.AND P0, PT, R41, 0x21, PT ;  /* 0x000000212900780c */ /* 0x000fe20003f04270 */
[----:B------:R-:W1:Y:S01]  /*4d30*/  MUFU.TANH R48, R48 ;  /* 0x0000003000307308 */ /* 0x000e620000002400 */
[----:B------:R-:W-:Y:S02]  /*4d40*/  LDSM.16.MT88.4 R60, [R240+0x900] ;  /* 0x00090000f03c783b */ /* 0x000fe40000004200 */
[----:B------:R-:W-:-:S02]  /*4d50*/  FSEL R33, R33, -INF , P0 ;  /* 0xff80000021217808 */ /* 0x000fc40000000000 */
[C---:B------:R-:W-:Y:S01]  /*4d60*/  ISETP.GT.AND P0, PT, R41.reuse, 0x28, PT ;  /* 0x000000282900780c */ /* 0x040fe20003f04270 */
[----:B------:R-:W-:Y:S02]  /*4d70*/  LDSM.16.MT88.4 R64, [R240+0x3100] ;  /* 0x00310000f040783b */ /* 0x000fe40000004200 */
[----:B------:R2:W-:Y:S01]  /*4d80*/  MUFU.TANH R186, R51 ;  /* 0x0000003300ba7308 */ /* 0x0005e20000002400 */
[----:B------:R-:W-:Y:S01]  /*4d90*/  FSEL R32, R32, -INF , P0 ;  /* 0xff80000020207808 */ /* 0x000fe20000000000 */
[----:B------:R-:W-:Y:S01]  /*4da0*/  LDSM.16.MT88.4 R104, [R247+0x9100] ;  /* 0x00910000f768783b */ /* 0x000fe20000004200 */
[----:B------:R-:W-:Y:S01]  /*4db0*/  ISETP.GT.AND P0, PT, R41, 0x29, PT ;  /* 0x000000292900780c */ /* 0x000fe20003f04270 */
[----:B-----5:R-:W-:Y:S02]  /*4dc0*/  IMAD.IADD R27, R36, 0x1, R27 ;  /* 0x00000001241b7824 */ /* 0x020fe400078e021b */
[----:B------:R-:W-:Y:S01]  /*4dd0*/  LDSM.16.MT88.4 R112, [R242+0x9100] ;  /* 0x00910000f270783b */ /* 0x000fe20000004200 */
[----:B------:R-:W-:Y:S01]  /*4de0*/  FSEL R29, R29, -INF , P0 ;  /* 0xff8000001d1d7808 */ /* 0x000fe20000000000 */
[----:B------:R1:W-:Y:S01]  /*4df0*/  MUFU.TANH R187, R50 ;  /* 0x0000003200bb7308 */ /* 0x0003e20000002400 */
[----:B------:R-:W-:Y:S01]  /*4e00*/  ISETP.GT.AND P0, PT, R41, 0x30, PT ;  /* 0x000000302900780c */ /* 0x000fe20003f04270 */
[----:B------:R-:W-:Y:S01]  /*4e10*/  LDSM.16.MT88.4 R120, [R241+0x9100] ;  /* 0x00910000f178783b */ /* 0x000fe20000004200 */
[----:B------:R-:W-:-:S02]  /*4e20*/  IMNMX R40, R40, R27, PT ;  /* 0x0000001b28287217 */ /* 0x000fc40003800200 */
[----:B------:R-:W-:Y:S01]  /*4e30*/  FSEL R193, R193, -INF , P0 ;  /* 0xff800000c1c17808 */ /* 0x000fe20000000000 */
[----:B------:R-:W-:Y:S01]  /*4e40*/  LDSM.16.MT88.4 R188, [R242+0x6900] ;  /* 0x00690000f2bc783b */ /* 0x000fe20000004200 */
[C---:B------:R-:W-:Y:S01]  /*4e50*/  ISETP.GT.AND P0, PT, R41.reuse, 0x31, PT ;  /* 0x000000312900780c */ /* 0x040fe20003f04270 */
[----:B------:R-:W5:Y:S03]  /*4e60*/  MUFU.TANH R12, R12 ;  /* 0x0000000c000c7308 */ /* 0x000f660000002400 */
[----:B------:R-:W-:Y:S02]  /*4e70*/  FSEL R192, R192, -INF , P0 ;  /* 0xff800000c0c07808 */ /* 0x000fe40000000000 */
[----:B------:R-:W-:-:S03]  /*4e80*/  ISETP.GT.AND P0, PT, R41, 0x38, PT ;  /* 0x000000382900780c */ /* 0x000fc60003f04270 */
[----:B------:R-:W1:Y:S01]  /*4e90*/  MUFU.TANH R13, R13 ;  /* 0x0000000d000d7308 */ /* 0x000e620000002400 */
[----:B----4-:R-:W-:Y:S02]  /*4ea0*/  FSEL R205, R205, -INF , P0 ;  /* 0xff800000cdcd7808 */ /* 0x010fe40000000000 */
[----:B------:R-:W-:-:S04]  /*4eb0*/  ISETP.GT.AND P0, PT, R41, 0x39, PT ;  /* 0x000000392900780c */ /* 0x000fc80003f04270 */
[----:B------:R-:W-:Y:S01]  /*4ec0*/  FSEL R204, R204, -INF , P0 ;  /* 0xff800000cccc7808 */ /* 0x000fe20000000000 */
[----:B------:R-:W-:Y:S01]  /*4ed0*/  MUFU.TANH R9, R9 ;  /* 0x0000000900097308 */ /* 0x000fe20000002400 */
[----:B------:R-:W-:-:S04]  /*4ee0*/  ISETP.GT.AND P0, PT, R41, 0x40, PT ;  /* 0x000000402900780c */ /* 0x000fc80003f04270 */
[----:B------:R-:W-:Y:S02]  /*4ef0*/  FSEL R197, R197, -INF , P0 ;  /* 0xff800000c5c57808 */ /* 0x000fe40000000000 */
[C---:B------:R-:W-:Y:S01]  /*4f00*/  ISETP.GT.AND P0, PT, R41.reuse, 0x41, PT ;  /* 0x000000412900780c */ /* 0x040fe20003f04270 */
[----:B------:R5:W-:Y:S03]  /*4f10*/  MUFU.TANH R26, R18 ;  /* 0x00000012001a7308 */ /* 0x000be60000002400 */
[----:B---3--:R-:W-:Y:S02]  /*4f20*/  FSEL R196, R196, -INF , P0 ;  /* 0xff800000c4c47808 */ /* 0x008fe40000000000 */
[----:B------:R-:W-:-:S03]  /*4f30*/  ISETP.GT.AND P0, PT, R41, 0x48, PT ;  /* 0x000000482900780c */ /* 0x000fc60003f04270 */
[----:B------:R-:W-:Y:S01]  /*4f40*/  MUFU.TANH R31, R31 ;  /* 0x0000001f001f7308 */ /* 0x000fe20000002400 */
[----:B------:R-:W-:Y:S02]  /*4f50*/  FSEL R195, R195, -INF , P0 ;  /* 0xff800000c3c37808 */ /* 0x000fe40000000000 */
[----:B------:R-:W-:-:S04]  /*4f60*/  ISETP.GT.AND P0, PT, R41, 0x49, PT ;  /* 0x000000492900780c */ /* 0x000fc80003f04270 */
[----:B------:R-:W-:Y:S01]  /*4f70*/  FSEL R194, R194, -INF , P0 ;  /* 0xff800000c2c27808 */ /* 0x000fe20000000000 */
[----:B------:R-:W-:Y:S01]  /*4f80*/  MUFU.TANH R0, R0 ;  /* 0x0000000000007308 */ /* 0x000fe20000002400 */
[----:B------:R-:W-:-:S04]  /*4f90*/  ISETP.GT.AND P0, PT, R41, 0x50, PT ;  /* 0x000000502900780c */ /* 0x000fc80003f04270 */
[----:B--2---:R-:W-:Y:S01]  /*4fa0*/  FSEL R51, R8, -INF , P0 ;  /* 0xff80000008337808 */ /* 0x004fe20000000000 */
[----:B------:R-:W-:Y:S01]  /*4fb0*/  FMUL.FTZ R8, R14, c[0x0][0x320] ;  /* 0x0000c8000e087a20 */ /* 0x000fe20000410000 */
[----:B------:R-:W-:Y:S01]  /*4fc0*/  ISETP.GT.AND P0, PT, R41, 0x51, PT ;  /* 0x000000512900780c */ /* 0x000fe20003f04270 */
[----:B------:R-:W-:Y:S01]  /*4fd0*/  MUFU.TANH R19, R19 ;  /* 0x0000001300137308 */ /* 0x000fe20000002400 */
[----:B------:R-:W-:Y:S02]  /*4fe0*/  FMNMX.FTZ R14, R25, R24, !PT ;  /* 0x00000018190e7209 */ /* 0x000fe40007810000 */
[----:B-1----:R-:W-:Y:S02]  /*4ff0*/  FSEL R50, R7, -INF , P0 ;  /* 0xff80000007327808 */ /* 0x002fe40000000000 */
[----:B------:R-:W-:-:S03]  /*5000*/  ISETP.GT.AND P0, PT, R41, 0x58, PT ;  /* 0x000000582900780c */ /* 0x000fc60003f04270 */
[----:B------:R1:W2:Y:S01]  /*5010*/  MUFU.TANH R7, R22 ;  /* 0x0000001600077308 */ /* 0x0002a20000002400 */
[----:B------:R-:W-:Y:S02]  /*5020*/  FSEL R49, R49, -INF , P0 ;  /* 0xff80000031317808 */ /* 0x000fe40000000000 */
[----:B------:R-:W-:-:S04]  /*5030*/  ISETP.GT.AND P0, PT, R41, 0x59, PT ;  /* 0x000000592900780c */ /* 0x000fc80003f04270 */
[----:B------:R-:W-:Y:S01]  /*5040*/  FSEL R48, R48, -INF , P0 ;  /* 0xff80000030307808 */ /* 0x000fe20000000000 */
[----:B------:R-:W3:Y:S01]  /*5050*/  MUFU.TANH R8, R8 ;  /* 0x0000000800087308 */ /* 0x000ee20000002400 */
[----:B------:R-:W-:-:S04]  /*5060*/  ISETP.GT.AND P0, PT, R40, RZ, PT ;  /* 0x000000ff2800720c */ /* 0x000fc80003f04270 */
[----:B-----5:R-:W-:Y:S02]  /*5070*/  FSEL R18, R12, -INF , P0 ;  /* 0xff8000000c127808 */ /* 0x020fe40000000000 */
[C---:B------:R-:W-:Y:S01]  /*5080*/  ISETP.GT.AND P0, PT, R40.reuse, 0x1, PT ;  /* 0x000000012800780c */ /* 0x040fe20003f04270 */
[----:B-1----:R-:W-:Y:S01]  /*5090*/  FMUL.FTZ R22, R15, c[0x0][0x320] ;  /* 0x0000c8000f167a20 */ /* 0x002fe20000410000 */
[----:B------:R-:W-:Y:S01]  /*50a0*/  FMNMX.FTZ R12, R23, R14, !PT ;  /* 0x0000000e170c7209 */ /* 0x000fe20007810000 */
[----:B------:R-:W-:Y:S01]  /*50b0*/  MUFU.TANH R30, R11 ;  /* 0x0000000b001e7308 */ /* 0x000fe20000002400 */
[----:B------:R-:W-:Y:S02]  /*50c0*/  FSEL R15, R13, -INF , P0 ;  /* 0xff8000000d0f7808 */ /* 0x000fe40000000000 */
[----:B------:R-:W-:Y:S02]  /*50d0*/  ISETP.GT.AND P0, PT, R40, 0x8, PT ;  /* 0x000000082800780c */ /* 0x000fe40003f04270 */
[----:B------:R-:W-:-:S02]  /*50e0*/  FMNMX.FTZ R12, R21, R12, !PT ;  /* 0x0000000c150c7209 */ /* 0x000fc40007810000 */
[----:B--2---:R-:W-:Y:S01]  /*50f0*/  FSEL R14, R7, -INF , P0 ;  /* 0xff800000070e7808 */ /* 0x004fe20000000000 */
[----:B------:R-:W1:Y:S01]  /*5100*/  MUFU.TANH R22, R22 ;  /* 0x0000001600167308 */ /* 0x000e620000002400 */
[----:B------:R-:W-:Y:S02]  /*5110*/  ISETP.GT.AND P0, PT, R40, 0x9, PT ;  /* 0x000000092800780c */ /* 0x000fe40003f04270 */
[----:B------:R-:W-:Y:S02]  /*5120*/  FMNMX.FTZ R7, R20, R12, !PT ;  /* 0x0000000c14077209 */ /* 0x000fe40007810000 */
[----:B------:R-:W-:Y:S02]  /*5130*/  FSEL R13, R9, -INF , P0 ;  /* 0xff800000090d7808 */ /* 0x000fe40000000000 */
[----:B------:R-:W-:Y:S01]  /*5140*/  ISETP.GT.AND P0, PT, R40, 0x10, PT ;  /* 0x000000102800780c */ /* 0x000fe20003f04270 */
[----:B------:R2:W4:Y:S01]  /*5150*/  MUFU.TANH R206, R10 ;  /* 0x0000000a00ce7308 */ /* 0x0005220000002400 */
[----:B------:R-:W-:-:S02]  /*5160*/  FMNMX.FTZ R7, R2, R7, !PT ;  /* 0x0000000702077209 */ /* 0x000fc40007810000 */
[----:B---3--:R-:W-:Y:S02]  /*5170*/  FSEL R12, R8, -INF , P0 ;  /* 0xff800000080c7808 */ /* 0x008fe40000000000 */
[----:B------:R-:W-:Y:S02]  /*5180*/  FMNMX.FTZ R7, R17, R7, !PT ;  /* 0x0000000711077209 */ /* 0x000fe40007810000 */
[----:B------:R-:W-:Y:S01]  /*5190*/  ISETP.GT.AND P0, PT, R40, 0x11, PT ;  /* 0x000000112800780c */ /* 0x000fe20003f04270 */
[----:B------:R-:W3:Y:S01]  /*51a0*/  MUFU.TANH R203, R54 ;  /* 0x0000003600cb7308 */ /* 0x000ee20000002400 */
[----:B------:R-:W-:Y:S02]  /*51b0*/  FMNMX.FTZ R7, R16, R7, !PT ;  /* 0x0000000710077209 */ /* 0x000fe40007810000 */
[----:B-1----:R-:W-:Y:S02]  /*51c0*/  FSEL R9, R22, -INF , P0 ;  /* 0xff80000016097808 */ /* 0x002fe40000000000 */
[----:B------:R-:W-:-:S02]  /*51d0*/  ISETP.GT.AND P0, PT, R40, 0x18, PT ;  /* 0x000000182800780c */ /* 0x000fc40003f04270 */
[----:B------:R-:W-:Y:S01]  /*51e0*/  FMNMX.FTZ R7, R37, R7, !PT ;  /* 0x0000000725077209 */ /* 0x000fe20007810000 */
[----:B------:R-:W1:Y:S01]  /*51f0*/  MUFU.TANH R202, R55 ;  /* 0x0000003700ca7308 */ /* 0x000e620000002400 */
[----:B------:R-:W-:Y:S02]  /*5200*/  FSEL R8, R31, -INF , P0 ;  /* 0xff8000001f087808 */ /* 0x000fe40000000000 */
[----:B------:R-:W-:Y:S02]  /*5210*/  ISETP.GT.AND P0, PT, R40, 0x19, PT ;  /* 0x000000192800780c */ /* 0x000fe40003f04270 */
[----:B------:R-:W-:Y:S02]  /*5220*/  FMNMX.FTZ R11, R18, R15, !PT ;  /* 0x0000000f120b7209 */ /* 0x000fe40007810000 */
[----:B--2---:R-:W-:Y:S01]  /*5230*/  FMNMX.FTZ R10, R33, R7, !PT ;  /* 0x00000007210a7209 */ /* 0x004fe20007810000 */
[----:B------:R-:W2:Y:S01]  /*5240*/  MUFU.TANH R201, R46 ;  /* 0x0000002e00c97308 */ /* 0x000ea20000002400 */
[----:B------:R-:W-:-:S02]  /*5250*/  FSEL R7, R0, -INF , P0 ;  /* 0xff80000000077808 */ /* 0x000fc40000000000 */
[----:B------:R-:W-:Y:S02]  /*5260*/  FMNMX.FTZ R11, R14, R11, !PT ;  /* 0x0000000b0e0b7209 */ /* 0x000fe40007810000 */
[----:B------:R-:W-:Y:S02]  /*5270*/  ISETP.GT.AND P0, PT, R40, 0x20, PT ;  /* 0x000000202800780c */ /* 0x000fe40003f04270 */
[----:B------:R-:W-:Y:S01]  /*5280*/  FMNMX.FTZ R10, R32, R10, !PT ;  /* 0x0000000a200a7209 */ /* 0x000fe20007810000 */
[----:B------:R-:W5:Y:S01]  /*5290*/  MUFU.TANH R200, R47 ;  /* 0x0000002f00c87308 */ /* 0x000f620000002400 */
[----:B------:R-:W-:Y:S02]  /*52a0*/  FMNMX.FTZ R11, R13, R11, !PT ;  /* 0x0000000b0d0b7209 */ /* 0x000fe40007810000 */
[----:B------:R-:W-:Y:S02]  /*52b0*/  FSEL R36, R26, -INF , P0 ;  /* 0xff8000001a247808 */ /* 0x000fe40000000000 */
[----:B------:R-:W-:-:S02]  /*52c0*/  FMNMX.FTZ R0, R29, R10, !PT ;  /* 0x0000000a1d007209 */ /* 0x000fc40007810000 */
[----:B------:R-:W-:Y:S01]  /*52d0*/  ISETP.GT.AND P0, PT, R40, 0x21, PT ;  /* 0x000000212800780c */ /* 0x000fe20003f04270 */
[----:B------:R-:W1:Y:S01]  /*52e0*/  MUFU.TANH R199, R42 ;  /* 0x0000002a00c77308 */ /* 0x000e620000002400 */
[----:B------:R-:W-:Y:S02]  /*52f0*/  FMNMX.FTZ R11, R12, R11, !PT ;  /* 0x0000000b0c0b7209 */ /* 0x000fe40007810000 */
[----:B------:R-:W-:Y:S02]  /*5300*/  FMNMX.FTZ R0, R193, R0, !PT ;  /* 0x00000000c1007209 */ /* 0x000fe40007810000 */
[----:B------:R-:W-:Y:S02]  /*5310*/  FSEL R31, R19, -INF , P0 ;  /* 0xff800000131f7808 */ /* 0x000fe40000000000 */
[----:B------:R-:W-:Y:S01]  /*5320*/  ISETP.GT.AND P0, PT, R40, 0x28, PT ;  /* 0x000000282800780c */ /* 0x000fe20003f04270 */
[----:B------:R-:W1:Y:S01]  /*5330*/  MUFU.TANH R198, R43 ;  /* 0x0000002b00c67308 */ /* 0x000e620000002400 */
[----:B------:R-:W-:-:S02]  /*5340*/  FMNMX.FTZ R11, R9, R11, !PT ;  /* 0x0000000b090b7209 */ /* 0x000fc40007810000 */
[----:B------:R-:W-:Y:S02]  /*5350*/  FMNMX.FTZ R0, R192, R0, !PT ;  /* 0x00000000c0007209 */ /* 0x000fe40007810000 */
[----:B----4-:R-:W-:Y:S02]  /*5360*/  FSEL R206, R206, -INF , P0 ;  /* 0xff800000cece7808 */ /* 0x010fe40000000000 */
[----:B------:R-:W-:Y:S01]  /*5370*/  ISETP.GT.AND P0, PT, R40, 0x29, PT ;  /* 0x000000292800780c */ /* 0x000fe20003f04270 */
[----:B------:R-:W4:Y:S01]  /*5380*/  MUFU.TANH R185, R38 ;  /* 0x0000002600b97308 */ /* 0x000f220000002400 */
[----:B------:R-:W-:Y:S02]  /*5390*/  FMNMX.FTZ R11, R8, R11, !PT ;  /* 0x0000000b080b7209 */ /* 0x000fe40007810000 */
[----:B------:R-:W-:Y:S02]  /*53a0*/  FMNMX.FTZ R0, R205, R0, !PT ;  /* 0x00000000cd007209 */ /* 0x000fe40007810000 */
[----:B------:R-:W-:-:S02]  /*53b0*/  FSEL R30, R30, -INF , P0 ;  /* 0xff8000001e1e7808 */ /* 0x000fc40000000000 */
[----:B------:R-:W-:Y:S01]  /*53c0*/  FMNMX.FTZ R11, R7, R11, !PT ;  /* 0x0000000b070b7209 */ /* 0x000fe20007810000 */
[----:B------:R-:W1:Y:S01]  /*53d0*/  MUFU.TANH R184, R39 ;  /* 0x0000002700b87308 */ /* 0x000e620000002400 */
[----:B------:R-:W-:Y:S02]  /*53e0*/  ISETP.GT.AND P0, PT, R40, 0x30, PT ;  /* 0x000000302800780c */ /* 0x000fe40003f04270 */
[----:B------:R-:W-:Y:S02]  /*53f0*/  FMNMX.FTZ R0, R204, R0, !PT ;  /* 0x00000000cc007209 */ /* 0x000fe40007810000 */
[----:B------:R-:W-:Y:S02]  /*5400*/  FMNMX.FTZ R11, R36, R11, !PT ;  /* 0x0000000b240b7209 */ /* 0x000fe40007810000 */
[----:B---3--:R-:W-:Y:S01]  /*5410*/  FSEL R203, R203, -INF , P0 ;  /* 0xff800000cbcb7808 */ /* 0x008fe20000000000 */
[----:B------:R-:W3:Y:S01]  /*5420*/  MUFU.TANH R183, R58 ;  /* 0x0000003a00b77308 */ /* 0x000ee20000002400 */
[----:B------:R-:W-:-:S02]  /*5430*/  FMNMX.FTZ R0, R197, R0, !PT ;  /* 0x00000000c5007209 */ /* 0x000fc40007810000 */
[----:B------:R-:W-:Y:S02]  /*5440*/  ISETP.GT.AND P0, PT, R40, 0x31, PT ;  /* 0x000000312800780c */ /* 0x000fe40003f04270 */
[----:B------:R-:W-:Y:S02]  /*5450*/  FMNMX.FTZ R11, R31, R11, !PT ;  /* 0x0000000b1f0b7209 */ /* 0x000fe40007810000 */
[----:B------:R-:W-:Y:S01]  /*5460*/  FMNMX.FTZ R0, R196, R0, !PT ;  /* 0x00000000c4007209 */ /* 0x000fe20007810000 */
[----:B------:R2:W2:Y:S01]  /*5470*/  MUFU.TANH R182, R59 ;  /* 0x0000003b00b67308 */ /* 0x0004a20000002400 */
[----:B-1----:R-:W-:Y:S02]  /*5480*/  FSEL R202, R202, -INF , P0 ;  /* 0xff800000caca7808 */ /* 0x002fe40000000000 */
[----:B------:R-:W-:Y:S02]  /*5490*/  ISETP.GT.AND P0, PT, R40, 0x38, PT ;  /* 0x000000382800780c */ /* 0x000fe40003f04270 */
[----:B------:R-:W-:-:S02]  /*54a0*/  FMNMX.FTZ R11, R206, R11, !PT ;  /* 0x0000000bce0b7209 */ /* 0x000fc40007810000 */
[----:B------:R-:W-:Y:S02]  /*54b0*/  FMNMX.FTZ R0, R195, R0, !PT ;  /* 0x00000000c3007209 */ /* 0x000fe40007810000 */
[----:B------:R-:W-:Y:S02]  /*54c0*/  FSEL R187, R187, -INF , P0 ;  /* 0xff800000bbbb7808 */ /* 0x000fe40000000000 */
[----:B------:R-:W-:Y:S02]  /*54d0*/  ISETP.GT.AND P0, PT, R40, 0x39, PT ;  /* 0x000000392800780c */ /* 0x000fe40003f04270 */
[----:B------:R-:W-:Y:S02]  /*54e0*/  FMNMX.FTZ R11, R30, R11, !PT ;  /* 0x0000000b1e0b7209 */ /* 0x000fe40007810000 */
[----:B------:R-:W-:Y:S01]  /*54f0*/  FMNMX.FTZ R0, R194, R0, !PT ;  /* 0x00000000c2007209 */ /* 0x000fe20007810000 */
[----:B--2---:R-:W-:Y:S01]  /*5500*/  LDSM.16.MT88.4 R56, [R241+0x3100] ;  /* 0x00310000f138783b */ /* 0x004fe20000004200 */
[----:B------:R-:W-:-:S02]  /*5510*/  FSEL R186, R186, -INF , P0 ;  /* 0xff800000baba7808 */ /* 0x000fc40000000000 */
[----:B------:R-:W-:Y:S02]  /*5520*/  FMNMX.FTZ R11, R203, R11, !PT ;  /* 0x0000000bcb0b7209 */ /* 0x000fe40007810000 */
[----:B------:R-:W-:Y:S02]  /*5530*/  ISETP.GT.AND P0, PT, R40, 0x40, PT ;  /* 0x000000402800780c */ /* 0x000fe40003f04270 */
[----:B------:R-:W-:Y:S02]  /*5540*/  FMNMX.FTZ R0, R51, R0, !PT ;  /* 0x0000000033007209 */ /* 0x000fe40007810000 */
[----:B------:R-:W-:Y:S02]  /*5550*/  FMNMX.FTZ R11, R202, R11, !PT ;  /* 0x0000000bca0b7209 */ /* 0x000fe40007810000 */
[----:B------:R-:W-:Y:S02]  /*5560*/  FSEL R201, R201, -INF , P0 ;  /* 0xff800000c9c97808 */ /* 0x000fe40000000000 */
[----:B------:R-:W-:-:S02]  /*5570*/  FMNMX.FTZ R0, R50, R0, !PT ;  /* 0x0000000032007209 */ /* 0x000fc40007810000 */
[----:B------:R-:W-:Y:S02]  /*5580*/  ISETP.GT.AND P0, PT, R40, 0x41, PT ;  /* 0x000000412800780c */ /* 0x000fe40003f04270 */
[----:B------:R-:W-:Y:S02]  /*5590*/  FMNMX.FTZ R11, R187, R11, !PT ;  /* 0x0000000bbb0b7209 */ /* 0x000fe40007810000 */
[----:B------:R-:W-:Y:S02]  /*55a0*/  FMNMX.FTZ R0, R49, R0, !PT ;  /* 0x0000000031007209 */ /* 0x000fe40007810000 */
[----:B-----5:R-:W-:Y:S02]  /*55b0*/  FSEL R200, R200, -INF , P0 ;  /* 0xff800000c8c87808 */ /* 0x020fe40000000000 */
[----:B------:R-:W-:Y:S02]  /*55c0*/  ISETP.GT.AND P0, PT, R40, 0x48, PT ;  /* 0x000000482800780c */ /* 0x000fe40003f04270 */
[----:B------:R-:W-:-:S02]  /*55d0*/  FMNMX.FTZ R11, R186, R11, !PT ;  /* 0x0000000bba0b7209 */ /* 0x000fc40007810000 */
[----:B------:R-:W-:Y:S02]  /*55e0*/  FMNMX.FTZ R0, R48, R0, !PT ;  /* 0x0000000030007209 */ /* 0x000fe40007810000 */
[----:B------:R-:W-:Y:S02]  /*55f0*/  FSEL R199, R199, -INF , P0 ;  /* 0xff800000c7c77808 */ /* 0x000fe40000000000 */
[----:B------:R-:W-:Y:S01]  /*5600*/  ISETP.GT.AND P0, PT, R40, 0x49, PT ;  /* 0x000000492800780c */ /* 0x000fe20003f04270 */
[----:B------:R-:W1:Y:S01]  /*5610*/  SHFL.BFLY PT, R10, R0, 0x2, 0x1f ;  /* 0x0c401f00000a7f89 */ /* 0x000e6200000e0000 */
[----:B------:R-:W-:Y:S02]  /*5620*/  FMNMX.FTZ R11, R201, R11, !PT ;  /* 0x0000000bc90b7209 */ /* 0x000fe40007810000 */
[----:B------:R-:W-:Y:S02]  /*5630*/  FSEL R198, R198, -INF , P0 ;  /* 0xff800000c6c67808 */ /* 0x000fe40000000000 */
[----:B------:R-:W-:-:S02]  /*5640*/  FMNMX.FTZ R11, R200, R11, !PT ;  /* 0x0000000bc80b7209 */ /* 0x000fc40007810000 */
[C---:B------:R-:W-:Y:S02]  /*5650*/  ISETP.GT.AND P0, PT, R40.reuse, 0x50, PT ;  /* 0x000000502800780c */ /* 0x040fe40003f04270 */
[----:B------:R-:W-:Y:S02]  /*5660*/  FMNMX.FTZ R11, R199, R11, !PT ;  /* 0x0000000bc70b7209 */ /* 0x000fe40007810000 */
[----:B----4-:R-:W-:Y:S02]  /*5670*/  FSEL R185, R185, -INF , P0 ;  /* 0xff800000b9b97808 */ /* 0x010fe40000000000 */
[----:B------:R-:W-:Y:S02]  /*5680*/  ISETP.GT.AND P0, PT, R40, 0x51, PT ;  /* 0x000000512800780c */ /* 0x000fe40003f04270 */
[----:B------:R-:W-:Y:S02]  /*5690*/  FMNMX.FTZ R11, R198, R11, !PT ;  /* 0x0000000bc60b7209 */ /* 0x000fe40007810000 */
[----:B------:R-:W-:-:S02]  /*56a0*/  FSEL R184, R184, -INF , P0 ;  /* 0xff800000b8b87808 */ /* 0x000fc40000000000 */
[C---:B------:R-:W-:Y:S02]  /*56b0*/  ISETP.GT.AND P0, PT, R40.reuse, 0x58, PT ;  /* 0x000000582800780c */ /* 0x040fe40003f04270 */
[----:B------:R-:W-:Y:S02]  /*56c0*/  FMNMX.FTZ R11, R185, R11, !PT ;  /* 0x0000000bb90b7209 */ /* 0x000fe40007810000 */
[----:B---3--:R-:W-:Y:S02]  /*56d0*/  FSEL R183, R183, -INF , P0 ;  /* 0xff800000b7b77808 */ /* 0x008fe40000000000 */
[----:B------:R-:W-:Y:S02]  /*56e0*/  ISETP.GT.AND P0, PT, R40, 0x59, PT ;  /* 0x000000592800780c */ /* 0x000fe40003f04270 */
[----:B------:R-:W-:Y:S02]  /*56f0*/  FMNMX.FTZ R11, R184, R11, !PT ;  /* 0x0000000bb80b7209 */ /* 0x000fe40007810000 */
[----:B------:R-:W-:-:S02]  /*5700*/  FSEL R182, R182, -INF , P0 ;  /* 0xff800000b6b67808 */ /* 0x000fc40000000000 */
        /* <DEDUP_REMOVED lines=13> */
[--C-:B------:R-:W-:Y:S02]  /*57e0*/  FFMA.FTZ R25, R24, c[0x0][0x2d0], -R181.reuse ;  /* 0x0000b40018197a23 */ /* 0x100fe400000108b5 */
[--C-:B------:R-:W-:Y:S01]  /*57f0*/  FFMA.FTZ R24, R23, c[0x0][0x2d0], -R181.reuse ;  /* 0x0000b40017187a23 */ /* 0x100fe200000108b5 */
[----:B------:R-:W-:Y:S01]  /*5800*/  MUFU.EX2 R39, R39 ;  /* 0x0000002700277308 */ /* 0x000fe20000000800 */
[--C-:B------:R-:W-:Y:S02]  /*5810*/  FFMA.FTZ R45, R21, c[0x0][0x2d0], -R181.reuse ;  /* 0x0000b400152d7a23 */ /* 0x100fe400000108b5 */
[----:B------:R-:W-:-:S02]  /*5820*/  FFMA.FTZ R40, R20, c[0x0][0x2d0], -R181 ;  /* 0x0000b40014287a23 */ /* 0x000fc400000108b5 */
[--C-:B------:R-:W-:Y:S01]  /*5830*/  FFMA.FTZ R38, R17, c[0x0][0x2d0], -R181.reuse ;  /* 0x0000b40011267a23 */ /* 0x100fe200000108b5 */
[----:B------:R-:W-:Y:S01]  /*5840*/  LDSM.16.MT88.4 R20, [R240+0x3900] ;  /* 0x00390000f014783b */ /* 0x000fe20000004200 */
[--C-:B------:R-:W-:Y:S01]  /*5850*/  FFMA.FTZ R34, R16, c[0x0][0x2d0], -R181.reuse ;  /* 0x0000b40010227a23 */ /* 0x100fe200000108b5 */
[----:B------:R-:W-:Y:S01]  /*5860*/  MUFU.EX2 R26, R26 ;  /* 0x0000001a001a7308 */ /* 0x000fe20000000800 */
[--C-:B------:R-:W-:Y:S01]  /*5870*/  FFMA.FTZ R37, R37, c[0x0][0x2d0], -R181.reuse ;  /* 0x0000b40025257a23 */ /* 0x100fe200000108b5 */
[----:B-1----:R-:W-:Y:S01]  /*5880*/  FMNMX.FTZ R2, R11, R10, !PT ;  /* 0x0000000a0b027209 */ /* 0x002fe20007810000 */
[--C-:B------:R-:W-:Y:S02]  /*5890*/  FFMA.FTZ R33, R33, c[0x0][0x2d0], -R181.reuse ;  /* 0x0000b40021217a23 */ /* 0x100fe400000108b5 */
[--C-:B------:R-:W-:Y:S01]  /*58a0*/  FFMA.FTZ R32, R32, c[0x0][0x2d0], -R181.reuse ;  /* 0x0000b40020207a23 */ /* 0x100fe200000108b5 */
[C---:B------:R-:W-:Y:S01]  /*58b0*/  FSETP.NEU.FTZ.AND P0, PT, R2.reuse, -INF , PT ;  /* 0xff8000000200780b */ /* 0x040fe20003f1d000 */
[----:B------:R-:W-:Y:S01]  /*58c0*/  FMUL.FTZ R180, R2, c[0x0][0x2d0] ;  /* 0x0000b40002b47a20 */ /* 0x000fe20000410000 */
[----:B------:R-:W1:Y:S01]  /*58d0*/  MUFU.EX2 R25, R25 ;  /* 0x0000001900197308 */ /* 0x000e620000000800 */
[----:B------:R-:W-:-:S02]  /*58e0*/  FFMA.FTZ R29, R29, c[0x0][0x2d0], -R181 ;  /* 0x0000b4001d1d7a23 */ /* 0x000fc400000108b5 */
[--C-:B------:R-:W-:Y:S01]  /*58f0*/  FFMA.FTZ R193, R193, c[0x0][0x2d0], -R181.reuse ;  /* 0x0000b400c1c17a23 */ /* 0x100fe200000108b5 */
[----:B------:R-:W-:Y:S01]  /*5900*/  FSEL R180, R180, RZ, P0 ;  /* 0x000000ffb4b47208 */ /* 0x000fe20000000000 */
[--C-:B------:R-:W-:Y:S01]  /*5910*/  FFMA.FTZ R192, R192, c[0x0][0x2d0], -R181.reuse ;  /* 0x0000b400c0c07a23 */ /* 0x100fe200000108b5 */
[----:B------:R-:W-:Y:S01]  /*5920*/  PLOP3.LUT P0, PT, PT, PT, UP0, 0x40, 0x0 ;  /* 0x000000000000781c */ /* 0x000fe20003f0e808 */
[----:B------:R-:W-:Y:S01]  /*5930*/  FFMA.FTZ R196, R196, c[0x0][0x2d0], -R181 ;  /* 0x0000b400c4c47a23 */ /* 0x000fe200000108b5 */
[----:B------:R-:W-:Y:S01]  /*5940*/  MUFU.EX2 R24, R24 ;  /* 0x0000001800187308 */ /* 0x000fe20000000800 */
[--C-:B------:R-:W-:Y:S02]  /*5950*/  FFMA.FTZ R46, R18, c[0x0][0x2d0], -R180.reuse ;  /* 0x0000b400122e7a23 */ /* 0x100fe400000108b4 */
[--C-:B------:R-:W-:Y:S01]  /*5960*/  FFMA.FTZ R27, R15, c[0x0][0x2d0], -R180.reuse ;  /* 0x0000b4000f1b7a23 */ /* 0x100fe200000108b4 */
[----:B------:R-:W-:Y:S01]  /*5970*/  LDSM.16.MT88.4 R16, [R247+0x3900] ;  /* 0x00390000f710783b */ /* 0x000fe20000004200 */
[----:B------:R-:W-:-:S02]  /*5980*/  FFMA.FTZ R47, R14, c[0x0][0x2d0], -R180 ;  /* 0x0000b4000e2f7a23 */ /* 0x000fc400000108b4 */
[--C-:B------:R-:W-:Y:S01]  /*5990*/  FFMA.FTZ R44, R13, c[0x0][0x2d0], -R180.reuse ;  /* 0x0000b4000d2c7a23 */ /* 0x100fe200000108b4 */
[----:B------:R-:W2:Y:S01]  /*59a0*/  MUFU.EX2 R45, R45 ;  /* 0x0000002d002d7308 */ /* 0x000ea20000000800 */
[--C-:B------:R-:W-:Y:S01]  /*59b0*/  FFMA.FTZ R43, R12, c[0x0][0x2d0], -R180.reuse ;  /* 0x0000b4000c2b7a23 */ /* 0x100fe200000108b4 */
[----:B-1----:R-:W-:Y:S01]  /*59c0*/  F2FP.PACK_AB R128, R25, R26 ;  /* 0x0000001a1980723e */ /* 0x002fe200000000ff */
[--C-:B------:R-:W-:Y:S01]  /*59d0*/  FFMA.FTZ R42, R9, c[0x0][0x2d0], -R180.reuse ;  /* 0x0000b400092a7a23 */ /* 0x100fe200000108b4 */
[----:B------:R-:W1:Y:S01]  /*59e0*/  LDSM.16.MT88.4 R12, [R247+0x900] ;  /* 0x00090000f70c783b */ /* 0x000e620000004200 */
[--C-:B------:R-:W-:Y:S02]  /*59f0*/  FFMA.FTZ R41, R8, c[0x0][0x2d0], -R180.reuse ;  /* 0x0000b40008297a23 */ /* 0x100fe400000108b4 */
[--C-:B------:R-:W-:Y:S01]  /*5a00*/  FFMA.FTZ R35, R7, c[0x0][0x2d0], -R180.reuse ;  /* 0x0000b40007237a23 */ /* 0x100fe200000108b4 */
[----:B------:R-:W-:Y:S01]  /*5a10*/  MUFU.EX2 R46, R46 ;  /* 0x0000002e002e7308 */ /* 0x000fe20000000800 */
[----:B------:R-:W3:Y:S01]  /*5a20*/  LDSM.16.MT88.4 R8, [R242+0x900] ;  /* 0x00090000f208783b */ /* 0x000ee20000004200 */
[----:B------:R-:W-:-:S02]  /*5a30*/  FFMA.FTZ R36, R36, c[0x0][0x2d0], -R180 ;  /* 0x0000b40024247a23 */ /* 0x000fc400000108b4 */
[--C-:B------:R-:W-:Y:S02]  /*5a40*/  FFMA.FTZ R31, R31, c[0x0][0x2d0], -R180.reuse ;  /* 0x0000b4001f1f7a23 */ /* 0x100fe400000108b4 */
[--C-:B------:R-:W-:Y:S02]  /*5a50*/  FFMA.FTZ R3, R30, c[0x0][0x2d0], -R180.reuse ;  /* 0x0000b4001e037a23 */ /* 0x100fe400000108b4 */
[----:B------:R-:W4:Y:S01]  /*5a60*/  MUFU.EX2 R27, R27 ;  /* 0x0000001b001b7308 */ /* 0x000f220000000800 */
[----:B--2---:R-:W-:Y:S01]  /*5a70*/  F2FP.PACK_AB R130, R45, R24 ;  /* 0x000000182d82723e */ /* 0x004fe200000000ff */
[--C-:B------:R-:W-:Y:S02]  /*5a80*/  FFMA.FTZ R206, R206, c[0x0][0x2d0], -R180.reuse ;  /* 0x0000b400cece7a23 */ /* 0x100fe400000108b4 */
[--C-:B------:R-:W-:Y:S02]  /*5a90*/  FFMA.FTZ R187, R187, c[0x0][0x2d0], -R180.reuse ;  /* 0x0000b400bbbb7a23 */ /* 0x100fe400000108b4 */
[----:B------:R-:W-:-:S02]  /*5aa0*/  FFMA.FTZ R186, R186, c[0x0][0x2d0], -R180 ;  /* 0x0000b400baba7a23 */ /* 0x000fc400000108b4 */
[----:B------:R-:W-:Y:S01]  /*5ab0*/  MUFU.EX2 R47, R47 ;  /* 0x0000002f002f7308 */ /* 0x000fe20000000800 */
[--C-:B------:R-:W-:Y:S02]  /*5ac0*/  FFMA.FTZ R195, R195, c[0x0][0x2d0], -R181.reuse ;  /* 0x0000b400c3c37a23 */ /* 0x100fe400000108b5 */
[----:B------:R-:W-:Y:S02]  /*5ad0*/  FFMA.FTZ R194, R194, c[0x0][0x2d0], -R181 ;  /* 0x0000b400c2c27a23 */ /* 0x000fe400000108b5 */
[--C-:B------:R-:W-:Y:S02]  /*5ae0*/  FFMA.FTZ R201, R201, c[0x0][0x2d0], -R180.reuse ;  /* 0x0000b400c9c97a23 */ /* 0x100fe400000108b4 */
[--C-:B------:R-:W-:Y:S01]  /*5af0*/  FFMA.FTZ R200, R200, c[0x0][0x2d0], -R180.reuse ;  /* 0x0000b400c8c87a23 */ /* 0x100fe200000108b4 */
[----:B------:R-:W2:Y:S01]  /*5b00*/  MUFU.EX2 R44, R44 ;  /* 0x0000002c002c7308 */ /* 0x000ea20000000800 */
[----:B----4-:R-:W-:Y:S01]  /*5b10*/  F2FP.PACK_AB R129, R27, R46 ;  /* 0x0000002e1b81723e */ /* 0x010fe200000000ff */
[----:B------:R-:W-:-:S02]  /*5b20*/  FFMA.FTZ R199, R199, c[0x0][0x2d0], -R180 ;  /* 0x0000b400c7c77a23 */ /* 0x000fc400000108b4 */
[--C-:B------:R-:W-:Y:S02]  /*5b30*/  FFMA.FTZ R51, R51, c[0x0][0x2d0], -R181.reuse ;  /* 0x0000b40033337a23 */ /* 0x100fe400000108b5 */
[--C-:B------:R-:W-:Y:S02]  /*5b40*/  FFMA.FTZ R50, R50, c[0x0][0x2d0], -R181.reuse ;  /* 0x0000b40032327a23 */ /* 0x100fe400000108b5 */
[----:B------:R-:W4:Y:S01]  /*5b50*/  MUFU.EX2 R40, R40 ;  /* 0x0000002800287308 */ /* 0x000f220000000800 */
[--C-:B------:R-:W-:Y:S02]  /*5b60*/  FFMA.FTZ R49, R49, c[0x0][0x2d0], -R181.reuse ;  /* 0x0000b40031317a23 */ /* 0x100fe400000108b5 */
[----:B------:R-:W-:Y:S02]  /*5b70*/  FFMA.FTZ R48, R48, c[0x0][0x2d0], -R181 ;  /* 0x0000b40030307a23 */ /* 0x000fe400000108b5 */
[----:B------:R-:W-:Y:S02]  /*5b80*/  FFMA.FTZ R184, R184, c[0x0][0x2d0], -R180 ;  /* 0x0000b400b8b87a23 */ /* 0x000fe400000108b4 */
[----:B------:R-:W-:Y:S01]  /*5b90*/  FADD.FTZ R25, R26, R25 ;  /* 0x000000191a197221 */ /* 0x000fe20000010000 */
[----:B--2---:R-:W-:Y:S01]  /*5ba0*/  F2FP.PACK_AB R131, R44, R47 ;  /* 0x0000002f2c83723e */ /* 0x004fe200000000ff */
[----:B------:R-:W-:Y:S01]  /*5bb0*/  MUFU.EX2 R38, R38 ;  /* 0x0000002600267308 */ /* 0x000fe20000000800 */
[----:B------:R-:W-:-:S02]  /*5bc0*/  FADD.FTZ R27, R46, R27 ;  /* 0x0000001b2e1b7221 */ /* 0x000fc40000010000 */
[----:B------:R-:W-:Y:S02]  /*5bd0*/  FADD.FTZ R46, R24, R25 ;  /* 0x00000019182e7221 */ /* 0x000fe40000010000 */
[----:B------:R-:W-:Y:S01]  /*5be0*/  FADD.FTZ R47, R47, R27 ;  /* 0x0000001b2f2f7221 */ /* 0x000fe20000010000 */
[C---:B------:R-:W-:Y:S01]  /*5bf0*/  HMMA.16816.F32 R176, R128.reuse, R172, RZ ;  /* 0x000000ac80b0723c */ /* 0x040fe200000018ff */
[----:B----4-:R-:W-:Y:S01]  /*5c00*/  F2FP.PACK_AB R4, R39, R40 ;  /* 0x000000282704723e */ /* 0x010fe200000000ff */
[----:B------:R-:W2:Y:S01]  /*5c10*/  MUFU.EX2 R34, R34 ;  /* 0x0000002200227308 */ /* 0x000ea20000000800 */
[----:B------:R-:W-:Y:S01]  /*5c20*/  FADD.FTZ R46, R45, R46 ;  /* 0x0000002e2d2e7221 */ /* 0x000fe20000010000 */
[----:B------:R-:W-:Y:S01]  /*5c30*/  LDSM.16.MT88.4 R24, [R247+0x5900] ;  /* 0x00590000f718783b */ /* 0x000fe20000004200 */
[----:B------:R-:W-:Y:S02]  /*5c40*/  FADD.FTZ R47, R44, R47 ;  /* 0x0000002f2c2f7221 */ /* 0x000fe40000010000 */
[----:B------:R-:W-:Y:S01]  /*5c50*/  FADD.FTZ R46, R40, R46 ;  /* 0x0000002e282e7221 */ /* 0x000fe20000010000 */
[----:B------:R-:W-:Y:S02]  /*5c60*/  HMMA.16816.F32 R168, R128, R164, RZ ;  /* 0x000000a480a8723c */ /* 0x000fe400000018ff */
[----:B------:R-:W4:Y:S01]  /*5c70*/  MUFU.EX2 R43, R43 ;  /* 0x0000002b002b7308 */ /* 0x000f220000000800 */
[----:B------:R-:W-:-:S05]  /*5c80*/  FADD.FTZ R46, R39, R46 ;  /* 0x0000002e272e7221 */ /* 0x000fca0000010000 */
[----:B------:R-:W-:Y:S02]  /*5c90*/  HMMA.16816.F32 R172, R128, R174, RZ ;  /* 0x000000ae80ac723c */ /* 0x000fe400000018ff */
[----:B------:R-:W5:Y:S01]  /*5ca0*/  MUFU.EX2 R42, R42 ;  /* 0x0000002a002a7308 */ /* 0x000f620000000800 */
[----:B--2---:R-:W-:Y:S01]  /*5cb0*/  F2FP.PACK_AB R6, R34, R38 ;  /* 0x000000262206723e */ /* 0x004fe200000000ff */
[----:B------:R-:W-:-:S04]  /*5cc0*/  FADD.FTZ R38, R38, R46 ;  /* 0x0000002e26267221 */ /* 0x000fc80000010000 */
[----:B------:R-:W-:Y:S01]  /*5cd0*/  HMMA.16816.F32 R164, R128, R166, RZ ;  /* 0x000000a680a4723c */ /* 0x000fe200000018ff */
[----:B------:R-:W-:Y:S01]  /*5ce0*/  FADD.FTZ R38, R34, R38 ;  /* 0x0000002622267221 */ /* 0x000fe20000010000 */
[----:B------:R-:W-:Y:S01]  /*5cf0*/  MUFU.EX2 R41, R41 ;  /* 0x0000002900297308 */ /* 0x000fe20000000800 */
[----:B----4-:R-:W-:-:S05]  /*5d00*/  FADD.FTZ R47, R43, R47 ;  /* 0x0000002f2b2f7221 */ /* 0x010fca0000010000 */
[----:B------:R-:W-:Y:S02]  /*5d10*/  HMMA.16816.F32 R160, R128, R156, RZ ;  /* 0x0000009c80a0723c */ /* 0x000fe400000018ff */
[----:B------:R-:W2:Y:S01]  /*5d20*/  MUFU.EX2 R35, R35 ;  /* 0x0000002300237308 */ /* 0x000ea20000000800 */
[C---:B-----5:R-:W-:Y:S01]  /*5d30*/  F2FP.PACK_AB R5, R42.reuse, R43 ;  /* 0x0000002b2a05723e */ /* 0x060fe200000000ff */
        /* <DEDUP_REMOVED lines=10> */
[C---:B-1----:R-:W-:Y:S02]  /*5de0*/  HMMA.16816.F32 R176, R4.reuse, R12, R176 ;  /* 0x0000000c04b0723c */ /* 0x042fe400000018b0 */
[----:B------:R-:W-:Y:S06]  /*5df0*/  MUFU.EX2 R29, R29 ;  /* 0x0000001d001d7308 */ /* 0x000fec0000000800 */
[C---:B------:R-:W-:Y:S01]  /*5e00*/  HMMA.16816.F32 R172, R4.reuse, R14, R172 ;  /* 0x0000000e04ac723c */ /* 0x040fe200000018ac */
[----:B------:R-:W1:Y:S01]  /*5e10*/  LDSM.16.MT88.4 R12, [R242+0x3900] ;  /* 0x00390000f20c783b */ /* 0x000e620000004200 */
[----:B------:R-:W-:Y:S06]  /*5e20*/  MUFU.EX2 R36, R36 ;  /* 0x0000002400247308 */ /* 0x000fec0000000800 */
[C---:B---3--:R-:W-:Y:S02]  /*5e30*/  HMMA.16816.F32 R168, R4.reuse, R8, R168 ;  /* 0x0000000804a8723c */ /* 0x048fe400000018a8 */
[----:B------:R-:W3:Y:S06]  /*5e40*/  MUFU.EX2 R31, R31 ;  /* 0x0000001f001f7308 */ /* 0x000eec0000000800 */
[----:B------:R-:W-:Y:S01]  /*5e50*/  HMMA.16816.F32 R164, R4, R10, R164 ;  /* 0x0000000a04a4723c */ /* 0x000fe200000018a4 */
[----:B------:R-:W4:Y:S01]  /*5e60*/  LDSM.16.MT88.4 R8, [R241+0x3900] ;  /* 0x00390000f108783b */ /* 0x000f220000004200 */
[----:B------:R-:W-:Y:S06]  /*5e70*/  MUFU.EX2 R30, R206 ;  /* 0x000000ce001e7308 */ /* 0x000fec0000000800 */
[C---:B------:R-:W-:Y:S02]  /*5e80*/  HMMA.16816.F32 R132, R128.reuse, R134, RZ ;  /* 0x000000868084723c */ /* 0x040fe400000018ff */
[----:B------:R-:W5:Y:S06]  /*5e90*/  MUFU.EX2 R3, R3 ;  /* 0x0000000300037308 */ /* 0x000f6c0000000800 */
[----:B------:R-:W-:Y:S02]  /*5ea0*/  HMMA.16816.F32 R56, R128, R58, RZ ;  /* 0x0000003a8038723c */ /* 0x000fe400000018ff */
[----:B------:R-:W1:Y:S06]  /*5eb0*/  MUFU.EX2 R193, R193 ;  /* 0x000000c100c17308 */ /* 0x000e6c0000000800 */
[C---:B------:R-:W-:Y:S02]  /*5ec0*/  HMMA.16816.F32 R160, R4.reuse, R68, R160 ;  /* 0x0000004404a0723c */ /* 0x040fe400000018a0 */
[----:B------:R-:W-:Y:S06]  /*5ed0*/  MUFU.EX2 R192, R192 ;  /* 0x000000c000c07308 */ /* 0x000fec0000000800 */
[----:B------:R-:W-:Y:S02]  /*5ee0*/  HMMA.16816.F32 R156, R4, R70, R156 ;  /* 0x00000046049c723c */ /* 0x000fe4000000189c */
        /* <DEDUP_REMOVED lines=9> */
[C---:B-1----:R-:W-:Y:S02]  /*5f80*/  HMMA.16816.F32 R136, R4.reuse, R12, R136 ;  /* 0x0000000c0488723c */ /* 0x042fe40000001888 */
[----:B------:R-:W-:Y:S06]  /*5f90*/  MUFU.EX2 R201, R201 ;  /* 0x000000c900c97308 */ /* 0x000fec0000000800 */
[C---:B------:R-:W-:Y:S01]  /*5fa0*/  HMMA.16816.F32 R132, R4.reuse, R14, R132 ;  /* 0x0000000e0484723c */ /* 0x040fe20000001884 */
[----:B------:R-:W1:Y:S01]  /*5fb0*/  LDSM.16.MT88.4 R12, [R241+0x6900] ;  /* 0x00690000f10c783b */ /* 0x000e620000004200 */
[----:B------:R-:W-:Y:S06]  /*5fc0*/  MUFU.EX2 R200, R200 ;  /* 0x000000c800c87308 */ /* 0x000fec0000000800 */
[C---:B----4-:R-:W-:Y:S02]  /*5fd0*/  HMMA.16816.F32 R52, R4.reuse, R8, R52 ;  /* 0x000000080434723c */ /* 0x050fe40000001834 */
[----:B------:R-:W-:Y:S06]  /*5fe0*/  MUFU.EX2 R51, R51 ;  /* 0x0000003300337308 */ /* 0x000fec0000000800 */
[C---:B------:R-:W-:Y:S01]  /*5ff0*/  HMMA.16816.F32 R56, R4.reuse, R10, R56 ;  /* 0x0000000a0438723c */ /* 0x040fe20000001838 */
[----:B------:R-:W4:Y:S01]  /*6000*/  LDSM.16.MT88.4 R8, [R240+0x6900] ;  /* 0x00690000f008783b */ /* 0x000f220000004200 */
[----:B------:R-:W-:Y:S06]  /*6010*/  MUFU.EX2 R50, R50 ;  /* 0x0000003200327308 */ /* 0x000fec0000000800 */
[C---:B------:R-:W-:Y:S02]  /*6020*/  HMMA.16816.F32 R68, R4.reuse, R80, R68 ;  /* 0x000000500444723c */ /* 0x040fe40000001844 */
[----:B------:R-:W-:Y:S06]  /*6030*/  MUFU.EX2 R49, R49 ;  /* 0x0000003100317308 */ /* 0x000fec0000000800 */
[----:B------:R-:W-:Y:S02]  /*6040*/  HMMA.16816.F32 R72, R4, R82, R72 ;  /* 0x000000520448723c */ /* 0x000fe40000001848 */
[----:B------:R-:W-:Y:S06]  /*6050*/  MUFU.EX2 R48, R48 ;  /* 0x0000003000307308 */ /* 0x000fec0000000800 */
[C---:B------:R-:W-:Y:S02]  /*6060*/  HMMA.16816.F32 R76, R128.reuse, R84, RZ ;  /* 0x00000054804c723c */ /* 0x040fe400000018ff */
[----:B------:R-:W-:Y:S06]  /*6070*/  MUFU.EX2 R184, R184 ;  /* 0x000000b800b87308 */ /* 0x000fec0000000800 */
[----:B------:R-:W-:Y:S08]  /*6080*/  HMMA.16816.F32 R80, R128, R86, RZ ;  /* 0x000000568050723c */ /* 0x000ff000000018ff */
        /* <DEDUP_REMOVED lines=8> */
[----:B------:R-:W-:Y:S08]  /*6110*/  HMMA.16816.F32 R148, R128, R150, RZ ;  /* 0x000000968094723c */ /* 0x000ff000000018ff */
[C---:B-1----:R-:W-:Y:S08]  /*6120*/  HMMA.16816.F32 R84, R4.reuse, R12, R84 ;  /* 0x0000000c0454723c */ /* 0x042ff00000001854 */
[C---:B------:R-:W-:Y:S01]  /*6130*/  HMMA.16816.F32 R88, R4.reuse, R14, R88 ;  /* 0x0000000e0458723c */ /* 0x040fe20000001858 */
[----:B------:R-:W1:Y:S07]  /*6140*/  LDSM.16.MT88.4 R12, [R241+0x9900] ;  /* 0x00990000f10c783b */ /* 0x000e6e0000004200 */
[C---:B----4-:R-:W-:Y:S08]  /*6150*/  HMMA.16816.F32 R92, R4.reuse, R8, R92 ;  /* 0x00000008045c723c */ /* 0x050ff0000000185c */
[C---:B------:R-:W-:Y:S01]  /*6160*/  HMMA.16816.F32 R96, R4.reuse, R10, R96 ;  /* 0x0000000a0460723c */ /* 0x040fe20000001860 */
[----:B------:R-:W4:Y:S07]  /*6170*/  LDSM.16.MT88.4 R8, [R240+0x9900] ;  /* 0x00990000f008783b */ /* 0x000f2e0000004200 */
[C---:B------:R-:W-:Y:S08]  /*6180*/  HMMA.16816.F32 R152, R4.reuse, R60, R152 ;  /* 0x0000003c0498723c */ /* 0x040ff00000001898 */
[----:B------:R-:W-:Y:S08]  /*6190*/  HMMA.16816.F32 R148, R4, R62, R148 ;  /* 0x0000003e0494723c */ /* 0x000ff00000001894 */
        /* <DEDUP_REMOVED lines=9> */
[----:B------:R-:W-:Y:S01]  /*6230*/  HMMA.16816.F32 R128, R128, R18, RZ ;  /* 0x000000128080723c */ /* 0x000fe200000018ff */
        /* <DEDUP_REMOVED lines=10> */
[C---:B------:R-:W-:Y:S07]  /*62e0*/  HMMA.16816.F32 R76, R4.reuse, R188, R76 ;  /* 0x000000bc044c723c */ /* 0x040fee000000184c */
[----:B------:R-:W-:Y:S01]  /*62f0*/  FFMA.FTZ R188, R204, c[0x0][0x2d0], -R181 ;  /* 0x0000b400ccbc7a23 */ /* 0x000fe200000108b5 */
[----:B------:R-:W-:Y:S01]  /*6300*/  HMMA.16816.F32 R80, R4, R190, R80 ;  /* 0x000000be0450723c */ /* 0x000fe20000001850 */
[----:B------:R-:W-:-:S02]  /*6310*/  FFMA.FTZ R189, R202, c[0x0][0x2d0], -R180 ;  /* 0x0000b400cabd7a23 */ /* 0x000fc400000108b4 */
[--C-:B------:R-:W-:Y:S02]  /*6320*/  FFMA.FTZ R202, R197, c[0x0][0x2d0], -R181.reuse ;  /* 0x0000b400c5ca7a23 */ /* 0x100fe400000108b5 */
[----:B------:R-:W-:Y:S01]  /*6330*/  MUFU.EX2 R188, R188 ;  /* 0x000000bc00bc7308 */ /* 0x000fe20000000800 */
[--C-:B------:R-:W-:Y:S02]  /*6340*/  FFMA.FTZ R197, R198, c[0x0][0x2d0], -R180.reuse ;  /* 0x0000b400c6c57a23 */ /* 0x100fe400000108b4 */
[----:B--2---:R-:W-:Y:S01]  /*6350*/  HMMA.16816.F32 R100, R4, R20, R100 ;  /* 0x000000140464723c */ /* 0x004fe20000001864 */
[----:B------:R-:W-:Y:S02]  /*6360*/  FFMA.FTZ R191, R205, c[0x0][0x2d0], -R181 ;  /* 0x0000b400cdbf7a23 */ /* 0x000fe400000108b5 */
[--C-:B------:R-:W-:Y:S02]  /*6370*/  FFMA.FTZ R190, R203, c[0x0][0x2d0], -R180.reuse ;  /* 0x0000b400cbbe7a23 */ /* 0x100fe400000108b4 */
[----:B------:R-:W-:Y:S01]  /*6380*/  MUFU.EX2 R189, R189 ;  /* 0x000000bd00bd7308 */ /* 0x000fe20000000800 */
[----:B------:R-:W-:-:S02]  /*6390*/  FFMA.FTZ R181, R185, c[0x0][0x2d0], -R180 ;  /* 0x0000b400b9b57a23 */ /* 0x000fc400000108b4 */
[C---:B------:R-:W-:Y:S01]  /*63a0*/  HMMA.16816.F32 R104, R4.reuse, R22, R104 ;  /* 0x000000160468723c */ /* 0x040fe20000001868 */
[----:B------:R-:W2:Y:S04]  /*63b0*/  LDSM.16.MT88.4 R20, [R247+0x1100] ;  /* 0x00110000f714783b */ /* 0x000ea80000004200 */
[----:B------:R-:W-:Y:S03]  /*63c0*/  MUFU.EX2 R191, R191 ;  /* 0x000000bf00bf7308 */ /* 0x000fe60000000800 */
[C---:B------:R-:W-:Y:S05]  /*63d0*/  HMMA.16816.F32 R108, R4.reuse, R16, R108 ;  /* 0x00000010046c723c */ /* 0x040fea000000186c */
[----:B------:R-:W1:Y:S03]  /*63e0*/  MUFU.EX2 R190, R190 ;  /* 0x000000be00be7308 */ /* 0x000e660000000800 */
[----:B------:R-:W-:Y:S01]  /*63f0*/  HMMA.16816.F32 R112, R4, R18, R112 ;  /* 0x000000120470723c */ /* 0x000fe20000001870 */
[----:B------:R-:W2:Y:S04]  /*6400*/  LDSM.16.MT88.4 R16, [R240+0x1100] ;  /* 0x00110000f010783b */ /* 0x000ea80000004200 */
[----:B------:R-:W2:Y:S02]  /*6410*/  MUFU.EX2 R202, R202 ;  /* 0x000000ca00ca7308 */ /* 0x000ea40000000800 */
[----:B------:R-:W-:Y:S01]  /*6420*/  F2FP.PACK_AB R4, R33, R37 ;  /* 0x000000252104723e */ /* 0x000fe200000000ff */
[----:B------:R-:W-:Y:S01]  /*6430*/  FADD.FTZ R37, R37, R38 ;  /* 0x0000002625257221 */ /* 0x000fe20000010000 */
[----:B---3--:R-:W-:Y:S01]  /*6440*/  F2FP.PACK_AB R5, R31, R36 ;  /* 0x000000241f05723e */ /* 0x008fe200000000ff */
[----:B------:R-:W-:Y:S01]  /*6450*/  FADD.FTZ R36, R36, R41 ;  /* 0x0000002924247221 */ /* 0x000fe20000010000 */
[----:B------:R-:W-:Y:S01]  /*6460*/  F2FP.PACK_AB R6, R29, R32 ;  /* 0x000000201d06723e */ /* 0x000fe200000000ff */
[----:B------:R-:W-:Y:S01]  /*6470*/  FADD.FTZ R37, R33, R37 ;  /* 0x0000002521257221 */ /* 0x000fe20000010000 */
[----:B-----5:R-:W-:Y:S01]  /*6480*/  F2FP.PACK_AB R7, R3, R30 ;  /* 0x0000001e0307723e */ /* 0x020fe200000000ff */
[----:B------:R-:W-:Y:S01]  /*6490*/  MUFU.EX2 R198, R199 ;  /* 0x000000c700c67308 */ /* 0x000fe20000000800 */
[----:B------:R-:W-:-:S02]  /*64a0*/  FADD.FTZ R36, R31, R36 ;  /* 0x000000241f247221 */ /* 0x000fc40000010000 */
[----:B------:R-:W-:Y:S02]  /*64b0*/  FADD.FTZ R32, R32, R37 ;  /* 0x0000002520207221 */ /* 0x000fe40000010000 */
[----:B------:R-:W-:Y:S01]  /*64c0*/  FADD.FTZ R30, R30, R36 ;  /* 0x000000241e1e7221 */ /* 0x000fe20000010000 */
[C---:B-1----:R-:W-:Y:S01]  /*64d0*/  HMMA.16816.F32 R168, R4.reuse, R12, R168 ;  /* 0x0000000c04a8723c */ /* 0x042fe200000018a8 */
[----:B------:R-:W-:Y:S01]  /*64e0*/  FADD.FTZ R32, R29, R32 ;  /* 0x000000201d207221 */ /* 0x000fe20000010000 */
[----:B------:R-:W1:Y:S01]  /*64f0*/  MUFU.EX2 R197, R197 ;  /* 0x000000c500c57308 */ /* 0x000e620000000800 */
[----:B------:R-:W-:Y:S02]  /*6500*/  FADD.FTZ R30, R3, R30 ;  /* 0x0000001e031e7221 */ /* 0x000fe40000010000 */
[----:B------:R-:W-:Y:S02]  /*6510*/  FADD.FTZ R32, R193, R32 ;  /* 0x00000020c1207221 */ /* 0x000fe40000010000 */
[----:B------:R-:W-:Y:S01]  /*6520*/  FADD.FTZ R30, R190, R30 ;  /* 0x0000001ebe1e7221 */ /* 0x000fe20000010000 */
[----:B------:R-:W-:Y:S01]  /*6530*/  HMMA.16816.F32 R164, R4, R14, R164 ;  /* 0x0000000e04a4723c */ /* 0x000fe200000018a4 */
[----:B------:R-:W3:Y:S01]  /*6540*/  LDSM.16.MT88.4 R12, [R247+0x4100] ;  /* 0x00410000f70c783b */ /* 0x000ee20000004200 */
[----:B------:R-:W5:Y:S01]  /*6550*/  MUFU.EX2 R181, R181 ;  /* 0x000000b500b57308 */ /* 0x000f620000000800 */
[----:B------:R-:W-:-:S05]  /*6560*/  FADD.FTZ R32, R192, R32 ;  /* 0x00000020c0207221 */ /* 0x000fca0000010000 */
[C---:B----4-:R-:W-:Y:S08]  /*6570*/  HMMA.16816.F32 R160, R4.reuse, R8, R160 ;  /* 0x0000000804a0723c */ /* 0x050ff000000018a0 */
[C---:B------:R-:W-:Y:S01]  /*6580*/  HMMA.16816.F32 R156, R4.reuse, R10, R156 ;  /* 0x0000000a049c723c */ /* 0x040fe2000000189c */
[----:B------:R-:W4:Y:S07]  /*6590*/  LDSM.16.MT88.4 R8, [R242+0x4100] ;  /* 0x00410000f208783b */ /* 0x000f2e0000004200 */
[C---:B--2---:R-:W-:Y:S08]  /*65a0*/  HMMA.16816.F32 R176, R4.reuse, R20, R176 ;  /* 0x0000001404b0723c */ /* 0x044ff000000018b0 */
[C---:B------:R-:W-:Y:S01]  /*65b0*/  HMMA.16816.F32 R172, R4.reuse, R22, R172 ;  /* 0x0000001604ac723c */ /* 0x040fe200000018ac */
[----:B------:R-:W2:Y:S07]  /*65c0*/  LDSM.16.MT88.4 R20, [R241+0x4100] ;  /* 0x00410000f114783b */ /* 0x000eae0000004200 */
[C---:B------:R-:W-:Y:S08]  /*65d0*/  HMMA.16816.F32 R152, R4.reuse, R16, R152 ;  /* 0x000000100498723c */ /* 0x040ff00000001898 */
[C---:B---3--:R-:W-:Y:S08]  /*65e0*/  HMMA.16816.F32 R144, R4.reuse, R12, R144 ;  /* 0x0000000c0490723c */ /* 0x048ff00000001890 */
[C---:B------:R-:W-:Y:S01]  /*65f0*/  HMMA.16816.F32 R140, R4.reuse, R14, R140 ;  /* 0x0000000e048c723c */ /* 0x040fe2000000188c */
[----:B------:R-:W3:Y:S07]  /*6600*/  LDSM.16.MT88.4 R12, [R240+0x4100] ;  /* 0x00410000f00c783b */ /* 0x000eee0000004200 */
[C---:B----4-:R-:W-:Y:S08]  /*6610*/  HMMA.16816.F32 R136, R4.reuse, R8, R136 ;  /* 0x000000080488723c */ /* 0x050ff00000001888 */
[C---:B------:R-:W-:Y:S01]  /*6620*/  HMMA.16816.F32 R132, R4.reuse, R10, R132 ;  /* 0x0000000a0484723c */ /* 0x040fe20000001884 */
[----:B------:R-:W4:Y:S07]  /*6630*/  LDSM.16.MT88.4 R8, [R247+0x7100] ;  /* 0x00710000f708783b */ /* 0x000f2e0000004200 */
        /* <DEDUP_REMOVED lines=15> */
[C---:B---3--:R-:W-:Y:S08]  /*6730*/  HMMA.16816.F32 R84, R4.reuse, R12, R84 ;  /* 0x0000000c0454723c */ /* 0x048ff00000001854 */
[C---:B------:R-:W-:Y:S01]  /*6740*/  HMMA.16816.F32 R88, R4.reuse, R14, R88 ;  /* 0x0000000e0458723c */ /* 0x040fe20000001858 */
[----:B------:R-:W2:Y:S07]  /*6750*/  LDSM.16.MT88.4 R12, [R241+0xa100] ;  /* 0x00a10000f10c783b */ /* 0x000eae0000004200 */
[C---:B----4-:R-:W-:Y:S08]  /*6760*/  HMMA.16816.F32 R92, R4.reuse, R8, R92 ;  /* 0x00000008045c723c */ /* 0x050ff0000000185c */
[C---:B------:R-:W-:Y:S01]  /*6770*/  HMMA.16816.F32 R96, R4.reuse, R10, R96 ;  /* 0x0000000a0460723c */ /* 0x040fe20000001860 */
[----:B------:R-:W3:Y:S07]  /*6780*/  LDSM.16.MT88.4 R8, [R240+0xa100] ;  /* 0x00a10000f008783b */ /* 0x000eee0000004200 */
[C---:B------:R-:W-:Y:S01]  /*6790*/  HMMA.16816.F32 R104, R4.reuse, R22, R104 ;  /* 0x000000160468723c */ /* 0x040fe20000001868 */
[----:B------:R-:W4:Y:S07]  /*67a0*/  LDSM.16.MT88.4 R20, [R247+0x1900] ;  /* 0x00190000f714783b */ /* 0x000f2e0000004200 */
[C---:B-1----:R-:W-:Y:S08]  /*67b0*/  HMMA.16816.F32 R108, R4.reuse, R16, R108 ;  /* 0x00000010046c723c */ /* 0x042ff0000000186c */
[C---:B------:R-:W-:Y:S01]  /*67c0*/  HMMA.16816.F32 R112, R4.reuse, R18, R112 ;  /* 0x000000120470723c */ /* 0x040fe20000001870 */
[----:B------:R-:W-:Y:S07]  /*67d0*/  LDSM.16.MT88.4 R16, [R240+0x1900] ;  /* 0x00190000f010783b */ /* 0x000fee0000004200 */
[C---:B--2---:R-:W-:Y:S08]  /*67e0*/  HMMA.16816.F32 R116, R4.reuse, R12, R116 ;  /* 0x0000000c0474723c */ /* 0x044ff00000001874 */
[C---:B------:R-:W-:Y:S01]  /*67f0*/  HMMA.16816.F32 R120, R4.reuse, R14, R120 ;  /* 0x0000000e0478723c */ /* 0x040fe20000001878 */
[----:B------:R-:W1:Y:S07]  /*6800*/  LDSM.16.MT88.4 R12, [R242+0x1900] ;  /* 0x00190000f20c783b */ /* 0x000e6e0000004200 */
[C---:B---3--:R-:W-:Y:S08]  /*6810*/  HMMA.16816.F32 R124, R4.reuse, R8, R124 ;  /* 0x00000008047c723c */ /* 0x048ff0000000187c */
[----:B------:R-:W-:Y:S01]  /*6820*/  HMMA.16816.F32 R128, R4, R10, R128 ;  /* 0x0000000a0480723c */ /* 0x000fe20000001880 */
[----:B------:R-:W2:Y:S06]  /*6830*/  LDSM.16.MT88.4 R8, [R241+0x1900] ;  /* 0x00190000f108783b */ /* 0x000eac0000004200 */
[----:B------:R-:W-:-:S02]  /*6840*/  F2FP.PACK_AB R4, R192, R193 ;  /* 0x000000c1c004723e */ /* 0x000fc400000000ff */
[C---:B------:R-:W-:Y:S01]  /*6850*/  F2FP.PACK_AB R5, R189.reuse, R190 ;  /* 0x000000bebd05723e */ /* 0x040fe200000000ff */
[----:B------:R-:W-:Y:S01]  /*6860*/  FADD.FTZ R189, R189, R30 ;  /* 0x0000001ebdbd7221 */ /* 0x000fe20000010000 */
[----:B------:R-:W-:Y:S01]  /*6870*/  F2FP.PACK_AB R6, R188, R191 ;  /* 0x000000bfbc06723e */ /* 0x000fe200000000ff */
[----:B------:R-:W-:Y:S01]  /*6880*/  FADD.FTZ R191, R191, R32 ;  /* 0x00000020bfbf7221 */ /* 0x000fe20000010000 */
[----:B------:R-:W-:Y:S01]  /*6890*/  F2FP.PACK_AB R7, R186, R187 ;  /* 0x000000bbba07723e */ /* 0x000fe200000000ff */
[----:B------:R-:W-:Y:S02]  /*68a0*/  FADD.FTZ R189, R187, R189 ;  /* 0x000000bdbbbd7221 */ /* 0x000fe40000010000 */
[----:B------:R-:W-:Y:S02]  /*68b0*/  FADD.FTZ R191, R188, R191 ;  /* 0x000000bfbcbf7221 */ /* 0x000fe40000010000 */
[----:B------:R-:W-:Y:S02]  /*68c0*/  FADD.FTZ R186, R186, R189 ;  /* 0x000000bdbaba7221 */ /* 0x000fe40000010000 */
[----:B----4-:R-:W-:Y:S02]  /*68d0*/  HMMA.16816.F32 R176, R4, R20, R176 ;  /* 0x0000001404b0723c */ /* 0x010fe400000018b0 */
[----:B------:R-:W-:-:S04]  /*68e0*/  FADD.FTZ R186, R201, R186 ;  /* 0x000000bac9ba7221 */ /* 0x000fc80000010000 */
[----:B------:R-:W-:Y:S02]  /*68f0*/  FADD.FTZ R186, R200, R186 ;  /* 0x000000bac8ba7221 */ /* 0x000fe40000010000 */
[C---:B-1----:R-:W-:Y:S08]  /*6900*/  HMMA.16816.F32 R168, R4.reuse, R12, R168 ;  /* 0x0000000c04a8723c */ /* 0x042ff000000018a8 */
[C---:B------:R-:W-:Y:S01]  /*6910*/  HMMA.16816.F32 R164, R4.reuse, R14, R164 ;  /* 0x0000000e04a4723c */ /* 0x040fe200000018a4 */
[----:B------:R-:W1:Y:S07]  /*6920*/  LDSM.16.MT88.4 R12, [R247+0x4900] ;  /* 0x00490000f70c783b */ /* 0x000e6e0000004200 */
[C---:B--2---:R-:W-:Y:S08]  /*6930*/  HMMA.16816.F32 R160, R4.reuse, R8, R160 ;  /* 0x0000000804a0723c */ /* 0x044ff000000018a0 */
        /* <DEDUP_REMOVED lines=20> */
[C---:B--2---:R-:W-:Y:S08]  /*6a80*/  HMMA.16816.F32 R68, R4.reuse, R8, R68 ;  /* 0x000000080444723c */ /* 0x044ff00000001844 */
[C---:B------:R-:W-:Y:S01]  /*6a90*/  HMMA.16816.F32 R72, R4.reuse, R10, R72 ;  /* 0x0000000a0448723c */ /* 0x040fe20000001848 */
[----:B------:R-:W2:Y:S07]  /*6aa0*/  LDSM.16.MT88.4 R8, [R240+0x7900] ;  /* 0x00790000f008783b */ /* 0x000eae0000004200 */
[C---:B------:R-:W-:Y:S01]  /*6ab0*/  HMMA.16816.F32 R80, R4.reuse, R18, R80 ;  /* 0x000000120450723c */ /* 0x040fe20000001850 */
[----:B------:R-:W4:Y:S07]  /*6ac0*/  LDSM.16.MT88.4 R16, [R242+0xa900] ;  /* 0x00a90000f210783b */ /* 0x000f2e0000004200 */
[C---:B---3--:R-:W-:Y:S08]  /*6ad0*/  HMMA.16816.F32 R100, R4.reuse, R20, R100 ;  /* 0x000000140464723c */ /* 0x048ff00000001864 */
        /* <DEDUP_REMOVED lines=15> */
[----:B------:R-:W-:Y:S01]  /*6bd0*/  HMMA.16816.F32 R128, R4, R10, R128 ;  /* 0x0000000a0480723c */ /* 0x000fe20000001880 */
[----:B------:R-:W2:Y:S06]  /*6be0*/  LDSM.16.MT88.4 R8, [R241+0x2100] ;  /* 0x00210000f108783b */ /* 0x000eac0000004200 */
        /* <DEDUP_REMOVED lines=9> */
[----:B---3--:R-:W-:Y:S01]  /*6c80*/  HMMA.16816.F32 R152, R4, R16, R152 ;  /* 0x000000100498723c */ /* 0x008fe20000001898 */
[----:B------:R-:W-:-:S02]  /*6c90*/  FADD.FTZ R195, R194, R195 ;  /* 0x000000c3c2c37221 */ /* 0x000fc40000010000 */
[----:B-----5:R-:W-:Y:S02]  /*6ca0*/  FADD.FTZ R198, R181, R198 ;  /* 0x000000c6b5c67221 */ /* 0x020fe40000010000 */
[----:B------:R-:W-:Y:S02]  /*6cb0*/  FADD.FTZ R195, R51, R195 ;  /* 0x000000c333c37221 */ /* 0x000fe40000010000 */
[----:B------:R-:W-:Y:S01]  /*6cc0*/  FADD.FTZ R198, R184, R198 ;  /* 0x000000c6b8c67221 */ /* 0x000fe20000010000 */
[----:B-1----:R-:W-:Y:S01]  /*6cd0*/  HMMA.16816.F32 R168, R4, R12, R168 ;  /* 0x0000000c04a8723c */ /* 0x002fe200000018a8 */
[----:B------:R-:W-:-:S04]  /*6ce0*/  FADD.FTZ R195, R50, R195 ;  /* 0x000000c332c37221 */ /* 0x000fc80000010000 */
[----:B------:R-:W-:-:S03]  /*6cf0*/  FADD.FTZ R195, R49, R195 ;  /* 0x000000c331c37221 */ /* 0x000fc60000010000 */
[----:B------:R-:W-:Y:S01]  /*6d00*/  HMMA.16816.F32 R164, R4, R14, R164 ;  /* 0x0000000e04a4723c */ /* 0x000fe200000018a4 */
[----:B------:R-:W1:Y:S01]  /*6d10*/  LDSM.16.MT88.4 R12, [R247+0x5100] ;  /* 0x00510000f70c783b */ /* 0x000e620000004200 */
[----:B------:R-:W-:-:S05]  /*6d20*/  FADD.FTZ R3, R48, R195 ;  /* 0x000000c330037221 */ /* 0x000fca0000010000 */
[----:B------:R-:W-:Y:S01]  /*6d30*/  STL [R1+0xc], R3 ;  /* 0x00000c0301007387 */ /* 0x000fe20000100800 */
        /* <DEDUP_REMOVED lines=37> */
[----:B------:R-:W-:Y:S07]  /*6f90*/  LDSM.16.MT88.4 R20, [R247+0x2900] ;  /* 0x00290000f714783b */ /* 0x000fee0000004200 */
[C---:B-1----:R-:W-:Y:S08]  /*6fa0*/  HMMA.16816.F32 R116, R4.reuse, R12, R116 ;  /* 0x0000000c0474723c */ /* 0x042ff00000001874 */
[C---:B------:R-:W-:Y:S01]  /*6fb0*/  HMMA.16816.F32 R120, R4.reuse, R14, R120 ;  /* 0x0000000e0478723c */ /* 0x040fe20000001878 */
[----:B------:R-:W1:Y:S07]  /*6fc0*/  LDSM.16.MT88.4 R12, [R241+0x2900] ;  /* 0x00290000f10c783b */ /* 0x000e6e0000004200 */
[C---:B--2---:R-:W-:Y:S08]  /*6fd0*/  HMMA.16816.F32 R124, R4.reuse, R8, R124 ;  /* 0x00000008047c723c */ /* 0x044ff0000000187c */
[----:B------:R-:W-:Y:S01]  /*6fe0*/  HMMA.16816.F32 R128, R4, R10, R128 ;  /* 0x0000000a0480723c */ /* 0x000fe20000001880 */
[----:B------:R-:W2:Y:S06]  /*6ff0*/  LDSM.16.MT88.4 R8, [R240+0x2900] ;  /* 0x00290000f008783b */ /* 0x000eac0000004200 */
[--C-:B------:R-:W-:Y:S01]  /*7000*/  FFMA.FTZ R4, R183, c[0x0][0x2d0], -R180.reuse ;  /* 0x0000b400b7047a23 */ /* 0x100fe200000108b4 */
[----:B------:R-:W-:Y:S01]  /*7010*/  F2FP.PACK_AB R5, R184, R181 ;  /* 0x000000b5b805723e */ /* 0x000fe200000000ff */
[----:B------:R-:W-:Y:S01]  /*7020*/  FFMA.FTZ R183, R182, c[0x0][0x2d0], -R180 ;  /* 0x0000b400b6b77a23 */ /* 0x000fe200000108b4 */
[----:B------:R-:W-:Y:S01]  /*7030*/  F2FP.PACK_AB R6, R48, R49 ;  /* 0x000000313006723e */ /* 0x000fe200000000ff */
[----:B------:R3:W4:Y:S08]  /*7040*/  MUFU.EX2 R180, R4 ;  /* 0x0000000400b47308 */ /* 0x0007300000000800 */
[----:B------:R-:W5:Y:S01]  /*7050*/  MUFU.EX2 R183, R183 ;  /* 0x000000b700b77308 */ /* 0x000f620000000800 */
[----:B---3--:R-:W-:Y:S01]  /*7060*/  F2FP.PACK_AB R4, R50, R51 ;  /* 0x000000333204723e */ /* 0x008fe200000000ff */
[----:B----4-:R-:W-:Y:S01]  /*7070*/  FADD.FTZ R198, R180, R198 ;  /* 0x000000c6b4c67221 */ /* 0x010fe20000010000 */
[----:B-----5:R-:W-:-:S03]  /*7080*/  F2FP.PACK_AB R7, R183, R180 ;  /* 0x000000b4b707723e */ /* 0x020fc600000000ff */
[----:B------:R-:W-:-:S04]  /*7090*/  FADD.FTZ R183, R183, R198 ;  /* 0x000000c6b7b77221 */ /* 0x000fc80000010000 */
        /* <DEDUP_REMOVED lines=11> */
[----:B------:R-:W4:Y:S07]  /*7150*/  LDSM.16.MT88.4 R20, [R242+0x5900] ;  /* 0x00590000f214783b */ /* 0x000f2e0000004200 */
[C---:B---3--:R-:W-:Y:S08]  /*7160*/  HMMA.16816.F32 R68, R4.reuse, R16, R68 ;  /* 0x000000100444723c */ /* 0x048ff00000001844 */
        /* <DEDUP_REMOVED lines=31> */
[----:B------:R-:W-:Y:S01]  /*7360*/  PLOP3.LUT P0, PT, PT, PT, UP1, 0x80, 0x0 ;  /* 0x000000000000781c */ /* 0x000fe20003f0f018 */
[----:B------:R-:W-:Y:S01]  /*7370*/  IMAD.MOV.U32 R180, RZ, RZ, R2 ;  /* 0x000000ffffb47224 */ /* 0x000fe200078e0002 */
[----:B------:R-:W-:Y:S01]  /*7380*/  SHF.L.U64.HI R5, R211, 0x1, R28 ;  /* 0x00000001d3057819 */ /* 0x000fe2000001021c */
[----:B------:R-:W-:Y:S01]  /*7390*/  IMAD.MOV.U32 R3, RZ, RZ, R0 ;  /* 0x000000ffff037224 */ /* 0x000fe200078e0000 */
[----:B------:R-:W-:Y:S01]  /*73a0*/  SHF.L.U64.HI R0, R209, 0x1, R210 ;  /* 0x00000001d1007819 */ /* 0x000fe200000102d2 */
[----:B------:R-:W-:-:S02]  /*73b0*/  IMAD.SHL.U32 R2, R211, 0x2, RZ ;  /* 0x00000002d3027824 */ /* 0x000fc400078e00ff */
[----:B------:R1:W-:Y:S04]  /*73c0*/  STL [R1+0x50], R5 ;  /* 0x0000500501007387 */ /* 0x0003e80000100800 */
[----:B------:R2:W-:Y:S02]  /*73d0*/  STL [R1+0x4c], R2 ;  /* 0x00004c0201007387 */ /* 0x0005e40000100800 */
[----:B------:R-:W-:Y:S01]  /*73e0*/  @P0 IMAD.HI.U32 R4, R212, c[0x0][0x2c8], RZ ;  /* 0x0000b200d4040a27 */ /* 0x000fe200078e00ff */
[----:B------:R-:W-:Y:S01]  /*73f0*/  PLOP3.LUT P0, PT, PT, PT, UP1, 0x80, 0x0 ;  /* 0x000000000000781c */ /* 0x000fe20003f0f018 */
[----:B------:R3:W-:Y:S02]  /*7400*/  STL [R1+0x48], R0 ;  /* 0x0000480001007387 */ /* 0x0007e40000100800 */
[----:B-1----:R-:W-:Y:S01]  /*7410*/  IMAD.SHL.U32 R5, R209, 0x2, RZ ;  /* 0x00000002d1057824 */ /* 0x002fe200078e00ff */
[----:B--2---:R-:W-:-:S04]  /*7420*/  SEL R2, RZ, 0x10, P5 ;  /* 0x00000010ff027807 */ /* 0x004fc80002800000 */
[----:B------:R1:W-:Y:S01]  /*7430*/  STL [R1+0x44], R5 ;  /* 0x0000440501007387 */ /* 0x0003e20000100800 */
[----:B------:R-:W-:Y:S02]  /*7440*/  SEL R2, RZ, 0x10, P4 ;  /* 0x00000010ff027807 */ /* 0x000fe40002000000 */
[----:B---3--:R-:W-:-:S05]  /*7450*/  SHF.L.U64.HI R0, R207, 0x1, R208 ;  /* 0x00000001cf007819 */ /* 0x008fca00000102d0 */
[----:B------:R2:W-:Y:S01]  /*7460*/  STL [R1+0x40], R0 ;  /* 0x0000400001007387 */ /* 0x0005e20000100800 */
[----:B-1----:R-:W-:-:S05]  /*7470*/  IMAD.SHL.U32 R5, R207, 0x2, RZ ;  /* 0x00000002cf057824 */ /* 0x002fca00078e00ff */
[----:B------:R1:W-:Y:S01]  /*7480*/  STL [R1+0x3c], R5 ;  /* 0x00003c0501007387 */ /* 0x0003e20000100800 */
[----:B--2---:R-:W-:-:S05]  /*7490*/  @P0 SHF.R.U32.HI R0, RZ, c[0x0][0x2cc], R4 ;  /* 0x0000b300ff000a19 */ /* 0x004fca0000011604 */
[----:B------:R1:W-:Y:S02]  /*74a0*/  @P0 STL [R1+0x38], R0 ;  /* 0x0000380001000387 */ /* 0x0003e40000100800 */
.L_x_1580:
[----:B------:R-:W-:Y:S04]  /*74b0*/  DEPBAR.LE SB0, 0x0 ;  /* 0x000080000000791a */ /* 0x000fe80000000000 */
[----:B------:R-:W-:Y:S01]  /*74c0*/  BAR.SYNC.DEFER_BLOCKING 0x0 ;  /* 0x0000000000007b1d */ /* 0x000fe20000010000 */
[----:B------:R-:W-:Y:S05]  /*74d0*/  ISETP.LE.AND P0, PT, RZ, UR6, PT ;  /* 0x00000006ff007c0c */ /* 0x000fea000bf03270 */
        /* <DEDUP_REMOVED lines=8> */
[----:B------:R2:W1:Y:S04]  /*7560*/  LDSM.16.M88.4 R192, [R248] ;  /* 0x00000000f8c0783b */ /* 0x0004680000000200 */
[----:B------:R2:W1:Y:S04]  /*7570*/  LDSM.16.M88.4 R196, [R239] ;  /* 0x00000000efc4783b */ /* 0x0004680000000200 */
[----:B------:R2:W1:Y:S04]  /*7580*/  LDSM.16.M88.4 R200, [R238] ;  /* 0x00000000eec8783b */ /* 0x0004680000000200 */
[----:B------:R2:W1:Y:S04]  /*7590*/  LDSM.16.M88.4 R204, [R237] ;  /* 0x00000000edcc783b */ /* 0x0004680000000200 */
[----:B------:R2:W1:Y:S04]  /*75a0*/  LDSM.16.M88.4 R208, [R236] ;  /* 0x00000000ecd0783b */ /* 0x0004680000000200 */
[----:B------:R2:W1:Y:S01]  /*75b0*/  LDSM.16.M88.4 R212, [R235] ;  /* 0x00000000ebd4783b */ /* 0x0004620000000200 */
[----:B------:R-:W-:-:S05]  /*75c0*/  @!P0 BRA `(.L_x_1578) ;  /* 0x0000053000008947 */ /* 0x000fca0003800000 */
[----:B-1-34-:R-:W3:Y:S01]  /*75d0*/  LDL R0, [R1+0x4] ;  /* 0x0000040001007983 */ /* 0x01aee20000100800 */
[----:B------:R-:W-:Y:S02]  /*75e0*/  IADD3 R20, R251, 0x100, RZ ;  /* 0x00000100fb147810 */ /* 0x000fe40007ffe0ff */
[----:B------:R-:W-:Y:S01]  /*75f0*/  SEL R23, RZ, 0x10, P5 ;  /* 0x00000010ff177807 */ /* 0x000fe20002800000 */
[----:B------:R-:W4:Y:S04]  /*7600*/  LDL R6, [R1] ;  /* 0x0000000001067983 */ /* 0x000f280000100800 */
[----:B------:R-:W5:Y:S04]  /*7610*/  LDL R31, [R1+0x4c] ;  /* 0x00004c00011f7983 */ /* 0x000f680000100800 */
[----:B--2---:R-:W2:Y:S04]  /*7620*/  LDL R30, [R1+0x50] ;  /* 0x00005000011e7983 */ /* 0x004ea80000100800 */
[----:B------:R-:W2:Y:S04]  /*7630*/  LDL R29, [R1+0x44] ;  /* 0x00004400011d7983 */ /* 0x000ea80000100800 */
[----:B------:R-:W2:Y:S04]  /*7640*/  LDL R28, [R1+0x48] ;  /* 0x00004800011c7983 */ /* 0x000ea80000100800 */
[----:B------:R-:W2:Y:S04]  /*7650*/  LDL R7, [R1+0x10] ;  /* 0x0000100001077983 */ /* 0x000ea80000100800 */
[----:B------:R-:W2:Y:S04]  /*7660*/  LDL R22, [R1+0x3c] ;  /* 0x00003c0001167983 */ /* 0x000ea80000100800 */
[----:B------:R-:W2:Y:S04]  /*7670*/  LDL R13, [R1+0x20] ;  /* 0x00002000010d7983 */ /* 0x000ea80000100800 */
[----:B------:R-:W5:Y:S01]  /*7680*/  LDL R21, [R1+0x40] ;  /* 0x0000400001157983 */ /* 0x000f620000100800 */
[----:B---3--:R-:W-:Y:S01]  /*7690*/  SHF.R.S32.HI R2, RZ, 0x1f, R0 ;  /* 0x0000001fff027819 */ /* 0x008fe20000011400 */
[----:B------:R-:W-:Y:S04]  /*76a0*/  IMAD.WIDE.U32 R4, R0, c[0x0][0x208], RZ ;  /* 0x0000820000047a25 */ /* 0x000fe800078e00ff */
[----:B------:R-:W-:Y:S04]  /*76b0*/  IMAD R2, R2, c[0x0][0x208], RZ ;  /* 0x0000820002027a24 */ /* 0x000fe800078e02ff */
[----:B------:R-:W-:Y:S01]  /*76c0*/  IMAD R2, R0, c[0x0][0x20c], R2 ;  /* 0x0000830000027a24 */ /* 0x000fe200078e0202 */
[----:B----4-:R-:W-:Y:S03]  /*76d0*/  SHF.R.S32.HI R0, RZ, 0x1f, R6 ;  /* 0x0000001fff007819 */ /* 0x010fe60000011406 */
[----:B------:R-:W-:Y:S02]  /*76e0*/  IMAD.IADD R5, R5, 0x1, R2 ;  /* 0x0000000105057824 */ /* 0x000fe400078e0202 */
[----:B------:R-:W-:Y:S02]  /*76f0*/  IMAD R0, R0, c[0x0][0x218], RZ ;  /* 0x0000860000007a24 */ /* 0x000fe400078e02ff */
[C---:B------:R-:W-:Y:S04]  /*7700*/  IMAD.WIDE.U32 R4, R6.reuse, c[0x0][0x218], R4 ;  /* 0x0000860006047a25 */ /* 0x040fe800078e0004 */
[----:B------:R-:W-:Y:S01]  /*7710*/  IMAD R0, R6, c[0x0][0x21c], R0 ;  /* 0x0000870006007a24 */ /* 0x000fe200078e0200 */
[----:B------:R-:W-:Y:S04]  /*7720*/  IADD3 R4, P0, R4, UR24, RZ ;  /* 0x0000001804047c10 */ /* 0x000fe8000ff1e0ff */
[----:B------:R-:W-:Y:S02]  /*7730*/  IADD3.X R0, R5, UR8, R0, P0, !PT ;  /* 0x0000000805007c10 */ /* 0x000fe400087fe400 */
[C---:B------:R-:W-:Y:S04]  /*7740*/  LEA R5, P0, R4.reuse, c[0x0][0x1f8], 0x1 ;  /* 0x00007e0004057a11 */ /* 0x040fe800078008ff */
[----:B------:R-:W-:Y:S01]  /*7750*/  LEA.HI.X R4, R4, c[0x0][0x1fc], R0, 0x1, P0 ;  /* 0x00007f0004047a11 */ /* 0x000fe200000f0c00 */
[----:B------:R-:W5:Y:S01]  /*7760*/  SHFL.IDX PT, R12, R5, RZ, 0x181f ;  /* 0x00181fff050c7589 */ /* 0x000f6200000e0000 */
[C---:B--2---:R-:W-:Y:S01]  /*7770*/  IMAD.SHL.U32 R0, R7.reuse, 0x2, RZ ;  /* 0x0000000207007824 */ /* 0x044fe200078e00ff */
[----:B------:R-:W-:Y:S02]  /*7780*/  SHF.L.U64.HI R2, R7, 0x1, R13 ;  /* 0x0000000107027819 */ /* 0x000fe4000001020d */
[----:B------:R-:W1:Y:S04]  /*7790*/  SHFL.IDX PT, R6, R4, RZ, 0x181f ;  /* 0x00181fff04067589 */ /* 0x000e6800000e0000 */
[----:B------:R-:W-:Y:S04]  /*77a0*/  SHFL.IDX PT, R7, R4, 0x1, 0x181f ;  /* 0x00381f0004077f89 */ /* 0x000fe800000e0000 */
[----:B------:R-:W-:Y:S01]  /*77b0*/  SHFL.IDX PT, R4, R4, 0x2, 0x181f ;  /* 0x00581f0004047f89 */ /* 0x000fe200000e0000 */
[----:B-----5:R-:W-:Y:S05]  /*77c0*/  IADD3 R14, P0, R12, R31, RZ ;  /* 0x0000001f0c0e7210 */ /* 0x020fea0007f1e0ff */
[----:B-1----:R-:W-:Y:S05]  /*77d0*/  IMAD.X R15, R6, 0x1, R30, P0 ;  /* 0x00000001060f7824 */ /* 0x002fea00000e061e */
[----:B------:R1:W-:Y:S02]  /*77e0*/  LDGSTS.E.BYPASS.LTC128B.128 [R20], [R14.64], !P2 ;  /* 0x000000000e147fae */ /* 0x0003e4000d101d50 */
[----:B-1----:R-:W-:Y:S05]  /*77f0*/  IADD3 R14, P0, R12, R29, RZ ;  /* 0x0000001d0c0e7210 */ /* 0x002fea0007f1e0ff */
[----:B------:R-:W-:Y:S05]  /*7800*/  IMAD.X R15, R6, 0x1, R28, P0 ;  /* 0x00000001060f7824 */ /* 0x000fea00000e061c */
[----:B------:R1:W-:Y:S02]  /*7810*/  LDGSTS.E.BYPASS.LTC128B.128 [R20+0x3000], [R14.64], !P5 ;  /* 0x030000000e147fae */ /* 0x0003e4000e901d50 */
[----:B-1----:R-:W-:Y:S05]  /*7820*/  IADD3 R14, P0, R12, R22, RZ ;  /* 0x000000160c0e7210 */ /* 0x002fea0007f1e0ff */
[--C-:B------:R-:W-:Y:S01]  /*7830*/  IMAD.X R15, R6, 0x1, R21.reuse, P0 ;  /* 0x00000001060f7824 */ /* 0x100fe200000e0615 */
[----:B------:R-:W-:Y:S04]  /*7840*/  IADD3 R12, P0, R12, R0, RZ ;  /* 0x000000000c0c7210 */ /* 0x000fe80007f1e0ff */
[----:B------:R1:W-:Y:S01]  /*7850*/  LDGSTS.E.BYPASS.LTC128B.128 [R20+0x6000], [R14.64], !P4 ;  /* 0x060000000e147fae */ /* 0x0003e2000e101d50 */
[----:B------:R-:W-:Y:S03]  /*7860*/  IMAD.X R13, R6, 0x1, R2, P0 ;  /* 0x00000001060d7824 */ /* 0x000fe600000e0602 */
[----:B------:R-:W2:Y:S04]  /*7870*/  SHFL.IDX PT, R6, R5, 0x1, 0x181f ;  /* 0x00381f0005067f89 */ /* 0x000ea800000e0000 */
[----:B------:R2:W-:Y:S04]  /*7880*/  LDGSTS.E.BYPASS.LTC128B.128 [R20+0x9000], [R12.64], !P6 ;  /* 0x090000000c147fae */ /* 0x0005e8000f101d50 */
[----:B------:R-:W3:Y:S01]  /*7890*/  SHFL.IDX PT, R5, R5, 0x2, 0x181f ;  /* 0x00581f0005057f89 */ /* 0x000ee200000e0000 */
[----:B-1----:R-:W-:Y:S02]  /*78a0*/  SEL R14, RZ, 0x10, P6 ;  /* 0x00000010ff0e7807 */ /* 0x002fe40003000000 */
[----:B------:R-:W-:Y:S02]  /*78b0*/  SEL R15, RZ, 0x10, P4 ;  /* 0x00000010ff0f7807 */ /* 0x000fe40002000000 */
[C---:B--2---:R-:W-:Y:S05]  /*78c0*/  IADD3 R12, P0, R6.reuse, R31, RZ ;  /* 0x0000001f060c7210 */ /* 0x044fea0007f1e0ff */
[C---:B------:R-:W-:Y:S05]  /*78d0*/  IMAD.X R13, R7.reuse, 0x1, R30, P0 ;  /* 0x00000001070d7824 */ /* 0x040fea00000e061e */
[----:B------:R1:W-:Y:S02]  /*78e0*/  LDGSTS.E.BYPASS.LTC128B.128 [R20+0x1000], [R12.64], !P2 ;  /* 0x010000000c147fae */ /* 0x0003e4000d101d50 */
        /* <DEDUP_REMOVED lines=8> */
[----:B------:R3:W-:Y:S02]  /*7970*/  LDGSTS.E.BYPASS.LTC128B.128 [R20+0xa000], [R6.64], !P6 ;  /* 0x0a00000006147fae */ /* 0x0007e4000f101d50 */
[----:B---3--:R-:W-:Y:S05]  /*7980*/  IADD3 R6, P0, R5, R31, RZ ;  /* 0x0000001f05067210 */ /* 0x008fea0007f1e0ff */
[----:B------:R-:W-:Y:S05]  /*7990*/  IMAD.X R7, R4, 0x1, R30, P0 ;  /* 0x0000000104077824 */ /* 0x000fea00000e061e */
[----:B------:R2:W-:Y:S02]  /*79a0*/  LDGSTS.E.BYPASS.LTC128B.128 [R20+0x2000], [R6.64], !P2 ;  /* 0x0200000006147fae */ /* 0x0005e4000d101d50 */
[C---:B--2---:R-:W-:Y:S04]  /*79b0*/  IADD3 R6, -R23.reuse, 0x10, RZ ;  /* 0x0000001017067810 */ /* 0x044fe80007ffe1ff */
        /* <DEDUP_REMOVED lines=8> */
[-C--:B------:R-:W-:Y:S02]  /*7a40*/  IADD3 R6, P1, P0, R6, R5.reuse, R0 ;  /* 0x0000000506067210 */ /* 0x080fe4000783e000 */
[C---:B------:R-:W-:Y:S02]  /*7a50*/  IADD3 R0, -R15.reuse, 0x10, RZ ;  /* 0x000000100f007810 */ /* 0x040fe40007ffe1ff */
[-C--:B------:R-:W-:Y:S02]  /*7a60*/  IADD3.X R7, RZ, R4.reuse, R2, P1, P0 ;  /* 0x00000004ff077210 */ /* 0x080fe40000fe0402 */
[----:B------:R-:W-:Y:S04]  /*7a70*/  LOP3.LUT R0, R0, 0xf, RZ, 0xc0, !PT ;  /* 0x0000000f00007812 */ /* 0x000fe800078ec0ff */
[----:B-1----:R-:W-:Y:S04]  /*7a80*/  IADD3 R12, P1, P0, R0, R5, R22 ;  /* 0x00000005000c7210 */ /* 0x002fe8000783e016 */
[----:B------:R-:W-:Y:S02]  /*7a90*/  IADD3.X R13, RZ, R4, R21, P1, P0 ;  /* 0x00000004ff0d7210 */ /* 0x000fe40000fe0415 */
[----:B------:R-:W-:Y:S11]  /*7aa0*/  ISETP.NE.U32.AND P0, PT, R15, RZ, PT ;  /* 0x000000ff0f00720c */ /* 0x000ff60003f05070 */
[----:B------:R-:W-:Y:S02]  /*7ab0*/  @!UPT UIADD3 URZ, URZ, URZ, URZ ;  /* 0x0000003f3f3ff290 */ /* 0x000fe4000fffe03f */
[----:B------:R1:W-:Y:S01]  /*7ac0*/  LDGSTS.E.BYPASS.LTC128B.128.ZFILL [R20+0x8000], [R12.64], P0 ;  /* 0x080000000c147fae */ /* 0x0003e20008141d50 */
[----:B------:R-:W-:Y:S11]  /*7ad0*/  ISETP.NE.U32.AND P0, PT, R14, RZ, PT ;  /* 0x000000ff0e00720c */ /* 0x000ff60003f05070 */
[----:B------:R-:W-:Y:S02]  /*7ae0*/  @!UPT UIADD3 URZ, URZ, URZ, URZ ;  /* 0x0000003f3f3ff290 */ /* 0x000fe4000fffe03f */
[----:B------:R1:W-:Y:S02]  /*7af0*/  LDGSTS.E.BYPASS.LTC128B.128.ZFILL [R20+0xb000], [R6.64], P0 ;  /* 0x0b00000006147fae */ /* 0x0003e40008141d50 */
.L_x_1578:
[C---:B-1-34-:R-:W-:Y:S01]  /*7b00*/  HMMA.16816.F32 R4, R48.reuse, R8, RZ ;  /* 0x000000083004723c */ /* 0x05afe200000018ff */
[----:B------:R-:W0:Y:S01]  /*7b10*/  LDGDEPBAR ;  /* 0x00000000000079af */ /* 0x000e220000000000 */
[----:B------:R-:W-:Y:S06]  /*7b20*/  UISETP.GE.AND UP0, UPT, UR6, 0x1, UPT ;  /* 0x000000010600788c */ /* 0x000fec000bf06270 */
[C---:B------:R-:W-:Y:S01]  /*7b30*/  HMMA.16816.F32 R8, R48.reuse, R10, RZ ;  /* 0x0000000a3008723c */ /* 0x040fe200000018ff */
[----:B------:R-:W-:Y:S07]  /*7b40*/  PLOP3.LUT P0, PT, PT, PT, UP0, 0x40, 0x0 ;  /* 0x000000000000781c */ /* 0x000fee0003f0e808 */
        /* <DEDUP_REMOVED lines=40> */
[----:B------:R-:W-:Y:S07]  /*7dd0*/  LDSM.16.M88.4 R204, [R234+0x1800] ;  /* 0x00180000eacc783b */ /* 0x000fee0000000200 */
[C---:B--2---:R-:W-:Y:S08]  /*7de0*/  HMMA.16816.F32 R36, R184.reuse, R188, R36 ;  /* 0x000000bcb824723c */ /* 0x044ff00000001824 */
[C---:B------:R-:W-:Y:S01]  /*7df0*/  HMMA.16816.F32 R40, R184.reuse, R190, R40 ;  /* 0x000000beb828723c */ /* 0x040fe20000001828 */
[----:B------:R-:W1:Y:S07]  /*7e00*/  LDSM.16.M88.4 R188, [R243+0x18100] ;  /* 0x01810000f3bc783b */ /* 0x000e6e0000000200 */
[C---:B------:R-:W-:Y:S08]  /*7e10*/  HMMA.16816.F32 R44, R184.reuse, R208, R44 ;  /* 0x000000d0b82c723c */ /* 0x040ff0000000182c */
        /* <DEDUP_REMOVED lines=39> */
[----:B------:R-:W2:Y:S08]  /*8090*/  LDSM.16.M88.4 R184, [R229] ;  /* 0x00000000e5b8783b */ /* 0x000eb00000000200 */
[----:B------:R-:W3:Y:S01]  /*80a0*/  LDSM.16.M88.4 R208, [R228] ;  /* 0x00000000e4d0783b */ /* 0x000ee20000000200 */
        /* <DEDUP_REMOVED lines=151> */
[----:B------:R-:W-:Y:S01]  /*8a20*/  LDSM.16.M88.4 R208, [R244+0x16100] ;  /* 0x01610000f4d0783b */ /* 0x000fe20000000200 */
[C---:B-1----:R-:W-:Y:S08]  /*8a30*/  HMMA.16816.F32 R4, R188.reuse, R192, R4 ;  /* 0x000000c0bc04723c */ /* 0x042ff00000001804 */
[C---:B------:R-:W-:Y:S01]  /*8a40*/  HMMA.16816.F32 R8, R188.reuse, R194, R8 ;  /* 0x000000c2bc08723c */ /* 0x040fe20000001808 */
[----:B------:R-:W1:Y:S07]  /*8a50*/  LDSM.16.M88.4 R192, [R216] ;  /* 0x00000000d8c0783b */ /* 0x000e6e0000000200 */
        /* <DEDUP_REMOVED lines=21> */
[----:B------:R-:W4:Y:S07]  /*8bb0*/  LDSM.16.M88.4 R204, [R234+0x9000] ;  /* 0x00900000eacc783b */ /* 0x000f2e0000000200 */
        /* <DEDUP_REMOVED lines=19> */
[----:B------:R2:W3:Y:S01]  /*8cf0*/  MUFU.TANH R182, R5 ;  /* 0x0000000500b67308 */ /* 0x0004e20000002400 */
[----:B------:R-:W-:Y:S02]  /*8d00*/  FMUL.FTZ R10, R10, c[0x0][0x320] ;  /* 0x0000c8000a0a7a20 */ /* 0x000fe40000410000 */
[----:B------:R-:W-:Y:S02]  /*8d10*/  FMUL.FTZ R11, R11, c[0x0][0x320] ;  /* 0x0000c8000b0b7a20 */ /* 0x000fe40000410000 */
[----:B------:R-:W-:Y:S02]  /*8d20*/  FMUL.FTZ R0, R7, c[0x0][0x320] ;  /* 0x0000c80007007a20 */ /* 0x000fe40000410000 */
[----:B------:R-:W-:Y:S02]  /*8d30*/  FMUL.FTZ R12, R12, c[0x0][0x320] ;  /* 0x0000c8000c0c7a20 */ /* 0x000fe40000410000 */
[----:B------:R-:W-:Y:S01]  /*8d40*/  FMUL.FTZ R13, R13, c[0x0][0x320] ;  /* 0x0000c8000d0d7a20 */ /* 0x000fe20000410000 */
[----:B------:R-:W4:Y:S01]  /*8d50*/  MUFU.TANH R188, R8 ;  /* 0x0000000800bc7308 */ /* 0x000f220000002400 */
[----:B------:R-:W-:Y:S02]  /*8d60*/  FMUL.FTZ R17, R17, c[0x0][0x320] ;  /* 0x0000c80011117a20 */ /* 0x000fe40000410000 */
[----:B------:R-:W-:Y:S07]  /*8d70*/  FMUL.FTZ R16, R16, c[0x0][0x320] ;  /* 0x0000c80010107a20 */ /* 0x000fee0000410000 */
[----:B------:R-:W1:Y:S01]  /*8d80*/  MUFU.TANH R189, R9 ;  /* 0x0000000900bd7308 */ /* 0x000e620000002400 */
[----:B--2---:R-:W2:Y:S09]  /*8d90*/  LDSM.16.M88.4 R4, [R234+0xa000] ;  /* 0x00a00000ea04783b */ /* 0x004eb20000000200 */
[----:B------:R-:W1:Y:S10]  /*8da0*/  MUFU.TANH R185, R10 ;  /* 0x0000000a00b97308 */ /* 0x000e740000002400 */
[----:B------:R5:W1:Y:S10]  /*8db0*/  MUFU.TANH R184, R11 ;  /* 0x0000000b00b87308 */ /* 0x000a740000002400 */
[----:B------:R1:W1:Y:S10]  /*8dc0*/  MUFU.TANH R187, R12 ;  /* 0x0000000c00bb7308 */ /* 0x0002740000002400 */
[----:B------:R3:W3:Y:S01]  /*8dd0*/  MUFU.TANH R186, R13 ;  /* 0x0000000d00ba7308 */ /* 0x0006e20000002400 */
[----:B-----5:R-:W5:Y:S01]  /*8de0*/  LDSM.16.M88.4 R8, [R234+0xa800] ;  /* 0x00a80000ea08783b */ /* 0x020f620000000200 */
[C---:B--2---:R-:W-:Y:S08]  /*8df0*/  HMMA.16816.F32 R20, R200.reuse, R4, R20 ;  /* 0x00000004c814723c */ /* 0x044ff00000001814 */
[----:B------:R2:W2:Y:S01]  /*8e00*/  MUFU.TANH R190, R17 ;  /* 0x0000001100be7308 */ /* 0x0004a20000002400 */
[C---:B------:R-:W-:Y:S01]  /*8e10*/  HMMA.16816.F32 R24, R200.reuse, R6, R24 ;  /* 0x00000006c818723c */ /* 0x040fe20000001818 */
[----:B------:R-:W4:Y:S02]  /*8e20*/  LDSM.16.M88.4 R4, [R234+0xb000] ;  /* 0x00b00000ea04783b */ /* 0x000f240000000200 */
[----:B-1----:R-:W-:Y:S02]  /*8e30*/  FMUL.FTZ R12, R15, c[0x0][0x320] ;  /* 0x0000c8000f0c7a20 */ /* 0x002fe40000410000 */
[----:B------:R-:W-:Y:S04]  /*8e40*/  FMUL.FTZ R15, R18, c[0x0][0x320] ;  /* 0x0000c800120f7a20 */ /* 0x000fe80000410000 */
[----:B------:R-:W1:Y:S03]  /*8e50*/  MUFU.TANH R2, R2 ;  /* 0x0000000200027308 */ /* 0x000e660000002400 */
[----:B---3--:R-:W-:Y:S02]  /*8e60*/  FMUL.FTZ R13, R14, c[0x0][0x320] ;  /* 0x0000c8000e0d7a20 */ /* 0x008fe40000410000 */
[----:B------:R-:W-:Y:S02]  /*8e70*/  FMUL.FTZ R14, R19, c[0x0][0x320] ;  /* 0x0000c800130e7a20 */ /* 0x000fe40000410000 */
[----:B------:R-:W-:Y:S03]  /*8e80*/  FMUL.FTZ R20, R20, c[0x0][0x320] ;  /* 0x0000c80014147a20 */ /* 0x000fe60000410000 */
[----:B------:R-:W3:Y:S01]  /*8e90*/  MUFU.TANH R0, R0 ;  /* 0x0000000000007308 */ /* 0x000ee20000002400 */
[----:B------:R-:W-:Y:S02]  /*8ea0*/  FMUL.FTZ R19, R21, c[0x0][0x320] ;  /* 0x0000c80015137a20 */ /* 0x000fe40000410000 */
[----:B------:R-:W-:Y:S02]  /*8eb0*/  FMUL.FTZ R18, R22, c[0x0][0x320] ;  /* 0x0000c80016127a20 */ /* 0x000fe40000410000 */
[----:B--2---:R-:W-:Y:S02]  /*8ec0*/  FMUL.FTZ R17, R23, c[0x0][0x320] ;  /* 0x0000c80017117a20 */ /* 0x004fe40000410000 */
[----:B------:R-:W-:Y:S02]  /*8ed0*/  FMUL.FTZ R26, R26, c[0x0][0x320] ;  /* 0x0000c8001a1a7a20 */ /* 0x000fe40000410000 */
[----:B------:R-:W-:Y:S01]  /*8ee0*/  FMUL.FTZ R27, R27, c[0x0][0x320] ;  /* 0x0000c8001b1b7a20 */ /* 0x000fe20000410000 */
[----:B------:R-:W2:Y:S01]  /*8ef0*/  MUFU.TANH R13, R13 ;  /* 0x0000000d000d7308 */ /* 0x000ea20000002400 */
[----:B------:R-:W-:Y:S02]  /*8f00*/  FMUL.FTZ R21, R24, c[0x0][0x320] ;  /* 0x0000c80018157a20 */ /* 0x000fe40000410000 */
[----:B------:R-:W-:Y:S01]  /*8f10*/  FMUL.FTZ R24, R25, c[0x0][0x320] ;  /* 0x0000c80019187a20 */ /* 0x000fe20000410000 */
[C---:B-----5:R-:W-:Y:S06]  /*8f20*/  HMMA.16816.F32 R28, R200.reuse, R8, R28 ;  /* 0x00000008c81c723c */ /* 0x060fec000000181c */
[----:B------:R5:W1:Y:S02]  /*8f30*/  MUFU.TANH R195, R26 ;  /* 0x0000001a00c37308 */ /* 0x000a640000002400 */
[C---:B------:R-:W-:Y:S01]  /*8f40*/  HMMA.16816.F32 R32, R200.reuse, R10, R32 ;  /* 0x0000000ac820723c */ /* 0x040fe20000001820 */
[----:B------:R-:W1:Y:S01]  /*8f50*/  LDSM.16.M88.4 R8, [R234+0xb800] ;  /* 0x00b80000ea08783b */ /* 0x000e620000000200 */
[----:B------:R-:W-:Y:S06]  /*8f60*/  DEPBAR.LE SB0, 0x0 ;  /* 0x000080000000791a */ /* 0x000fec0000000000 */
[----:B------:R2:W1:Y:S01]  /*8f70*/  MUFU.TANH R196, R27 ;  /* 0x0000001b00c47308 */ /* 0x0004620000002400 */
[----:B------:R-:W-:Y:S01]  /*8f80*/  BAR.SYNC.DEFER_BLOCKING 0x0 ;  /* 0x0000000000007b1d */ /* 0x000fe20000010000 */
[C---:B----4-:R-:W-:Y:S06]  /*8f90*/  HMMA.16816.F32 R36, R200.reuse, R4, R36 ;  /* 0x00000004c824723c */ /* 0x050fec0000001824 */
[----:B------:R-:W-:Y:S02]  /*8fa0*/  FMUL.FTZ R25, R29, c[0x0][0x320] ;  /* 0x0000c8001d197a20 */ /* 0x000fe40000410000 */
[----:B------:R-:W4:Y:S01]  /*8fb0*/  MUFU.TANH R12, R12 ;  /* 0x0000000c000c7308 */ /* 0x000f220000002400 */
[C---:B------:R-:W-:Y:S03]  /*8fc0*/  HMMA.16816.F32 R40, R200.reuse, R6, R40 ;  /* 0x00000006c828723c */ /* 0x040fe60000001828 */
[----:B------:R-:W-:Y:S02]  /*8fd0*/  FMUL.FTZ R23, R30, c[0x0][0x320] ;  /* 0x0000c8001e177a20 */ /* 0x000fe40000410000 */
[----:B------:R-:W-:Y:S02]  /*8fe0*/  FMUL.FTZ R22, R31, c[0x0][0x320] ;  /* 0x0000c8001f167a20 */ /* 0x000fe40000410000 */
[----:B-----5:R-:W-:Y:S02]  /*8ff0*/  FMUL.FTZ R26, R32, c[0x0][0x320] ;  /* 0x0000c800201a7a20 */ /* 0x020fe40000410000 */
[----:B------:R-:W3:Y:S03]  /*9000*/  MUFU.TANH R16, R16 ;  /* 0x0000001000107308 */ /* 0x000ee60000002400 */
[----:B------:R-:W-:Y:S02]  /*9010*/  FMUL.FTZ R33, R33, c[0x0][0x320] ;  /* 0x0000c80021217a20 */ /* 0x000fe40000410000 */
[----:B--2---:R-:W-:Y:S02]  /*9020*/  FMUL.FTZ R27, R28, c[0x0][0x320] ;  /* 0x0000c8001c1b7a20 */ /* 0x004fe40000410000 */
[----:B------:R-:W-:Y:S02]  /*9030*/  FMUL.FTZ R34, R34, c[0x0][0x320] ;  /* 0x0000c80022227a20 */ /* 0x000fe40000410000 */
[----:B------:R-:W-:Y:S01]  /*9040*/  FMUL.FTZ R35, R35, c[0x0][0x320] ;  /* 0x0000c80023237a20 */ /* 0x000fe20000410000 */
        /* <DEDUP_REMOVED lines=44> */
[----:B------:R-:W1:Y:S10]  /*9310*/  MUFU.TANH R11, R11 ;  /* 0x0000000b000b7308 */ /* 0x000e740000002400 */
[----:B------:R-:W1:Y:S10]  /*9320*/  MUFU.TANH R4, R4 ;  /* 0x0000000400047308 */ /* 0x000e740000002400 */
[----:B------:R1:W1:Y:S10]  /*9330*/  MUFU.TANH R207, R48 ;  /* 0x0000003000cf7308 */ /* 0x0002740000002400 */
[----:B------:R1:W1:Y:S10]  /*9340*/  MUFU.TANH R204, R49 ;  /* 0x0000003100cc7308 */ /* 0x0002740000002400 */
[----:B------:R-:W1:Y:S10]  /*9350*/  MUFU.TANH R29, R29 ;  /* 0x0000001d001d7308 */ /* 0x000e740000002400 */
[----:B------:R-:W1:Y:S01]  /*9360*/  MUFU.TANH R28, R28 ;  /* 0x0000001c001c7308 */ /* 0x000e620000002400 */
[----:B------:R-:W-:-:S05]  /*9370*/  @P0 BRA `(.L_x_1579) ;  /* 0x0000061000000947 */ /* 0x000fca0003800000 */
[----:B--234-:R-:W2:Y:S01]  /*9380*/  LDL R209, [R1+0x8] ;  /* 0x0000080001d17983 */ /* 0x01cea20000100800 */
[----:B------:R-:W-:Y:S01]  /*9390*/  UIMAD UR5, UR6, 0x60, UR12 ;  /* 0x00000060060578a4 */ /* 0x000fe2000f8e020c */
[----:B------:R-:W-:Y:S01]  /*93a0*/  ISETP.NE.AND P1, PT, R252, 0x1, PT ;  /* 0x00000001fc00780c */ /* 0x000fe20003f25270 */
[----:B------:R-:W-:Y:S01]  /*93b0*/  IMAD.MOV.U32 R10, RZ, RZ, RZ ;  /* 0x000000ffff0a7224 */ /* 0x000fe200078e00ff */
[----:B-1----:R-:W3:Y:S01]  /*93c0*/  LDL R39, [R1+0x44] ;  /* 0x0000440001277983 */ /* 0x002ee20000100800 */
[----:B------:R-:W-:Y:S02]  /*93d0*/  SEL R205, RZ, 0x10, P5 ;  /* 0x00000010ffcd7807 */ /* 0x000fe40002800000 */
[----:B------:R-:W-:Y:S01]  /*93e0*/  IMAD.U32 R5, RZ, RZ, UR5 ;  /* 0x00000005ff057e24 */ /* 0x000fe2000f8e00ff */
[----:B------:R-:W4:Y:S01]  /*93f0*/  LDL R38, [R1+0x48] ;  /* 0x0000480001267983 */ /* 0x000f220000100800 */
[----:B------:R-:W-:Y:S02]  /*9400*/  SEL R198, RZ, 0x10, P4 ;  /* 0x00000010ffc67807 */ /* 0x000fe40002000000 */
[----:B------:R-:W-:Y:S01]  /*9410*/  IADD3 R34, -R205, 0x10, RZ ;  /* 0x00000010cd227810 */ /* 0x000fe20007ffe1ff */
[----:B------:R-:W5:Y:S01]  /*9420*/  LDL R40, [R1+0x3c] ;  /* 0x00003c0001287983 */ /* 0x000f620000100800 */
[----:B------:R-:W-:Y:S02]  /*9430*/  IADD3 R32, -R198, 0x10, RZ ;  /* 0x00000010c6207810 */ /* 0x000fe40007ffe1ff */
[----:B------:R-:W-:Y:S01]  /*9440*/  LOP3.LUT R34, R34, 0xf, RZ, 0xc0, !PT ;  /* 0x0000000f22227812 */ /* 0x000fe200078ec0ff */
[----:B------:R-:W3:Y:S01]  /*9450*/  LDL R43, [R1+0x40] ;  /* 0x00004000012b7983 */ /* 0x000ee20000100800 */
[----:B------:R-:W-:Y:S03]  /*9460*/  LOP3.LUT R32, R32, 0xf, RZ, 0xc0, !PT ;  /* 0x0000000f20207812 */ /* 0x000fe600078ec0ff */
        /* <DEDUP_REMOVED lines=20> */
[----:B------:R-:W-:Y:S01]  /*95b0*/  IMAD.WIDE.U32 R8, R10, c[0x0][0x1f0], R8 ;  /* 0x00007c000a087a25 */ /* 0x000fe200078e0008 */
[----:B------:R-:W-:Y:S03]  /*95c0*/  STL [R1+0x4], R30 ;  /* 0x0000041e01007387 */ /* 0x000fe60000100800 */
[----:B------:R-:W-:Y:S01]  /*95d0*/  IMAD R7, R7, c[0x0][0x1f0], RZ ;  /* 0x00007c0007077a24 */ /* 0x000fe200078e02ff */
[----:B------:R-:W-:Y:S01]  /*95e0*/  IADD3 R5, P0, R8, UR22, RZ ;  /* 0x0000001608057c10 */ /* 0x000fe2000ff1e0ff */
[----:B------:R-:W2:Y:S02]  /*95f0*/  LDL R209, [R1+0x10] ;  /* 0x0000100001d17983 */ /* 0x000ea40000100800 */
[----:B------:R-:W-:Y:S02]  /*9600*/  IMAD R7, R10, c[0x0][0x1f4], R7 ;  /* 0x00007d000a077a24 */ /* 0x000fe400078e0207 */
[----:B------:R-:W2:Y:S03]  /*9610*/  LDL R41, [R1+0x20] ;  /* 0x0000200001297983 */ /* 0x000ea60000100800 */
[----:B------:R-:W-:Y:S02]  /*9620*/  IADD3.X R7, R9, UR19, R7, P0, !PT ;  /* 0x0000001309077c10 */ /* 0x000fe400087fe407 */
[C---:B------:R-:W-:Y:S04]  /*9630*/  LEA R8, P0, R5.reuse, c[0x0][0x1c8], 0x1 ;  /* 0x0000720005087a11 */ /* 0x040fe800078008ff */
[----:B------:R-:W-:Y:S01]  /*9640*/  LEA.HI.X R7, R5, c[0x0][0x1cc], R7, 0x1, P0 ;  /* 0x0000730005077a11 */ /* 0x000fe200000f0c07 */
[----:B------:R-:W3:Y:S04]  /*9650*/  SHFL.IDX PT, R9, R8, 0x2, 0x181f ;  /* 0x00581f0008097f89 */ /* 0x000ee800000e0000 */
[----:B------:R-:W4:Y:S04]  /*9660*/  SHFL.IDX PT, R10, R7, 0x2, 0x181f ;  /* 0x00581f00070a7f89 */ /* 0x000f2800000e0000 */
[----:B------:R-:W1:Y:S04]  /*9670*/  SHFL.IDX PT, R30, R8, RZ, 0x181f ;  /* 0x00181fff081e7589 */ /* 0x000e6800000e0000 */
[----:B------:R-:W1:Y:S04]  /*9680*/  SHFL.IDX PT, R31, R7, RZ, 0x181f ;  /* 0x00181fff071f7589 */ /* 0x000e6800000e0000 */
[----:B------:R-:W2:Y:S01]  /*9690*/  SHFL.IDX PT, R8, R8, 0x1, 0x181f ;  /* 0x00381f0008087f89 */ /* 0x000ea200000e0000 */
[-C--:B---3--:R-:W-:Y:S04]  /*96a0*/  IADD3 R34, P1, P0, R34, R9.reuse, R39 ;  /* 0x0000000922227210 */ /* 0x088fe8000783e027 */
[-C--:B----4-:R-:W-:Y:S02]  /*96b0*/  IADD3.X R35, RZ, R10.reuse, R38, P1, P0 ;  /* 0x0000000aff237210 */ /* 0x090fe40000fe0426 */
[----:B-----5:R-:W-:Y:S04]  /*96c0*/  IADD3 R32, P1, P0, R32, R9, R40 ;  /* 0x0000000920207210 */ /* 0x020fe8000783e028 */
[--C-:B------:R-:W-:Y:S02]  /*96d0*/  IADD3.X R33, RZ, R10, R43.reuse, P1, P0 ;  /* 0x0000000aff217210 */ /* 0x100fe40000fe042b */
[C---:B-1----:R-:W-:Y:S05]  /*96e0*/  IADD3 R36, P0, R30.reuse, R42, RZ ;  /* 0x0000002a1e247210 */ /* 0x042fea0007f1e0ff */
[C---:B------:R-:W-:Y:S05]  /*96f0*/  IMAD.X R37, R31.reuse, 0x1, R206, P0 ;  /* 0x000000011f257824 */ /* 0x040fea00000e06ce */
[----:B------:R1:W-:Y:S02]  /*9700*/  LDGSTS.E.BYPASS.LTC128B.128 [R251+0xc100], [R36.64], !P2 ;  /* 0x0c10000024fb7fae */ /* 0x0003e4000d101d50 */
[C---:B-1----:R-:W-:Y:S05]  /*9710*/  IADD3 R36, P0, R30.reuse, R39, RZ ;  /* 0x000000271e247210 */ /* 0x042fea0007f1e0ff */
[C---:B------:R-:W-:Y:S05]  /*9720*/  IMAD.X R37, R31.reuse, 0x1, R38, P0 ;  /* 0x000000011f257824 */ /* 0x040fea00000e0626 */
[----:B------:R1:W-:Y:S02]  /*9730*/  LDGSTS.E.BYPASS.LTC128B.128 [R251+0xf100], [R36.64], !P5 ;  /* 0x0f10000024fb7fae */ /* 0x0003e4000e901d50 */
[C---:B-1----:R-:W-:Y:S05]  /*9740*/  IADD3 R36, P0, R30.reuse, R40, RZ ;  /* 0x000000281e247210 */ /* 0x042fea0007f1e0ff */
[----:B------:R-:W-:Y:S05]  /*9750*/  IMAD.X R37, R31, 0x1, R43, P0 ;  /* 0x000000011f257824 */ /* 0x000fea00000e062b */
[----:B------:R1:W-:Y:S01]  /*9760*/  LDGSTS.E.BYPASS.LTC128B.128 [R251+0x12100], [R36.64], !P4 ;  /* 0x1210000024fb7fae */ /* 0x0003e2000e101d50 */
[C---:B--2---:R-:W-:Y:S01]  /*9770*/  IMAD.SHL.U32 R5, R209.reuse, 0x2, RZ ;  /* 0x00000002d1057824 */ /* 0x044fe200078e00ff */
[----:B------:R-:W-:Y:S04]  /*9780*/  SHF.L.U64.HI R6, R209, 0x1, R41 ;  /* 0x00000001d1067819 */ /* 0x000fe80000010229 */
[----:B------:R-:W-:Y:S02]  /*9790*/  IADD3 R30, P0, R30, R5, RZ ;  /* 0x000000051e1e7210 */ /* 0x000fe40007f1e0ff */
[----:B------:R-:W-:Y:S03]  /*97a0*/  SEL R209, RZ, 0x10, P6 ;  /* 0x00000010ffd17807 */ /* 0x000fe60003000000 */
[----:B------:R-:W-:Y:S01]  /*97b0*/  IMAD.X R31, R31, 0x1, R6, P0 ;  /* 0x000000011f1f7824 */ /* 0x000fe200000e0606 */
[----:B-1----:R-:W-:Y:S04]  /*97c0*/  IADD3 R36, P0, R8, R42, RZ ;  /* 0x0000002a08247210 */ /* 0x002fe80007f1e0ff */
[----:B------:R1:W-:Y:S04]  /*97d0*/  LDGSTS.E.BYPASS.LTC128B.128 [R251+0x15100], [R30.64], !P6 ;  /* 0x151000001efb7fae */ /* 0x0003e8000f101d50 */
[----:B-1----:R1:W2:Y:S02]  /*97e0*/  SHFL.IDX PT, R30, R7, 0x1, 0x181f ;  /* 0x00381f00071e7f89 */ /* 0x0022a400000e0000 */
[----:B-1----:R-:W-:Y:S01]  /*97f0*/  IADD3 R7, -R209, 0x10, RZ ;  /* 0x00000010d1077810 */ /* 0x002fe20007ffe1ff */
[----:B--2---:R-:W-:Y:S03]  /*9800*/  IMAD.X R37, R30, 0x1, R206, P0 ;  /* 0x000000011e257824 */ /* 0x004fe600000e06ce */
[----:B------:R-:W-:Y:S02]  /*9810*/  LOP3.LUT R7, R7, 0xf, RZ, 0xc0, !PT ;  /* 0x0000000f07077812 */ /* 0x000fe400078ec0ff */
[----:B------:R1:W-:Y:S02]  /*9820*/  LDGSTS.E.BYPASS.LTC128B.128 [R251+0xd100], [R36.64], !P2 ;  /* 0x0d10000024fb7fae */ /* 0x0003e4000d101d50 */
[----:B-1----:R-:W-:Y:S05]  /*9830*/  IADD3 R36, P0, R8, R39, RZ ;  /* 0x0000002708247210 */ /* 0x002fea0007f1e0ff */
[----:B------:R-:W-:Y:S05]  /*9840*/  IMAD.X R37, R30, 0x1, R38, P0 ;  /* 0x000000011e257824 */ /* 0x000fea00000e0626 */
[----:B------:R1:W-:Y:S02]  /*9850*/  LDGSTS.E.BYPASS.LTC128B.128 [R251+0x10100], [R36.64], !P5 ;  /* 0x1010000024fb7fae */ /* 0x0003e4000e901d50 */
[----:B-1----:R-:W-:Y:S04]  /*9860*/  IADD3 R36, P1, P0, R7, R9, R5 ;  /* 0x0000000907247210 */ /* 0x002fe8000783e005 */
[--C-:B------:R-:W-:Y:S02]  /*9870*/  IADD3.X R37, RZ, R10, R6.reuse, P1, P0 ;  /* 0x0000000aff257210 */ /* 0x100fe40000fe0406 */
[C---:B------:R-:W-:Y:S02]  /*9880*/  IADD3 R38, P0, R8.reuse, R5, RZ ;  /* 0x0000000508267210 */ /* 0x040fe40007f1e0ff */
[----:B------:R-:W-:Y:S03]  /*9890*/  IADD3 R40, P1, R8, R40, RZ ;  /* 0x0000002808287210 */ /* 0x000fe60007f3e0ff */
[C---:B------:R-:W-:Y:S01]  /*98a0*/  IMAD.X R39, R30.reuse, 0x1, R6, P0 ;  /* 0x000000011e277824 */ /* 0x040fe200000e0606 */
[----:B------:R-:W-:Y:S01]  /*98b0*/  IADD3 R6, P0, R9, R42, RZ ;  /* 0x0000002a09067210 */ /* 0x000fe20007f1e0ff */
[----:B------:R-:W-:Y:S04]  /*98c0*/  IMAD.X R41, R30, 0x1, R43, P1 ;  /* 0x000000011e297824 */ /* 0x000fe800008e062b */
[----:B------:R-:W-:Y:S01]  /*98d0*/  IMAD.X R7, R10, 0x1, R206, P0 ;  /* 0x000000010a077824 */ /* 0x000fe200000e06ce */
[----:B------:R1:W-:Y:S01]  /*98e0*/  LDGSTS.E.BYPASS.LTC128B.128 [R251+0x13100], [R40.64], !P4 ;  /* 0x1310000028fb7fae */ /* 0x0003e2000e101d50 */
[----:B------:R-:W-:Y:S03]  /*98f0*/  ISETP.NE.U32.AND P0, PT, R205, RZ, PT ;  /* 0x000000ffcd00720c */ /* 0x000fe60003f05070 */
[----:B------:R1:W-:Y:S04]  /*9900*/  LDGSTS.E.BYPASS.LTC128B.128 [R251+0x16100], [R38.64], !P6 ;  /* 0x1610000026fb7fae */ /* 0x0003e8000f101d50 */
[----:B------:R1:W-:Y:S06]  /*9910*/  LDGSTS.E.BYPASS.LTC128B.128 [R251+0xe100], [R6.64], !P2 ;  /* 0x0e10000006fb7fae */ /* 0x0003ec000d101d50 */
[----:B------:R1:W-:Y:S01]  /*9920*/  LDGSTS.E.BYPASS.LTC128B.128.ZFILL [R251+0x11100], [R34.64], P0 ;  /* 0x1110000022fb7fae */ /* 0x0003e20008141d50 */
[----:B------:R-:W-:Y:S11]  /*9930*/  ISETP.NE.U32.AND P0, PT, R198, RZ, PT ;  /* 0x000000ffc600720c */ /* 0x000ff60003f05070 */
[----:B------:R-:W-:Y:S02]  /*9940*/  @!UPT UIADD3 URZ, URZ, URZ, URZ ;  /* 0x0000003f3f3ff290 */ /* 0x000fe4000fffe03f */
[----:B------:R1:W-:Y:S01]  /*9950*/  LDGSTS.E.BYPASS.LTC128B.128.ZFILL [R251+0x14100], [R32.64], P0 ;  /* 0x1410000020fb7fae */ /* 0x0003e20008141d50 */
[----:B------:R-:W-:Y:S11]  /*9960*/  ISETP.NE.U32.AND P0, PT, R209, RZ, PT ;  /* 0x000000ffd100720c */ /* 0x000ff60003f05070 */
[----:B------:R-:W-:Y:S02]  /*9970*/  @!UPT UIADD3 URZ, URZ, URZ, URZ ;  /* 0x0000003f3f3ff290 */ /* 0x000fe4000fffe03f */
[----:B------:R1:W-:Y:S02]  /*9980*/  LDGSTS.E.BYPASS.LTC128B.128.ZFILL [R251+0x17100], [R36.64], P0 ;  /* 0x1710000024fb7fae */ /* 0x0003e40008141d50 */
.L_x_1579:
[----:B-1234-:R-:W2:Y:S01]  /*9990*/  LDL R6, [R1+0x38] ;  /* 0x0000380001067983 */ /* 0x01eea20000100800 */
[----:B------:R-:W-:Y:S01]  /*99a0*/  PLOP3.LUT P0, PT, PT, PT, UP1, 0x80, 0x0 ;  /* 0x000000000000781c */ /* 0x000fe20003f0f018 */
[----:B------:R-:W-:Y:S01]  /*99b0*/  UIMAD UR5, UR6, -0x60, URZ ;  /* 0xffffffa0060578a4 */ /* 0x000fe2000f8e023f */
[----:B------:R-:W-:Y:S01]  /*99c0*/  MOV R30, UR13 ;  /* 0x0000000d001e7c02 */ /* 0x000fe20008000f00 */
[----:B------:R1:W2:Y:S01]  /*99d0*/  LDL R5, [R1+0x2c] ;  /* 0x00002c0001057983 */ /* 0x0002a20000100800 */
[----:B------:R-:W-:Y:S02]  /*99e0*/  UISETP.GT.AND UP0, UPT, UR6, UR4, UPT ;  /* 0x000000040600728c */ /* 0x000fe4000bf04270 */
[----:B------:R-:W-:Y:S01]  /*99f0*/  UIADD3 UR6, UR6, -0x1, URZ ;  /* 0xffffffff06067890 */ /* 0x000fe2000fffe03f */
[----:B------:R-:W3:Y:S04]  /*9a00*/  LDL R7, [R1+0x30] ;  /* 0x0000300001077983 */ /* 0x000ee80000100800 */
[----:B------:R-:W0:Y:S02]  /*9a10*/  LDGDEPBAR ;  /* 0x00000000000079af */ /* 0x000e240000000000 */
[----:B--2---:R-:W-:Y:S02]  /*9a20*/  @P0 MOV R5, R6 ;  /* 0x0000000600050202 */ /* 0x004fe40000000f00 */
[----:B------:R-:W-:Y:S04]  /*9a30*/  MOV R6, UR5 ;  /* 0x0000000500067c02 */ /* 0x000fe80008000f00 */
[----:B------:R-:W2:Y:S01]  /*9a40*/  SHFL.IDX PT, R31, R5, RZ, 0x1c1f ;  /* 0x001c1fff051f7589 */ /* 0x000ea200000e0000 */
[----:B---3--:R-:W-:Y:S04]  /*9a50*/  IADD3 R6, -R7, 0x1, R6 ;  /* 0x0000000107067810 */ /* 0x008fe80007ffe106 */
[----:B------:R-:W-:Y:S03]  /*9a60*/  IADD3 R30, -R30, UR7, R6 ;  /* 0x000000071e1e7c10 */ /* 0x000fe6000fffe106 */
[----:B------:R-:W3:Y:S01]  /*9a70*/  SHFL.IDX PT, R7, R5, 0x1, 0x1c1f ;  /* 0x003c1f0005077f89 */ /* 0x000ee200000e0000 */
[C---:B--2---:R-:W-:Y:S04]  /*9a80*/  IADD3 R31, R30.reuse, R31, RZ ;  /* 0x0000001f1e1f7210 */ /* 0x044fe80007ffe0ff */
[----:B------:R-:W-:Y:S04]  /*9a90*/  ISETP.GT.AND P0, PT, R31, RZ, PT ;  /* 0x000000ff1f00720c */ /* 0x000fe80003f04270 */
[----:B------:R-:W-:Y:S02]  /*9aa0*/  FSEL R9, R181, -INF , P0 ;  /* 0xff800000b5097808 */ /* 0x000fe40000000000 */
[C---:B------:R-:W-:Y:S02]  /*9ab0*/  ISETP.GT.AND P0, PT, R31.reuse, 0x1, PT ;  /* 0x000000011f00780c */ /* 0x040fe40003f04270 */
[----:B---3--:R-:W-:Y:S02]  /*9ac0*/  IADD3 R30, R30, R7, RZ ;  /* 0x000000071e1e7210 */ /* 0x008fe40007ffe0ff */
[----:B------:R-:W-:Y:S02]  /*9ad0*/  FSEL R8, R182, -INF , P0 ;  /* 0xff800000b6087808 */ /* 0x000fe40000000000 */
[C---:B------:R-:W-:Y:S04]  /*9ae0*/  ISETP.GT.AND P0, PT, R31.reuse, 0x8, PT ;  /* 0x000000081f00780c */ /* 0x040fe80003f04270 */
[----:B------:R-:W-:Y:S02]  /*9af0*/  FSEL R6, R188, -INF , P0 ;  /* 0xff800000bc067808 */ /* 0x000fe40000000000 */
[----:B------:R-:W-:Y:S04]  /*9b00*/  ISETP.GT.AND P0, PT, R31, 0x9, PT ;  /* 0x000000091f00780c */ /* 0x000fe80003f04270 */
[----:B------:R-:W-:Y:S02]  /*9b10*/  FSEL R5, R189, -INF , P0 ;  /* 0xff800000bd057808 */ /* 0x000fe40000000000 */
[----:B------:R-:W-:Y:S04]  /*9b20*/  ISETP.GT.AND P0, PT, R31, 0x10, PT ;  /* 0x000000101f00780c */ /* 0x000fe80003f04270 */
[----:B------:R-:W-:Y:S02]  /*9b30*/  FSEL R32, R187, -INF , P0 ;  /* 0xff800000bb207808 */ /* 0x000fe40000000000 */
[C---:B------:R-:W-:Y:S04]  /*9b40*/  ISETP.GT.AND P0, PT, R31.reuse, 0x11, PT ;  /* 0x000000111f00780c */ /* 0x040fe80003f04270 */
[----:B------:R-:W-:Y:S02]  /*9b50*/  FSEL R33, R186, -INF , P0 ;  /* 0xff800000ba217808 */ /* 0x000fe40000000000 */
[----:B------:R-:W-:Y:S04]  /*9b60*/  ISETP.GT.AND P0, PT, R30, RZ, PT ;  /* 0x000000ff1e00720c */ /* 0x000fe80003f04270 */
[----:B------:R-:W-:Y:S02]  /*9b70*/  FSEL R7, R2, -INF , P0 ;  /* 0xff80000002077808 */ /* 0x000fe40000000000 */
[----:B------:R-:W-:Y:S02]  /*9b80*/  ISETP.GT.AND P0, PT, R31, 0x18, PT ;  /* 0x000000181f00780c */ /* 0x000fe40003f04270 */
[----:B------:R-:W-:Y:S02]  /*9b90*/  FMNMX.FTZ R2, R7, R180, !PT ;  /* 0x000000b407027209 */ /* 0x000fe40007810000 */
[----:B------:R-:W-:Y:S02]  /*9ba0*/  FSEL R39, R16, -INF , P0 ;  /* 0xff80000010277808 */ /* 0x000fe40000000000 */
[----:B------:R-:W-:Y:S04]  /*9bb0*/  ISETP.GT.AND P0, PT, R30, 0x1, PT ;  /* 0x000000011e00780c */ /* 0x000fe80003f04270 */
        /* <DEDUP_REMOVED lines=110> */
[----:B------:R-:W-:Y:S01]  /*a2a0*/  FSEL R191, R191, -INF , P0 ;  /* 0xff800000bfbf7808 */ /* 0x000fe20000000000 */
[----:B------:R-:W-:Y:S01]  /*a2b0*/  LDSM.16.MT88.4 R12, [R247+0x100] ;  /* 0x00010000f70c783b */ /* 0x000fe20000004200 */
[----:B------:R-:W-:Y:S02]  /*a2c0*/  ISETP.GT.AND P0, PT, R30, 0x50, PT ;  /* 0x000000501e00780c */ /* 0x000fe40003f04270 */
[----:B------:R-:W-:Y:S02]  /*a2d0*/  FMNMX.FTZ R2, R204, R2, !PT ;  /* 0x00000002cc027209 */ /* 0x000fe40007810000 */
[----:B------:R-:W-:Y:S02]  /*a2e0*/  FMNMX.FTZ R0, R193, R0, !PT ;  /* 0x00000000c1007209 */ /* 0x000fe40007810000 */
[----:B------:R-:W-:Y:S02]  /*a2f0*/  FSEL R189, R11, -INF , P0 ;  /* 0xff8000000bbd7808 */ /* 0x000fe40000000000 */
[----:B------:R-:W2:Y:S01]  /*a300*/  SHFL.BFLY PT, R11, R2, 0x2, 0x1f ;  /* 0x0c401f00020b7f89 */ /* 0x000ea200000e0000 */
[----:B------:R-:W-:Y:S02]  /*a310*/  FMNMX.FTZ R0, R192, R0, !PT ;  /* 0x00000000c0007209 */ /* 0x000fe40007810000 */
        /* <DEDUP_REMOVED lines=9> */
[----:B------:R-:W-:Y:S01]  /*a3b0*/  FMNMX.FTZ R0, R182, R0, !PT ;  /* 0x00000000b6007209 */ /* 0x000fe20007810000 */
[----:B------:R-:W-:Y:S01]  /*a3c0*/  LDSM.16.MT88.4 R28, [R241+0x100] ;  /* 0x00010000f11c783b */ /* 0x000fe20000004200 */
[----:B--2---:R-:W-:Y:S02]  /*a3d0*/  FMNMX.FTZ R11, R11, R2, !PT ;  /* 0x000000020b0b7209 */ /* 0x004fe40007810000 */
[----:B------:R-:W-:Y:S05]  /*a3e0*/  FMNMX.FTZ R0, R181, R0, !PT ;  /* 0x00000000b5007209 */ /* 0x000fea0007810000 */
[----:B------:R-:W-:Y:S08]  /*a3f0*/  SHFL.BFLY PT, R2, R11, 0x1, 0x1f ;  /* 0x0c201f000b027f89 */ /* 0x000ff000000e0000 */
[----:B------:R-:W2:Y:S02]  /*a400*/  SHFL.BFLY PT, R4, R0, 0x2, 0x1f ;  /* 0x0c401f0000047f89 */ /* 0x000ea400000e0000 */
[----:B--2---:R-:W-:Y:S02]  /*a410*/  FMNMX.FTZ R4, R0, R4, !PT ;  /* 0x0000000400047209 */ /* 0x004fe40007810000 */
[----:B------:R-:W-:Y:S04]  /*a420*/  FMNMX.FTZ R0, R11, R2, !PT ;  /* 0x000000020b007209 */ /* 0x000fe80007810000 */
[----:B------:R-:W2:Y:S01]  /*a430*/  SHFL.BFLY PT, R2, R4, 0x1, 0x1f ;  /* 0x0c201f0004027f89 */ /* 0x000ea200000e0000 */
        /* <DEDUP_REMOVED lines=22> */
[----:B------:R-:W-:Y:S01]  /*a5a0*/  PLOP3.LUT P0, PT, PT, PT, UP0, 0x80, 0x0 ;  /* 0x000000000000781c */ /* 0x000fe20003f0f008 */
[----:B------:R-:W-:Y:S02]  /*a5b0*/  FADD.FTZ R4, -R4, R180 ;  /* 0x000000b404047221 */ /* 0x000fe40000010100 */
[--C-:B------:R-:W-:Y:S01]  /*a5c0*/  FFMA.FTZ R198, R184, c[0x0][0x2d0], -R190.reuse ;  /* 0x0000b400b8c67a23 */ /* 0x100fe200000108be */
[----:B------:R-:W2:Y:S01]  /*a5d0*/  MUFU.EX2 R41, R8 ;  /* 0x0000000800297308 */ /* 0x000ea20000000800 */
[--C-:B------:R-:W-:Y:S02]  /*a5e0*/  FFMA.FTZ R205, R10, c[0x0][0x2d0], -R190.reuse ;  /* 0x0000b4000acd7a23 */ /* 0x100fe400000108be */
[--C-:B------:R-:W-:Y:S02]  /*a5f0*/  FFMA.FTZ R200, R185, c[0x0][0x2d0], -R190.reuse ;  /* 0x0000b400b9c87a23 */ /* 0x100fe400000108be */
[--C-:B------:R-:W-:Y:S02]  /*a600*/  FFMA.FTZ R7, R7, c[0x0][0x2d0], -R190.reuse ;  /* 0x0000b40007077a23 */ /* 0x100fe400000108be */
[----:B------:R-:W-:Y:S02]  /*a610*/  FMUL.FTZ R4, R4, c[0x0][0x2d0] ;  /* 0x0000b40004047a20 */ /* 0x000fe40000410000 */
[--C-:B------:R-:W-:Y:S01]  /*a620*/  FFMA.FTZ R194, R194, c[0x0][0x2d0], -R190.reuse ;  /* 0x0000b400c2c27a23 */ /* 0x100fe200000108be */
[----:B------:R-:W3:Y:S01]  /*a630*/  MUFU.EX2 R201, R201 ;  /* 0x000000c900c97308 */ /* 0x000ee20000000800 */
[--C-:B------:R-:W-:Y:S02]  /*a640*/  FFMA.FTZ R193, R193, c[0x0][0x2d0], -R190.reuse ;  /* 0x0000b400c1c17a23 */ /* 0x100fe400000108be */
[--C-:B------:R-:W-:Y:S02]  /*a650*/  FFMA.FTZ R192, R192, c[0x0][0x2d0], -R190.reuse ;  /* 0x0000b400c0c07a23 */ /* 0x100fe400000108be */
[--C-:B------:R-:W-:Y:S02]  /*a660*/  FFMA.FTZ R191, R191, c[0x0][0x2d0], -R190.reuse ;  /* 0x0000b400bfbf7a23 */ /* 0x100fe400000108be */
[--C-:B------:R-:W-:Y:S02]  /*a670*/  FFMA.FTZ R195, R195, c[0x0][0x2d0], -R190.reuse ;  /* 0x0000b400c3c37a23 */ /* 0x100fe400000108be */
[--C-:B------:R-:W-:Y:S01]  /*a680*/  FFMA.FTZ R196, R196, c[0x0][0x2d0], -R190.reuse ;  /* 0x0000b400c4c47a23 */ /* 0x100fe200000108be */
[----:B------:R-:W-:Y:S01]  /*a690*/  MUFU.EX2 R40, R7 ;  /* 0x0000000700287308 */ /* 0x000fe20000000800 */
[--C-:B------:R-:W-:Y:S02]  /*a6a0*/  FFMA.FTZ R203, R203, c[0x0][0x2d0], -R190.reuse ;  /* 0x0000b400cbcb7a23 */ /* 0x100fe400000108be */
[--C-:B------:R-:W-:Y:S01]  /*a6b0*/  FFMA.FTZ R202, R202, c[0x0][0x2d0], -R190.reuse ;  /* 0x0000b400caca7a23 */ /* 0x100fe200000108be */
[----:B--2---:R-:W-:Y:S01]  /*a6c0*/  F2FP.PACK_AB R184, R41, R37 ;  /* 0x0000002529b8723e */ /* 0x004fe200000000ff */
[--C-:B------:R-:W-:Y:S02]  /*a6d0*/  FFMA.FTZ R199, R199, c[0x0][0x2d0], -R190.reuse ;  /* 0x0000b400c7c77a23 */ /* 0x100fe400000108be */
[--C-:B------:R-:W-:Y:S02]  /*a6e0*/  FFMA.FTZ R197, R197, c[0x0][0x2d0], -R190.reuse ;  /* 0x0000b400c5c57a23 */ /* 0x100fe400000108be */
[--C-:B------:R-:W-:Y:S01]  /*a6f0*/  FFMA.FTZ R189, R189, c[0x0][0x2d0], -R190.reuse ;  /* 0x0000b400bdbd7a23 */ /* 0x100fe200000108be */
[----:B------:R-:W2:Y:S01]  /*a700*/  MUFU.EX2 R205, R205 ;  /* 0x000000cd00cd7308 */ /* 0x000ea20000000800 */
[--C-:B------:R-:W-:Y:S01]  /*a710*/  FFMA.FTZ R188, R188, c[0x0][0x2d0], -R190.reuse ;  /* 0x0000b400bcbc7a23 */ /* 0x100fe200000108be */
[----:B---3--:R-:W-:Y:S08]  /*a720*/  F2FP.PACK_AB R186, R201, R206 ;  /* 0x000000cec9ba723e */ /* 0x008ff000000000ff */
[----:B------:R-:W3:Y:S10]  /*a730*/  MUFU.EX2 R3, R3 ;  /* 0x0000000300037308 */ /* 0x000ef40000000800 */
[----:B------:R4:W5:Y:S01]  /*a740*/  MUFU.EX2 R180, R4 ;  /* 0x0000000400b47308 */ /* 0x0009620000000800 */
[----:B--2---:R-:W-:Y:S09]  /*a750*/  F2FP.PACK_AB R185, R205, R40 ;  /* 0x00000028cdb9723e */ /* 0x004ff200000000ff */
[----:B------:R-:W-:Y:S01]  /*a760*/  MUFU.EX2 R200, R200 ;  /* 0x000000c800c87308 */ /* 0x000fe20000000800 */
[C---:B---3--:R-:W-:Y:S01]  /*a770*/  FMUL.FTZ R5, R3.reuse, R177 ;  /* 0x000000b103057220 */ /* 0x048fe20000410000 */
[----:B------:R-:W-:Y:S01]  /*a780*/  MOV R177, R25 ;  /* 0x0000001900b17202 */ /* 0x000fe20000000f00 */
[C---:B------:R-:W-:Y:S01]  /*a790*/  FMUL.FTZ R8, R3.reuse, R172 ;  /* 0x000000ac03087220 */ /* 0x040fe20000410000 */
[----:B------:R-:W-:Y:S01]  /*a7a0*/  MOV R172, R24 ;  /* 0x0000001800ac7202 */ /* 0x000fe20000000f00 */
[C---:B------:R-:W-:Y:S01]  /*a7b0*/  FMUL.FTZ R9, R3.reuse, R173 ;  /* 0x000000ad03097220 */ /* 0x040fe20000410000 */
[----:B------:R-:W-:Y:S04]  /*a7c0*/  MOV R173, R42 ;  /* 0x0000002a00ad7202 */ /* 0x000fe80000000f00 */
[----:B------:R-:W2:Y:S01]  /*a7d0*/  MUFU.EX2 R198, R198 ;  /* 0x000000c600c67308 */ /* 0x000ea20000000800 */
[C---:B------:R-:W-:Y:S01]  /*a7e0*/  FMUL.FTZ R16, R3.reuse, R164 ;  /* 0x000000a403107220 */ /* 0x040fe20000410000 */
[----:B------:R-:W-:Y:S01]  /*a7f0*/  MOV R164, R37 ;  /* 0x0000002500a47202 */ /* 0x000fe20000000f00 */
[C---:B------:R-:W-:Y:S01]  /*a800*/  FMUL.FTZ R17, R3.reuse, R165 ;  /* 0x000000a503117220 */ /* 0x040fe20000410000 */
[----:B------:R-:W-:Y:S01]  /*a810*/  MOV R165, R35 ;  /* 0x0000002300a57202 */ /* 0x000fe20000000f00 */
[C---:B----4-:R-:W-:Y:S01]  /*a820*/  FMUL.FTZ R4, R3.reuse, R176 ;  /* 0x000000b003047220 */ /* 0x050fe20000410000 */
[----:B------:R-:W-:Y:S01]  /*a830*/  MOV R176, R26 ;  /* 0x0000001a00b07202 */ /* 0x000fe20000000f00 */
[C---:B-----5:R-:W-:Y:S01]  /*a840*/  FMUL.FTZ R6, R180.reuse, R178 ;  /* 0x000000b2b4067220 */ /* 0x060fe20000410000 */
        /* <DEDUP_REMOVED lines=13> */
[----:B------:R-:W-:Y:S01]  /*a920*/  FMUL.FTZ R26, R180, R158 ;  /* 0x0000009eb41a7220 */ /* 0x000fe20000410000 */
[----:B--2---:R-:W-:Y:S01]  /*a930*/  F2FP.PACK_AB R187, R198, R200 ;  /* 0x000000c8c6bb723e */ /* 0x004fe200000000ff */
[C---:B------:R-:W-:Y:S02]  /*a940*/  FMUL.FTZ R41, R3.reuse, R141 ;  /* 0x0000008d03297220 */ /* 0x040fe40000410000 */
[C---:B------:R-:W-:Y:S01]  /*a950*/  FMUL.FTZ R42, R180.reuse, R142 ;  /* 0x0000008eb42a7220 */ /* 0x040fe20000410000 */
[----:B------:R-:W-:Y:S01]  /*a960*/  MUFU.EX2 R193, R193 ;  /* 0x000000c100c17308 */ /* 0x000fe20000000800 */
[C---:B------:R-:W-:Y:S02]  /*a970*/  FMUL.FTZ R43, R180.reuse, R143 ;  /* 0x0000008fb42b7220 */ /* 0x040fe40000410000 */
        /* <DEDUP_REMOVED lines=10> */
[----:B------:R-:W-:Y:S01]  /*aa20*/  MOV R171, R38 ;  /* 0x0000002600ab7202 */ /* 0x000fe20000000f00 */
[----:B------:R-:W-:Y:S01]  /*aa30*/  LDSM.16.MT88.4 R44, [R247+0x3100] ;  /* 0x00310000f72c783b */ /* 0x000fe20000004200 */
        /* <DEDUP_REMOVED lines=8> */
[C---:B------:R-:W-:Y:S01]  /*aac0*/  FMUL.FTZ R19, R180.reuse, R167 ;  /* 0x000000a7b4137220 */ /* 0x040fe20000410000 */
[----:B------:R-:W-:Y:S01]  /*aad0*/  MOV R167, R39 ;  /* 0x0000002700a77202 */ /* 0x000fe20000000f00 */
[C---:B------:R-:W-:Y:S02]  /*aae0*/  FMUL.FTZ R51, R180.reuse, R135 ;  /* 0x00000087b4337220 */ /* 0x040fe40000410000 */
[C---:B------:R-:W-:Y:S01]  /*aaf0*/  FMUL.FTZ R20, R3.reuse, R160 ;  /* 0x000000a003147220 */ /* 0x040fe20000410000 */
[----:B------:R-:W-:Y:S01]  /*ab00*/  MOV R160, R36 ;  /* 0x0000002400a07202 */ /* 0x000fe20000000f00 */
[----:B------:R-:W-:Y:S01]  /*ab10*/  LDSM.16.MT88.4 R132, [R241+0x3100] ;  /* 0x00310000f184783b */ /* 0x000fe20000004200 */
[C---:B------:R-:W-:Y:S02]  /*ab20*/  HMMA.16816.F32 R16, R184.reuse, R22, R16 ;  /* 0x00000016b810723c */ /* 0x040fe40000001810 */
[----:B------:R-:W-:Y:S01]  /*ab30*/  MUFU.EX2 R196, R196 ;  /* 0x000000c400c47308 */ /* 0x000fe20000000800 */
[----:B------:R-:W-:Y:S01]  /*ab40*/  FMUL.FTZ R21, R3, R161 ;  /* 0x000000a103157220 */ /* 0x000fe20000410000 */
[----:B------:R-:W-:Y:S01]  /*ab50*/  MOV R161, R34 ;  /* 0x0000002200a17202 */ /* 0x000fe20000000f00 */
[C---:B------:R-:W-:Y:S02]  /*ab60*/  FMUL.FTZ R34, R180.reuse, R150 ;  /* 0x00000096b4227220 */ /* 0x040fe40000410000 */
[----:B------:R-:W2:Y:S01]  /*ab70*/  LDSM.16.MT88.4 R36, [R240+0x100] ;  /* 0x00010000f024783b */ /* 0x000ea20000004200 */
[C---:B------:R-:W-:Y:S01]  /*ab80*/  FMUL.FTZ R22, R180.reuse, R162 ;  /* 0x000000a2b4167220 */ /* 0x040fe20000410000 */
[----:B------:R-:W-:Y:S03]  /*ab90*/  MOV R162, R33 ;  /* 0x0000002100a27202 */ /* 0x000fe60000000f00 */
[----:B------:R-:W-:Y:S01]  /*aba0*/  FMUL.FTZ R23, R180, R163 ;  /* 0x000000a3b4177220 */ /* 0x000fe20000410000 */
[----:B------:R-:W-:Y:S01]  /*abb0*/  MOV R163, R32 ;  /* 0x0000002000a37202 */ /* 0x000fe20000000f00 */
[--C-:B------:R-:W-:Y:S01]  /*abc0*/  FFMA.FTZ R156, R167, c[0x0][0x2d0], -R209.reuse ;  /* 0x0000b400a79c7a23 */ /* 0x100fe200000108d1 */
[----:B------:R-:W-:Y:S01]  /*abd0*/  MUFU.EX2 R203, R203 ;  /* 0x000000cb00cb7308 */ /* 0x000fe20000000800 */
[--C-:B------:R-:W-:Y:S02]  /*abe0*/  FFMA.FTZ R157, R166, c[0x0][0x2d0], -R209.reuse ;  /* 0x0000b400a69d7a23 */ /* 0x100fe400000108d1 */
[--C-:B------:R-:W-:Y:S01]  /*abf0*/  FFMA.FTZ R159, R175, c[0x0][0x2d0], -R190.reuse ;  /* 0x0000b400af9f7a23 */ /* 0x100fe200000108be */
[C---:B------:R-:W-:Y:S03]  /*ac00*/  HMMA.16816.F32 R20, R184.reuse, R28, R20 ;  /* 0x0000001cb814723c */ /* 0x040fe60000001814 */
[--C-:B------:R-:W-:Y:S02]  /*ac10*/  FFMA.FTZ R150, R177, c[0x0][0x2d0], -R209.reuse ;  /* 0x0000b400b1967a23 */ /* 0x100fe400000108d1 */
[C---:B------:R-:W-:Y:S01]  /*ac20*/  FMUL.FTZ R33, R3.reuse, R149 ;  /* 0x0000009503217220 */ /* 0x040fe20000410000 */
[----:B------:R-:W-:Y:S01]  /*ac30*/  MUFU.EX2 R157, R157 ;  /* 0x0000009d009d7308 */ /* 0x000fe20000000800 */
[--C-:B------:R-:W-:Y:S01]  /*ac40*/  FFMA.FTZ R149, R176, c[0x0][0x2d0], -R209.reuse ;  /* 0x0000b400b0957a23 */ /* 0x100fe200000108d1 */
[C---:B------:R-:W-:Y:S04]  /*ac50*/  HMMA.16816.F32 R24, R184.reuse, R30, R24 ;  /* 0x0000001eb818723c */ /* 0x040fe80000001818 */
[C---:B------:R-:W-:Y:S02]  /*ac60*/  FMUL.FTZ R28, R3.reuse, R152 ;  /* 0x00000098031c7220 */ /* 0x040fe40000410000 */
[C---:B------:R-:W-:Y:S02]  /*ac70*/  FMUL.FTZ R29, R3.reuse, R153 ;  /* 0x00000099031d7220 */ /* 0x040fe40000410000 */
[C---:B------:R-:W-:Y:S01]  /*ac80*/  FMUL.FTZ R30, R180.reuse, R154 ;  /* 0x0000009ab41e7220 */ /* 0x040fe20000410000 */
[----:B------:R-:W-:Y:S03]  /*ac90*/  MUFU.EX2 R159, R159 ;  /* 0x0000009f009f7308 */ /* 0x000fe60000000800 */
[C---:B------:R-:W-:Y:S02]  /*aca0*/  FMUL.FTZ R31, R180.reuse, R155 ;  /* 0x0000009bb41f7220 */ /* 0x040fe40000410000 */
[C---:B------:R-:W-:Y:S02]  /*acb0*/  FMUL.FTZ R35, R180.reuse, R151 ;  /* 0x00000097b4237220 */ /* 0x040fe40000410000 */
[C---:B------:R-:W-:Y:S02]  /*acc0*/  FMUL.FTZ R52, R3.reuse, R52 ;  /* 0x0000003403347220 */ /* 0x040fe40000410000 */
[C---:B------:R-:W-:Y:S01]  /*acd0*/  FMUL.FTZ R53, R3.reuse, R53 ;  /* 0x0000003503357220 */ /* 0x040fe20000410000 */
[----:B------:R-:W-:Y:S01]  /*ace0*/  MUFU.EX2 R156, R156 ;  /* 0x0000009c009c7308 */ /* 0x000fe20000000800 */
[C---:B--2---:R-:W-:Y:S03]  /*acf0*/  HMMA.16816.F32 R28, R184.reuse, R36, R28 ;  /* 0x00000024b81c723c */ /* 0x044fe6000000181c */
[C---:B------:R-:W-:Y:S02]  /*ad00*/  FMUL.FTZ R32, R3.reuse, R148 ;  /* 0x0000009403207220 */ /* 0x040fe40000410000 */
[C---:B------:R-:W-:Y:S02]  /*ad10*/  FMUL.FTZ R54, R180.reuse, R54 ;  /* 0x00000036b4367220 */ /* 0x040fe40000410000 */
[C---:B------:R-:W-:Y:S02]  /*ad20*/  FMUL.FTZ R37, R3.reuse, R145 ;  /* 0x0000009103257220 */ /* 0x040fe40000410000 */
[C---:B------:R-:W-:Y:S01]  /*ad30*/  FMUL.FTZ R36, R3.reuse, R144 ;  /* 0x0000009003247220 */ /* 0x040fe20000410000 */
[C---:B------:R-:W-:Y:S01]  /*ad40*/  HMMA.16816.F32 R32, R184.reuse, R38, R32 ;  /* 0x00000026b820723c */ /* 0x040fe20000001820 */
[----:B------:R-:W-:Y:S02]  /*ad50*/  MUFU.EX2 R202, R202 ;  /* 0x000000ca00ca7308 */ /* 0x000fe40000000800 */
[C---:B------:R-:W-:Y:S02]  /*ad60*/  FMUL.FTZ R55, R180.reuse, R55 ;  /* 0x00000037b4377220 */ /* 0x040fe40000410000 */
[C---:B------:R-:W-:Y:S02]  /*ad70*/  FMUL.FTZ R56, R3.reuse, R56 ;  /* 0x0000003803387220 */ /* 0x040fe40000410000 */
[C---:B------:R-:W-:Y:S02]  /*ad80*/  FMUL.FTZ R38, R180.reuse, R146 ;  /* 0x00000092b4267220 */ /* 0x040fe40000410000 */
[C---:B------:R-:W-:Y:S02]  /*ad90*/  FMUL.FTZ R39, R180.reuse, R147 ;  /* 0x00000093b4277220 */ /* 0x040fe40000410000 */
[----:B------:R-:W-:Y:S01]  /*ada0*/  MUFU.EX2 R199, R199 ;  /* 0x000000c700c77308 */ /* 0x000fe20000000800 */
[C---:B------:R-:W-:Y:S02]  /*adb0*/  FMUL.FTZ R57, R3.reuse, R57 ;  /* 0x0000003903397220 */ /* 0x040fe40000410000 */
[C---:B------:R-:W-:Y:S02]  /*adc0*/  FMUL.FTZ R58, R180.reuse, R58 ;  /* 0x0000003ab43a7220 */ /* 0x040fe40000410000 */
[C---:B------:R-:W-:Y:S03]  /*add0*/  HMMA.16816.F32 R36, R184.reuse, R44, R36 ;  /* 0x0000002cb824723c */ /* 0x040fe60000001824 */
[C---:B------:R-:W-:Y:S02]  /*ade0*/  FMUL.FTZ R59, R180.reuse, R59 ;  /* 0x0000003bb43b7220 */ /* 0x040fe40000410000 */
[C---:B------:R-:W-:Y:S01]  /*adf0*/  FMUL.FTZ R60, R3.reuse, R60 ;  /* 0x0000003c033c7220 */ /* 0x040fe20000410000 */
[----:B------:R-:W-:Y:S01]  /*ae00*/  MUFU.EX2 R197, R197 ;  /* 0x000000c500c57308 */ /* 0x000fe20000000800 */
[C---:B------:R-:W-:Y:S01]  /*ae10*/  FMUL.FTZ R44, R3.reuse, R136 ;  /* 0x00000088032c7220 */ /* 0x040fe20000410000 */
[C---:B------:R-:W-:Y:S04]  /*ae20*/  HMMA.16816.F32 R40, R184.reuse, R46, R40 ;  /* 0x0000002eb828723c */ /* 0x040fe80000001828 */
[C---:B------:R-:W-:Y:S02]  /*ae30*/  FMUL.FTZ R45, R3.reuse, R137 ;  /* 0x00000089032d7220 */ /* 0x040fe40000410000 */
[C---:B------:R-:W-:Y:S02]  /*ae40*/  FMUL.FTZ R61, R3.reuse, R61 ;  /* 0x0000003d033d7220 */ /* 0x040fe40000410000 */
[C---:B------:R-:W-:Y:S01]  /*ae50*/  FMUL.FTZ R46, R180.reuse, R138 ;  /* 0x0000008ab42e7220 */ /* 0x040fe20000410000 */
[----:B------:R-:W-:Y:S03]  /*ae60*/  MUFU.EX2 R189, R189 ;  /* 0x000000bd00bd7308 */ /* 0x000fe60000000800 */
[C---:B------:R-:W-:Y:S02]  /*ae70*/  FMUL.FTZ R47, R180.reuse, R139 ;  /* 0x0000008bb42f7220 */ /* 0x040fe40000410000 */
[----:B------:R-:W-:Y:S01]  /*ae80*/  LDSM.16.MT88.4 R136, [R247+0x900] ;  /* 0x00090000f788783b */ /* 0x000fe20000004200 */
[C---:B------:R-:W-:Y:S02]  /*ae90*/  FMUL.FTZ R62, R180.reuse, R62 ;  /* 0x0000003eb43e7220 */ /* 0x040fe40000410000 */
[C---:B------:R-:W-:Y:S02]  /*aea0*/  FMUL.FTZ R63, R180.reuse, R63 ;  /* 0x0000003fb43f7220 */ /* 0x040fe40000410000 */
[C---:B------:R-:W-:Y:S01]  /*aeb0*/  HMMA.16816.F32 R44, R184.reuse, R140, R44 ;  /* 0x0000008cb82c723c */ /* 0x040fe2000000182c */
[----:B------:R-:W-:Y:S02]  /*aec0*/  MUFU.EX2 R188, R188 ;  /* 0x000000bc00bc7308 */ /* 0x000fe40000000800 */
[----:B------:R-:W2:Y:S01]  /*aed0*/  LDL.LU R140, [R1+0xc] ;  /* 0x00000c00018c7983 */ /* 0x000ea20000300800 */
[C---:B------:R-:W-:Y:S02]  /*aee0*/  FMUL.FTZ R64, R3.reuse, R64 ;  /* 0x0000004003407220 */ /* 0x040fe40000410000 */
[C---:B------:R-:W-:Y:S02]  /*aef0*/  FMUL.FTZ R65, R3.reuse, R65 ;  /* 0x0000004103417220 */ /* 0x040fe40000410000 */
[C---:B------:R-:W-:Y:S04]  /*af00*/  HMMA.16816.F32 R48, R184.reuse, R142, R48 ;  /* 0x0000008eb830723c */ /* 0x040fe80000001830 */
        /* <DEDUP_REMOVED lines=67> */
[--C-:B------:R-:W-:Y:S02]  /*b340*/  FFMA.FTZ R148, R163, c[0x0][0x2d0], -R209.reuse ;  /* 0x0000b400a3947a23 */ /* 0x100fe400000108d1 */
[--C-:B------:R-:W-:Y:S02]  /*b350*/  FFMA.FTZ R154, R162, c[0x0][0x2d0], -R209.reuse ;  /* 0x0000b400a29a7a23 */ /* 0x100fe400000108d1 */
[--C-:B------:R-:W-:Y:S02]  /*b360*/  FFMA.FTZ R153, R161, c[0x0][0x2d0], -R190.reuse ;  /* 0x0000b400a1997a23 */ /* 0x100fe400000108be */
[----:B------:R-:W-:Y:S01]  /*b370*/  MUFU.EX2 R148, R148 ;  /* 0x0000009400947308 */ /* 0x000fe20000000800 */
[--C-:B------:R-:W-:Y:S02]  /*b380*/  FFMA.FTZ R152, R160, c[0x0][0x2d0], -R190.reuse ;  /* 0x0000b400a0987a23 */ /* 0x100fe400000108be */
[----:B------:R-:W-:Y:S01]  /*b390*/  FFMA.FTZ R158, R165, c[0x0][0x2d0], -R190 ;  /* 0x0000b400a59e7a23 */ /* 0x000fe200000108be */
[C---:B---3--:R-:W-:Y:S03]  /*b3a0*/  HMMA.16816.F32 R76, R184.reuse, R132, R76 ;  /* 0x00000084b84c723c */ /* 0x048fe6000000184c */
[--C-:B------:R-:W-:Y:S03]  /*b3b0*/  FFMA.FTZ R160, R169, c[0x0][0x2d0], -R209.reuse ;  /* 0x0000b400a9a07a23 */ /* 0x100fe600000108d1 */
[----:B------:R-:W-:Y:S01]  /*b3c0*/  MUFU.EX2 R154, R154 ;  /* 0x0000009a009a7308 */ /* 0x000fe20000000800 */
[--C-:B------:R-:W-:Y:S01]  /*b3d0*/  FFMA.FTZ R155, R178, c[0x0][0x2d0], -R209.reuse ;  /* 0x0000b400b29b7a23 */ /* 0x100fe200000108d1 */
[C---:B------:R-:W-:Y:S01]  /*b3e0*/  HMMA.16816.F32 R80, R184.reuse, R134, R80 ;  /* 0x00000086b850723c */ /* 0x040fe20000001850 */
[----:B------:R-:W3:Y:S03]  /*b3f0*/  LDSM.16.MT88.4 R132, [R241+0x6100] ;  /* 0x00610000f184783b */ /* 0x000ee60000004200 */
[--C-:B------:R-:W-:Y:S02]  /*b400*/  FFMA.FTZ R161, R204, c[0x0][0x2d0], -R209.reuse ;  /* 0x0000b400cca17a23 */ /* 0x100fe400000108d1 */
[--C-:B------:R-:W-:Y:S02]  /*b410*/  FFMA.FTZ R162, R207, c[0x0][0x2d0], -R209.reuse ;  /* 0x0000b400cfa27a23 */ /* 0x100fe400000108d1 */
[----:B------:R-:W4:Y:S01]  /*b420*/  MUFU.EX2 R153, R153 ;  /* 0x0000009900997308 */ /* 0x000f220000000800 */
[----:B------:R-:W-:Y:S03]  /*b430*/  FFMA.FTZ R163, R208, c[0x0][0x2d0], -R209 ;  /* 0x0000b400d0a37a23 */ /* 0x000fe600000108d1 */
[C---:B------:R-:W-:Y:S02]  /*b440*/  FMUL.FTZ R124, R3.reuse, R124 ;  /* 0x0000007c037c7220 */ /* 0x040fe40000410000 */
[C---:B------:R-:W-:Y:S02]  /*b450*/  FMUL.FTZ R125, R3.reuse, R125 ;  /* 0x0000007d037d7220 */ /* 0x040fe40000410000 */
[C---:B------:R-:W-:Y:S02]  /*b460*/  FMUL.FTZ R128, R3.reuse, R128 ;  /* 0x0000008003807220 */ /* 0x040fe40000410000 */
[----:B------:R-:W-:Y:S01]  /*b470*/  MUFU.EX2 R152, R152 ;  /* 0x0000009800987308 */ /* 0x000fe20000000800 */
[----:B------:R-:W-:Y:S02]  /*b480*/  FMUL.FTZ R129, R3, R129 ;  /* 0x0000008103817220 */ /* 0x000fe40000410000 */
[C---:B------:R-:W-:Y:S02]  /*b490*/  FMUL.FTZ R126, R180.reuse, R126 ;  /* 0x0000007eb47e7220 */ /* 0x040fe40000410000 */
[C---:B------:R-:W-:Y:S02]  /*b4a0*/  FMUL.FTZ R127, R180.reuse, R127 ;  /* 0x0000007fb47f7220 */ /* 0x040fe40000410000 */
[C---:B------:R-:W-:Y:S02]  /*b4b0*/  FMUL.FTZ R130, R180.reuse, R130 ;  /* 0x00000082b4827220 */ /* 0x040fe40000410000 */
[C---:B------:R-:W-:Y:S01]  /*b4c0*/  FMUL.FTZ R131, R180.reuse, R131 ;  /* 0x00000083b4837220 */ /* 0x040fe20000410000 */
[----:B------:R-:W-:Y:S01]  /*b4d0*/  MUFU.EX2 R158, R158 ;  /* 0x0000009e009e7308 */ /* 0x000fe20000000800 */
[----:B------:R-:W-:Y:S04]  /*b4e0*/  FFMA.FTZ R180, R180, R183, R170 ;  /* 0x000000b7b4b47223 */ /* 0x000fe800000100aa */
[----:B------:R-:W-:Y:S05]  /*b4f0*/  FADD.FTZ R180, R205, R180 ;  /* 0x000000b4cdb47221 */ /* 0x000fea0000010000 */
[----:B------:R-:W-:Y:S01]  /*b500*/  MUFU.EX2 R204, R150 ;  /* 0x0000009600cc7308 */ /* 0x000fe20000000800 */
[C---:B---3--:R-:W-:Y:S09]  /*b510*/  HMMA.16816.F32 R84, R184.reuse, R132, R84 ;  /* 0x00000084b854723c */ /* 0x048ff20000001854 */
[----:B------:R-:W-:Y:S01]  /*b520*/  MUFU.EX2 R205, R149 ;  /* 0x0000009500cd7308 */ /* 0x000fe20000000800 */
[C---:B------:R-:W-:Y:S01]  /*b530*/  HMMA.16816.F32 R88, R184.reuse, R134, R88 ;  /* 0x00000086b858723c */ /* 0x040fe20000001858 */
[----:B------:R-:W3:Y:S08]  /*b540*/  LDSM.16.MT88.4 R132, [R240+0x6100] ;  /* 0x00610000f084783b */ /* 0x000ef00000004200 */
[----:B------:R-:W-:Y:S10]  /*b550*/  MUFU.EX2 R160, R160 ;  /* 0x000000a000a07308 */ /* 0x000ff40000000800 */
[----:B------:R-:W-:Y:S10]  /*b560*/  MUFU.EX2 R208, R211 ;  /* 0x000000d300d07308 */ /* 0x000ff40000000800 */
[----:B------:R-:W-:Y:S10]  /*b570*/  MUFU.EX2 R211, R162 ;  /* 0x000000a200d37308 */ /* 0x000ff40000000800 */
[----:B------:R5:W-:Y:S01]  /*b580*/  MUFU.EX2 R207, R155 ;  /* 0x0000009b00cf7308 */ /* 0x000be20000000800 */
[C---:B---3--:R-:W-:Y:S08]  /*b590*/  HMMA.16816.F32 R92, R184.reuse, R132, R92 ;  /* 0x00000084b85c723c */ /* 0x048ff0000000185c */
[C---:B------:R-:W-:Y:S01]  /*b5a0*/  HMMA.16816.F32 R96, R184.reuse, R134, R96 ;  /* 0x00000086b860723c */ /* 0x040fe20000001860 */
[----:B------:R-:W3:Y:S03]  /*b5b0*/  LDSM.16.MT88.4 R132, [R247+0x9100] ;  /* 0x00910000f784783b */ /* 0x000ee60000004200 */
[----:B-----5:R-:W-:Y:S02]  /*b5c0*/  FADD.FTZ R155, R200, R180 ;  /* 0x000000b4c89b7221 */ /* 0x020fe40000010000 */
[----:B------:R5:W-:Y:S02]  /*b5d0*/  MUFU.EX2 R200, R213 ;  /* 0x000000d500c87308 */ /* 0x000be40000000800 */
[----:B------:R-:W-:Y:S04]  /*b5e0*/  FADD.FTZ R155, R198, R155 ;  /* 0x0000009bc69b7221 */ /* 0x000fe80000010000 */
[----:B----4-:R-:W-:Y:S04]  /*b5f0*/  FADD.FTZ R155, R153, R155 ;  /* 0x0000009b999b7221 */ /* 0x010fe80000010000 */
[----:B------:R-:W-:Y:S01]  /*b600*/  MUFU.EX2 R198, R214 ;  /* 0x000000d600c67308 */ /* 0x000fe20000000800 */
[----:B--2---:R-:W-:Y:S02]  /*b610*/  FFMA.FTZ R144, R3, R140, R164 ;  /* 0x0000008c03907223 */ /* 0x004fe400000100a4 */
[----:B------:R-:W-:Y:S01]  /*b620*/  LDSM.16.MT88.4 R140, [R242+0x900] ;  /* 0x00090000f28c783b */ /* 0x000fe20000004200 */
[----:B------:R-:W-:Y:S02]  /*b630*/  FFMA.FTZ R164, R210, c[0x0][0x2d0], -R209 ;  /* 0x0000b400d2a47a23 */ /* 0x000fe400000108d1 */
[----:B------:R-:W-:Y:S01]  /*b640*/  FADD.FTZ R151, R179, R144 ;  /* 0x00000090b3977221 */ /* 0x000fe20000010000 */
[C---:B---3--:R-:W-:Y:S03]  /*b650*/  HMMA.16816.F32 R100, R184.reuse, R132, R100 ;  /* 0x00000084b864723c */ /* 0x048fe60000001864 */
[----:B------:R-:W-:Y:S01]  /*b660*/  MUFU.EX2 R210, R164 ;  /* 0x000000a400d27308 */ /* 0x000fe20000000800 */
[----:B------:R-:W-:Y:S01]  /*b670*/  LDSM.16.MT88.4 R144, [R241+0x1100] ;  /* 0x00110000f190783b */ /* 0x000fe20000004200 */
[--C-:B------:R-:W-:Y:S02]  /*b680*/  FFMA.FTZ R3, R171, c[0x0][0x2d0], -R190.reuse ;  /* 0x0000b400ab037a23 */ /* 0x100fe400000108be */
[----:B------:R-:W-:Y:S01]  /*b690*/  FADD.FTZ R151, R206, R151 ;  /* 0x00000097ce977221 */ /* 0x000fe20000010000 */
[C---:B------:R-:W-:Y:S04]  /*b6a0*/  HMMA.16816.F32 R104, R184.reuse, R134, R104 ;  /* 0x00000086b868723c */ /* 0x040fe80000001868 */
[----:B------:R-:W2:Y:S01]  /*b6b0*/  LDSM.16.MT88.4 R132, [R242+0x9100] ;  /* 0x00910000f284783b */ /* 0x000ea20000004200 */
[----:B------:R-:W-:Y:S01]  /*b6c0*/  FADD.FTZ R151, R201, R151 ;  /* 0x00000097c9977221 */ /* 0x000fe20000010000 */
[----:B------:R-:W-:Y:S01]  /*b6d0*/  MUFU.EX2 R3, R3 ;  /* 0x0000000300037308 */ /* 0x000fe20000000800 */
[--C-:B-----5:R-:W-:Y:S02]  /*b6e0*/  FFMA.FTZ R213, R182, c[0x0][0x2d0], -R190.reuse ;  /* 0x0000b400b6d57a23 */ /* 0x120fe400000108be */
[----:B------:R-:W-:Y:S04]  /*b6f0*/  FADD.FTZ R165, R148, R151 ;  /* 0x0000009794a57221 */ /* 0x000fe80000010000 */
[----:B------:R-:W-:Y:S03]  /*b700*/  FADD.FTZ R165, R154, R165 ;  /* 0x000000a59aa57221 */ /* 0x000fe60000010000 */
[----:B------:R-:W-:Y:S10]  /*b710*/  MUFU.EX2 R201, R212 ;  /* 0x000000d400c97308 */ /* 0x000ff40000000800 */
[----:B------:R-:W3:Y:S10]  /*b720*/  MUFU.EX2 R212, R161 ;  /* 0x000000a100d47308 */ /* 0x000ef40000000800 */
[----:B------:R-:W-:Y:S01]  /*b730*/  MUFU.EX2 R206, R215 ;  /* 0x000000d700ce7308 */ /* 0x000fe20000000800 */
[C---:B--2---:R-:W-:Y:S09]  /*b740*/  HMMA.16816.F32 R108, R184.reuse, R132, R108 ;  /* 0x00000084b86c723c */ /* 0x044ff2000000186c */
[----:B------:R-:W-:Y:S03]  /*b750*/  MUFU.EX2 R213, R213 ;  /* 0x000000d500d57308 */ /* 0x000fe60000000800 */
[----:B---3--:R-:W-:Y:S01]  /*b760*/  F2FP.PACK_AB R182, R212, R211 ;  /* 0x000000d3d4b6723e */ /* 0x008fe200000000ff */
        /* <DEDUP_REMOVED lines=8> */
[----:B------:R-:W-:Y:S03]  /*b7f0*/  LDSM.16.MT88.4 R148, [R241+0x1900] ;  /* 0x00190000f194783b */ /* 0x000fe60000004200 */
[----:B------:R-:W-:Y:S03]  /*b800*/  F2FP.PACK_AB R133, R152, R153 ;  /* 0x000000999885723e */ /* 0x000fe600000000ff */
[----:B------:R-:W-:Y:S01]  /*b810*/  F2FP.PACK_AB R134, R157, R156 ;  /* 0x0000009c9d86723e */ /* 0x000fe200000000ff */
[----:B------:R-:W-:Y:S01]  /*b820*/  FFMA.FTZ R184, R174, c[0x0][0x2d0], -R190 ;  /* 0x0000b400aeb87a23 */ /* 0x000fe200000108be */
[----:B------:R-:W-:Y:S03]  /*b830*/  F2FP.PACK_AB R135, R3, R158 ;  /* 0x0000009e0387723e */ /* 0x000fe600000000ff */
[--C-:B------:R-:W-:Y:S02]  /*b840*/  FFMA.FTZ R185, R173, c[0x0][0x2d0], -R209.reuse ;  /* 0x0000b400adb97a23 */ /* 0x100fe400000108d1 */
[----:B------:R-:W-:Y:S01]  /*b850*/  FFMA.FTZ R187, R172, c[0x0][0x2d0], -R209 ;  /* 0x0000b400acbb7a23 */ /* 0x000fe200000108d1 */
[----:B------:R-:W-:Y:S01]  /*b860*/  MUFU.EX2 R184, R184 ;  /* 0x000000b800b87308 */ /* 0x000fe20000000800 */
[C---:B------:R-:W-:Y:S01]  /*b870*/  HMMA.16816.F32 R4, R132.reuse, R136, R4 ;  /* 0x000000888404723c */ /* 0x040fe20000001804 */
[----:B------:R-:W-:Y:S04]  /*b880*/  LDSM.16.MT88.4 R172, [R247+0x2900] ;  /* 0x00290000f7ac783b */ /* 0x000fe80000004200 */
[----:B------:R-:W-:Y:S02]  /*b890*/  FADD.FTZ R156, R156, R165 ;  /* 0x000000a59c9c7221 */ /* 0x000fe40000010000 */
[----:B------:R-:W-:Y:S01]  /*b8a0*/  FFMA.FTZ R186, R168, c[0x0][0x2d0], -R209 ;  /* 0x0000b400a8ba7a23 */ /* 0x000fe200000108d1 */
[C---:B------:R-:W-:Y:S01]  /*b8b0*/  HMMA.16816.F32 R8, R132.reuse, R138, R8 ;  /* 0x0000008a8408723c */ /* 0x040fe20000001808 */
[----:B------:R-:W2:Y:S01]  /*b8c0*/  LDSM.16.MT88.4 R136, [R241+0x900] ;  /* 0x00090000f188783b */ /* 0x000ea20000004200 */
[----:B------:R-:W3:Y:S02]  /*b8d0*/  MUFU.EX2 R209, R163 ;  /* 0x000000a300d17308 */ /* 0x000ee40000000800 */
[----:B------:R-:W-:Y:S02]  /*b8e0*/  FADD.FTZ R168, R152, R155 ;  /* 0x0000009b98a87221 */ /* 0x000fe40000010000 */
[----:B------:R-:W-:Y:S02]  /*b8f0*/  FADD.FTZ R156, R157, R156 ;  /* 0x0000009c9d9c7221 */ /* 0x000fe40000010000 */
[C---:B------:R-:W-:Y:S01]  /*b900*/  HMMA.16816.F32 R12, R132.reuse, R140, R12 ;  /* 0x0000008c840c723c */ /* 0x040fe2000000180c */
[----:B------:R-:W-:Y:S03]  /*b910*/  LDSM.16.MT88.4 R152, [R240+0x2100] ;  /* 0x00210000f098783b */ /* 0x000fe60000004200 */
[----:B------:R-:W-:Y:S01]  /*b920*/  FADD.FTZ R168, R158, R168 ;  /* 0x000000a89ea87221 */ /* 0x000fe20000010000 */
[----:B------:R-:W4:Y:S01]  /*b930*/  MUFU.EX2 R186, R186 ;  /* 0x000000ba00ba7308 */ /* 0x000f220000000800 */
[----:B------:R-:W-:Y:S01]  /*b940*/  FFMA.FTZ R190, R181, c[0x0][0x2d0], -R190 ;  /* 0x0000b400b5be7a23 */ /* 0x000fe200000108be */
[----:B------:R-:W-:Y:S01]  /*b950*/  F2FP.PACK_AB R181, R188, R189 ;  /* 0x000000bdbcb5723e */ /* 0x000fe200000000ff */
[C---:B------:R-:W-:Y:S01]  /*b960*/  HMMA.16816.F32 R16, R132.reuse, R142, R16 ;  /* 0x0000008e8410723c */ /* 0x040fe20000001810 */
[----:B------:R-:W5:Y:S03]  /*b970*/  LDSM.16.MT88.4 R140, [R240+0x900] ;  /* 0x00090000f08c783b */ /* 0x000f660000004200 */
[----:B------:R-:W-:Y:S02]  /*b980*/  FADD.FTZ R168, R3, R168 ;  /* 0x000000a803a87221 */ /* 0x000fe40000010000 */
[----:B------:R-:W-:Y:S01]  /*b990*/  FADD.FTZ R3, R160, R156 ;  /* 0x0000009ca0037221 */ /* 0x000fe20000010000 */
[----:B------:R-:W-:Y:S01]  /*b9a0*/  MUFU.EX2 R185, R185 ;  /* 0x000000b900b97308 */ /* 0x000fe20000000800 */
[----:B------:R-:W-:Y:S01]  /*b9b0*/  FADD.FTZ R214, R159, R168 ;  /* 0x000000a89fd67221 */ /* 0x000fe20000010000 */
[----:B------:R-:W-:Y:S03]  /*b9c0*/  LDSM.16.MT88.4 R164, [R242+0x2900] ;  /* 0x00290000f2a4783b */ /* 0x000fe60000004200 */
[----:B---3--:R-:W-:Y:S01]  /*b9d0*/  F2FP.PACK_AB R180, R209, R210 ;  /* 0x000000d2d1b4723e */ /* 0x008fe200000000ff */
[----:B------:R-:W-:Y:S04]  /*b9e0*/  FADD.FTZ R214, R184, R214 ;  /* 0x000000d6b8d67221 */ /* 0x000fe80000010000 */
[----:B------:R-:W-:Y:S01]  /*b9f0*/  MUFU.EX2 R187, R187 ;  /* 0x000000bb00bb7308 */ /* 0x000fe20000000800 */
[----:B------:R-:W-:Y:S02]  /*ba00*/  FADD.FTZ R214, R195, R214 ;  /* 0x000000d6c3d67221 */ /* 0x000fe40000010000 */
[----:B----4-:R-:W-:Y:S01]  /*ba10*/  FADD.FTZ R3, R186, R3 ;  /* 0x00000003ba037221 */ /* 0x010fe20000010000 */
[C---:B--2---:R-:W-:Y:S06]  /*ba20*/  HMMA.16816.F32 R20, R132.reuse, R136, R20 ;  /* 0x000000888414723c */ /* 0x044fec0000001814 */
[----:B------:R-:W2:Y:S02]  /*ba30*/  MUFU.EX2 R190, R190 ;  /* 0x000000be00be7308 */ /* 0x000ea40000000800 */
[C---:B------:R-:W-:Y:S01]  /*ba40*/  HMMA.16816.F32 R24, R132.reuse, R138, R24 ;  /* 0x0000008a8418723c */ /* 0x040fe20000001818 */
[----:B------:R-:W3:Y:S07]  /*ba50*/  LDSM.16.MT88.4 R136, [R247+0x3900] ;  /* 0x00390000f788783b */ /* 0x000eee0000004200 */
[C---:B-----5:R-:W-:Y:S08]  /*ba60*/  HMMA.16816.F32 R28, R132.reuse, R140, R28 ;  /* 0x0000008c841c723c */ /* 0x060ff0000000181c */
[C---:B------:R-:W-:Y:S01]  /*ba70*/  HMMA.16816.F32 R32, R132.reuse, R142, R32 ;  /* 0x0000008e8420723c */ /* 0x040fe20000001820 */
[----:B------:R-:W4:Y:S03]  /*ba80*/  LDSM.16.MT88.4 R140, [R242+0x3900] ;  /* 0x00390000f28c783b */ /* 0x000f260000004200 */
[----:B--2---:R-:W-:Y:S04]  /*ba90*/  F2FP.PACK_AB R183, R190, R213 ;  /* 0x000000d5beb7723e */ /* 0x004fe800000000ff */
[C---:B---3--:R-:W-:Y:S08]  /*baa0*/  HMMA.16816.F32 R36, R132.reuse, R136, R36 ;  /* 0x000000888424723c */ /* 0x048ff00000001824 */
[C---:B------:R-:W-:Y:S01]  /*bab0*/  HMMA.16816.F32 R40, R132.reuse, R138, R40 ;  /* 0x0000008a8428723c */ /* 0x040fe20000001828 */
[----:B------:R-:W2:Y:S07]  /*bac0*/  LDSM.16.MT88.4 R136, [R241+0x3900] ;  /* 0x00390000f188783b */ /* 0x000eae0000004200 */
[C---:B----4-:R-:W-:Y:S08]  /*bad0*/  HMMA.16816.F32 R44, R132.reuse, R140, R44 ;  /* 0x0000008c842c723c */ /* 0x050ff0000000182c */
[C---:B------:R-:W-:Y:S01]  /*bae0*/  HMMA.16816.F32 R48, R132.reuse, R142, R48 ;  /* 0x0000008e8430723c */ /* 0x040fe20000001830 */
[----:B------:R-:W3:Y:S07]  /*baf0*/  LDSM.16.MT88.4 R140, [R240+0x3900] ;  /* 0x00390000f08c783b */ /* 0x000eee0000004200 */
[C---:B--2---:R-:W-:Y:S08]  /*bb00*/  HMMA.16816.F32 R52, R132.reuse, R136, R52 ;  /* 0x000000888434723c */ /* 0x044ff00000001834 */
[C---:B------:R-:W-:Y:S01]  /*bb10*/  HMMA.16816.F32 R56, R132.reuse, R138, R56 ;  /* 0x0000008a8438723c */ /* 0x040fe20000001838 */
[----:B------:R-:W2:Y:S07]  /*bb20*/  LDSM.16.MT88.4 R136, [R247+0x6900] ;  /* 0x00690000f788783b */ /* 0x000eae0000004200 */
[C---:B---3--:R-:W-:Y:S08]  /*bb30*/  HMMA.16816.F32 R60, R132.reuse, R140, R60 ;  /* 0x0000008c843c723c */ /* 0x048ff0000000183c */
        /* <DEDUP_REMOVED lines=24> */
[----:B------:R-:W-:Y:S01]  /*bcc0*/  HMMA.16816.F32 R128, R132, R142, R128 ;  /* 0x0000008e8480723c */ /* 0x000fe20000001880 */
[----:B------:R-:W3:Y:S06]  /*bcd0*/  LDSM.16.MT88.4 R140, [R242+0x1100] ;  /* 0x00110000f28c783b */ /* 0x000eec0000004200 */
[----:B------:R-:W-:Y:S02]  /*bce0*/  F2FP.PACK_AB R133, R184, R159 ;  /* 0x0000009fb885723e */ /* 0x000fe400000000ff */
[----:B------:R-:W-:Y:S01]  /*bcf0*/  F2FP.PACK_AB R132, R186, R160 ;  /* 0x000000a0ba84723e */ /* 0x000fe200000000ff */
[----:B------:R-:W-:Y:S02]  /*bd00*/  LDSM.16.MT88.4 R156, [R241+0x2900] ;  /* 0x00290000f19c783b */ /* 0x000fe40000004200 */
[----:B------:R-:W-:Y:S01]  /*bd10*/  F2FP.PACK_AB R134, R187, R185 ;  /* 0x000000b9bb86723e */ /* 0x000fe200000000ff */
[----:B------:R-:W-:Y:S01]  /*bd20*/  FADD.FTZ R185, R185, R3 ;  /* 0x00000003b9b97221 */ /* 0x000fe20000010000 */
[C---:B------:R-:W-:Y:S01]  /*bd30*/  F2FP.PACK_AB R135, R196.reuse, R195 ;  /* 0x000000c3c487723e */ /* 0x040fe200000000ff */
[----:B------:R-:W-:Y:S02]  /*bd40*/  FADD.FTZ R196, R196, R214 ;  /* 0x000000d6c4c47221 */ /* 0x000fe40000010000 */
[----:B------:R-:W-:Y:S02]  /*bd50*/  FADD.FTZ R185, R187, R185 ;  /* 0x000000b9bbb97221 */ /* 0x000fe40000010000 */
[----:B------:R-:W-:Y:S02]  /*bd60*/  FADD.FTZ R196, R203, R196 ;  /* 0x000000c4cbc47221 */ /* 0x000fe40000010000 */
        /* <DEDUP_REMOVED lines=48> */
[----:B------:R-:W-:Y:S01]  /*c070*/  F2FP.PACK_AB R132, R204, R207 ;  /* 0x000000cfcc84723e */ /* 0x000fe200000000ff */
[----:B------:R-:W-:Y:S01]  /*c080*/  FADD.FTZ R207, R207, R185 ;  /* 0x000000b9cfcf7221 */ /* 0x000fe20000010000 */
[----:B------:R-:W-:Y:S03]  /*c090*/  F2FP.PACK_AB R133, R202, R203 ;  /* 0x000000cbca85723e */ /* 0x000fe600000000ff */
[----:B------:R-:W-:Y:S01]  /*c0a0*/  F2FP.PACK_AB R134, R206, R205 ;  /* 0x000000cdce86723e */ /* 0x000fe200000000ff */
[----:B------:R-:W-:Y:S01]  /*c0b0*/  FADD.FTZ R207, R204, R207 ;  /* 0x000000cfcccf7221 */ /* 0x000fe20000010000 */
[----:B------:R-:W-:Y:S01]  /*c0c0*/  F2FP.PACK_AB R135, R197, R199 ;  /* 0x000000c7c587723e */ /* 0x000fe200000000ff */
[----:B------:R-:W-:Y:S02]  /*c0d0*/  FADD.FTZ R202, R202, R196 ;  /* 0x000000c4caca7221 */ /* 0x000fe40000010000 */
[----:B------:R-:W-:Y:S02]  /*c0e0*/  FADD.FTZ R205, R205, R207 ;  /* 0x000000cfcdcd7221 */ /* 0x000fe40000010000 */
[----:B------:R-:W-:Y:S02]  /*c0f0*/  FADD.FTZ R202, R199, R202 ;  /* 0x000000cac7ca7221 */ /* 0x000fe40000010000 */
[C---:B---3--:R-:W-:Y:S03]  /*c100*/  HMMA.16816.F32 R4, R132.reuse, R140, R4 ;  /* 0x0000008c8404723c */ /* 0x048fe60000001804 */
[----:B------:R-:W-:Y:S02]  /*c110*/  FADD.FTZ R205, R206, R205 ;  /* 0x000000cdcecd7221 */ /* 0x000fe40000010000 */
[----:B------:R-:W-:Y:S03]  /*c120*/  FADD.FTZ R197, R197, R202 ;  /* 0x000000cac5c57221 */ /* 0x000fe60000010000 */
[C---:B------:R-:W-:Y:S01]  /*c130*/  HMMA.16816.F32 R8, R132.reuse, R142, R8 ;  /* 0x0000008e8408723c */ /* 0x040fe20000001808 */
[----:B------:R-:W3:Y:S03]  /*c140*/  LDSM.16.MT88.4 R140, [R247+0x4900] ;  /* 0x00490000f78c783b */ /* 0x000ee60000004200 */
[----:B------:R-:W-:Y:S04]  /*c150*/  FADD.FTZ R197, R194, R197 ;  /* 0x000000c5c2c57221 */ /* 0x000fe80000010000 */
[C---:B----4-:R-:W-:Y:S08]  /*c160*/  HMMA.16816.F32 R12, R132.reuse, R144, R12 ;  /* 0x00000090840c723c */ /* 0x050ff0000000180c */
[C---:B------:R-:W-:Y:S01]  /*c170*/  HMMA.16816.F32 R16, R132.reuse, R146, R16 ;  /* 0x000000928410723c */ /* 0x040fe20000001810 */
[----:B------:R-:W4:Y:S07]  /*c180*/  LDSM.16.MT88.4 R144, [R242+0x4900] ;  /* 0x00490000f290783b */ /* 0x000f2e0000004200 */
[C---:B------:R-:W-:Y:S08]  /*c190*/  HMMA.16816.F32 R20, R132.reuse, R148, R20 ;  /* 0x000000948414723c */ /* 0x040ff00000001814 */
[C---:B------:R-:W-:Y:S01]  /*c1a0*/  HMMA.16816.F32 R24, R132.reuse, R150, R24 ;  /* 0x000000968418723c */ /* 0x040fe20000001818 */
[----:B------:R-:W5:Y:S07]  /*c1b0*/  LDSM.16.MT88.4 R148, [R241+0x4900] ;  /* 0x00490000f194783b */ /* 0x000f6e0000004200 */
        /* <DEDUP_REMOVED lines=9> */
[C---:B-----5:R-:W-:Y:S08]  /*c250*/  HMMA.16816.F32 R52, R132.reuse, R148, R52 ;  /* 0x000000948434723c */ /* 0x060ff00000001834 */
[C---:B------:R-:W-:Y:S01]  /*c260*/  HMMA.16816.F32 R56, R132.reuse, R150, R56 ;  /* 0x000000968438723c */ /* 0x040fe20000001838 */
[----:B------:R-:W-:Y:S07]  /*c270*/  LDSM.16.MT88.4 R148, [R240+0x7900] ;  /* 0x00790000f094783b */ /* 0x000fee0000004200 */
        /* <DEDUP_REMOVED lines=15> */
[C---:B---3--:R-:W-:Y:S08]  /*c370*/  HMMA.16816.F32 R100, R132.reuse, R140, R100 ;  /* 0x0000008c8464723c */ /* 0x048ff00000001864 */
[C---:B------:R-:W-:Y:S01]  /*c380*/  HMMA.16816.F32 R104, R132.reuse, R142, R104 ;  /* 0x0000008e8468723c */ /* 0x040fe20000001868 */
[----:B------:R-:W-:Y:S07]  /*c390*/  LDSM.16.MT88.4 R140, [R242+0x2100] ;  /* 0x00210000f28c783b */ /* 0x000fee0000004200 */
[C---:B--2---:R-:W-:Y:S08]  /*c3a0*/  HMMA.16816.F32 R108, R132.reuse, R136, R108 ;  /* 0x00000088846c723c */ /* 0x044ff0000000186c */
[C---:B------:R-:W-:Y:S01]  /*c3b0*/  HMMA.16816.F32 R112, R132.reuse, R138, R112 ;  /* 0x0000008a8470723c */ /* 0x040fe20000001870 */
[----:B------:R-:W2:Y:S07]  /*c3c0*/  LDSM.16.MT88.4 R136, [R247+0x2100] ;  /* 0x00210000f788783b */ /* 0x000eae0000004200 */
[C---:B------:R-:W-:Y:S08]  /*c3d0*/  HMMA.16816.F32 R116, R132.reuse, R144, R116 ;  /* 0x000000908474723c */ /* 0x040ff00000001874 */
[C---:B------:R-:W-:Y:S01]  /*c3e0*/  HMMA.16816.F32 R120, R132.reuse, R146, R120 ;  /* 0x000000928478723c */ /* 0x040fe20000001878 */
[----:B------:R-:W3:Y:S07]  /*c3f0*/  LDSM.16.MT88.4 R144, [R241+0x2100] ;  /* 0x00210000f190783b */ /* 0x000eee0000004200 */
[C---:B----4-:R-:W-:Y:S08]  /*c400*/  HMMA.16816.F32 R124, R132.reuse, R148, R124 ;  /* 0x00000094847c723c */ /* 0x050ff0000000187c */
[----:B------:R-:W-:Y:S01]  /*c410*/  HMMA.16816.F32 R128, R132, R150, R128 ;  /* 0x000000968480723c */ /* 0x000fe20000001880 */
[----:B------:R-:W-:Y:S06]  /*c420*/  LDSM.16.MT88.4 R148, [R242+0x5100] ;  /* 0x00510000f294783b */ /* 0x000fec0000004200 */
        /* <DEDUP_REMOVED lines=9> */
[C---:B--2---:R-:W-:Y:S03]  /*c4c0*/  HMMA.16816.F32 R4, R132.reuse, R136, R4 ;  /* 0x000000888404723c */ /* 0x044fe60000001804 */
[----:B------:R-:W-:Y:S02]  /*c4d0*/  FADD.FTZ R201, R208, R201 ;  /* 0x000000c9d0c97221 */ /* 0x000fe40000010000 */
[----:B------:R-:W-:Y:S02]  /*c4e0*/  FADD.FTZ R191, R191, R193 ;  /* 0x000000c1bfbf7221 */ /* 0x000fe40000010000 */
[----:B------:R-:W-:Y:S01]  /*c4f0*/  FADD.FTZ R210, R210, R201 ;  /* 0x000000c9d2d27221 */ /* 0x000fe20000010000 */
[C---:B------:R-:W-:Y:S01]  /*c500*/  HMMA.16816.F32 R8, R132.reuse, R138, R8 ;  /* 0x0000008a8408723c */ /* 0x040fe20000001808 */
[----:B------:R-:W2:Y:S03]  /*c510*/  LDSM.16.MT88.4 R136, [R247+0x5100] ;  /* 0x00510000f788783b */ /* 0x000ea60000004200 */
        /* <DEDUP_REMOVED lines=9> */
[C---:B---3--:R-:W-:Y:S01]  /*c5b0*/  HMMA.16816.F32 R20, R132.reuse, R144, R20 ;  /* 0x000000908414723c */ /* 0x048fe20000001814 */
[----:B------:R3:W-:Y:S07]  /*c5c0*/  STL [R1+0xc], R3 ;  /* 0x00000c0301007387 */ /* 0x0007ee0000100800 */
[C---:B------:R-:W-:Y:S01]  /*c5d0*/  HMMA.16816.F32 R24, R132.reuse, R146, R24 ;  /* 0x000000928418723c */ /* 0x040fe20000001818 */
[----:B------:R-:W5:Y:S07]  /*c5e0*/  LDSM.16.MT88.4 R144, [R240+0x5100] ;  /* 0x00510000f090783b */ /* 0x000f6e0000004200 */
[C---:B------:R-:W-:Y:S08]  /*c5f0*/  HMMA.16816.F32 R28, R132.reuse, R152, R28 ;  /* 0x00000098841c723c */ /* 0x040ff0000000181c */
[C---:B------:R-:W-:Y:S01]  /*c600*/  HMMA.16816.F32 R32, R132.reuse, R154, R32 ;  /* 0x0000009a8420723c */ /* 0x040fe20000001820 */
[----:B------:R-:W-:Y:S03]  /*c610*/  LDSM.16.MT88.4 R152, [R242+0x8100] ;  /* 0x00810000f298783b */ /* 0x000fe60000004200 */
[----:B---3--:R-:W-:Y:S04]  /*c620*/  MOV R3, R0 ;  /* 0x0000000000037202 */ /* 0x008fe80000000f00 */
[C---:B--2---:R-:W-:Y:S08]  /*c630*/  HMMA.16816.F32 R36, R132.reuse, R136, R36 ;  /* 0x000000888424723c */ /* 0x044ff00000001824 */
        /* <DEDUP_REMOVED lines=14> */
[C---:B------:R-:W-:Y:S08]  /*c720*/  HMMA.16816.F32 R76, R132.reuse, R152, R76 ;  /* 0x00000098844c723c */ /* 0x040ff0000000184c */
[C---:B------:R-:W-:Y:S01]  /*c730*/  HMMA.16816.F32 R80, R132.reuse, R154, R80 ;  /* 0x0000009a8450723c */ /* 0x040fe20000001850 */
[----:B------:R-:W5:Y:S07]  /*c740*/  LDSM.16.MT88.4 R152, [R241+0xb100] ;  /* 0x00b10000f198783b */ /* 0x000f6e0000004200 */
[C---:B---3--:R-:W-:Y:S08]  /*c750*/  HMMA.16816.F32 R84, R132.reuse, R148, R84 ;  /* 0x000000948454723c */ /* 0x048ff00000001854 */
[C---:B------:R-:W-:Y:S01]  /*c760*/  HMMA.16816.F32 R88, R132.reuse, R150, R88 ;  /* 0x000000968458723c */ /* 0x040fe20000001858 */
[----:B------:R-:W3:Y:S07]  /*c770*/  LDSM.16.MT88.4 R148, [R240+0xb100] ;  /* 0x00b10000f094783b */ /* 0x000eee0000004200 */
[C---:B----4-:R-:W-:Y:S08]  /*c780*/  HMMA.16816.F32 R92, R132.reuse, R140, R92 ;  /* 0x0000008c845c723c */ /* 0x050ff0000000185c */
[C---:B------:R-:W-:Y:S01]  /*c790*/  HMMA.16816.F32 R96, R132.reuse, R142, R96 ;  /* 0x0000008e8460723c */ /* 0x040fe20000001860 */
[----:B------:R-:W-:Y:S07]  /*c7a0*/  LDSM.16.MT88.4 R140, [R247+0x5900] ;  /* 0x00590000f78c783b */ /* 0x000fee0000004200 */
[C---:B--2---:R-:W-:Y:S08]  /*c7b0*/  HMMA.16816.F32 R100, R132.reuse, R136, R100 ;  /* 0x000000888464723c */ /* 0x044ff00000001864 */
[C---:B------:R-:W-:Y:S08]  /*c7c0*/  HMMA.16816.F32 R104, R132.reuse, R138, R104 ;  /* 0x0000008a8468723c */ /* 0x040ff00000001868 */
[C---:B------:R-:W-:Y:S08]  /*c7d0*/  HMMA.16816.F32 R108, R132.reuse, R144, R108 ;  /* 0x00000090846c723c */ /* 0x040ff0000000186c */
[C---:B------:R-:W-:Y:S08]  /*c7e0*/  HMMA.16816.F32 R112, R132.reuse, R146, R112 ;  /* 0x000000928470723c */ /* 0x040ff00000001870 */
[C---:B-----5:R-:W-:Y:S08]  /*c7f0*/  HMMA.16816.F32 R116, R132.reuse, R152, R116 ;  /* 0x000000988474723c */ /* 0x060ff00000001874 */
        /* <DEDUP_REMOVED lines=15> */
[----:B------:R-:W1:Y:S07]  /*c8f0*/  LDSM.16.MT88.4 R20, [R241+0x8900] ;  /* 0x00890000f114783b */ /* 0x000e6e0000004200 */
[C---:B--2---:R-:W-:Y:S01]  /*c900*/  HMMA.16816.F32 R152, R180.reuse, R148, R28 ;  /* 0x00000094b498723c */ /* 0x044fe2000000181c */
[----:B------:R-:W2:Y:S07]  /*c910*/  LDSM.16.MT88.4 R24, [R240+0x8900] ;  /* 0x00890000f018783b */ /* 0x000eae0000004200 */
[C---:B------:R-:W-:Y:S08]  /*c920*/  HMMA.16816.F32 R148, R180.reuse, R150, R32 ;  /* 0x00000096b494723c */ /* 0x040ff00000001820 */
[C---:B------:R-:W-:Y:S08]  /*c930*/  HMMA.16816.F32 R144, R180.reuse, R140, R36 ;  /* 0x0000008cb490723c */ /* 0x040ff00000001824 */
[C---:B------:R-:W-:Y:S08]  /*c940*/  HMMA.16816.F32 R140, R180.reuse, R142, R40 ;  /* 0x0000008eb48c723c */ /* 0x040ff00000001828 */
[C---:B---3--:R-:W-:Y:S08]  /*c950*/  HMMA.16816.F32 R136, R180.reuse, R132, R44 ;  /* 0x00000084b488723c */ /* 0x048ff0000000182c */
[C---:B------:R-:W-:Y:S08]  /*c960*/  HMMA.16816.F32 R132, R180.reuse, R134, R48 ;  /* 0x00000086b484723c */ /* 0x040ff00000001830 */
[C---:B----4-:R-:W-:Y:S08]  /*c970*/  HMMA.16816.F32 R52, R180.reuse, R4, R52 ;  /* 0x00000004b434723c */ /* 0x050ff00000001834 */
[C---:B------:R-:W-:Y:S01]  /*c980*/  HMMA.16816.F32 R56, R180.reuse, R6, R56 ;  /* 0x00000006b438723c */ /* 0x040fe20000001838 */
[----:B------:R-:W3:Y:S07]  /*c990*/  LDSM.16.MT88.4 R4, [R247+0xb900] ;  /* 0x00b90000f704783b */ /* 0x000eee0000004200 */
[C---:B-----5:R-:W-:Y:S08]  /*c9a0*/  HMMA.16816.F32 R60, R180.reuse, R8, R60 ;  /* 0x00000008b43c723c */ /* 0x060ff0000000183c */
        /* <DEDUP_REMOVED lines=9> */
[C---:B--2---:R-:W-:Y:S08]  /*ca40*/  HMMA.16816.F32 R92, R180.reuse, R24, R92 ;  /* 0x00000018b45c723c */ /* 0x044ff0000000185c */
[C---:B------:R-:W-:Y:S08]  /*ca50*/  HMMA.16816.F32 R96, R180.reuse, R26, R96 ;  /* 0x0000001ab460723c */ /* 0x040ff00000001860 */
[C---:B---3--:R-:W-:Y:S08]  /*ca60*/  HMMA.16816.F32 R100, R180.reuse, R4, R100 ;  /* 0x00000004b464723c */ /* 0x048ff00000001864 */
[C---:B------:R-:W-:Y:S01]  /*ca70*/  HMMA.16816.F32 R104, R180.reuse, R6, R104 ;  /* 0x00000006b468723c */ /* 0x040fe20000001868 */
[----:B------:R-:W2:Y:S07]  /*ca80*/  LDSM.16.MT88.4 R4, [R240+0xb900] ;  /* 0x00b90000f004783b */ /* 0x000eae0000004200 */
[C---:B----4-:R-:W-:Y:S08]  /*ca90*/  HMMA.16816.F32 R108, R180.reuse, R8, R108 ;  /* 0x00000008b46c723c */ /* 0x050ff0000000186c */
[C---:B------:R-:W-:Y:S08]  /*caa0*/  HMMA.16816.F32 R112, R180.reuse, R10, R112 ;  /* 0x0000000ab470723c */ /* 0x040ff00000001870 */
[C---:B-1----:R-:W-:Y:S08]  /*cab0*/  HMMA.16816.F32 R116, R180.reuse, R12, R116 ;  /* 0x0000000cb474723c */ /* 0x042ff00000001874 */
[C---:B------:R-:W-:Y:S08]  /*cac0*/  HMMA.16816.F32 R120, R180.reuse, R14, R120 ;  /* 0x0000000eb478723c */ /* 0x040ff00000001878 */
[C---:B--2---:R-:W-:Y:S08]  /*cad0*/  HMMA.16816.F32 R124, R180.reuse, R4, R124 ;  /* 0x00000004b47c723c */ /* 0x044ff0000000187c */
[----:B------:R-:W-:Y:S07]  /*cae0*/  HMMA.16816.F32 R128, R180, R6, R128 ;  /* 0x00000006b480723c */ /* 0x000fee0000001880 */
[----:B------:R-:W-:Y:S01]  /*caf0*/  MOV R180, R2 ;  /* 0x0000000200b47202 */ /* 0x000fe20000000f00 */
[----:B------:R-:W-:Y:S01]  /*cb00*/  FADD.FTZ R183, R190, R191 ;  /* 0x000000bfbeb77221 */ /* 0x000fe20000010000 */
[----:B------:R-:W-:-:S05]  /*cb10*/  @P0 BRA `(.L_x_1580) ;  /* 0xffffa99000000947 */ /* 0x000fca000383ffff */
.L_x_1577:
[----:B------:R-:W-:-:S13]  /*cb20*/  ISETP.LE.AND P0, PT, RZ, UR6, PT ;  /* 0x00000006ff007c0c */ /* 0x000fda000bf03270 */
[----:B------:R-:W-:Y:S05]  /*cb30*/  @!P0 BRA `(.L_x_1581) ;  /* 0x0000525000008947 */ /* 0x000fea0003800000 */
[----:B------:R-:W2:Y:S01]  /*cb40*/  LDL.LU R5, [R1+0x1c] ;  /* 0x00001c0001057983 */ /* 0x000ea20000300800 */
[----:B------:R-:W-:Y:S02]  /*cb50*/  IMAD.MOV.U32 R180, RZ, RZ, R0 ;  /* 0x000000ffffb47224 */ /* 0x000fe400078e0000 */
[----:B------:R-:W-:Y:S01]  /*cb60*/  IMAD.MOV.U32 R3, RZ, RZ, R2 ;  /* 0x000000ffff037224 */ /* 0x000fe200078e0002 */
[----:B--2---:R-:W-:Y:S01]  /*cb70*/  SHF.R.S32.HI R4, RZ, 0x1f, R5 ;  /* 0x0000001fff047819 */ /* 0x004fe20000011405 */
[----:B------:R-:W-:-:S03]  /*cb80*/  IMAD.SHL.U32 R0, R5, 0x2, RZ ;  /* 0x0000000205007824 */ /* 0x000fc600078e00ff */
[----:B------:R-:W-:Y:S02]  /*cb90*/  SHF.L.U64.HI R2, R5, 0x1, R4 ;  /* 0x0000000105027819 */ /* 0x000fe40000010204 */
[----:B------:R-:W-:Y:S04]  /*cba0*/  STL [R1+0x1c], R0 ;  /* 0x00001c0001007387 */ /* 0x000fe80000100800 */
[----:B------:R1:W-:Y:S04]  /*cbb0*/  STL [R1+0x2c], R2 ;  /* 0x00002c0201007387 */ /* 0x0003e80000100800 */
[----:B------:R-:W2:Y:S04]  /*cbc0*/  LDL.LU R10, [R1+0x28] ;  /* 0x00002800010a7983 */ /* 0x000ea80000300800 */
[----:B------:R-:W2:Y:S04]  /*cbd0*/  LDL.LU R9, [R1+0x18] ;  /* 0x0000180001097983 */ /* 0x000ea80000300800 */
[----:B------:R-:W3:Y:S04]  /*cbe0*/  LDL.LU R8, [R1+0x24] ;  /* 0x0000240001087983 */ /* 0x000ee80000300800 */
[----:B------:R-:W3:Y:S04]  /*cbf0*/  LDL.LU R7, [R1+0x14] ;  /* 0x0000140001077983 */ /* 0x000ee80000300800 */
[----:B------:R-:W4:Y:S04]  /*cc00*/  LDL.LU R6, [R1+0x20] ;  /* 0x0000200001067983 */ /* 0x000f280000300800 */
[----:B------:R-:W4:Y:S01]  /*cc10*/  LDL.LU R5, [R1+0x10] ;  /* 0x0000100001057983 */ /* 0x000f220000300800 */
[----:B--2---:R-:W-:-:S02]  /*cc20*/  SHF.L.U64.HI R4, R9, 0x1, R10 ;  /* 0x0000000109047819 */ /* 0x004fc4000001020a */
[----:B-1----:R-:W-:-:S03]  /*cc30*/  SHF.L.U32 R2, R9, 0x1, RZ ;  /* 0x0000000109027819 */ /* 0x002fc600000006ff */
[----:B------:R1:W-:Y:S01]  /*cc40*/  STL [R1+0x28], R4 ;  /* 0x0000280401007387 */ /* 0x0003e20000100800 */
[----:B---3--:R-:W-:-:S03]  /*cc50*/  SHF.L.U64.HI R0, R7, 0x1, R8 ;  /* 0x0000000107007819 */ /* 0x008fc60000010208 */
[----:B------:R4:W-:Y:S04]  /*cc60*/  STL [R1+0x18], R2 ;  /* 0x0000180201007387 */ /* 0x0009e80000100800 */
[----:B------:R2:W-:Y:S01]  /*cc70*/  STL [R1+0x24], R0 ;  /* 0x0000240001007387 */ /* 0x0005e20000100800 */
[----:B-1----:R-:W-:Y:S01]  /*cc80*/  IMAD.SHL.U32 R4, R7, 0x2, RZ ;  /* 0x0000000207047824 */ /* 0x002fe200078e00ff */
[----:B----4-:R-:W-:-:S04]  /*cc90*/  SHF.L.U64.HI R2, R5, 0x1, R6 ;  /* 0x0000000105027819 */ /* 0x010fc80000010206 */
[----:B------:R1:W-:Y:S01]  /*cca0*/  STL [R1+0x14], R4 ;  /* 0x0000140401007387 */ /* 0x0003e20000100800 */
[----:B--2---:R-:W-:-:S05]  /*ccb0*/  SHF.L.U32 R0, R5, 0x1, RZ ;  /* 0x0000000105007819 */ /* 0x004fca00000006ff */
[----:B------:R1:W-:Y:S04]  /*ccc0*/  STL [R1+0x10], R0 ;  /* 0x0000100001007387 */ /* 0x0003e80000100800 */
[----:B------:R1:W-:Y:S01]  /*ccd0*/  STL [R1+0x20], R2 ;  /* 0x0000200201007387 */ /* 0x0003e20000100800 */
[----:B------:R-:W-:Y:S05]  /*cce0*/  BRA `(.L_x_1582) ;  /* 0x0000052000007947 */ /* 0x000fea0003800000 */
.L_x_1584:
        /* <DEDUP_REMOVED lines=82> */
.L_x_1582:
[----:B------:R-:W2:Y:S01]  /*d210*/  LDL R6, [R1+0x4] ;  /* 0x0000040001067983 */ /* 0x000ea20000100800 */
[----:B------:R-:W-:Y:S04]  /*d220*/  DEPBAR.LE SB0, 0x0 ;  /* 0x000080000000791a */ /* 0x000fe80000000000 */
[----:B-1----:R-:W3:Y:S01]  /*d230*/  LDL R2, [R1] ;  /* 0x0000000001027983 */ /* 0x002ee20000100800 */
        /* <DEDUP_REMOVED lines=33> */
[----:B------:R-:W-:Y:S05]  /*d450*/  IMAD R0, R6, c[0x0][0x20c], R0 ;  /* 0x0000830006007a24 */ /* 0x000fea00078e0200 */
[----:B------:R-:W-:Y:S02]  /*d460*/  IADD3 R5, R5, R0, RZ ;  /* 0x0000000005057210 */ /* 0x000fe40007ffe0ff */
[----:B---3--:R-:W-:Y:S03]  /*d470*/  SHF.R.S32.HI R0, RZ, 0x1f, R2 ;  /* 0x0000001fff007819 */ /* 0x008fe60000011402 */
[----:B------:R-:W-:Y:S04]  /*d480*/  IMAD.WIDE.U32 R4, R2, c[0x0][0x218], R4 ;  /* 0x0000860002047a25 */ /* 0x000fe800078e0004 */
[----:B------:R-:W-:Y:S01]  /*d490*/  IMAD R0, R0, c[0x0][0x218], RZ ;  /* 0x0000860000007a24 */ /* 0x000fe200078e02ff */
[----:B------:R-:W-:Y:S03]  /*d4a0*/  IADD3 R4, P0, R4, UR24, RZ ;  /* 0x0000001804047c10 */ /* 0x000fe6000ff1e0ff */
[----:B------:R-:W-:Y:S05]  /*d4b0*/  IMAD R0, R2, c[0x0][0x21c], R0 ;  /* 0x0000870002007a24 */ /* 0x000fea00078e0200 */
        /* <DEDUP_REMOVED lines=449> */
.L_x_1583:
[----:B---3--:R-:W2:Y:S01]  /*f0d0*/  LDL.LU R5, [R1+0x40] ;  /* 0x0000400001057983 */ /* 0x008ea20000300800 */
[----:B------:R-:W-:Y:S02]  /*f0e0*/  FMNMX.FTZ R6, R213, R180, !PT ;  /* 0x000000b4d5067209 */ /* 0x000fe40007810000 */
[----:B------:R-:W-:Y:S01]  /*f0f0*/  MOV R47, R24 ;  /* 0x00000018002f7202 */ /* 0x000fe20000000f00 */
[----:B------:R-:W3:Y:S01]  /*f100*/  LDL.LU R4, [R1+0x38] ;  /* 0x0000380001047983 */ /* 0x000ee20000300800 */
[----:B------:R-:W-:Y:S02]  /*f110*/  FMNMX.FTZ R6, R189, R6, !PT ;  /* 0x00000006bd067209 */ /* 0x000fe40007810000 */
[----:B------:R-:W-:Y:S01]  /*f120*/  MOV R24, R214 ;  /* 0x000000d600187202 */ /* 0x000fe20000000f00 */
[----:B------:R-:W4:Y:S01]  /*f130*/  LDL.LU R2, [R1+0x3c] ;  /* 0x00003c0001027983 */ /* 0x000f220000300800 */
[----:B------:R-:W-:Y:S02]  /*f140*/  MOV R44, R23 ;  /* 0x00000017002c7202 */ /* 0x000fe40000000f00 */
[----:B------:R-:W-:Y:S01]  /*f150*/  MOV R41, R22 ;  /* 0x0000001600297202 */ /* 0x000fe20000000f00 */
[----:B------:R-:W5:Y:S01]  /*f160*/  LDL.LU R0, [R1+0x34] ;  /* 0x0000340001007983 */ /* 0x000f620000300800 */
[----:B------:R-:W-:Y:S02]  /*f170*/  MOV R40, R186 ;  /* 0x000000ba00287202 */ /* 0x000fe40000000f00 */
[----:B------:R-:W-:Y:S01]  /*f180*/  MOV R35, R187 ;  /* 0x000000bb00237202 */ /* 0x000fe20000000f00 */
[----:B------:R-:W5:Y:S01]  /*f190*/  LDL.LU R8, [R1+0x54] ;  /* 0x0000540001087983 */ /* 0x000f620000300800 */
[----:B------:R-:W-:Y:S02]  /*f1a0*/  MOV R34, R215 ;  /* 0x000000d700227202 */ /* 0x000fe40000000f00 */
[----:B------:R-:W-:Y:S01]  /*f1b0*/  ISETP.LT.AND P0, PT, RZ, UR6, PT ;  /* 0x00000006ff007c0c */ /* 0x000fe2000bf01270 */
[----:B------:R-:W5:Y:S01]  /*f1c0*/  LDL.LU R7, [R1+0x58] ;  /* 0x0000580001077983 */ /* 0x000f620000300800 */
[----:B------:R-:W-:Y:S03]  /*f1d0*/  UIADD3 UR6, UR6, -0x1, URZ ;  /* 0xffffffff06067890 */ /* 0x000fe6000fffe03f */
        /* <DEDUP_REMOVED lines=699> */
.L_x_1581:
        /* <DEDUP_REMOVED lines=155> */
.L_x_1569:
        /* <DEDUP_REMOVED lines=197> */
.L_x_1586:
        /* <DEDUP_REMOVED lines=69> */
[----:B------:R-:W-:Y:S01]  /*137e0*/  ULDC.64 UR6, c[0x0][0x3f0] ;  /* 0x0000fc0000067ab9 */ /* 0x000fe20000000a00 */
[----:B------:R-:W-:Y:S01]  /*137f0*/  SHF.R.U32.HI R9, RZ, 0x3, R2 ;  /* 0x00000003ff097819 */ /* 0x000fe20000011602 */
[----:B------:R-:W-:Y:S01]  /*13800*/  UIMAD UR11, UR11, UR6, URZ ;  /* 0x000000060b0b72a4 */ /* 0x000fe2000f8e023f */
[----:B------:R-:W-:Y:S01]  /*13810*/  IMAD.IADD R11, R13, 0x1, R11 ;  /* 0x000000010d0b7824 */ /* 0x000fe200078e020b */
[----:B------:R-:W-:Y:S01]  /*13820*/  LOP3.LUT R2, R2, 0x38, R0, 0xf8, !PT ;  /* 0x0000003802027812 */ /* 0x000fe200078ef800 */
        /* <DEDUP_REMOVED lines=84> */
.L_x_1588:
[----:B--234-:R-:W-:Y:S05]  /*13d70*/  BSYNC B0 ;  /* 0x0000000000007941 */ /* 0x01cfea0003800000 */
.L_x_1587:
        /* <DEDUP_REMOVED lines=30> */
.L_x_1590:
[----:B------:R-:W-:Y:S05]  /*13f60*/  BSYNC B0 ;  /* 0x0000000000007941 */ /* 0x000fea0003800000 */
.L_x_1589:
        /* <DEDUP_REMOVED lines=30> */
.L_x_1592:
[----:B------:R-:W-:Y:S05]  /*14150*/  BSYNC B0 ;  /* 0x0000000000007941 */ /* 0x000fea0003800000 */
.L_x_1591:
        /* <DEDUP_REMOVED lines=31> */
.L_x_1585:
        /* <DEDUP_REMOVED lines=31> */
.L_x_1593:
        /* <DEDUP_REMOVED lines=43> */
.L_x_1595:
[----:B------:R-:W-:Y:S05]  /*147f0*/  BSYNC B0 ;  /* 0x0000000000007941 */ /* 0x000fea0003800000 */
.L_x_1594:
        /* <DEDUP_REMOVED lines=77> */
.L_x_1597:
[----:B------:R-:W-:Y:S05]  /*14cd0*/  BSYNC B0 ;  /* 0x0000000000007941 */ /* 0x000fea0003800000 */
.L_x_1596:
        /* <DEDUP_REMOVED lines=27> */
.L_x_1599:
[----:B------:R-:W-:Y:S05]  /*14e90*/  BSYNC B0 ;  /* 0x0000000000007941 */ /* 0x000fea0003800000 */
.L_x_1598:
        /* <DEDUP_REMOVED lines=27> */
.L_x_1601:
[----:B------:R-:W-:Y:S05]  /*15050*/  BSYNC B0 ;  /* 0x0000000000007941 */ /* 0x000fea0003800000 */
.L_x_1600:
        /* <DEDUP_REMOVED lines=28> */
.L_x_1602:
        /* <DEDUP_REMOVED lines=14> */
.L_x_1792:


//--------------------- .text._ZN7cutlass13device_kernelIN5flash19enable_sm80_to_sm89INS1_16FlashAttnFwdSm80INS1_25CollectiveMainloopFwdSm80ILi8ELi1ELb0EN4cute5tupleIJNS5_1CILi128EEENS7_ILi48EEENS7_ILi256EEEEEELi256ENS_6half_tEfNS_4arch4Sm80ELb1ELb0ELb1ELb1ELb1ELb1ELb1ELb0EEENS1_21CollectiveEpilogueFwdINS6_IJS8_SA_S9_EEENS6_IJNS7_ILi1EEESI_SI_EEESC_SE_Li256ELb1ELb1ELb0ELb0EEENS1_19SingleTileSchedulerILb1ELb0ELb1ELi128EEEEEEEEEvNT_6ParamsE --------------------------
	.section	.text._ZN7cutlass13device_kernelIN5flash19enable_sm80_to_sm89INS1_16FlashAttnFwdSm80INS1_25CollectiveMainloopFwdSm80ILi8ELi1ELb0EN4cute5tupleIJNS5_1CILi128EEENS7_ILi48EEENS7_ILi256EEEEEELi256ENS_6half_tEfNS_4arch4Sm80ELb1ELb0ELb1ELb1ELb1ELb1ELb1ELb0EEENS1_21CollectiveEpilogueFwdINS6_IJS8_SA_S9_EEENS6_IJNS7_ILi1EEESI_SI_EEESC_SE_Li256ELb1ELb1ELb0ELb0EEENS1_19SingleTileSchedulerILb1ELb0ELb1ELi128EEEEEEEEEvNT_6ParamsE,"ax",@progbits
	.sectioninfo	@"SHI_REGISTERS=254"
	.align	128
.text._ZN7cutlass13device_kernelIN5flash19enable_sm80_to_sm89INS1_16FlashAttnFwdSm80INS1_25CollectiveMainloopFwdSm80ILi8ELi1ELb0EN4cute5tupleIJNS5_1CILi128EEENS7_ILi48EEENS7_ILi256EEEEEELi256ENS_6half_tEfNS_4arch4Sm80ELb1ELb0ELb1ELb1ELb1ELb1ELb1ELb0EEENS1_21CollectiveEpilogueFwdINS6_IJS8_SA_S9_EEENS6_IJNS7_ILi1EEESI_SI_EEESC_SE_Li256ELb1ELb1ELb0ELb0EEENS1_19SingleTileSchedulerILb1ELb0ELb1ELi128EEEEEEEEEvNT_6ParamsE:
        .type           _ZN7cutlass13device_kernelIN5flash19enable_sm80_to_sm89INS1_16FlashAttnFwdSm80INS1_25CollectiveMainloopFwdSm80ILi8ELi1ELb0EN4cute5tupleIJNS5_1CILi128EEENS7_ILi48EEENS7_ILi256EEEEEELi256ENS_6half_tEfNS_4arch4Sm80ELb1ELb0ELb1ELb1ELb1ELb1ELb1ELb0EEENS1_21CollectiveEpilogueFwdINS6_IJS8_SA_S9_EEENS6_IJNS7_ILi1EEESI_SI_EEESC_SE_Li256ELb1ELb1ELb0ELb0EEENS1_19SingleTileSchedulerILb1ELb0ELb1ELi128EEEEEEEEEvNT_6ParamsE,@function
        .size           _ZN7cutlass13device_kernelIN5flash19enable_sm80_to_sm89INS1_16FlashAttnFwdSm80INS1_25CollectiveMainloopFwdSm80ILi8ELi1ELb0EN4cute5tupleIJNS5_1CILi128EEENS7_ILi48EEENS7_ILi256EEEEEELi256ENS_6half_tEfNS_4arch4Sm80ELb1ELb0ELb1ELb1ELb1ELb1ELb1ELb0EEENS1_21CollectiveEpilogueFwdINS6_IJS8_SA_S9_EEENS6_IJNS7_ILi1EEESI_SI_EEESC_SE_Li256ELb1ELb1ELb0ELb0EEENS1_19SingleTileSchedulerILb1ELb0ELb1ELi128EEEEEEEEEvNT_6ParamsE,(.L_x_1793 - _ZN7cutlass13device_kernelIN5flash19enable_sm80_to_sm89INS1_16FlashAttnFwdSm80INS1_25CollectiveMainloopFwdSm80ILi8ELi1ELb0EN4cute5tupleIJNS5_1CILi128EEENS7_ILi48EEENS7_ILi256EEEEEELi256ENS_6half_tEfNS_4arch4Sm80ELb1ELb0ELb1ELb1ELb1ELb1ELb1ELb0EEENS1_21CollectiveEpilogueFwdINS6_IJS8_SA_S9_EEENS6_IJNS7_ILi1EEESI_SI_EEESC_SE_Li256ELb1ELb1ELb0ELb0EEENS1_19SingleTileSchedulerILb1ELb0ELb1ELi128EEEEEEEEEvNT_6ParamsE)
        .other          _ZN7cutlass13device_kernelIN5flash19enable_sm80_to_sm89INS1_16FlashAttnFwdSm80INS1_25CollectiveMainloopFwdSm80ILi8ELi1ELb0EN4cute5tupleIJNS5_1CILi128EEENS7_ILi48EEENS7_ILi256EEEEEELi256ENS_6half_tEfNS_4arch4Sm80ELb1ELb0ELb1ELb1ELb1ELb1ELb1ELb0EEENS1_21CollectiveEpilogueFwdINS6_IJS8_SA_S9_EEENS6_IJNS7_ILi1EEESI_SI_EEESC_SE_Li256ELb1ELb1ELb0ELb0EEENS1_19SingleTileSchedulerILb1ELb0ELb1ELi128EEEEEEEEEvNT_6ParamsE,@"STO_CUDA_ENTRY STV_DEFAULT"
_ZN7cutlass13device_kernelIN5flash19enable_sm80_to_sm89INS1_16FlashAttnFwdSm80INS1_25CollectiveMainloopFwdSm80ILi8ELi1ELb0EN4cute5tupleIJNS5_1CILi128EEENS7_ILi48EEENS7_ILi256EEEEEELi256ENS_6half_tEfNS_4arch4Sm80ELb1ELb0ELb1ELb1ELb1ELb1ELb1ELb0EEENS1_21CollectiveEpilogueFwdINS6_IJS8_SA_S9_EEENS6_IJNS7_ILi1EEESI_SI_EEESC_SE_Li256ELb1ELb1ELb0ELb0EEENS1_19SingleTileSchedulerILb1ELb0ELb1ELi128EEEEEEEEEvNT_6ParamsE:
        /* <DEDUP_REMOVED lines=20> */
.L_x_1604:
        /* <DEDUP_REMOVED lines=13> */
.L_x_1606:
[----:B------:R-:W-:Y:S02]  /*0210*/  ULDC UR5, c[0x0][0x54c] ;  /* 0x0001530000057ab9 */ /* 0x000fe40000000800 */
.L_x_1605:
[----:B------:R-:W-:Y:S02]  /*0220*/  ULDC UR4, c[0x0][0x548] ;  /* 0x0001520000047ab9 */ /* 0x000fe40000000800 */
[----:B------:R-:W-:-:S02]  /*0230*/  USHF.L.U32 UR18, UR17, 0x7, URZ ;  /* 0x0000000711127899 */ /* 0x000fc4000800063f */
[----:B------:R-:W-:-:S04]  /*0240*/  UIMAD UR4, UR5, UR4, URZ ;  /* 0x00000004050472a4 */ /* 0x000fc8000f8e023f */
[----:B------:R-:W-:-:S04]  /*0250*/  UISETP.GE.AND UP0, UPT, UR18, UR4, UPT ;  /* 0x000000041200728c */ /* 0x000fc8000bf06270 */
[----:B------:R-:W-:Y:S01]  /*0260*/  USEL UR22, UR22, 0xffffffff, !UP0 ;  /* 0xffffffff16167887 */ /* 0x000fe2000c000000 */
[----:B------:R-:W-:Y:S05]  /*0270*/  BRA `(.L_x_1607) ;  /* 0x000001b000007947 */ /* 0x000fea0003800000 */
.L_x_1603:
        /* <DEDUP_REMOVED lines=8> */
.L_x_1608:
        /* <DEDUP_REMOVED lines=13> */
.L_x_1610:
[----:B------:R-:W-:Y:S02]  /*03d0*/  ULDC UR5, c[0x0][0x54c] ;  /* 0x0001530000057ab9 */ /* 0x000fe40000000800 */
.L_x_1609:
[----:B------:R-:W-:Y:S02]  /*03e0*/  ULDC UR4, c[0x0][0x548] ;  /* 0x0001520000047ab9 */ /* 0x000fe40000000800 */
[----:B------:R-:W-:-:S02]  /*03f0*/  USHF.L.U32 UR18, UR17, 0x7, URZ ;  /* 0x0000000711127899 */ /* 0x000fc4000800063f */
[----:B------:R-:W-:-:S04]  /*0400*/  UIMAD UR4, UR5, UR4, URZ ;  /* 0x00000004050472a4 */ /* 0x000fc8000f8e023f */
[----:B------:R-:W-:-:S04]  /*0410*/  UISETP.GE.AND UP0, UPT, UR18, UR4, UPT ;  /* 0x000000041200728c */ /* 0x000fc8000bf06270 */
[----:B------:R-:W-:-:S06]  /*0420*/  USEL UR22, UR22, 0xffffffff, !UP0 ;  /* 0xffffffff16167887 */ /* 0x000fcc000c000000 */
.L_x_1607:
        /* <DEDUP_REMOVED lines=51> */
[----:B------:R-:W-:-:S03]  /*0760*/  UIMAD UR5, UR4, UR5, URZ ;  /* 0x00000005040572a4 */ /* 0x000fc6000f8e023f */
        /* <DEDUP_REMOVED lines=12> */
.L_x_1611:
        /* <DEDUP_REMOVED lines=8> */
[----:B----4-:R1:W4:Y:S02]  /*08b0*/  R2UR UR5, R0 ;  /* 0x00000000000573c2 */ /* 0x01032400000e0000 */
[----:B-1--4-:R-:W-:Y:S05]  /*08c0*/  BRA `(.L_x_1613) ;  /* 0x0000006000007947 */ /* 0x012fea0003800000 */
.L_x_1612:
[----:B------:R-:W-:Y:S05]  /*08d0*/  @!P4 BRA `(.L_x_1613) ;  /* 0x000000500000c947 */ /* 0x000fea0003800000 */
[----:B-1--4-:R-:W4:Y:S04]  /*08e0*/  LDG.E R0, [R8.64] ;  /* 0x0000001a08007981 */ /* 0x012f28000c1e1900 */
[----:B---3--:R-:W3:Y:S01]  /*08f0*/  LDG.E R3, [R8.64+0x4] ;  /* 0x0000041a08037981 */ /* 0x008ee2000c1e1900 */
[----:B----4-:R-:W1:Y:S08]  /*0900*/  R2UR UR5, R0 ;  /* 0x00000000000573c2 */ /* 0x010e7000000e0000 */
[----:B---3--:R-:W1:Y:S02]  /*0910*/  R2UR UR6, R3 ;  /* 0x00000000030673c2 */ /* 0x008e6400000e0000 */
[----:B-1----:R-:W-:-:S06]  /*0920*/  UIADD3 UR5, -UR5, UR6, URZ ;  /* 0x0000000605057290 */ /* 0x002fcc000fffe13f */
.L_x_1613:
        /* <DEDUP_REMOVED lines=23> */
[----:B------:R-:W-:Y:S02]  /*0aa0*/  @UP2 USHF.R.U32.HI UR6, URZ, UR7, UR25 ;  /* 0x000000073f062299 */ /* 0x000fe40008011619 */
[----:B------:R-:W-:-:S02]  /*0ab0*/  UIADD3 UR7, UR14, 0x2f, URZ ;  /* 0x0000002f0e077890 */ /* 0x000fc4000fffe03f */
[----:B--2---:R-:W-:Y:S02]  /*0ac0*/  UIADD3 UR12, UR14, 0x30, -UR21 ;  /* 0x000000300e0c7890 */ /* 0x004fe4000fffe815 */
[----:B------:R-:W-:Y:S02]  /*0ad0*/  UIMAD.WIDE UR24, UR7, 0x2aaaaaab, URZ ;  /* 0x2aaaaaab071878a5 */ /* 0x000fe4000f8e023f */
[----:B------:R-:W-:-:S04]  /*0ae0*/  UIADD3 UR6, UR12, UR6, URZ ;  /* 0x000000060c067290 */ /* 0x000fc8000fffe03f */
[----:B------:R-:W-:Y:S02]  /*0af0*/  UIMAD.WIDE UR6, UR6, 0x2aaaaaab, URZ ;  /* 0x2aaaaaab060678a5 */ /* 0x000fe4000f8e023f */
[----:B------:R-:W-:Y:S02]  /*0b00*/  UMOV UR9, UR25 ;  /* 0x0000001900097c82 */ /* 0x000fe40008000000 */
[----:B------:R-:W-:Y:S02]  /*0b10*/  USHF.R.U32.HI UR13, URZ, 0x1f, UR9 ;  /* 0x0000001f3f0d7899 */ /* 0x000fe40008011609 */
[----:B------:R-:W-:Y:S02]  /*0b20*/  USHF.R.U32.HI UR6, URZ, 0x1f, UR7 ;  /* 0x0000001f3f067899 */ /* 0x000fe40008011607 */
[----:B------:R-:W-:Y:S02]  /*0b30*/  ULEA.HI.SX32 UR13, UR9, UR13, 0x1d ;  /* 0x0000000d090d7291 */ /* 0x000fe4000f8fea3f */
[----:B------:R-:W-:-:S04]  /*0b40*/  ULEA.HI.SX32 UR6, UR7, UR6, 0x1d ;  /* 0x0000000607067291 */ /* 0x000fc8000f8fea3f */
[----:B------:R-:W-:-:S04]  /*0b50*/  UISETP.LT.AND UP0, UPT, UR13, UR6, UPT ;  /* 0x000000060d00728c */ /* 0x000fc8000bf01270 */
[----:B------:R-:W-:Y:S02]  /*0b60*/  USEL UR7, UR13, UR6, UP0 ;  /* 0x000000060d077287 */ /* 0x000fe40008000000 */
[----:B------:R-:W-:Y:S02]  /*0b70*/  UIADD3 UR6, -UR8, URZ, URZ ;  /* 0x0000003f08067290 */ /* 0x000fe4000fffe13f */
[----:B------:R-:W-:Y:S02]  /*0b80*/  UIMAD UR7, UR7, 0x30, -UR8 ;  /* 0x00000030070778a4 */ /* 0x000fe4000f8e0a08 */
[----:B------:R-:W-:Y:S02]  /*0b90*/  UISETP.LT.AND UP1, UPT, URZ, UR6, UPT ;  /* 0x000000063f00728c */ /* 0x000fe4000bf21270 */
[----:B------:R-:W-:Y:S02]  /*0ba0*/  UISETP.LT.AND UP0, UPT, UR7, UR4, UPT ;  /* 0x000000040700728c */ /* 0x000fe4000bf01270 */
[----:B------:R-:W-:-:S02]  /*0bb0*/  USEL UR6, URZ, UR6, !UP1 ;  /* 0x000000063f067287 */ /* 0x000fc4000c800000 */
[----:B------:R-:W-:Y:S02]  /*0bc0*/  USEL UR7, UR7, UR4, UP0 ;  /* 0x0000000407077287 */ /* 0x000fe40008000000 */
[----:B------:R-:W-:Y:S02]  /*0bd0*/  UIMAD.WIDE.U32 UR24, UR6, -0x55555555, URZ ;  /* 0xaaaaaaab061878a5 */ /* 0x000fe4000f8e003f */
[----:B------:R-:W-:-:S11]  /*0be0*/  UISETP.GT.AND UP0, UPT, UR7, UR6, UPT ;  /* 0x000000060700728c */ /* 0x000fd6000bf04270 */
[----:B------:R-:W-:-:S04]  /*0bf0*/  @UP0 UIADD3 UR7, UR7, 0x2f, URZ ;  /* 0x0000002f07070890 */ /* 0x000fc8000fffe03f */
[----:B------:R-:W-:Y:S02]  /*0c00*/  UIMAD.WIDE UR8, UR7, 0x2aaaaaab, URZ ;  /* 0x2aaaaaab070878a5 */ /* 0x000fe4000f8e023f */
[----:B------:R-:W-:Y:S02]  /*0c10*/  USHF.R.U32.HI UR7, URZ, 0x5, UR25 ;  /* 0x000000053f077899 */ /* 0x000fe40008011619 */
[----:B------:R-:W-:-:S05]  /*0c20*/  @UP0 USHF.R.U32.HI UR8, URZ, 0x1f, UR9 ;  /* 0x0000001f3f080899 */ /* 0x000fca0008011609 */
[----:B------:R-:W-:Y:S02]  /*0c30*/  UMOV UR6, UR7 ;  /* 0x0000000700067c82 */ /* 0x000fe40008000000 */
[----:B------:R-:W-:-:S04]  /*0c40*/  @UP0 ULEA.HI.SX32 UR6, UR9, UR8, 0x1d ;  /* 0x0000000809060291 */ /* 0x000fc8000f8fea3f */
[----:B------:R-:W-:-:S06]  /*0c50*/  UISETP.GT.AND UP0, UPT, UR6, UR7, UPT ;  /* 0x000000070600728c */ /* 0x000fcc000bf04270 */
[----:B------:R-:W-:-:S13]  /*0c60*/  PLOP3.LUT P0, PT, PT, PT, UP0, 0x80, 0x0 ;  /* 0x000000000000781c */ /* 0x000fda0003f0f008 */
[----:B------:R-:W-:Y:S05]  /*0c70*/  @!P0 BRA `(.L_x_1614) ;  /* 0x00006dc000008947 */ /* 0x000fea0003800000 */
[----:B-1----:R-:W-:Y:S02]  /*0c80*/  ULDC.64 UR8, c[0x0][0x340] ;  /* 0x0000d00000087ab9 */ /* 0x002fe40000000a00 */
[----:B------:R-:W-:Y:S01]  /*0c90*/  UISETP.NE.U32.AND UP1, UPT, URZ, UR8, UPT ;  /* 0x000000083f00728c */ /* 0x000fe2000bf25070 */
[----:B------:R-:W-:Y:S01]  /*0ca0*/  SHF.R.S32.HI R6, RZ, 0x1f, R223 ;  /* 0x0000001fff067819 */ /* 0x000fe200000114df */
[----:B------:R-:W-:Y:S02]  /*0cb0*/  UMOV UR39, 0x30 ;  /* 0x0000003000277882 */ /* 0x000fe40000000000 */
[----:B------:R-:W-:Y:S02]  /*0cc0*/  UISETP.NE.AND.EX UP1, UPT, URZ, UR9, UPT, UP1 ;  /* 0x000000093f00728c */ /* 0x000fe4000bf25310 */
[----:B------:R-:W-:Y:S02]  /*0cd0*/  ULDC.64 UR24, c[0x0][0x238] ;  /* 0x00008e0000187ab9 */ /* 0x000fe40000000a00 */
[----:B------:R-:W-:-:S02]  /*0ce0*/  ULDC.64 UR8, c[0x0][0x340] ;  /* 0x0000d00000087ab9 */ /* 0x000fc40000000a00 */
[----:B------:R-:W-:-:S05]  /*0cf0*/  PLOP3.LUT P1, PT, PT, PT, UP1, 0x80, 0x0 ;  /* 0x000000000000781c */ /* 0x000fca0003f2f018 */
[----:B------:R-:W-:Y:S01]  /*0d00*/  @UP1 UIMAD.WIDE UR8, UR22, UR10, UR8 ;  /* 0x0000000a160812a5 */ /* 0x000fe2000f8e0208 */
[-C--:B------:R-:W-:Y:S01]  /*0d10*/  LEA.HI R4, R6, R223.reuse, RZ, 0x3 ;  /* 0x000000df06047211 */ /* 0x080fe200078f18ff */
[----:B------:R-:W-:Y:S02]  /*0d20*/  UIADD3 UR6, UR6, -0x1, URZ ;  /* 0xffffffff06067890 */ /* 0x000fe4000fffe03f */
[----:B------:R-:W-:Y:S02]  /*0d30*/  ULDC.64 UR10, c[0x0][0x240] ;  /* 0x00009000000a7ab9 */ /* 0x000fe40000000a00 */
[----:B------:R-:W-:Y:S02]  /*0d40*/  IMAD.U32 R8, RZ, RZ, UR8 ;  /* 0x00000008ff087e24 */ /* 0x000fe4000f8e00ff */
[----:B------:R-:W-:Y:S01]  /*0d50*/  IMAD.U32 R9, RZ, RZ, UR9 ;  /* 0x00000009ff097e24 */ /* 0x000fe2000f8e00ff */
[----:B------:R-:W-:Y:S01]  /*0d60*/  SHF.R.S32.HI R16, RZ, 0x3, R4 ;  /* 0x00000003ff107819 */ /* 0x000fe20000011404 */
[----:B------:R-:W-:Y:S01]  /*0d70*/  UIMAD UR28, UR6, -0x30, UR4 ;  /* 0xffffffd0061c78a4 */ /* 0x000fe2000f8e0204 */
[----:B------:R-:W-:Y:S01]  /*0d80*/  LOP3.LUT R4, R4, 0xfffffff8, RZ, 0xc0, !PT ;  /* 0xfffffff804047812 */ /* 0x000fe200078ec0ff */
[----:B------:R-:W-:Y:S01]  /*0d90*/  ULDC.64 UR8, c[0x0][0x260] ;  /* 0x0000980000087ab9 */ /* 0x000fe20000000a00 */
[----:B------:R-:W-:Y:S01]  /*0da0*/  SHF.R.S32.HI R5, RZ, 0x1f, R16 ;  /* 0x0000001fff057819 */ /* 0x000fe20000011410 */
[----:B------:R1:W2:Y:S01]  /*0db0*/  @P1 LDG.E R0, [R8.64] ;  /* 0x0000001a08001981 */ /* 0x0002a2000c1e1900 */
[----:B-----5:R-:W-:Y:S01]  /*0dc0*/  IADD3 R134, P0, R16, R2, RZ ;  /* 0x0000000210867210 */ /* 0x020fe20007f1e0ff */
[----:B------:R-:W-:Y:S01]  /*0dd0*/  IMAD.IADD R3, R223, 0x1, -R4 ;  /* 0x00000001df037824 */ /* 0x000fe200078e0a04 */
[----:B------:R-:W-:Y:S01]  /*0de0*/  UISETP.LT.AND UP0, UPT, UR28, 0x30, UPT ;  /* 0x000000301c00788c */ /* 0x000fe2000bf01270 */
[----:B------:R-:W-:Y:S01]  /*0df0*/  LEA.HI R6, R6, R223, RZ, 0x6 ;  /* 0x000000df06067211 */ /* 0x000fe200078f30ff */
[----:B------:R-:W-:Y:S01]  /*0e00*/  UIMAD UR10, UR15, UR10, URZ ;  /* 0x0000000a0f0a72a4 */ /* 0x000fe2000f8e023f */
[C---:B------:R-:W-:Y:S01]  /*0e10*/  IMAD.SHL.U32 R18, R3.reuse, 0x8, RZ ;  /* 0x0000000803127824 */ /* 0x040fe200078e00ff */
[----:B------:R-:W-:Y:S01]  /*0e20*/  LEA.HI.X.SX32 R135, R2, R5, 0x1, P0 ;  /* 0x0000000502877211 */ /* 0x000fe200000f0eff */
[----:B------:R-:W-:Y:S01]  /*0e30*/  USEL UR29, UR28, 0x30, UP0 ;  /* 0x000000301c1d7887 */ /* 0x000fe20008000000 */
[----:B------:R-:W-:Y:S01]  /*0e40*/  IMAD.SHL.U32 R20, R3, 0x4, RZ ;  /* 0x0000000403147824 */ /* 0x000fe200078e00ff */
[----:B------:R-:W-:Y:S01]  /*0e50*/  UIMAD UR8, UR15, UR8, URZ ;  /* 0x000000080f0872a4 */ /* 0x000fe2000f8e023f */
[--C-:B------:R-:W-:Y:S01]  /*0e60*/  SHF.R.S32.HI R19, RZ, 0x1f, R18.reuse ;  /* 0x0000001fff137819 */ /* 0x100fe20000011412 */
[----:B------:R-:W-:Y:S01]  /*0e70*/  IMAD R7, R135, c[0x0][0x238], RZ ;  /* 0x00008e0087077a24 */ /* 0x000fe200078e02ff */
[----:B------:R-:W-:Y:S01]  /*0e80*/  USHF.R.S32.HI UR31, URZ, 0x1f, UR22 ;  /* 0x0000001f3f1f7899 */ /* 0x000fe20008011416 */
[----:B------:R-:W-:Y:S01]  /*0e90*/  IADD3 R2, -R16, UR29, RZ ;  /* 0x0000001d10027c10 */ /* 0x000fe2000fffe1ff */
[----:B------:R-:W-:Y:S01]  /*0ea0*/  UIMAD UR28, UR16, UR11, UR10 ;  /* 0x0000000b101c72a4 */ /* 0x000fe2000f8e020a */
[----:B------:R-:W-:Y:S01]  /*0eb0*/  IMAD R10, R134, c[0x0][0x23c], R7 ;  /* 0x00008f00860a7a24 */ /* 0x000fe200078e0207 */
[----:B------:R-:W-:Y:S01]  /*0ec0*/  USEL UR34, UR22, URZ, !UP3 ;  /* 0x0000003f16227287 */ /* 0x000fe2000d800000 */
[C---:B------:R-:W-:Y:S01]  /*0ed0*/  ISETP.GE.AND P0, PT, R2.reuse, 0x1, PT ;  /* 0x000000010200780c */ /* 0x040fe20003f06270 */
[----:B------:R-:W-:Y:S01]  /*0ee0*/  USEL UR33, UR31, URZ, !UP3 ;  /* 0x0000003f1f217287 */ /* 0x000fe2000d800000 */
[----:B------:R-:W-:Y:S01]  /*0ef0*/  ISETP.GT.AND P3, PT, R2, 0x20, PT ;  /* 0x000000200200780c */ /* 0x000fe20003f64270 */
[----:B------:R-:W-:Y:S01]  /*0f00*/  IMAD.U32 R2, RZ, RZ, UR16 ;  /* 0x00000010ff027e24 */ /* 0x000fe2000f8e00ff */
[----:B------:R-:W-:Y:S01]  /*0f10*/  UIMAD UR10, UR16, UR9, UR8 ;  /* 0x00000009100a72a4 */ /* 0x000fe2000f8e0208 */
[----:B------:R-:W-:Y:S01]  /*0f20*/  IMAD.U32 R136, RZ, RZ, UR34 ;  /* 0x00000022ff887e24 */ /* 0x000fe2000f8e00ff */
[----:B------:R-:W-:Y:S01]  /*0f30*/  UIMAD UR23, UR39, UR25, URZ ;  /* 0x00000019271772a4 */ /* 0x000fe2000f8e023f */
[----:B-1----:R-:W-:Y:S01]  /*0f40*/  IMAD.WIDE.U32 R8, R134, c[0x0][0x238], R18 ;  /* 0x00008e0086087a25 */ /* 0x002fe200078e0012 */
[----:B------:R-:W-:Y:S01]  /*0f50*/  ULDC.64 UR8, c[0x0][0x248] ;  /* 0x0000920000087ab9 */ /* 0x000fe20000000a00 */
[----:B------:R-:W-:Y:S01]  /*0f60*/  IADD3 R15, R20, 0x40, RZ ;  /* 0x00000040140f7810 */ /* 0x000fe20007ffe0ff */
[----:B------:R-:W-:Y:S01]  /*0f70*/  UIMAD UR8, UR33, UR8, URZ ;  /* 0x00000008210872a4 */ /* 0x000fe2000f8e023f */
[----:B------:R-:W-:Y:S01]  /*0f80*/  IMAD.IADD R11, R9, 0x1, R10 ;  /* 0x00000001090b7824 */ /* 0x000fe200078e020a */
[----:B------:R-:W-:Y:S01]  /*0f90*/  UIMAD.WIDE.U32 UR24, UR39, UR24, URZ ;  /* 0x00000018271872a5 */ /* 0x000fe2000f8e003f */
[----:B------:R-:W-:Y:S01]  /*0fa0*/  IMAD.MOV.U32 R10, RZ, RZ, R8 ;  /* 0x000000ffff0a7224 */ /* 0x000fe200078e0008 */
[----:B------:R-:W-:Y:S01]  /*0fb0*/  UIMAD UR11, UR34, UR9, UR8 ;  /* 0x00000009220b72a4 */ /* 0x000fe2000f8e0208 */
[----:B------:R-:W-:Y:S01]  /*0fc0*/  IMAD.SHL.U32 R99, R16, 0x40, RZ ;  /* 0x0000004010637824 */ /* 0x000fe200078e00ff */
[----:B------:R-:W-:Y:S01]  /*0fd0*/  UIADD3 UR23, UR25, UR23, URZ ;  /* 0x0000001719177290 */ /* 0x000fe2000fffe03f */
[----:B------:R-:W-:Y:S01]  /*0fe0*/  IMAD.WIDE.U32 R138, R2, c[0x0][0x240], R10 ;  /* 0x00009000028a7a25 */ /* 0x000fe200078e000a */
[----:B------:R-:W-:Y:S01]  /*0ff0*/  USHF.R.S32.HI UR30, URZ, 0x1f, UR6 ;  /* 0x0000001f3f1e7899 */ /* 0x000fe20008011406 */
[----:B------:R-:W-:Y:S01]  /*1000*/  IADD3 R100, R18, 0x80, RZ ;  /* 0x0000008012647810 */ /* 0x000fe20007ffe0ff */
[----:B------:R-:W-:Y:S01]  /*1010*/  UIMAD UR32, UR23, UR6, URZ ;  /* 0x00000006172072a4 */ /* 0x000fe2000f8e023f */
[----:B------:R-:W-:Y:S01]  /*1020*/  IMAD R9, R5, c[0x0][0x280], RZ ;  /* 0x0000a00005097a24 */ /* 0x000fe200078e02ff */
[----:B------:R-:W-:Y:S01]  /*1030*/  IADD3 R139, R139, UR28, RZ ;  /* 0x0000001c8b8b7c10 */ /* 0x000fe2000fffe0ff */
[----:B------:R-:W-:Y:S01]  /*1040*/  IMAD.SHL.U32 R6, R6, 0x8, RZ ;  /* 0x0000000806067824 */ /* 0x000fe200078e00ff */
[----:B------:R-:W-:Y:S01]  /*1050*/  LOP3.LUT R99, R99, 0x1c0, RZ, 0xc0, !PT ;  /* 0x000001c063637812 */ /* 0x000fe200078ec0ff */
[----:B------:R-:W-:Y:S01]  /*1060*/  IMAD R5, R5, c[0x0][0x290], RZ ;  /* 0x0000a40005057a24 */ /* 0x000fe200078e02ff */
[----:B------:R-:W-:Y:S01]  /*1070*/  UIMAD UR30, UR30, UR24, UR32 ;  /* 0x000000181e1e72a4 */ /* 0x000fe2000f8e0220 */
[----:B------:R-:W-:Y:S01]  /*1080*/  IMAD.WIDE.U32 R138, R136, c[0x0][0x248], R138 ;  /* 0x00009200888a7a25 */ /* 0x000fe200078e008a */
[----:B------:R-:W-:Y:S01]  /*1090*/  LOP3.LUT R6, R6, 0xfffffe00, RZ, 0xc0, !PT ;  /* 0xfffffe0006067812 */ /* 0x000fe200078ec0ff */
[----:B------:R-:W-:Y:S01]  /*10a0*/  UMOV UR35, 0x5 ;  /* 0x0000000500237882 */ /* 0x000fe20000000000 */
[----:B------:R-:W-:Y:S01]  /*10b0*/  LOP3.LUT R96, R99, 0x38, R18, 0xf8, !PT ;  /* 0x0000003863607812 */ /* 0x000fe200078ef812 */
[----:B------:R-:W-:Y:S01]  /*10c0*/  IMAD.U32 R94, RZ, RZ, UR24 ;  /* 0x00000018ff5e7e24 */ /* 0x000fe2000f8e00ff */
[----:B------:R-:W-:Y:S01]  /*10d0*/  IADD3 R141, R139, UR11, RZ ;  /* 0x0000000b8b8d7c10 */ /* 0x000fe2000fffe0ff */
[----:B------:R-:W-:Y:S01]  /*10e0*/  IMAD.U32 R7, RZ, RZ, UR16 ;  /* 0x00000010ff077e24 */ /* 0x000fe2000f8e00ff */
[----:B------:R-:W-:Y:S01]  /*10f0*/  SHF.R.U32.HI R97, RZ, 0x3, R99 ;  /* 0x00000003ff617819 */ /* 0x000fe20000011663 */
[----:B------:R-:W-:Y:S01]  /*1100*/  IMAD.MOV.U32 R140, RZ, RZ, R138 ;  /* 0x000000ffff8c7224 */ /* 0x000fe200078e008a */
[----:B------:R-:W-:Y:S01]  /*1110*/  IADD3 R98, R18, 0xc0, RZ ;  /* 0x000000c012627810 */ /* 0x000fe20007ffe0ff */
[----:B------:R-:W-:Y:S01]  /*1120*/  IMAD.IADD R14, R20, 0x1, R15 ;  /* 0x00000001140e7824 */ /* 0x000fe200078e020f */
[----:B------:R-:W-:Y:S01]  /*1130*/  ISETP.GE.AND P2, PT, R18, c[0x0][0x1d4], PT ;  /* 0x0000750012007a0c */ /* 0x000fe20003f46270 */
[----:B------:R-:W-:Y:S01]  /*1140*/  IMAD R144, R16, c[0x0][0x284], R9 ;  /* 0x0000a10010907a24 */ /* 0x000fe200078e0209 */
[----:B------:R-:W-:Y:S01]  /*1150*/  ISETP.GE.AND P5, PT, R100, c[0x0][0x1d4], PT ;  /* 0x0000750064007a0c */ /* 0x000fe20003fa6270 */
[----:B------:R-:W-:Y:S01]  /*1160*/  IMAD R142, R16, c[0x0][0x294], R5 ;  /* 0x0000a500108e7a24 */ /* 0x000fe200078e0205 */
[----:B------:R-:W-:Y:S01]  /*1170*/  ISETP.GE.AND P6, PT, R14, c[0x0][0x1d4], PT ;  /* 0x000075000e007a0c */ /* 0x000fe20003fc6270 */
[----:B------:R-:W-:Y:S01]  /*1180*/  IMAD.WIDE.U32 R8, R7, c[0x0][0x260], R18 ;  /* 0x0000980007087a25 */ /* 0x000fe200078e0012 */
[----:B------:R-:W-:Y:S01]  /*1190*/  ISETP.GE.AND P4, PT, R98, c[0x0][0x1d4], PT ;  /* 0x0000750062007a0c */ /* 0x000fe20003f86270 */
[----:B------:R-:W-:Y:S01]  /*11a0*/  ULDC UR28, c[0x0][0x23c] ;  /* 0x00008f00001c7ab9 */ /* 0x000fe20000000800 */
[----:B------:R-:W-:Y:S01]  /*11b0*/  LOP3.LUT R96, R6, R96, R97, 0xf6, !PT ;  /* 0x0000006006607212 */ /* 0x000fe200078ef661 */
[----:B------:R-:W-:Y:S01]  /*11c0*/  IMAD.WIDE.U32 R4, R94, UR6, R140 ;  /* 0x000000065e047c25 */ /* 0x000fe2000f8e008c */
[----:B------:R-:W-:Y:S01]  /*11d0*/  IADD3 R9, R9, UR10, RZ ;  /* 0x0000000a09097c10 */ /* 0x000fe2000fffe0ff */
[----:B------:R-:W-:Y:S01]  /*11e0*/  ULDC UR10, c[0x0][0x238] ;  /* 0x00008e00000a7ab9 */ /* 0x000fe20000000800 */
[--C-:B------:R-:W-:Y:S01]  /*11f0*/  SHF.R.S32.HI R21, RZ, 0x1f, R20.reuse ;  /* 0x0000001fff157819 */ /* 0x100fe20000011414 */
[----:B------:R-:W-:Y:S01]  /*1200*/  USHF.L.U32 UR29, UR10, 0x5, URZ ;  /* 0x000000050a1d7899 */ /* 0x000fe2000800063f */
[----:B------:R-:W-:Y:S01]  /*1210*/  IMAD.SHL.U32 R96, R96, 0x2, RZ ;  /* 0x0000000260607824 */ /* 0x000fe200078e00ff */
[----:B------:R-:W-:Y:S01]  /*1220*/  USHF.L.U64.HI UR28, UR10, UR35, UR28 ;  /* 0x000000230a1c7299 */ /* 0x000fe2000801021c */
[----:B------:R-:W-:Y:S01]  /*1230*/  P2R R104, PR, RZ, 0x4 ;  /* 0x00000004ff687803 */ /* 0x000fe20000000000 */
[----:B------:R-:W-:Y:S01]  /*1240*/  IMAD.U32 R95, RZ, RZ, UR25 ;  /* 0x00000019ff5f7e24 */ /* 0x000fe2000f8e00ff */
[C---:B------:R-:W-:Y:S01]  /*1250*/  IADD3 R95, R16.reuse, 0x20, RZ ;  /* 0x00000020105f7810 */ /* 0x040fe20007ffe0ff */
[C---:B------:R-:W-:Y:S01]  /*1260*/  IMAD.WIDE.U32 R146, R16.reuse, c[0x0][0x290], R20 ;  /* 0x0000a40010927a25 */ /* 0x040fe200078e0014 */
[----:B------:R-:W-:Y:S01]  /*1270*/  ULDC.64 UR8, c[0x0][0x280] ;  /* 0x0000a00000087ab9 */ /* 0x000fe20000000a00 */
[----:B------:R-:W-:Y:S01]  /*1280*/  SHF.R.S32.HI R113, RZ, 0x1f, R92 ;  /* 0x0000001fff717819 */ /* 0x000fe2000001145c */
[----:B------:R-:W-:Y:S01]  /*1290*/  UIMAD UR37, UR39, UR9, URZ ;  /* 0x00000009272572a4 */ /* 0x000fe2000f8e023f */
[----:B------:R-:W-:Y:S01]  /*12a0*/  IMAD.WIDE.U32 R10, R16, c[0x0][0x290], R18 ;  /* 0x0000a400100a7a25 */ /* 0x000fe200078e0012 */
[----:B------:R-:W-:Y:S01]  /*12b0*/  USHF.L.U32 UR32, UR8, 0x5, URZ ;  /* 0x0000000508207899 */ /* 0x000fe2000800063f */
[----:B------:R-:W-:Y:S01]  /*12c0*/  SHF.R.S32.HI R111, RZ, 0x1f, R98 ;  /* 0x0000001fff6f7819 */ /* 0x000fe20000011462 */
[----:B------:R-:W-:Y:S01]  /*12d0*/  UIMAD.WIDE.U32 UR40, UR8, 0x30, URZ ;  /* 0x00000030082878a5 */ /* 0x000fe2000f8e003f */
[----:B------:R-:W-:Y:S01]  /*12e0*/  IMAD.IADD R147, R147, 0x1, R142 ;  /* 0x0000000193937824 */ /* 0x000fe200078e028e */
[----:B------:R-:W-:Y:S01]  /*12f0*/  ULDC.64 UR10, c[0x0][0x268] ;  /* 0x00009a00000a7ab9 */ /* 0x000fe20000000a00 */
[----:B------:R-:W-:Y:S01]  /*1300*/  IMAD.IADD R143, R142, 0x1, R11 ;  /* 0x000000018e8f7824 */ /* 0x000fe200078e020b */
[----:B------:R-:W-:Y:S01]  /*1310*/  UIMAD UR10, UR33, UR10, URZ ;  /* 0x0000000a210a72a4 */ /* 0x000fe2000f8e023f */
[----:B------:R-:W-:Y:S01]  /*1320*/  IMAD.WIDE.U32 R136, R136, c[0x0][0x268], R8 ;  /* 0x00009a0088887a25 */ /* 0x000fe200078e0008 */
[----:B------:R-:W-:Y:S01]  /*1330*/  SHF.R.S32.HI R8, RZ, 0x1f, R95 ;  /* 0x0000001fff087819 */ /* 0x000fe2000001145f */
[----:B------:R-:W-:Y:S01]  /*1340*/  UIADD3 UR37, UR41, UR37, URZ ;  /* 0x0000002529257290 */ /* 0x000fe2000fffe03f */
[----:B------:R-:W-:Y:S01]  /*1350*/  LEA.HI R111, R111, R98, RZ, 0x3 ;  /* 0x000000626f6f7211 */ /* 0x000fe200078f18ff */
[----:B------:R-:W-:Y:S01]  /*1360*/  IMAD.MOV.U32 R142, RZ, RZ, R10 ;  /* 0x000000ffff8e7224 */ /* 0x000fe200078e000a */
[----:B------:R-:W-:Y:S01]  /*1370*/  LEA.HI R8, R8, R95, RZ, 0x3 ;  /* 0x0000005f08087211 */ /* 0x000fe200078f18ff */
[----:B------:R-:W-:Y:S01]  /*1380*/  IMAD.SHL.U32 R93, R95, 0x40, RZ ;  /* 0x000000405f5d7824 */ /* 0x000fe200078e00ff */
[----:B------:R-:W-:Y:S01]  /*1390*/  UIMAD UR11, UR34, UR11, UR10 ;  /* 0x0000000b220b72a4 */ /* 0x000fe2000f8e020a */
[----:B------:R-:W-:Y:S01]  /*13a0*/  IMAD.WIDE.U32 R148, R16, c[0x0][0x280], R20 ;  /* 0x0000a00010947a25 */ /* 0x000fe200078e0014 */
[----:B------:R-:W-:-:S02]  /*13b0*/  LOP3.LUT R111, R111, 0xfffffff8, RZ, 0xc0, !PT ;  /* 0xfffffff86f6f7812 */ /* 0x000fc400078ec0ff */
[----:B------:R-:W-:Y:S01]  /*13c0*/  LOP3.LUT R93, R93, 0x1c0, RZ, 0xc0, !PT ;  /* 0x000001c05d5d7812 */ /* 0x000fe200078ec0ff */
[----:B------:R-:W-:Y:S01]  /*13d0*/  IMAD.SHL.U32 R11, R8, 0x40, RZ ;  /* 0x00000040080b7824 */ /* 0x000fe200078e00ff */
[----:B------:R-:W-:Y:S01]  /*13e0*/  P2R R102, PR, RZ, 0x20 ;  /* 0x00000020ff667803 */ /* 0x000fe20000000000 */
[----:B------:R-:W-:Y:S01]  /*13f0*/  IMAD.WIDE.U32 R22, R16, c[0x0][0x280], R18 ;  /* 0x0000a00010167a25 */ /* 0x000fe200078e0012 */
[----:B------:R-:W-:Y:S02]  /*1400*/  SHF.R.U32.HI R106, RZ, 0x3, R93 ;  /* 0x00000003ff6a7819 */ /* 0x000fe4000001165d */
[----:B------:R-:W-:Y:S01]  /*1410*/  LOP3.LUT R11, R11, 0xfffffe00, RZ, 0xc0, !PT ;  /* 0xfffffe000b0b7812 */ /* 0x000fe200078ec0ff */
[----:B------:R-:W-:Y:S01]  /*1420*/  IMAD.MOV.U32 R120, RZ, RZ, c[0x0][0x27c] ;  /* 0x00009f00ff787624 */ /* 0x000fe200078e00ff */
[----:B------:R-:W-:Y:S01]  /*1430*/  P2R R101, PR, RZ, 0x10 ;  /* 0x00000010ff657803 */ /* 0x000fe20000000000 */
[----:B------:R-:W-:Y:S01]  /*1440*/  IMAD.IADD R149, R149, 0x1, R144 ;  /* 0x0000000195957824 */ /* 0x000fe200078e0290 */
[----:B------:R-:W-:Y:S01]  /*1450*/  P2R R103, PR, RZ, 0x40 ;  /* 0x00000040ff677803 */ /* 0x000fe20000000000 */
[----:B------:R-:W-:Y:S01]  /*1460*/  IMAD.IADD R145, R144, 0x1, R23 ;  /* 0x0000000190917824 */ /* 0x000fe200078e0217 */
[----:B------:R-:W-:Y:S01]  /*1470*/  IADD3 R105, R105, UR5, RZ ;  /* 0x0000000569697c10 */ /* 0x000fe2000fffe0ff */
[----:B------:R-:W-:Y:S01]  /*1480*/  IMAD.MOV.U32 R122, RZ, RZ, c[0x0][0x2b8] ;  /* 0x0000ae00ff7a7624 */ /* 0x000fe200078e00ff */
[----:B------:R-:W-:Y:S01]  /*1490*/  IADD3 R107, -R16, 0x30, RZ ;  /* 0x00000030106b7810 */ /* 0x000fe20007ffe1ff */
[----:B------:R-:W-:Y:S01]  /*14a0*/  IMAD.MOV.U32 R144, RZ, RZ, R22 ;  /* 0x000000ffff907224 */ /* 0x000fe200078e0016 */
[----:B------:R-:W-:Y:S01]  /*14b0*/  SHF.R.S32.HI R108, RZ, 0x1f, R111 ;  /* 0x0000001fff6c7819 */ /* 0x000fe2000001146f */
[----:B------:R-:W-:Y:S01]  /*14c0*/  IMAD.WIDE.U32 R146, R92, c[0x0][0x290], R146 ;  /* 0x0000a4005c927a25 */ /* 0x000fe200078e0092 */
[----:B------:R-:W-:-:S03]  /*14d0*/  IADD3 R115, R137, UR11, RZ ;  /* 0x0000000b89737c10 */ /* 0x000fc6000fffe0ff */
[----:B------:R-:W-:Y:S02]  /*14e0*/  IMAD.MOV.U32 R66, RZ, RZ, c[0x0][0x27c] ;  /* 0x00009f00ff427624 */ /* 0x000fe400078e00ff */
[----:B------:R-:W-:-:S04]  /*14f0*/  IMAD.WIDE.U32 R148, R92, c[0x0][0x280], R148 ;  /* 0x0000a0005c947a25 */ /* 0x000fc800078e0094 */
[----:B------:R-:W-:-:S04]  /*1500*/  IMAD.WIDE.U32 R144, R92, c[0x0][0x280], R144 ;  /* 0x0000a0005c907a25 */ /* 0x000fc800078e0090 */
[----:B------:R-:W-:-:S04]  /*1510*/  IMAD.WIDE.U32 R142, R92, c[0x0][0x290], R142 ;  /* 0x0000a4005c8e7a25 */ /* 0x000fc800078e008e */
[----:B------:R-:W-:Y:S01]  /*1520*/  IMAD.SHL.U32 R66, R66, 0x2, RZ ;  /* 0x0000000242427824 */ /* 0x000fe200078e00ff */
[----:B--2---:R1:W2:Y:S01]  /*1530*/  @P1 R2UR UR36, R0 ;  /* 0x00000000002413c2 */ /* 0x0042a200000e0000 */
[C---:B------:R-:W-:Y:S02]  /*1540*/  @P0 LEA R24, P1, R4.reuse, c[0x0][0x220], 0x1 ;  /* 0x0000880004180a11 */ /* 0x040fe400078208ff */
[----:B-1----:R-:W-:Y:S01]  /*1550*/  IADD3 R0, R5, UR30, RZ ;  /* 0x0000001e05007c10 */ /* 0x002fe2000fffe0ff */
[----:B------:R-:W-:Y:S02]  /*1560*/  USHF.L.U64.HI UR30, UR8, UR35, UR9 ;  /* 0x00000023081e7299 */ /* 0x000fe40008010209 */
[----:B--2---:R-:W-:Y:S01]  /*1570*/  @UP1 USHF.R.S32.HI UR53, URZ, 0x1f, UR36 ;  /* 0x0000001f3f351899 */ /* 0x004fe20008011424 */
[C---:B------:R-:W-:Y:S01]  /*1580*/  @P0 LEA.HI.X R25, R4.reuse, c[0x0][0x224], R0, 0x1, P1 ;  /* 0x0000890004190a11 */ /* 0x040fe200008f0c00 */
[----:B------:R-:W-:Y:S01]  /*1590*/  ULDC.64 UR8, c[0x0][0x290] ;  /* 0x0000a40000087ab9 */ /* 0x000fe20000000a00 */
[----:B------:R-:W-:Y:S01]  /*15a0*/  @P3 IADD3 R5, P1, R4, UR29, RZ ;  /* 0x0000001d04053c10 */ /* 0x000fe2000ff3e0ff */
[----:B------:R-:W-:-:S02]  /*15b0*/  USHF.L.U64.HI UR35, UR8, UR35, UR9 ;  /* 0x0000002308237299 */ /* 0x000fc40008010209 */
[----:B------:R-:W-:Y:S01]  /*15c0*/  @!PT LDS RZ, [RZ] ;  /* 0x00000000fffff984 */ /* 0x000fe20000000800 */
[----:B------:R-:W-:Y:S01]  /*15d0*/  @!PT LDS RZ, [RZ] ;  /* 0x00000000fffff984 */ /* 0x000fe20000000800 */
[----:B------:R-:W-:Y:S01]  /*15e0*/  @!PT LDS RZ, [RZ] ;  /* 0x00000000fffff984 */ /* 0x000fe20000000800 */
[----:B------:R1:W-:Y:S01]  /*15f0*/  @P0 LDGSTS.E.BYPASS.LTC128B.128 [R96+0xa080], [R24.64], !P2 ;  /* 0x0a08000018600fae */ /* 0x0003e2000d101d5a */
[----:B------:R-:W-:Y:S01]  /*1600*/  @P3 IADD3.X R0, R0, UR28, RZ, P1, !PT ;  /* 0x0000001c00003c10 */ /* 0x000fe20008ffe4ff */
[----:B------:R-:W-:Y:S01]  /*1610*/  UIMAD UR39, UR39, UR9, URZ ;  /* 0x00000009272772a4 */ /* 0x000fe2000f8e023f */
[----:B------:R-:W-:Y:S01]  /*1620*/  ISETP.GE.AND P1, PT, R18, c[0x0][0x27c], PT ;  /* 0x00009f0012007a0c */ /* 0x000fe20003f26270 */
[----:B------:R1:W-:Y:S01]  /*1630*/  @P0 LDGSTS.E.BYPASS.LTC128B.128 [R96+0xb880], [R24.64+0x80], !P6 ;  /* 0x0b88008018600fae */ /* 0x0003e2000f101d5a */
[----:B------:R-:W-:Y:S01]  /*1640*/  ISETP.GE.AND P2, PT, R14, c[0x0][0x27c], PT ;  /* 0x00009f000e007a0c */ /* 0x000fe20003f46270 */
[----:B------:R-:W-:Y:S02]  /*1650*/  USHF.L.U32 UR38, UR8, 0x5, URZ ;  /* 0x0000000508267899 */ /* 0x000fe4000800063f */
[----:B------:R1:W-:Y:S01]  /*1660*/  @P0 LDGSTS.E.BYPASS.LTC128B.128 [R96+0xd080], [R24.64+0x100], !P5 ;  /* 0x0d08010018600fae */ /* 0x0003e2000e901d5a */
[----:B------:R-:W-:Y:S01]  /*1670*/  SEL R7, RZ, c[0x0][0x27c], !P2 ;  /* 0x00009f00ff077a07 */ /* 0x000fe20005000000 */
[----:B------:R-:W-:-:S02]  /*1680*/  UIMAD.WIDE.U32 UR42, UR8, 0x30, URZ ;  /* 0x00000030082a78a5 */ /* 0x000fc4000f8e003f */
[----:B------:R1:W-:Y:S01]  /*1690*/  @P0 LDGSTS.E.BYPASS.LTC128B.128 [R96+0xe880], [R24.64+0x180], !P4 ;  /* 0x0e88018018600fae */ /* 0x0003e2000e101d5a */
[C---:B------:R-:W-:Y:S01]  /*16a0*/  @P3 LEA R12, P0, R5.reuse, c[0x0][0x220], 0x1 ;  /* 0x00008800050c3a11 */ /* 0x040fe200078008ff */
[----:B------:R-:W-:Y:S01]  /*16b0*/  IMAD.IADD R10, R14, 0x1, R7 ;  /* 0x000000010e0a7824 */ /* 0x000fe200078e0207 */
[----:B------:R-:W-:Y:S02]  /*16c0*/  ULDC.64 UR8, c[0x0][0x1e8] ;  /* 0x00007a0000087ab9 */ /* 0x000fe40000000a00 */
[----:B------:R-:W-:Y:S01]  /*16d0*/  @P3 LEA.HI.X R13, R5, c[0x0][0x224], R0, 0x1, P0 ;  /* 0x00008900050d3a11 */ /* 0x000fe200000f0c00 */
[----:B------:R-:W-:Y:S01]  /*16e0*/  UIMAD UR44, UR15, UR8, URZ ;  /* 0x000000080f2c72a4 */ /* 0x000fe2000f8e023f */
[----:B------:R-:W-:Y:S01]  /*16f0*/  SEL R5, RZ, c[0x0][0x27c], !P1 ;  /* 0x00009f00ff057a07 */ /* 0x000fe20004800000 */
[----:B------:R-:W-:Y:S01]  /*1700*/  UIMAD.WIDE.U32 UR46, UR16, UR8, URZ ;  /* 0x00000008102e72a5 */ /* 0x000fe2000f8e003f */
[----:B------:R-:W-:Y:S01]  /*1710*/  ISETP.NE.AND P0, PT, R104, RZ, PT ;  /* 0x000000ff6800720c */ /* 0x000fe20003f05270 */
[----:B------:R-:W-:-:S02]  /*1720*/  UIMAD UR44, UR16, UR9, UR44 ;  /* 0x00000009102c72a4 */ /* 0x000fc4000f8e022c */
[----:B------:R-:W-:Y:S01]  /*1730*/  IMAD.IADD R5, R18, 0x1, R5 ;  /* 0x0000000112057824 */ /* 0x000fe200078e0205 */
[----:B------:R-:W-:Y:S02]  /*1740*/  ULDC.64 UR8, c[0x0][0x210] ;  /* 0x0000840000087ab9 */ /* 0x000fe40000000a00 */
[----:B------:R-:W-:Y:S02]  /*1750*/  UIMAD UR45, UR15, UR8, URZ ;  /* 0x000000080f2d72a4 */ /* 0x000fe4000f8e023f */
[----:B------:R-:W-:Y:S01]  /*1760*/  SHF.R.S32.HI R0, RZ, 0x1f, R5 ;  /* 0x0000001fff007819 */ /* 0x000fe20000011405 */
[----:B------:R-:W-:Y:S02]  /*1770*/  UIMAD.WIDE.U32 UR48, UR16, UR8, URZ ;  /* 0x00000008103072a5 */ /* 0x000fe4000f8e003f */
[----:B------:R-:W-:Y:S01]  /*1780*/  UIMAD UR45, UR16, UR9, UR45 ;  /* 0x00000009102d72a4 */ /* 0x000fe2000f8e022d */
[CC--:B------:R-:W-:Y:S01]  /*1790*/  LEA.HI R4, R0.reuse, R5.reuse, RZ, 0x3 ;  /* 0x0000000500047211 */ /* 0x0c0fe200078f18ff */
[----:B------:R2:W-:Y:S01]  /*17a0*/  @P3 LDGSTS.E.BYPASS.LTC128B.128 [R96+0xb080], [R12.64], !P0 ;  /* 0x0b0800000c603fae */ /* 0x0005e2000c101d5a */
[----:B------:R-:W-:Y:S01]  /*17b0*/  LEA.HI R0, R0, R5, RZ, 0x6 ;  /* 0x0000000500007211 */ /* 0x000fe200078f30ff */
[----:B------:R-:W-:Y:S01]  /*17c0*/  ULDC.64 UR8, c[0x0][0x2b0] ;  /* 0x0000ac0000087ab9 */ /* 0x000fe20000000a00 */
[----:B------:R-:W-:Y:S01]  /*17d0*/  SHF.R.S32.HI R5, RZ, 0x1f, R10 ;  /* 0x0000001fff057819 */ /* 0x000fe2000001140a */
[----:B------:R2:W-:Y:S01]  /*17e0*/  @P3 LDGSTS.E.BYPASS.LTC128B.128 [R96+0xc880], [R12.64+0x80], !P6 ;  /* 0x0c8800800c603fae */ /* 0x0005e2000f101d5a */
[----:B------:R-:W-:Y:S01]  /*17f0*/  SHF.R.S32.HI R0, RZ, 0x6, R0 ;  /* 0x00000006ff007819 */ /* 0x000fe20000011400 */
[----:B------:R-:W-:Y:S01]  /*1800*/  @!UP1 UMOV UR53, UR31 ;  /* 0x0000001f00359c82 */ /* 0x000fe20008000000 */
        /* <DEDUP_REMOVED lines=8> */
[--C-:B------:R-:W-:Y:S01]  /*1890*/  LOP3.LUT R126, R99, 0x38, R2.reuse, 0xf8, !PT ;  /* 0x00000038637e7812 */ /* 0x100fe200078ef802 */
[----:B------:R-:W0:Y:S01]  /*18a0*/  LDGDEPBAR ;  /* 0x00000000000079af */ /* 0x000e220000000000 */
[----:B------:R-:W-:Y:S01]  /*18b0*/  LOP3.LUT R9, R93, 0x38, R2, 0xf8, !PT ;  /* 0x000000385d097812 */ /* 0x000fe200078ef802 */
[----:B------:R-:W-:Y:S01]  /*18c0*/  IMAD R7, R5, 0xc00, R6 ;  /* 0x00000c0005077824 */ /* 0x000fe200078e0206 */
[-C--:B------:R-:W-:Y:S01]  /*18d0*/  LOP3.LUT R125, R125, R106.reuse, RZ, 0x3c, !PT ;  /* 0x0000006a7d7d7212 */ /* 0x080fe200078e3cff */
[----:B------:R-:W-:Y:S01]  /*18e0*/  IMAD R5, R5, 0xc00, R11 ;  /* 0x00000c0005057824 */ /* 0x000fe200078e020b */
[-C--:B------:R-:W-:Y:S01]  /*18f0*/  LOP3.LUT R126, R126, R97.reuse, RZ, 0x3c, !PT ;  /* 0x000000617e7e7212 */ /* 0x080fe200078e3cff */
[----:B------:R-:W-:Y:S01]  /*1900*/  UIMAD UR10, UR53, UR8, URZ ;  /* 0x00000008350a72a4 */ /* 0x000fe2000f8e023f */
[----:B------:R-:W-:Y:S01]  /*1910*/  LOP3.LUT R124, R9, R106, RZ, 0x3c, !PT ;  /* 0x0000006a097c7212 */ /* 0x000fe200078e3cff */
[----:B------:R-:W-:Y:S01]  /*1920*/  IMAD.IADD R125, R0, 0x1, R125 ;  /* 0x00000001007d7824 */ /* 0x000fe200078e027d */
[----:B------:R-:W-:Y:S01]  /*1930*/  LOP3.LUT R10, R99, 0x38, R4, 0xf8, !PT ;  /* 0x00000038630a7812 */ /* 0x000fe200078ef804 */
[----:B------:R-:W-:Y:S01]  /*1940*/  IMAD.IADD R126, R7, 0x1, R126 ;  /* 0x00000001077e7824 */ /* 0x000fe200078e027e */
[----:B------:R-:W-:Y:S01]  /*1950*/  SHF.R.S32.HI R7, RZ, 0x1f, R100 ;  /* 0x0000001fff077819 */ /* 0x000fe20000011464 */
[----:B------:R-:W-:Y:S01]  /*1960*/  IMAD R0, R3, 0x20, R16 ;  /* 0x0000002003007824 */ /* 0x000fe200078e0210 */
[----:B------:R-:W-:Y:S01]  /*1970*/  SHF.R.S32.HI R3, RZ, 0x1f, R14 ;  /* 0x0000001fff037819 */ /* 0x000fe2000001140e */
[----:B------:R-:W-:Y:S01]  /*1980*/  IMAD.IADD R124, R5, 0x1, R124 ;  /* 0x00000001057c7824 */ /* 0x000fe200078e027c */
[----:B------:R-:W-:Y:S01]  /*1990*/  LOP3.LUT R127, R10, R97, RZ, 0x3c, !PT ;  /* 0x000000610a7f7212 */ /* 0x000fe200078e3cff */
[----:B------:R-:W-:Y:S01]  /*19a0*/  IMAD R5, R113, c[0x0][0x280], RZ ;  /* 0x0000a00071057a24 */ /* 0x000fe200078e02ff */
[----:B------:R-:W-:Y:S01]  /*19b0*/  LEA.HI R110, R7, R100, RZ, 0x3 ;  /* 0x00000064076e7211 */ /* 0x000fe200078f18ff */
[----:B------:R-:W-:Y:S01]  /*19c0*/  IMAD R113, R113, c[0x0][0x290], RZ ;  /* 0x0000a40071717a24 */ /* 0x000fe200078e02ff */
[----:B------:R-:W-:Y:S01]  /*19d0*/  LEA.HI R112, R3, R14, RZ, 0x3 ;  /* 0x0000000e03707211 */ /* 0x000fe200078f18ff */
[----:B------:R-:W-:Y:S01]  /*19e0*/  IMAD.IADD R127, R8, 0x1, R127 ;  /* 0x00000001087f7824 */ /* 0x000fe200078e027f */
[----:B------:R-:W-:Y:S01]  /*19f0*/  ISETP.GE.AND P0, PT, R120, 0x1, PT ;  /* 0x000000017800780c */ /* 0x000fe20003f06270 */
[C---:B------:R-:W-:Y:S01]  /*1a00*/  IMAD R113, R92.reuse, c[0x0][0x294], R113 ;  /* 0x0000a5005c717a24 */ /* 0x040fe200078e0271 */
[----:B------:R-:W-:Y:S01]  /*1a10*/  @UP1 UMOV UR52, UR36 ;  /* 0x0000002400341c82 */ /* 0x000fe20008000000 */
[----:B------:R-:W-:Y:S01]  /*1a20*/  IMAD R5, R92, c[0x0][0x284], R5 ;  /* 0x0000a1005c057a24 */ /* 0x000fe200078e0205 */
[----:B------:R-:W-:Y:S01]  /*1a30*/  LOP3.LUT R110, R110, 0xfffffff8, RZ, 0xc0, !PT ;  /* 0xfffffff86e6e7812 */ /* 0x000fe200078ec0ff */
[----:B------:R-:W-:Y:S01]  /*1a40*/  @!UP1 UMOV UR52, UR22 ;  /* 0x0000001600349c82 */ /* 0x000fe20008000000 */
[----:B------:R-:W-:Y:S01]  /*1a50*/  LOP3.LUT R112, R112, 0xfffffff8, RZ, 0xc0, !PT ;  /* 0xfffffff870707812 */ /* 0x000fe200078ec0ff */
[----:B------:R-:W-:Y:S01]  /*1a60*/  UIMAD.WIDE.U32 UR50, UR52, UR8, URZ ;  /* 0x00000008343272a5 */ /* 0x000fe2000f8e003f */
[----:B------:R-:W-:Y:S01]  /*1a70*/  LOP3.LUT R121, R4, 0xfffffff8, RZ, 0xc0, !PT ;  /* 0xfffffff804797812 */ /* 0x000fe200078ec0ff */
[----:B------:R-:W-:Y:S01]  /*1a80*/  UIMAD UR9, UR52, UR9, UR10 ;  /* 0x00000009340972a4 */ /* 0x000fe2000f8e020a */
[----:B------:R-:W-:Y:S01]  /*1a90*/  LOP3.LUT R128, R2, 0xfffffff8, RZ, 0xc0, !PT ;  /* 0xfffffff802807812 */ /* 0x000fe200078ec0ff */
[----:B------:R-:W-:Y:S01]  /*1aa0*/  IMAD.IADD R116, R147, 0x1, R113 ;  /* 0x0000000193747824 */ /* 0x000fe200078e0271 */
[----:B------:R-:W-:Y:S01]  /*1ab0*/  ISETP.NE.AND P3, PT, R122, 0x1, PT ;  /* 0x000000017a00780c */ /* 0x000fe20003f65270 */
[----:B------:R-:W-:Y:S01]  /*1ac0*/  IMAD.IADD R117, R149, 0x1, R5 ;  /* 0x0000000195757824 */ /* 0x000fe200078e0205 */
[----:B------:R-:W-:Y:S01]  /*1ad0*/  SHF.R.S32.HI R67, RZ, 0x3, R2 ;  /* 0x00000003ff437819 */ /* 0x000fe20000011402 */
[----:B------:R-:W-:Y:S01]  /*1ae0*/  IMAD.IADD R114, R5, 0x1, R145 ;  /* 0x0000000105727824 */ /* 0x000fe200078e0291 */
[----:B------:R-:W-:Y:S01]  /*1af0*/  P2R R2, PR, RZ, 0x1 ;  /* 0x00000001ff027803 */ /* 0x000fe20000000000 */
[----:B------:R-:W-:Y:S01]  /*1b00*/  IMAD.IADD R113, R113, 0x1, R143 ;  /* 0x0000000171717824 */ /* 0x000fe200078e028f */
[C---:B--2---:R-:W-:Y:S01]  /*1b10*/  IADD3 R13, R20.reuse, 0x20, RZ ;  /* 0x00000020140d7810 */ /* 0x044fe20007ffe0ff */
[----:B------:R-:W-:Y:S01]  /*1b20*/  IMAD.SHL.U32 R127, R127, 0x2, RZ ;  /* 0x000000027f7f7824 */ /* 0x000fe200078e00ff */
[----:B------:R-:W-:Y:S01]  /*1b30*/  IADD3 R12, R20, 0x60, RZ ;  /* 0x00000060140c7810 */ /* 0x000fe20007ffe0ff */
[----:B------:R-:W-:Y:S01]  /*1b40*/  IMAD.SHL.U32 R125, R125, 0x2, RZ ;  /* 0x000000027d7d7824 */ /* 0x000fe200078e00ff */
[----:B------:R-:W-:Y:S01]  /*1b50*/  SHF.R.S32.HI R109, RZ, 0x1f, R110 ;  /* 0x0000001fff6d7819 */ /* 0x000fe2000001146e */
[----:B------:R-:W-:Y:S01]  /*1b60*/  IMAD.SHL.U32 R126, R126, 0x2, RZ ;  /* 0x000000027e7e7824 */ /* 0x000fe200078e00ff */
[----:B------:R-:W-:Y:S01]  /*1b70*/  SHF.R.S32.HI R68, RZ, 0x3, R4 ;  /* 0x00000003ff447819 */ /* 0x000fe20000011404 */
[----:B------:R-:W-:Y:S01]  /*1b80*/  IMAD.SHL.U32 R124, R124, 0x2, RZ ;  /* 0x000000027c7c7824 */ /* 0x000fe200078e00ff */
[----:B------:R-:W-:Y:S01]  /*1b90*/  SHF.R.S32.HI R119, RZ, 0x1f, R112 ;  /* 0x0000001fff777819 */ /* 0x000fe20000011470 */
[----:B------:R-:W-:Y:S01]  /*1ba0*/  UIADD3 UR39, UR43, UR39, URZ ;  /* 0x000000272b277290 */ /* 0x000fe2000fffe03f */
[----:B------:R-:W-:Y:S01]  /*1bb0*/  SHF.R.S32.HI R118, RZ, 0x1f, R121 ;  /* 0x0000001fff767819 */ /* 0x000fe20000011479 */
[----:B------:R-:W-:Y:S01]  /*1bc0*/  UIADD3 UR44, UR47, UR44, URZ ;  /* 0x0000002c2f2c7290 */ /* 0x000fe2000fffe03f */
[----:B------:R-:W-:Y:S01]  /*1bd0*/  SHF.R.S32.HI R123, RZ, 0x1f, R128 ;  /* 0x0000001fff7b7819 */ /* 0x000fe20000011480 */
[----:B------:R-:W-:Y:S01]  /*1be0*/  UIADD3 UR45, UR49, UR45, URZ ;  /* 0x0000002d312d7290 */ /* 0x000fe2000fffe03f */
[----:B------:R-:W-:Y:S01]  /*1bf0*/  P2R R2, PR, RZ, 0x8 ;  /* 0x00000008ff027803 */ /* 0x000fe20000000000 */
[----:B------:R-:W-:-:S02]  /*1c00*/  UIADD3 UR9, UR51, UR9, URZ ;  /* 0x0000000933097290 */ /* 0x000fc4000fffe03f */
[----:B------:R-:W-:Y:S01]  /*1c10*/  ULDC.U8 UR8, c[0x0][0x298] ;  /* 0x0000a60000087ab9 */ /* 0x000fe20000000000 */
[----:B-1----:R-:W-:Y:S06]  /*1c20*/  BAR.SYNC.DEFER_BLOCKING 0x0 ;  /* 0x0000000000007b1d */ /* 0x002fec0000010000 */
.L_x_1654:
[----:B------:R-:W-:Y:S01]  /*1c30*/  ISETP.NE.AND P3, PT, R122, 0x1, PT ;  /* 0x000000017a00780c */ /* 0x000fe20003f65270 */
[----:B-1-3--:R-:W-:Y:S01]  /*1c40*/  IMAD.U32 R3, RZ, RZ, UR6 ;  /* 0x00000006ff037e24 */ /* 0x00afe2000f8e00ff */
[----:B------:R-:W-:Y:S01]  /*1c50*/  MOV R132, RZ ;  /* 0x000000ff00847202 */ /* 0x000fe20000000f00 */
[----:B------:R-:W-:Y:S04]  /*1c60*/  DEPBAR.LE SB0, 0x0 ;  /* 0x000080000000791a */ /* 0x000fe80000000000 */
[----:B------:R-:W-:Y:S01]  /*1c70*/  IMAD R2, R3, 0x30, R0 ;  /* 0x0000003003027824 */ /* 0x000fe200078e0200 */
[----:B------:R-:W-:Y:S01]  /*1c80*/  ISETP.GE.AND P4, PT, R120, 0x1, PT ;  /* 0x000000017800780c */ /* 0x000fe20003f86270 */
[----:B------:R-:W-:Y:S02]  /*1c90*/  BSSY B2, `(.L_x_1615) ;  /* 0x0000542000027945 */ /* 0x000fe40003800000 */
[----:B------:R-:W-:Y:S01]  /*1ca0*/  IMAD.IADD R131, R105, 0x1, R2 ;  /* 0x0000000169837824 */ /* 0x000fe200078e0202 */
[----:B------:R-:W-:Y:S03]  /*1cb0*/  ISETP.GE.AND P0, PT, R2, UR4, PT ;  /* 0x0000000402007c0c */ /* 0x000fe6000bf06270 */
[----:B--2---:R-:W-:Y:S01]  /*1cc0*/  @P3 IMAD.HI.U32 R5, R131, c[0x0][0x2bc], RZ ;  /* 0x0000af0083053a27 */ /* 0x004fe200078e00ff */
[----:B------:R-:W-:Y:S03]  /*1cd0*/  ISETP.GT.OR P0, PT, R0, 0x2f, P0 ;  /* 0x0000002f0000780c */ /* 0x000fe60000704670 */
[----:B------:R-:W-:Y:S01]  /*1ce0*/  IMAD.MOV.U32 R4, RZ, RZ, R131 ;  /* 0x000000ffff047224 */ /* 0x000fe200078e0083 */
[----:B------:R-:W-:Y:S09]  /*1cf0*/  @P3 SHF.R.U32.HI R4, RZ, c[0x0][0x2c0], R5 ;  /* 0x0000b000ff043a19 */ /* 0x000ff20000011605 */
[C---:B------:R-:W-:Y:S04]  /*1d00*/  @!P0 IADD3 R8, P3, R4.reuse, UR50, RZ ;  /* 0x0000003204088c10 */ /* 0x040fe8000ff7e0ff */
[----:B------:R-:W-:Y:S01]  /*1d10*/  @!P0 LEA.HI.X.SX32 R5, R4, UR9, 0x1, P3 ;  /* 0x0000000904058c11 */ /* 0x000fe200098f0eff */
[----:B------:R-:W-:Y:S01]  /*1d20*/  IMAD.MOV R4, RZ, RZ, -R4 ;  /* 0x000000ffff047224 */ /* 0x000fe200078e0a04 */
[----:B------:R-:W-:Y:S03]  /*1d30*/  @!P0 LEA R22, P3, R8, c[0x0][0x2a0], 0x2 ;  /* 0x0000a80008168a11 */ /* 0x000fe600078610ff */
        /* <DEDUP_REMOVED lines=9> */
[----:B------:R-:W-:Y:S02]  /*1dd0*/  MOV R4, R8 ;  /* 0x0000000800047202 */ /* 0x000fe40000000f00 */
        /* <DEDUP_REMOVED lines=8> */
[----:B----4-:R-:W-:-:S05]  /*1e60*/  @!P4 BRA `(.L_x_1616) ;  /* 0x00004eb00000c947 */ /* 0x010fca0003800000 */
[----:B------:R-:W-:Y:S01]  /*1e70*/  USHF.R.S32.HI UR31, URZ, 0x1f, UR6 ;  /* 0x0000001f3f1f7899 */ /* 0x000fe20008011406 */
[----:B------:R-:W-:Y:S01]  /*1e80*/  ISETP.NE.AND P0, PT, RZ, UR8, PT ;  /* 0x00000008ff007c0c */ /* 0x000fe2000bf05270 */
[----:B------:R-:W-:Y:S02]  /*1e90*/  UIMAD UR11, UR37, UR6, URZ ;  /* 0x00000006250b72a4 */ /* 0x000fe4000f8e023f */
[----:B------:R-:W-:Y:S02]  /*1ea0*/  UIMAD UR10, UR39, UR6, URZ ;  /* 0x00000006270a72a4 */ /* 0x000fe4000f8e023f */
[----:B------:R-:W-:Y:S02]  /*1eb0*/  UIMAD UR5, UR6, -0x30, UR4 ;  /* 0xffffffd0060578a4 */ /* 0x000fe4000f8e0204 */
[----:B------:R-:W-:Y:S02]  /*1ec0*/  UIMAD.WIDE.U32 UR54, UR40, UR6, URZ ;  /* 0x00000006283672a5 */ /* 0x000fe4000f8e003f */
[----:B------:R-:W-:Y:S02]  /*1ed0*/  UIMAD.WIDE.U32 UR52, UR42, UR6, URZ ;  /* 0x000000062a3472a5 */ /* 0x000fe4000f8e003f */
[----:B------:R-:W-:Y:S02]  /*1ee0*/  UIMAD UR11, UR31, UR40, UR11 ;  /* 0x000000281f0b72a4 */ /* 0x000fe4000f8e020b */
[----:B------:R-:W-:Y:S02]  /*1ef0*/  UIMAD UR10, UR31, UR42, UR10 ;  /* 0x0000002a1f0a72a4 */ /* 0x000fe4000f8e020a */
[----:B------:R-:W-:Y:S02]  /*1f00*/  UISETP.LT.AND UP0, UPT, UR5, 0x30, UPT ;  /* 0x000000300500788c */ /* 0x000fe4000bf01270 */
[----:B------:R-:W-:Y:S02]  /*1f10*/  UIADD3 UR11, UR55, UR11, URZ ;  /* 0x0000000b370b7290 */ /* 0x000fe4000fffe03f */
[----:B------:R-:W-:Y:S02]  /*1f20*/  UIADD3 UR10, UR53, UR10, URZ ;  /* 0x0000000a350a7290 */ /* 0x000fe4000fffe03f */
[----:B------:R-:W-:Y:S01]  /*1f30*/  USEL UR31, UR5, 0x30, UP0 ;  /* 0x00000030051f7887 */ /* 0x000fe20008000000 */
[----:B------:R-:W-:-:S05]  /*1f40*/  @!P0 BRA `(.L_x_1617) ;  /* 0x000026b000008947 */ /* 0x000fca0003800000 */
[----:B------:R-:W-:Y:S01]  /*1f50*/  ISETP.GE.AND P4, PT, R16, UR31, PT ;  /* 0x0000001f10007c0c */ /* 0x000fe2000bf86270 */
        /* <DEDUP_REMOVED lines=11> */
[----:B------:R-:W-:Y:S01]  /*2010*/  IADD3 R3, P0, R148, UR54, RZ ;  /* 0x0000003694037c10 */ /* 0x000fe2000ff1e0ff */
[----:B------:R-:W-:Y:S01]  /*2020*/  CS2R R80, SRZ ;  /* 0x0000000000507805 */ /* 0x000fe2000001ff00 */
[----:B------:R-:W-:Y:S01]  /*2030*/  CS2R R50, SRZ ;  /* 0x0000000000327805 */ /* 0x000fe2000001ff00 */
[----:B------:R-:W-:Y:S01]  /*2040*/  CS2R R78, SRZ ;  /* 0x00000000004e7805 */ /* 0x000fe2000001ff00 */
[----:B------:R-:W-:Y:S01]  /*2050*/  IADD3.X R2, R117, UR11, RZ, P0, !PT ;  /* 0x0000000b75027c10 */ /* 0x000fe200087fe4ff */
[----:B------:R-:W-:Y:S01]  /*2060*/  CS2R R46, SRZ ;  /* 0x00000000002e7805 */ /* 0x000fe2000001ff00 */
[----:B------:R-:W-:Y:S01]  /*2070*/  IADD3 R5, P0, R146, UR52, RZ ;  /* 0x0000003492057c10 */ /* 0x000fe2000ff1e0ff */
[----:B------:R-:W-:Y:S01]  /*2080*/  CS2R R76, SRZ ;  /* 0x00000000004c7805 */ /* 0x000fe2000001ff00 */
[----:B------:R-:W-:Y:S01]  /*2090*/  CS2R R42, SRZ ;  /* 0x00000000002a7805 */ /* 0x000fe2000001ff00 */
[----:B------:R-:W-:Y:S01]  /*20a0*/  CS2R R74, SRZ ;  /* 0x00000000004a7805 */ /* 0x000fe2000001ff00 */
[----:B------:R-:W-:Y:S01]  /*20b0*/  IADD3.X R4, R116, UR10, RZ, P0, !PT ;  /* 0x0000000a74047c10 */ /* 0x000fe200087fe4ff */
        /* <DEDUP_REMOVED lines=21> */
.L_x_1619:
[----:B------:R-:W-:Y:S05]  /*2210*/  BSYNC B0 ;  /* 0x0000000000007941 */ /* 0x000fea0003800000 */
.L_x_1618:
[----:B------:R-:W-:Y:S01]  /*2220*/  ISETP.GE.AND P5, PT, R95, UR31, PT ;  /* 0x0000001f5f007c0c */ /* 0x000fe2000bfa6270 */
[----:B-----5:R-:W-:Y:S01]  /*2230*/  IMAD.MOV.U32 R10, RZ, RZ, R74 ;  /* 0x000000ffff0a7224 */ /* 0x020fe200078e004a */
[----:B------:R-:W-:Y:S01]  /*2240*/  MOV R5, R36 ;  /* 0x0000002400057202 */ /* 0x000fe20000000f00 */
[----:B-1----:R-:W-:Y:S01]  /*2250*/  IMAD.MOV.U32 R9, RZ, RZ, R75 ;  /* 0x000000ffff097224 */ /* 0x002fe200078e004b */
[----:B------:R-:W-:Y:S01]  /*2260*/  MOV R2, R43 ;  /* 0x0000002b00027202 */ /* 0x000fe20000000f00 */
[----:B------:R-:W-:Y:S01]  /*2270*/  IMAD.MOV.U32 R8, RZ, RZ, R76 ;  /* 0x000000ffff087224 */ /* 0x000fe200078e004c */
        /* <DEDUP_REMOVED lines=30> */
[----:B------:R-:W-:Y:S01]  /*2460*/  IMAD.U32 R7, RZ, RZ, UR32 ;  /* 0x00000020ff077e24 */ /* 0x000fe2000f8e00ff */
[----:B------:R-:W-:Y:S01]  /*2470*/  CS2R R70, SRZ ;  /* 0x0000000000467805 */ /* 0x000fe2000001ff00 */
[----:B------:R-:W-:Y:S01]  /*2480*/  IMAD.U32 R2, RZ, RZ, UR30 ;  /* 0x0000001eff027e24 */ /* 0x000fe2000f8e00ff */
[----:B------:R-:W-:Y:S01]  /*2490*/  CS2R R34, SRZ ;  /* 0x0000000000227805 */ /* 0x000fe2000001ff00 */
[----:B------:R-:W-:Y:S01]  /*24a0*/  IMAD.U32 R5, RZ, RZ, UR38 ;  /* 0x00000026ff057e24 */ /* 0x000fe2000f8e00ff */
[----:B------:R-:W-:Y:S01]  /*24b0*/  IADD3 R7, P3, P0, R148, UR54, R7 ;  /* 0x0000003694077c10 */ /* 0x000fe2000f87e007 */
[----:B------:R-:W-:Y:S01]  /*24c0*/  IMAD.U32 R3, RZ, RZ, UR35 ;  /* 0x00000023ff037e24 */ /* 0x000fe2000f8e00ff */
        /* <DEDUP_REMOVED lines=8> */
[----:B------:R-:W-:Y:S02]  /*2550*/  IADD3.X R4, R116, UR10, R3, P3, P0 ;  /* 0x0000000a74047c10 */ /* 0x000fe40009fe0403 */
        /* <DEDUP_REMOVED lines=20> */
.L_x_1621:
[----:B------:R-:W-:Y:S05]  /*26a0*/  BSYNC B0 ;  /* 0x0000000000007941 */ /* 0x000fea0003800000 */
.L_x_1620:
[----:B-----5:R-:W-:Y:S01]  /*26b0*/  MOV R4, R23 ;  /* 0x0000001700047202 */ /* 0x020fe20000000f00 */
[----:B------:R2:W3:Y:S01]  /*26c0*/  SHFL.IDX PT, R85, R133, RZ, 0x181f ;  /* 0x00181fff85557589 */ /* 0x0004e200000e0000 */
[----:B------:R-:W-:Y:S01]  /*26d0*/  IMAD.MOV.U32 R26, RZ, RZ, R58 ;  /* 0x000000ffff1a7224 */ /* 0x000fe200078e003a */
[----:B------:R-:W-:Y:S01]  /*26e0*/  BSSY B1, `(.L_x_1622) ;  /* 0x0000103000017945 */ /* 0x000fe20003800000 */
[----:B------:R-:W-:Y:S02]  /*26f0*/  IMAD.MOV.U32 R25, RZ, RZ, R59 ;  /* 0x000000ffff197224 */ /* 0x000fe400078e003b */
[----:B------:R-:W-:Y:S02]  /*2700*/  IMAD.MOV.U32 R24, RZ, RZ, R62 ;  /* 0x000000ffff187224 */ /* 0x000fe400078e003e */
[----:B------:R-:W-:Y:S01]  /*2710*/  IMAD.MOV.U32 R5, RZ, RZ, R22 ;  /* 0x000000ffff057224 */ /* 0x000fe200078e0016 */
[----:B------:R-:W-:Y:S01]  /*2720*/  PRMT R54, R25, 0x5410, R26 ;  /* 0x0000541019367816 */ /* 0x000fe2000000001a */
[----:B------:R2:W4:Y:S01]  /*2730*/  SHFL.IDX PT, R83, R150, RZ, 0x181f ;  /* 0x00181fff96537589 */ /* 0x00052200000e0000 */
[----:B------:R-:W-:Y:S01]  /*2740*/  MOV R25, R63 ;  /* 0x0000003f00197202 */ /* 0x000fe20000000f00 */
[----:B------:R-:W-:Y:S01]  /*2750*/  IMAD.MOV.U32 R26, RZ, RZ, R64 ;  /* 0x000000ffff1a7224 */ /* 0x000fe200078e0040 */
[----:B------:R-:W-:Y:S01]  /*2760*/  PRMT R7, R4, 0x5410, R5 ;  /* 0x0000541004077816 */ /* 0x000fe20000000005 */
[----:B-1----:R-:W-:Y:S01]  /*2770*/  IMAD.MOV.U32 R3, RZ, RZ, R28 ;  /* 0x000000ffff037224 */ /* 0x002fe200078e001c */
        /* <DEDUP_REMOVED lines=15> */
[----:B---3--:R-:W-:Y:S01]  /*2870*/  ISETP.GE.AND P0, PT, R18, c[0x0][0x1d4], PT ;  /* 0x0000750012007a0c */ /* 0x008fe20003f06270 */
[----:B------:R-:W-:Y:S01]  /*2880*/  @!UPT UIADD3 URZ, URZ, URZ, URZ ;  /* 0x0000003f3f3ff290 */ /* 0x000fe2000fffe03f */
[----:B------:R-:W-:Y:S11]  /*2890*/  BSSY B0, `(.L_x_1624) ;  /* 0x0000038000007945 */ /* 0x000ff60003800000 */
[----:B------:R-:W-:-:S05]  /*28a0*/  @P0 BRA `(.L_x_1625) ;  /* 0x0000036000000947 */ /* 0x000fca0003800000 */
[C---:B----4-:R-:W-:Y:S01]  /*28b0*/  LEA R90, P0, R18.reuse, R83, 0x1 ;  /* 0x00000053125a7211 */ /* 0x050fe200078008ff */
[----:B------:R-:W1:Y:S03]  /*28c0*/  LDS.128 R24, [R96+0xa080] ;  /* 0x00a0800060187984 */ /* 0x000e660000000c00 */
[----:B------:R-:W-:Y:S02]  /*28d0*/  LEA.HI.X R91, R18, R85, R19, 0x1, P0 ;  /* 0x00000055125b7211 */ /* 0x000fe400000f0c13 */
[----:B------:R-:W-:Y:S11]  /*28e0*/  ISETP.GE.AND P0, PT, R20, c[0x0][0x27c], PT ;  /* 0x00009f0014007a0c */ /* 0x000ff60003f06270 */
[----:B------:R-:W-:Y:S02]  /*28f0*/  @!UPT UIADD3 URZ, URZ, URZ, URZ ;  /* 0x0000003f3f3ff290 */ /* 0x000fe4000fffe03f */
[----:B------:R-:W-:Y:S01]  /*2900*/  @!P0 HADD2.F32 R49, -RZ, R49.H0_H0 ;  /* 0x20000031ff318230 */ /* 0x000fe20000004100 */
[----:B------:R-:W-:Y:S01]  /*2910*/  @!P0 SHF.R.U64 R45, R50, 0x10, R51 ;  /* 0x00000010322d8819 */ /* 0x000fe20000001233 */
[----:B------:R-:W-:Y:S01]  /*2920*/  @!P0 HADD2.F32 R53, -RZ, R53.H0_H0 ;  /* 0x20000035ff358230 */ /* 0x000fe20000004100 */
        /* <DEDUP_REMOVED lines=22> */
[----:B------:R-:W-:Y:S01]  /*2a90*/  @!P0 FFMA.FTZ R82, R38, R55, -R82 ;  /* 0x0000003726528223 */ /* 0x000fe20000010852 */
        /* <DEDUP_REMOVED lines=23> */
.L_x_1625:
[----:B------:R-:W-:Y:S05]  /*2c10*/  BSYNC B0 ;  /* 0x0000000000007941 */ /* 0x000fea0003800000 */
.L_x_1624:
[----:B------:R-:W-:Y:S01]  /*2c20*/  ISETP.GE.AND P0, PT, R14, c[0x0][0x1d4], PT ;  /* 0x000075000e007a0c */ /* 0x000fe20003f06270 */
[----:B------:R-:W-:Y:S01]  /*2c30*/  @!UPT UIADD3 URZ, URZ, URZ, URZ ;  /* 0x0000003f3f3ff290 */ /* 0x000fe2000fffe03f */
[----:B------:R-:W-:Y:S11]  /*2c40*/  BSSY B0, `(.L_x_1626) ;  /* 0x0000038000007945 */ /* 0x000ff60003800000 */
[----:B------:R-:W-:-:S05]  /*2c50*/  @P0 BRA `(.L_x_1627) ;  /* 0x0000036000000947 */ /* 0x000fca0003800000 */
[C---:B----4-:R-:W-:Y:S01]  /*2c60*/  LEA R86, P0, R112.reuse, R83, 0x1 ;  /* 0x0000005370567211 */ /* 0x050fe200078008ff */
[----:B-1----:R-:W1:Y:S03]  /*2c70*/  LDS.128 R24, [R96+0xb880] ;  /* 0x00b8800060187984 */ /* 0x002e660000000c00 */
        /* <DEDUP_REMOVED lines=20> */
[CC--:B------:R-:W-:Y:S02]  /*2dc0*/  @!P0 FMUL.FTZ R53, R45.reuse, R41.reuse ;  /* 0x000000292d358220 */ /* 0x0c0fe40000410000 */
        /* <DEDUP_REMOVED lines=20> */
[----:B------:R-:W-:Y:S01]  /*2f10*/  @!P0 FMUL.FTZ R5, R39, R46 ;  /* 0x0000002e27058220 */ /* 0x000fe20000410000 */
        /* <DEDUP_REMOVED lines=10> */
.L_x_1627:
[----:B------:R-:W-:Y:S05]  /*2fc0*/  BSYNC B0 ;  /* 0x0000000000007941 */ /* 0x000fea0003800000 */
.L_x_1626:
        /* <DEDUP_REMOVED lines=31> */
[-C--:B------:R-:W-:Y:S01]  /*31c0*/  @!P0 FFMA.FTZ R2, R45, R44.reuse, R2 ;  /* 0x0000002c2d028223 */ /* 0x080fe20000010002 */
        /* <DEDUP_REMOVED lines=14> */
[CC--:B------:R-:W-:Y:S02]  /*32b0*/  @!P0 FMUL.FTZ R53, R48.reuse, R42.reuse ;  /* 0x0000002a30358220 */ /* 0x0c0fe40000410000 */
        /* <DEDUP_REMOVED lines=11> */
.L_x_1629:
[----:B------:R-:W-:Y:S05]  /*3370*/  BSYNC B0 ;  /* 0x0000000000007941 */ /* 0x000fea0003800000 */
.L_x_1628:
[----:B------:R-:W-:Y:S11]  /*3380*/  ISETP.GE.AND P0, PT, R98, c[0x0][0x1d4], PT ;  /* 0x0000750062007a0c */ /* 0x000ff60003f06270 */
[----:B------:R-:W-:Y:S02]  /*3390*/  @!UPT UIADD3 URZ, URZ, URZ, URZ ;  /* 0x0000003f3f3ff290 */ /* 0x000fe4000fffe03f */
[----:B------:R-:W-:-:S05]  /*33a0*/  @P0 BRA `(.L_x_1623) ;  /* 0x0000036000000947 */ /* 0x000fca0003800000 */
[C---:B----4-:R-:W-:Y:S01]  /*33b0*/  LEA R48, P0, R111.reuse, R83, 0x1 ;  /* 0x000000536f307211 */ /* 0x050fe200078008ff */
[----:B-1----:R-:W1:Y:S03]  /*33c0*/  LDS.128 R24, [R96+0xe880] ;  /* 0x00e8800060187984 */ /* 0x002e660000000c00 */
[----:B------:R-:W-:Y:S02]  /*33d0*/  LEA.HI.X R49, R111, R85, R108, 0x1, P0 ;  /* 0x000000556f317211 */ /* 0x000fe400000f0c6c */
[----:B------:R-:W-:Y:S11]  /*33e0*/  ISETP.GE.AND P0, PT, R12, c[0x0][0x27c], PT ;  /* 0x00009f000c007a0c */ /* 0x000ff60003f06270 */
[----:B------:R-:W-:Y:S02]  /*33f0*/  @!UPT UIADD3 URZ, URZ, URZ, URZ ;  /* 0x0000003f3f3ff290 */ /* 0x000fe4000fffe03f */
[----:B------:R-:W-:Y:S01]  /*3400*/  @!P0 HADD2.F32 R38, -RZ, R17.H1_H1 ;  /* 0x30000011ff268230 */ /* 0x000fe20000004100 */
        /* <DEDUP_REMOVED lines=38> */
[-C--:B------:R-:W-:Y:S02]  /*3670*/  @!P0 FFMA.FTZ R4, R39, R43.reuse, R4 ;  /* 0x0000002b27048223 */ /* 0x080fe40000010004 */
[C---:B------:R-:W-:Y:S02]  /*3680*/  @!P0 FMUL.FTZ R5, R33.reuse, R36 ;  /* 0x0000002421058220 */ /* 0x040fe40000410000 */
        /* <DEDUP_REMOVED lines=8> */
.L_x_1623:
[----:B---3--:R-:W-:Y:S05]  /*3710*/  BSYNC B1 ;  /* 0x0000000000017941 */ /* 0x008fea0003800000 */
.L_x_1622:
[----:B--2---:R-:W2:Y:S04]  /*3720*/  SHFL.IDX PT, R133, R133, 0x1, 0x181f ;  /* 0x00381f0085857f89 */ /* 0x004ea800000e0000 */
[----:B------:R3:W1:Y:S01]  /*3730*/  SHFL.IDX PT, R43, R150, 0x1, 0x181f ;  /* 0x00381f00962b7f89 */ /* 0x00066200000e0000 */
[----:B------:R-:W-:-:S05]  /*3740*/  @P5 BRA `(.L_x_1630) ;  /* 0x0000396000005947 */ /* 0x000fca0003800000 */
[----:B------:R-:W-:Y:S01]  /*3750*/  ISETP.GE.AND P0, PT, R18, c[0x0][0x1d4], PT ;  /* 0x0000750012007a0c */ /* 0x000fe20003f06270 */
[----:B------:R-:W-:Y:S01]  /*3760*/  @!UPT UIADD3 URZ, URZ, URZ, URZ ;  /* 0x0000003f3f3ff290 */ /* 0x000fe2000fffe03f */
[----:B------:R-:W-:Y:S11]  /*3770*/  BSSY B0, `(.L_x_1631) ;  /* 0x0000038000007945 */ /* 0x000ff60003800000 */
[----:B------:R-:W-:-:S05]  /*3780*/  @P0 BRA `(.L_x_1632) ;  /* 0x0000036000000947 */ /* 0x000fca0003800000 */
[C---:B-1----:R-:W-:Y:S01]  /*3790*/  LEA R46, P0, R18.reuse, R43, 0x1 ;  /* 0x0000002b122e7211 */ /* 0x042fe200078008ff */
[----:B------:R-:W1:Y:S03]  /*37a0*/  LDS.128 R24, [R96+0xb080] ;  /* 0x00b0800060187984 */ /* 0x000e660000000c00 */
[----:B--2---:R-:W-:Y:S02]  /*37b0*/  LEA.HI.X R47, R18, R133, R19, 0x1, P0 ;  /* 0x00000085122f7211 */ /* 0x004fe400000f0c13 */
[----:B------:R-:W-:Y:S11]  /*37c0*/  ISETP.GE.AND P0, PT, R20, c[0x0][0x27c], PT ;  /* 0x00009f0014007a0c */ /* 0x000ff60003f06270 */
[----:B------:R-:W-:Y:S02]  /*37d0*/  @!UPT UIADD3 URZ, URZ, URZ, URZ ;  /* 0x0000003f3f3ff290 */ /* 0x000fe4000fffe03f */
        /* <DEDUP_REMOVED lines=49> */
.L_x_1632:
[----:B------:R-:W-:Y:S05]  /*3af0*/  BSYNC B0 ;  /* 0x0000000000007941 */ /* 0x000fea0003800000 */
.L_x_1631:
        /* <DEDUP_REMOVED lines=58> */
.L_x_1634:
[----:B------:R-:W-:Y:S05]  /*3ea0*/  BSYNC B0 ;  /* 0x0000000000007941 */ /* 0x000fea0003800000 */
.L_x_1633:
        /* <DEDUP_REMOVED lines=58> */
.L_x_1636:
[----:B------:R-:W-:Y:S05]  /*4250*/  BSYNC B0 ;  /* 0x0000000000007941 */ /* 0x000fea0003800000 */
.L_x_1635:
[----:B------:R-:W-:Y:S11]  /*4260*/  ISETP.GE.AND P0, PT, R98, c[0x0][0x1d4], PT ;  /* 0x0000750062007a0c */ /* 0x000ff60003f06270 */
[----:B------:R-:W-:Y:S02]  /*4270*/  @!UPT UIADD3 URZ, URZ, URZ, URZ ;  /* 0x0000003f3f3ff290 */ /* 0x000fe4000fffe03f */
[----:B------:R-:W-:-:S05]  /*4280*/  @P0 BRA `(.L_x_1630) ;  /* 0x00002e2000000947 */ /* 0x000fca0003800000 */
[C---:B-1----:R-:W-:Y:S01]  /*4290*/  LEA R36, P0, R111.reuse, R43, 0x1 ;  /* 0x0000002b6f247211 */ /* 0x042fe200078008ff */
[----:B------:R-:W1:Y:S03]  /*42a0*/  LDS.128 R24, [R96+0xf880] ;  /* 0x00f8800060187984 */ /* 0x000e660000000c00 */
[----:B--2---:R-:W-:Y:S02]  /*42b0*/  LEA.HI.X R37, R111, R133, R108, 0x1, P0 ;  /* 0x000000856f257211 */ /* 0x004fe400000f0c6c */
        /* <DEDUP_REMOVED lines=52> */
.L_x_1617:
        /* <DEDUP_REMOVED lines=36> */
.L_x_1638:
[----:B------:R-:W-:Y:S05]  /*4840*/  BSYNC B0 ;  /* 0x0000000000007941 */ /* 0x000fea0003800000 */
.L_x_1637:
        /* <DEDUP_REMOVED lines=39> */
[----:B------:R-:W-:Y:S01]  /*4ac0*/  CS2R R30, SRZ ;  /* 0x00000000001e7805 */ /* 0x000fe2000001ff00 */
[----:B------:R-:W-:Y:S01]  /*4ad0*/  IADD3 R5, P3, P0, R144, UR54, R5 ;  /* 0x0000003690057c10 */ /* 0x000fe2000f87e005 */
[----:B------:R-:W-:Y:S01]  /*4ae0*/  CS2R R28, SRZ ;  /* 0x00000000001c7805 */ /* 0x000fe2000001ff00 */
[----:B------:R-:W-:Y:S01]  /*4af0*/  CS2R R74, SRZ ;  /* 0x00000000004a7805 */ /* 0x000fe2000001ff00 */
[----:B------:R-:W-:Y:S01]  /*4b00*/  CS2R R72, SRZ ;  /* 0x0000000000487805 */ /* 0x000fe2000001ff00 */
[----:B------:R-:W-:Y:S01]  /*4b10*/  IADD3.X R4, R114, UR11, R3, P3, P0 ;  /* 0x0000000b72047c10 */ /* 0x000fe20009fe0403 */
[----:B------:R-:W-:Y:S01]  /*4b20*/  IMAD.U32 R3, RZ, RZ, UR38 ;  /* 0x00000026ff037e24 */ /* 0x000fe2000f8e00ff */
[----:B------:R-:W-:Y:S01]  /*4b30*/  CS2R R26, SRZ ;  /* 0x00000000001a7805 */ /* 0x000fe2000001ff00 */
[----:B------:R-:W-:Y:S01]  /*4b40*/  IMAD.U32 R2, RZ, RZ, UR35 ;  /* 0x00000023ff027e24 */ /* 0x000fe2000f8e00ff */
[----:B------:R-:W-:Y:S02]  /*4b50*/  CS2R R24, SRZ ;  /* 0x0000000000187805 */ /* 0x000fe4000001ff00 */
[----:B------:R-:W-:Y:S04]  /*4b60*/  IADD3 R3, P3, P0, R142, UR52, R3 ;  /* 0x000000348e037c10 */ /* 0x000fe8000f87e003 */
[----:B------:R-:W-:Y:S02]  /*4b70*/  IADD3.X R2, R113, UR10, R2, P3, P0 ;  /* 0x0000000a71027c10 */ /* 0x000fe40009fe0402 */
        /* <DEDUP_REMOVED lines=12> */
.L_x_1640:
[----:B------:R-:W-:Y:S05]  /*4c40*/  BSYNC B0 ;  /* 0x0000000000007941 */ /* 0x000fea0003800000 */
.L_x_1639:
[----:B-----5:R-:W-:Y:S01]  /*4c50*/  MOV R7, R73 ;  /* 0x0000004900077202 */ /* 0x020fe20000000f00 */
[----:B------:R2:W3:Y:S01]  /*4c60*/  SHFL.IDX PT, R153, R133, RZ, 0x181f ;  /* 0x00181fff85997589 */ /* 0x0004e200000e0000 */
[----:B-1----:R-:W-:Y:S01]  /*4c70*/  MOV R4, R27 ;  /* 0x0000001b00047202 */ /* 0x002fe20000000f00 */
[----:B------:R-:W-:Y:S01]  /*4c80*/  IMAD.MOV.U32 R10, RZ, RZ, R74 ;  /* 0x000000ffff0a7224 */ /* 0x000fe200078e004a */
[----:B------:R-:W-:Y:S01]  /*4c90*/  IADD3 R71, -R66, c[0x0][0x1d4], RZ ;  /* 0x0000750042477a10 */ /* 0x000fe20007ffe1ff */
[----:B------:R-:W-:Y:S01]  /*4ca0*/  IMAD.MOV.U32 R9, RZ, RZ, R75 ;  /* 0x000000ffff097224 */ /* 0x000fe200078e004b */
[----:B------:R-:W-:Y:S01]  /*4cb0*/  BSSY B1, `(.L_x_1641) ;  /* 0x000010b000017945 */ /* 0x000fe20003800000 */
[----:B------:R-:W-:Y:S02]  /*4cc0*/  IMAD.MOV.U32 R8, RZ, RZ, R72 ;  /* 0x000000ffff087224 */ /* 0x000fe400078e0048 */
[----:B------:R2:W1:Y:S01]  /*4cd0*/  SHFL.IDX PT, R152, R150, RZ, 0x181f ;  /* 0x00181fff96987589 */ /* 0x00046200000e0000 */
        /* <DEDUP_REMOVED lines=24> */
[----:B------:R-:W-:Y:S01]  /*4e60*/  SEL R62, R66, R71, !P1 ;  /* 0x00000047423e7207 */ /* 0x000fe20004800000 */
[----:B------:R-:W3:Y:S01]  /*4e70*/  LDS.128 R32, [R127+0xa080] ;  /* 0x00a080007f207984 */ /* 0x000ee20000000c00 */
        /* <DEDUP_REMOVED lines=15> */
[----:B------:R-:W-:Y:S01]  /*4f70*/  @!P0 SHF.R.U64 R63, R56, 0x10, R57 ;  /* 0x00000010383f8819 */ /* 0x000fe20000001239 */
[----:B------:R-:W-:Y:S01]  /*4f80*/  IMAD R53, R55, 0xc00, R6 ;  /* 0x00000c0037357824 */ /* 0x000fe200078e0206 */
[--C-:B------:R-:W-:Y:S02]  /*4f90*/  @!P0 SHF.R.U32.HI R44, RZ, 0x10, R47.reuse ;  /* 0x00000010ff2c8819 */ /* 0x100fe4000001162f */
[----:B------:R-:W-:Y:S01]  /*4fa0*/  @!P0 SHF.R.U64 R46, R46, 0x10, R47 ;  /* 0x000000102e2e8819 */ /* 0x000fe2000000122f */
[----:B------:R-:W-:Y:S01]  /*4fb0*/  IMAD.IADD R156, R53, 0x1, R156 ;  /* 0x00000001359c7824 */ /* 0x000fe200078e029c */
[----:B------:R-:W-:Y:S01]  /*4fc0*/  @!P0 SHF.R.U64 R62, R58, 0x10, R59 ;  /* 0x000000103a3e8819 */ /* 0x000fe2000000123b */
[----:B------:R-:W-:Y:S01]  /*4fd0*/  @!P0 HADD2.F32 R58, -RZ, R63.H0_H0 ;  /* 0x2000003fff3a8230 */ /* 0x000fe20000004100 */
[----:B------:R-:W-:Y:S01]  /*4fe0*/  @!P0 SHF.R.U32.HI R45, RZ, 0x10, R45 ;  /* 0x00000010ff2d8819 */ /* 0x000fe2000001162d */
[----:B------:R-:W-:Y:S01]  /*4ff0*/  @!P0 HADD2.F32 R46, -RZ, R46.H0_H0 ;  /* 0x2000002eff2e8230 */ /* 0x000fe20000004100 */
[----:B------:R-:W-:Y:S01]  /*5000*/  SHF.L.U32 R154, R156, 0x1, RZ ;  /* 0x000000019c9a7819 */ /* 0x000fe200000006ff */
[----:B------:R-:W-:Y:S01]  /*5010*/  @!P0 HADD2.F32 R62, -RZ, R62.H0_H0 ;  /* 0x2000003eff3e8230 */ /* 0x000fe20000004100 */
[----:B---3--:R-:W-:Y:S01]  /*5020*/  @!P0 IMAD.MOV.U32 R51, RZ, RZ, R32 ;  /* 0x000000ffff338224 */ /* 0x008fe200078e0020 */
[----:B------:R-:W-:Y:S02]  /*5030*/  @!P0 SHF.R.U32.HI R65, RZ, 0x10, R59 ;  /* 0x00000010ff418819 */ /* 0x000fe4000001163b */
[----:B------:R-:W3:Y:S01]  /*5040*/  LDS.128 R88, [R154+0xa080] ;  /* 0x00a080009a587984 */ /* 0x000ee20000000c00 */
[----:B------:R-:W-:Y:S01]  /*5050*/  @!P0 SHF.R.U32.HI R57, RZ, 0x10, R57 ;  /* 0x00000010ff398819 */ /* 0x000fe20000011639 */
[--C-:B------:R-:W-:Y:S02]  /*5060*/  @!P0 HADD2.F32 R47, -RZ, R51.reuse.H0_H0 ;  /* 0x20000033ff2f8230 */ /* 0x100fe40000004100 */
[----:B------:R-:W-:Y:S02]  /*5070*/  @!P0 HADD2.F32 R49, -RZ, R51.H1_H1 ;  /* 0x30000033ff318230 */ /* 0x000fe40000004100 */
[----:B------:R-:W-:Y:S01]  /*5080*/  @!P0 HADD2.F32 R65, -RZ, R65.H0_H0 ;  /* 0x20000041ff418230 */ /* 0x000fe20000004100 */
[----:B------:R-:W-:Y:S02]  /*5090*/  @!P0 FMUL.FTZ R2, R47, R50 ;  /* 0x000000322f028220 */ /* 0x000fe40000410000 */
[----:B------:R-:W-:Y:S02]  /*50a0*/  @!P0 FMUL.FTZ R3, R49, R52 ;  /* 0x0000003431038220 */ /* 0x000fe40000410000 */
[----:B---3--:R-:W-:Y:S01]  /*50b0*/  @!P0 IMAD.MOV.U32 R59, RZ, RZ, R89 ;  /* 0x000000ffff3b8224 */ /* 0x008fe200078e0059 */
[----:B------:R-:W-:Y:S05]  /*50c0*/  @!P0 MOV R56, R88 ;  /* 0x0000005800388202 */ /* 0x000fea0000000f00 */
[--C-:B------:R-:W-:Y:S02]  /*50d0*/  @!P0 HADD2.F32 R55, -RZ, R56.reuse.H0_H0 ;  /* 0x20000038ff378230 */ /* 0x100fe40000004100 */
[----:B------:R-:W-:Y:S03]  /*50e0*/  @!P0 HADD2.F32 R56, -RZ, R56.H1_H1 ;  /* 0x30000038ff388230 */ /* 0x000fe60000004100 */
[C---:B------:R-:W-:Y:S02]  /*50f0*/  @!P0 FMUL.FTZ R154, R55.reuse, R50 ;  /* 0x00000032379a8220 */ /* 0x040fe40000410000 */
[C---:B------:R-:W-:Y:S02]  /*5100*/  @!P0 FMUL.FTZ R155, R56.reuse, R52 ;  /* 0x00000034389b8220 */ /* 0x040fe40000410000 */
[----:B------:R-:W-:Y:S01]  /*5110*/  @!P0 FFMA.FTZ R2, R55, R54, R2 ;  /* 0x0000003637028223 */ /* 0x000fe20000010002 */
[----:B------:R-:W-:Y:S01]  /*5120*/  @!P0 HADD2.F32 R55, -RZ, R60.H1_H1 ;  /* 0x3000003cff378230 */ /* 0x000fe20000004100 */
[----:B------:R-:W-:Y:S01]  /*5130*/  @!P0 FFMA.FTZ R155, R49, R58, -R155 ;  /* 0x0000003a319b8223 */ /* 0x000fe2000001089b */
[----:B------:R-:W-:Y:S01]  /*5140*/  @!P0 MOV R49, R33 ;  /* 0x0000002100318202 */ /* 0x000fe20000000f00 */
[----:B------:R-:W-:Y:S01]  /*5150*/  @!P0 FFMA.FTZ R154, R47, R54, -R154 ;  /* 0x000000362f9a8223 */ /* 0x000fe2000001089a */
[----:B------:R-:W-:Y:S01]  /*5160*/  @!P0 HADD2.F32 R47, -RZ, R48.H0_H0 ;  /* 0x20000030ff2f8230 */ /* 0x000fe20000004100 */
[----:B------:R-:W-:Y:S01]  /*5170*/  @!P0 FFMA.FTZ R3, R56, R58, R3 ;  /* 0x0000003a38038223 */ /* 0x000fe20000010003 */
[----:B------:R-:W-:Y:S02]  /*5180*/  @!P0 HADD2.F32 R48, -RZ, R45.H0_H0 ;  /* 0x2000002dff308230 */ /* 0x000fe40000004100 */
[----:B------:R-:W-:Y:S01]  /*5190*/  @!P0 HADD2.F32 R56, -RZ, R59.H1_H1 ;  /* 0x3000003bff388230 */ /* 0x000fe20000004100 */
[----:B------:R-:W-:Y:S01]  /*51a0*/  @!P0 F2FP.PACK_AB R155, R155, R154 ;  /* 0x0000009a9b9b823e */ /* 0x000fe200000000ff */
[----:B------:R-:W-:Y:S01]  /*51b0*/  @!P0 HADD2.F32 R45, -RZ, R49.H1_H1 ;  /* 0x30000031ff2d8230 */ /* 0x000fe20000004100 */
[----:B------:R-:W-:Y:S01]  /*51c0*/  @!P0 F2FP.PACK_AB R154, R3, R2 ;  /* 0x00000002039a823e */ /* 0x000fe200000000ff */
[----:B------:R-:W-:Y:S01]  /*51d0*/  @!P0 HADD2.F32 R58, -RZ, R57.H0_H0 ;  /* 0x20000039ff3a8230 */ /* 0x000fe20000004100 */
[----:B------:R-:W-:Y:S01]  /*51e0*/  @!P0 IMAD.MOV.U32 R57, RZ, RZ, R91 ;  /* 0x000000ffff398224 */ /* 0x000fe200078e005b */
[----:B------:R-:W-:Y:S01]  /*51f0*/  @!P0 MOV R32, R155 ;  /* 0x0000009b00208202 */ /* 0x000fe20000000f00 */
[-C--:B------:R-:W-:Y:S01]  /*5200*/  @!P0 FMUL.FTZ R157, R56, R48.reuse ;  /* 0x00000030389d8220 */ /* 0x080fe20000410000 */
[----:B------:R-:W-:Y:S01]  /*5210*/  @!P0 HADD2.F32 R50, -RZ, R49.H0_H0 ;  /* 0x20000031ff328230 */ /* 0x000fe20000004100 */
[C---:B------:R-:W-:Y:S01]  /*5220*/  @!P0 FMUL.FTZ R5, R45.reuse, R48 ;  /* 0x000000302d058220 */ /* 0x040fe20000410000 */
[----:B------:R-:W-:Y:S01]  /*5230*/  @!P0 MOV R49, R35 ;  /* 0x0000002300318202 */ /* 0x000fe20000000f00 */
[----:B------:R-:W-:Y:S01]  /*5240*/  @!P0 FFMA.FTZ R157, R45, R58, -R157 ;  /* 0x0000003a2d9d8223 */ /* 0x000fe2000001089d */
[----:B------:R-:W-:Y:S01]  /*5250*/  @!P0 HADD2.F32 R45, -RZ, R44.H0_H0 ;  /* 0x2000002cff2d8230 */ /* 0x000fe20000004100 */
[----:B------:R-:W-:Y:S01]  /*5260*/  @!P0 FMUL.FTZ R4, R50, R47 ;  /* 0x0000002f32048220 */ /* 0x000fe20000410000 */
[----:B------:R-:W-:Y:S01]  /*5270*/  @!P0 HADD2.F32 R63, -RZ, R57.H1_H1 ;  /* 0x30000039ff3f8230 */ /* 0x000fe20000004100 */
[----:B------:R-:W-:Y:S01]  /*5280*/  @!P0 MOV R88, R154 ;  /* 0x0000009a00588202 */ /* 0x000fe20000000f00 */
[----:B------:R-:W-:Y:S01]  /*5290*/  @!P0 HADD2.F32 R54, -RZ, R59.H0_H0 ;  /* 0x2000003bff368230 */ /* 0x000fe20000004100 */
[----:B------:R-:W-:Y:S01]  /*52a0*/  @!P0 MOV R59, R90 ;  /* 0x0000005a003b8202 */ /* 0x000fe20000000f00 */
[----:B------:R-:W-:Y:S01]  /*52b0*/  @!P0 HADD2.F32 R44, -RZ, R49.H1_H1 ;  /* 0x30000031ff2c8230 */ /* 0x000fe20000004100 */
[----:B------:R-:W-:Y:S01]  /*52c0*/  @!P0 FMUL.FTZ R159, R63, R45 ;  /* 0x0000002d3f9f8220 */ /* 0x000fe20000410000 */
[----:B------:R-:W-:Y:S01]  /*52d0*/  @!P0 HADD2.F32 R64, -RZ, R57.H0_H0 ;  /* 0x20000039ff408230 */ /* 0x000fe20000004100 */
        /* <DEDUP_REMOVED lines=8> */
[----:B------:R-:W-:Y:S01]  /*5360*/  @!P0 FFMA.FTZ R4, R54, R55, R4 ;  /* 0x0000003736048223 */ /* 0x000fe20000010004 */
[----:B------:R-:W-:Y:S01]  /*5370*/  @!P0 HADD2.F32 R57, -RZ, R59.H0_H0 ;  /* 0x2000003bff398230 */ /* 0x000fe20000004100 */
[----:B------:R-:W-:Y:S01]  /*5380*/  @!P0 FFMA.FTZ R5, R56, R58, R5 ;  /* 0x0000003a38058223 */ /* 0x000fe20000010005 */
[--C-:B------:R-:W-:Y:S01]  /*5390*/  @!P0 HADD2.F32 R45, -RZ, R43.reuse.H0_H0 ;  /* 0x2000002bff2d8230 */ /* 0x100fe20000004100 */
[-C--:B------:R-:W-:Y:S01]  /*53a0*/  @!P0 FMUL.FTZ R9, R48, R47.reuse ;  /* 0x0000002f30098220 */ /* 0x080fe20000410000 */
[----:B------:R-:W-:Y:S01]  /*53b0*/  @!P0 HADD2.F32 R43, -RZ, R43.H1_H1 ;  /* 0x3000002bff2b8230 */ /* 0x000fe20000004100 */
[-C--:B------:R-:W-:Y:S01]  /*53c0*/  @!P0 FMUL.FTZ R160, R57, R44.reuse ;  /* 0x0000002c39a08220 */ /* 0x080fe20000410000 */
[----:B------:R-:W-:Y:S01]  /*53d0*/  @!P0 HADD2.F32 R59, -RZ, R59.H1_H1 ;  /* 0x3000003bff3b8230 */ /* 0x000fe20000004100 */
[----:B------:R-:W-:Y:S02]  /*53e0*/  @!P0 FMUL.FTZ R7, R45, R44 ;  /* 0x0000002c2d078220 */ /* 0x000fe40000410000 */
[----:B------:R-:W-:Y:S02]  /*53f0*/  @!P0 FMUL.FTZ R8, R43, R46 ;  /* 0x0000002e2b088220 */ /* 0x000fe40000410000 */
[----:B------:R-:W-:Y:S02]  /*5400*/  @!P0 FFMA.FTZ R7, R57, R60, R7 ;  /* 0x0000003c39078223 */ /* 0x000fe40000010007 */
[C---:B------:R-:W-:Y:S02]  /*5410*/  @!P0 FMUL.FTZ R161, R59.reuse, R46 ;  /* 0x0000002e3ba18220 */ /* 0x040fe40000410000 */
        /* <DEDUP_REMOVED lines=20> */
[C---:B-1----:R-:W-:Y:S04]  /*5560*/  LEA R154, P0, R121.reuse, R152, 0x1 ;  /* 0x00000098799a7211 */ /* 0x042fe800078008ff */
[----:B------:R-:W-:Y:S02]  /*5570*/  LEA.HI.X R155, R121, R153, R118, 0x1, P0 ;  /* 0x00000099799b7211 */ /* 0x000fe400000f0c76 */
[C---:B------:R-:W-:Y:S03]  /*5580*/  ISETP.GE.AND P0, PT, R151.reuse, c[0x0][0x1d4], PT ;  /* 0x0000750097007a0c */ /* 0x040fe60003f06270 */
[----:B------:R1:W-:Y:S10]  /*5590*/  ST.E.128 [R154.64], R32 ;  /* 0x000000209a007985 */ /* 0x0003f4000c101d1a */
[----:B------:R-:W-:Y:S05]  /*55a0*/  @!P0 IMAD.WIDE R156, R151, 0x2, R152 ;  /* 0x00000002979c8825 */ /* 0x000fea00078e0298 */
[----:B------:R1:W-:Y:S02]  /*55b0*/  @!P0 ST.E.128 [R156.64], R88 ;  /* 0x000000589c008985 */ /* 0x0003e4000c101d1a */
.L_x_1644:
[----:B------:R-:W-:Y:S05]  /*55c0*/  BSYNC B0 ;  /* 0x0000000000007941 */ /* 0x000fea0003800000 */
.L_x_1643:
[----:B------:R-:W-:Y:S11]  /*55d0*/  ISETP.GE.AND P0, PT, R14, c[0x0][0x1d4], PT ;  /* 0x000075000e007a0c */ /* 0x000ff60003f06270 */
[----:B------:R-:W-:Y:S02]  /*55e0*/  @!UPT UIADD3 URZ, URZ, URZ, URZ ;  /* 0x0000003f3f3ff290 */ /* 0x000fe4000fffe03f */
[----:B------:R-:W-:-:S05]  /*55f0*/  @P0 BRA `(.L_x_1642) ;  /* 0x0000076000000947 */ /* 0x000fca0003800000 */
[----:B------:R-:W-:Y:S01]  /*5600*/  SEL R49, R66, R71, !P2 ;  /* 0x0000004742317207 */ /* 0x000fe20005000000 */
[----:B-1----:R-:W1:Y:S01]  /*5610*/  LDS.128 R32, [R126+0xa080] ;  /* 0x00a080007e207984 */ /* 0x002e620000000c00 */
        /* <DEDUP_REMOVED lines=10> */
[----:B------:R-:W-:Y:S01]  /*56c0*/  LEA.HI R49, R49, R48, RZ, 0x3 ;  /* 0x0000003031317211 */ /* 0x000fe200078f18ff */
[----:B------:R-:W-:Y:S01]  /*56d0*/  @!P0 HADD2.F32 R48, -RZ, R87.H1_H1 ;  /* 0x30000057ff308230 */ /* 0x000fe20000004100 */
        /* <DEDUP_REMOVED lines=8> */
[----:B------:R-:W-:Y:S01]  /*5760*/  @!P0 HADD2.F32 R52, -RZ, R52.H0_H0 ;  /* 0x20000034ff348230 */ /* 0x000fe20000004100 */
[----:B------:R-:W-:Y:S02]  /*5770*/  @!P0 SHF.R.U32.HI R37, RZ, 0x10, R37 ;  /* 0x00000010ff258819 */ /* 0x000fe40000011625 */
[----:B------:R-:W-:Y:S02]  /*5780*/  @!P0 SHF.R.U32.HI R80, RZ, 0x10, R81 ;  /* 0x00000010ff508819 */ /* 0x000fe40000011651 */
[----:B------:R-:W-:Y:S01]  /*5790*/  SHF.L.U32 R65, R88, 0x1, RZ ;  /* 0x0000000158417819 */ /* 0x000fe200000006ff */
[----:B-1----:R-:W-:Y:S01]  /*57a0*/  @!P0 IMAD.MOV.U32 R45, RZ, RZ, R32 ;  /* 0x000000ffff2d8224 */ /* 0x002fe200078e0020 */
[--C-:B------:R-:W-:Y:S02]  /*57b0*/  @!P0 SHF.R.U32.HI R59, RZ, 0x10, R83.reuse ;  /* 0x00000010ff3b8819 */ /* 0x100fe40000011653 */
[----:B------:R-:W-:Y:S01]  /*57c0*/  @!P0 SHF.R.U64 R55, R82, 0x10, R83 ;  /* 0x0000001052378819 */ /* 0x000fe20000001253 */
[----:B------:R-:W1:Y:S01]  /*57d0*/  LDS.128 R60, [R65+0xa080] ;  /* 0x00a08000413c7984 */ /* 0x000e620000000c00 */
[--C-:B------:R-:W-:Y:S02]  /*57e0*/  @!P0 HADD2.F32 R39, -RZ, R45.reuse.H0_H0 ;  /* 0x2000002dff278230 */ /* 0x100fe40000004100 */
[----:B------:R-:W-:Y:S02]  /*57f0*/  @!P0 HADD2.F32 R43, -RZ, R45.H1_H1 ;  /* 0x3000002dff2b8230 */ /* 0x000fe40000004100 */
[----:B------:R-:W-:Y:S01]  /*5800*/  @!P0 HADD2.F32 R59, -RZ, R59.H0_H0 ;  /* 0x2000003bff3b8230 */ /* 0x000fe20000004100 */
[----:B------:R-:W-:Y:S01]  /*5810*/  @!P0 FMUL.FTZ R2, R39, R44 ;  /* 0x0000002c27028220 */ /* 0x000fe20000410000 */
[----:B------:R-:W-:Y:S01]  /*5820*/  @!P0 HADD2.F32 R55, -RZ, R55.H0_H0 ;  /* 0x20000037ff378230 */ /* 0x000fe20000004100 */
[----:B------:R-:W-:Y:S02]  /*5830*/  @!P0 FMUL.FTZ R3, R43, R46 ;  /* 0x0000002e2b038220 */ /* 0x000fe40000410000 */
[----:B-1----:R-:W-:Y:S01]  /*5840*/  @!P0 IMAD.MOV.U32 R51, RZ, RZ, R61 ;  /* 0x000000ffff338224 */ /* 0x002fe200078e003d */
[----:B------:R-:W-:Y:S02]  /*5850*/  @!P0 MOV R50, R60 ;  /* 0x0000003c00328202 */ /* 0x000fe40000000f00 */
[----:B------:R-:W-:Y:S03]  /*5860*/  @!P0 MOV R53, R62 ;  /* 0x0000003e00358202 */ /* 0x000fe60000000f00 */
[--C-:B------:R-:W-:Y:S02]  /*5870*/  @!P0 HADD2.F32 R49, -RZ, R50.reuse.H0_H0 ;  /* 0x20000032ff318230 */ /* 0x100fe40000004100 */
[----:B------:R-:W-:Y:S02]  /*5880*/  @!P0 HADD2.F32 R50, -RZ, R50.H1_H1 ;  /* 0x30000032ff328230 */ /* 0x000fe40000004100 */
[--C-:B------:R-:W-:Y:S01]  /*5890*/  @!P0 HADD2.F32 R54, -RZ, R53.reuse.H0_H0 ;  /* 0x20000035ff368230 */ /* 0x100fe20000004100 */
[C---:B------:R-:W-:Y:S01]  /*58a0*/  @!P0 FMUL.FTZ R65, R49.reuse, R44 ;  /* 0x0000002c31418220 */ /* 0x040fe20000410000 */
[----:B------:R-:W-:Y:S01]  /*58b0*/  @!P0 HADD2.F32 R53, -RZ, R53.H1_H1 ;  /* 0x30000035ff358230 */ /* 0x000fe20000004100 */
[C---:B------:R-:W-:Y:S02]  /*58c0*/  @!P0 FMUL.FTZ R88, R50.reuse, R46 ;  /* 0x0000002e32588220 */ /* 0x040fe40000410000 */
[----:B------:R-:W-:Y:S01]  /*58d0*/  @!P0 FFMA.FTZ R2, R49, R48, R2 ;  /* 0x0000003031028223 */ /* 0x000fe20000010002 */
[----:B------:R-:W-:Y:S01]  /*58e0*/  @!P0 HADD2.F32 R49, -RZ, R87.H0_H0 ;  /* 0x20000057ff318230 */ /* 0x000fe20000004100 */
[----:B------:R-:W-:Y:S01]  /*58f0*/  @!P0 FFMA.FTZ R88, R43, R52, -R88 ;  /* 0x000000342b588223 */ /* 0x000fe20000010858 */
[----:B------:R-:W-:Y:S01]  /*5900*/  @!P0 MOV R43, R33 ;  /* 0x00000021002b8202 */ /* 0x000fe20000000f00 */
[----:B------:R-:W-:Y:S01]  /*5910*/  @!P0 FFMA.FTZ R65, R39, R48, -R65 ;  /* 0x0000003027418223 */ /* 0x000fe20000010841 */
[----:B------:R-:W-:Y:S01]  /*5920*/  @!P0 HADD2.F32 R39, -RZ, R42.H0_H0 ;  /* 0x2000002aff278230 */ /* 0x000fe20000004100 */
[----:B------:R-:W-:Y:S01]  /*5930*/  @!P0 FFMA.FTZ R3, R50, R52, R3 ;  /* 0x0000003432038223 */ /* 0x000fe20000010003 */
[----:B------:R-:W-:Y:S02]  /*5940*/  @!P0 HADD2.F32 R42, -RZ, R37.H0_H0 ;  /* 0x20000025ff2a8230 */ /* 0x000fe40000004100 */
[--C-:B------:R-:W-:Y:S01]  /*5950*/  @!P0 HADD2.F32 R50, -RZ, R51.reuse.H1_H1 ;  /* 0x30000033ff328230 */ /* 0x100fe20000004100 */
[----:B------:R-:W-:Y:S01]  /*5960*/  @!P0 F2FP.PACK_AB R88, R88, R65 ;  /* 0x000000415858823e */ /* 0x000fe200000000ff */
[----:B------:R-:W-:Y:S01]  /*5970*/  @!P0 HADD2.F32 R48, -RZ, R51.H0_H0 ;  /* 0x20000033ff308230 */ /* 0x000fe20000004100 */
[----:B------:R-:W-:Y:S01]  /*5980*/  @!P0 IMAD.MOV.U32 R51, RZ, RZ, R63 ;  /* 0x000000ffff338224 */ /* 0x000fe200078e003f */
[--C-:B------:R-:W-:Y:S01]  /*5990*/  @!P0 HADD2.F32 R37, -RZ, R43.reuse.H1_H1 ;  /* 0x3000002bff258230 */ /* 0x100fe20000004100 */
[-C--:B------:R-:W-:Y:S01]  /*59a0*/  @!P0 FMUL.FTZ R90, R50, R42.reuse ;  /* 0x0000002a325a8220 */ /* 0x080fe20000410000 */
[----:B------:R-:W-:Y:S01]  /*59b0*/  @!P0 HADD2.F32 R52, -RZ, R80.H0_H0 ;  /* 0x20000050ff348230 */ /* 0x000fe20000004100 */
[----:B------:R-:W-:Y:S01]  /*59c0*/  @!P0 FMUL.FTZ R89, R48, R39 ;  /* 0x0000002730598220 */ /* 0x000fe20000410000 */
[----:B------:R-:W-:Y:S01]  /*59d0*/  @!P0 HADD2.F32 R44, -RZ, R43.H0_H0 ;  /* 0x2000002bff2c8230 */ /* 0x000fe20000004100 */
[C---:B------:R-:W-:Y:S01]  /*59e0*/  @!P0 FMUL.FTZ R5, R37.reuse, R42 ;  /* 0x0000002a25058220 */ /* 0x040fe20000410000 */
[----:B------:R-:W-:Y:S01]  /*59f0*/  @!P0 MOV R43, R35 ;  /* 0x00000023002b8202 */ /* 0x000fe20000000f00 */
[----:B------:R-:W-:Y:S01]  /*5a00*/  @!P0 FFMA.FTZ R90, R37, R52, -R90 ;  /* 0x00000034255a8223 */ /* 0x000fe2000001085a */
[----:B------:R-:W-:Y:S01]  /*5a10*/  @!P0 HADD2.F32 R37, -RZ, R36.H0_H0 ;  /* 0x20000024ff258230 */ /* 0x000fe20000004100 */
[C---:B------:R-:W-:Y:S01]  /*5a20*/  @!P0 FMUL.FTZ R4, R44.reuse, R39 ;  /* 0x000000272c048220 */ /* 0x040fe20000410000 */
[----:B------:R-:W-:Y:S01]  /*5a30*/  @!P0 HADD2.F32 R58, -RZ, R51.H1_H1 ;  /* 0x30000033ff3a8230 */ /* 0x000fe20000004100 */
[-C--:B------:R-:W-:Y:S01]  /*5a40*/  @!P0 FFMA.FTZ R89, R44, R49.reuse, -R89 ;  /* 0x000000312c598223 */ /* 0x080fe20000010859 */
[----:B------:R-:W-:Y:S01]  /*5a50*/  @!P0 HADD2.F32 R36, -RZ, R43.H1_H1 ;  /* 0x3000002bff248230 */ /* 0x000fe20000004100 */
[----:B------:R-:W-:Y:S01]  /*5a60*/  @!P0 FFMA.FTZ R4, R48, R49, R4 ;  /* 0x0000003130048223 */ /* 0x000fe20000010004 */
[----:B------:R-:W-:Y:S01]  /*5a70*/  @!P0 MOV R32, R88 ;  /* 0x0000005800208202 */ /* 0x000fe20000000f00 */
[-C--:B------:R-:W-:Y:S01]  /*5a80*/  @!P0 FMUL.FTZ R154, R58, R37.reuse ;  /* 0x000000253a9a8220 */ /* 0x080fe20000410000 */
        /* <DEDUP_REMOVED lines=13> */
[----:B------:R-:W-:Y:S01]  /*5b60*/  @!P0 FMUL.FTZ R156, R53, R37 ;  /* 0x00000025359c8220 */ /* 0x000fe20000410000 */
[----:B------:R-:W-:Y:S01]  /*5b70*/  @!P0 F2FP.PACK_AB R65, R3, R2 ;  /* 0x000000020341823e */ /* 0x000fe200000000ff */
[----:B------:R-:W-:Y:S01]  /*5b80*/  @!P0 FMUL.FTZ R151, R54, R39 ;  /* 0x0000002736978220 */ /* 0x000fe20000410000 */
[----:B------:R-:W-:Y:S01]  /*5b90*/  @!P0 F2FP.PACK_AB R90, R5, R4 ;  /* 0x00000004055a823e */ /* 0x000fe200000000ff */
[----:B------:R-:W-:Y:S01]  /*5ba0*/  @!P0 FFMA.FTZ R91, R42, R57, -R91 ;  /* 0x000000392a5b8223 */ /* 0x000fe2000001085b */
[----:B------:R-:W-:Y:S01]  /*5bb0*/  @!P0 MOV R33, R89 ;  /* 0x0000005900218202 */ /* 0x000fe20000000f00 */
[--C-:B------:R-:W-:Y:S01]  /*5bc0*/  @!P0 HADD2.F32 R38, -RZ, R36.reuse.H0_H0 ;  /* 0x20000024ff268230 */ /* 0x100fe20000004100 */
[----:B------:R-:W-:Y:S01]  /*5bd0*/  @!P0 MOV R60, R65 ;  /* 0x00000041003c8202 */ /* 0x000fe20000000f00 */
[----:B------:R-:W-:Y:S01]  /*5be0*/  @!P0 IMAD.MOV.U32 R61, RZ, RZ, R90 ;  /* 0x000000ffff3d8224 */ /* 0x000fe200078e005a */
[----:B------:R-:W-:Y:S01]  /*5bf0*/  @!P0 HADD2.F32 R36, -RZ, R36.H1_H1 ;  /* 0x30000024ff248230 */ /* 0x000fe20000004100 */
[----:B------:R-:W-:Y:S01]  /*5c00*/  @!P0 F2FP.PACK_AB R91, R154, R91 ;  /* 0x0000005b9a5b823e */ /* 0x000fe200000000ff */
[C---:B------:R-:W-:Y:S02]  /*5c10*/  @!P0 FMUL.FTZ R7, R38.reuse, R39 ;  /* 0x0000002726078220 */ /* 0x040fe40000410000 */
[----:B------:R-:W-:Y:S01]  /*5c20*/  @!P0 FFMA.FTZ R151, R38, R51, -R151 ;  /* 0x0000003326978223 */ /* 0x000fe20000010897 */
[----:B------:R-:W-:Y:S01]  /*5c30*/  @!P0 MOV R35, R91 ;  /* 0x0000005b00238202 */ /* 0x000fe20000000f00 */
[----:B------:R-:W-:Y:S02]  /*5c40*/  @!P0 FMUL.FTZ R8, R36, R37 ;  /* 0x0000002524088220 */ /* 0x000fe40000410000 */
[----:B------:R-:W-:Y:S02]  /*5c50*/  @!P0 FFMA.FTZ R7, R54, R51, R7 ;  /* 0x0000003336078223 */ /* 0x000fe40000010007 */
[----:B------:R-:W-:Y:S02]  /*5c60*/  @!P0 FFMA.FTZ R8, R53, R55, R8 ;  /* 0x0000003735088223 */ /* 0x000fe40000010008 */
[----:B------:R-:W-:Y:S02]  /*5c70*/  @!P0 FFMA.FTZ R9, R56, R57, R9 ;  /* 0x0000003938098223 */ /* 0x000fe40000010009 */
[----:B------:R-:W-:Y:S02]  /*5c80*/  @!P0 FFMA.FTZ R156, R36, R55, -R156 ;  /* 0x00000037249c8223 */ /* 0x000fe4000001089c */
[----:B------:R-:W-:Y:S03]  /*5c90*/  @!P0 FFMA.FTZ R10, R58, R59, R10 ;  /* 0x0000003b3a0a8223 */ /* 0x000fe6000001000a */
[----:B------:R-:W-:Y:S02]  /*5ca0*/  @!P0 F2FP.PACK_AB R156, R156, R151 ;  /* 0x000000979c9c823e */ /* 0x000fe400000000ff */
[----:B------:R-:W-:Y:S02]  /*5cb0*/  @!P0 F2FP.PACK_AB R151, R8, R7 ;  /* 0x000000070897823e */ /* 0x000fe400000000ff */
[----:B------:R-:W-:Y:S01]  /*5cc0*/  @!P0 F2FP.PACK_AB R154, R10, R9 ;  /* 0x000000090a9a823e */ /* 0x000fe200000000ff */
[----:B------:R-:W-:Y:S01]  /*5cd0*/  @!P0 IMAD.MOV.U32 R34, RZ, RZ, R156 ;  /* 0x000000ffff228224 */ /* 0x000fe200078e009c */
[----:B------:R-:W-:Y:S02]  /*5ce0*/  @!P0 MOV R62, R151 ;  /* 0x00000097003e8202 */ /* 0x000fe40000000f00 */
[----:B------:R-:W-:Y:S02]  /*5cf0*/  @!P0 MOV R63, R154 ;  /* 0x0000009a003f8202 */ /* 0x000fe40000000f00 */
[C---:B------:R-:W-:Y:S04]  /*5d00*/  LEA R88, P0, R128.reuse, R152, 0x1 ;  /* 0x0000009880587211 */ /* 0x040fe800078008ff */
[----:B------:R-:W-:Y:S02]  /*5d10*/  LEA.HI.X R89, R128, R153, R123, 0x1, P0 ;  /* 0x0000009980597211 */ /* 0x000fe400000f0c7b */
[C---:B------:R-:W-:Y:S03]  /*5d20*/  ISETP.GE.AND P0, PT, R64.reuse, c[0x0][0x1d4], PT ;  /* 0x0000750040007a0c */ /* 0x040fe60003f06270 */
[----:B------:R1:W-:Y:S10]  /*5d30*/  ST.E.128 [R88.64], R32 ;  /* 0x0000002058007985 */ /* 0x0003f4000c101d1a */
[----:B------:R-:W-:Y:S05]  /*5d40*/  @!P0 IMAD.WIDE R152, R64, 0x2, R152 ;  /* 0x0000000240988825 */ /* 0x000fea00078e0298 */
[----:B------:R1:W-:Y:S02]  /*5d50*/  @!P0 ST.E.128 [R152.64], R60 ;  /* 0x0000003c98008985 */ /* 0x0003e4000c101d1a */
.L_x_1642:
[----:B---3--:R-:W-:Y:S05]  /*5d60*/  BSYNC B1 ;  /* 0x0000000000017941 */ /* 0x008fea0003800000 */
.L_x_1641:
[----:B------:R3:W4:Y:S04]  /*5d70*/  SHFL.IDX PT, R55, R133, 0x1, 0x181f ;  /* 0x00381f0085377f89 */ /* 0x00072800000e0000 */
[----:B------:R3:W2:Y:S01]  /*5d80*/  SHFL.IDX PT, R54, R150, 0x1, 0x181f ;  /* 0x00381f0096367f89 */ /* 0x0006a200000e0000 */
[----:B------:R-:W-:-:S05]  /*5d90*/  @P5 BRA `(.L_x_1630) ;  /* 0x0000131000005947 */ /* 0x000fca0003800000 */
[----:B------:R-:W-:Y:S01]  /*5da0*/  ISETP.GE.AND P0, PT, R18, c[0x0][0x1d4], PT ;  /* 0x0000750012007a0c */ /* 0x000fe20003f06270 */
[----:B------:R-:W-:Y:S01]  /*5db0*/  @!UPT UIADD3 URZ, URZ, URZ, URZ ;  /* 0x0000003f3f3ff290 */ /* 0x000fe2000fffe03f */
[----:B------:R-:W-:Y:S11]  /*5dc0*/  BSSY B0, `(.L_x_1645) ;  /* 0x0000078000007945 */ /* 0x000ff60003800000 */
        /* <DEDUP_REMOVED lines=24> */
[----:B------:R-:W-:Y:S01]  /*5f50*/  @!P0 SHF.R.U32.HI R29, RZ, 0x10, R29 ;  /* 0x00000010ff1d8819 */ /* 0x000fe2000001161d */
[----:B------:R-:W-:Y:S01]  /*5f60*/  @!P0 HADD2.F32 R30, -RZ, R30.H0_H0 ;  /* 0x2000001eff1e8230 */ /* 0x000fe20000004100 */
[----:B------:R-:W-:Y:S01]  /*5f70*/  @!P0 SHF.R.U32.HI R46, RZ, 0x10, R77 ;  /* 0x00000010ff2e8819 */ /* 0x000fe2000001164d */
[----:B------:R-:W-:Y:S01]  /*5f80*/  @!P0 HADD2.F32 R45, -RZ, R45.H0_H0 ;  /* 0x2000002dff2d8230 */ /* 0x000fe20000004100 */
[----:B------:R-:W-:Y:S01]  /*5f90*/  SHF.L.U32 R61, R62, 0x1, RZ ;  /* 0x000000013e3d7819 */ /* 0x000fe200000006ff */
[----:B-1----:R-:W-:Y:S02]  /*5fa0*/  @!P0 IMAD.MOV.U32 R39, RZ, RZ, R32 ;  /* 0x000000ffff278224 */ /* 0x002fe400078e0020 */
[----:B------:R-:W-:Y:S01]  /*5fb0*/  @!P0 HADD2.F32 R46, -RZ, R46.H0_H0 ;  /* 0x2000002eff2e8230 */ /* 0x000fe20000004100 */
[--C-:B------:R-:W-:Y:S01]  /*5fc0*/  @!P0 SHF.R.U32.HI R53, RZ, 0x10, R79.reuse ;  /* 0x00000010ff358819 */ /* 0x100fe2000001164f */
[----:B------:R-:W1:Y:S01]  /*5fd0*/  LDS.128 R56, [R61+0xa080] ;  /* 0x00a080003d387984 */ /* 0x000e620000000c00 */
[----:B------:R-:W-:Y:S01]  /*5fe0*/  @!P0 SHF.R.U64 R50, R78, 0x10, R79 ;  /* 0x000000104e328819 */ /* 0x000fe2000000124f */
[--C-:B------:R-:W-:Y:S02]  /*5ff0*/  @!P0 HADD2.F32 R31, -RZ, R39.reuse.H0_H0 ;  /* 0x20000027ff1f8230 */ /* 0x100fe40000004100 */
[----:B------:R-:W-:Y:S02]  /*6000*/  @!P0 HADD2.F32 R36, -RZ, R39.H1_H1 ;  /* 0x30000027ff248230 */ /* 0x000fe40000004100 */
[----:B------:R-:W-:Y:S01]  /*6010*/  @!P0 HADD2.F32 R53, -RZ, R53.H0_H0 ;  /* 0x20000035ff358230 */ /* 0x000fe20000004100 */
[----:B------:R-:W-:Y:S01]  /*6020*/  @!P0 FMUL.FTZ R2, R31, R38 ;  /* 0x000000261f028220 */ /* 0x000fe20000410000 */
[----:B------:R-:W-:Y:S01]  /*6030*/  @!P0 HADD2.F32 R50, -RZ, R50.H0_H0 ;  /* 0x20000032ff328230 */ /* 0x000fe20000004100 */
[-C--:B------:R-:W-:Y:S02]  /*6040*/  @!P0 FMUL.FTZ R3, R36, R37.reuse ;  /* 0x0000002524038220 */ /* 0x080fe40000410000 */
[----:B-1----:R-:W-:Y:S01]  /*6050*/  @!P0 IMAD.MOV.U32 R47, RZ, RZ, R57 ;  /* 0x000000ffff2f8224 */ /* 0x002fe200078e0039 */
[----:B------:R-:W-:Y:S05]  /*6060*/  @!P0 MOV R44, R56 ;  /* 0x00000038002c8202 */ /* 0x000fea0000000f00 */
[--C-:B------:R-:W-:Y:S02]  /*6070*/  @!P0 HADD2.F32 R43, -RZ, R44.reuse.H0_H0 ;  /* 0x2000002cff2b8230 */ /* 0x100fe40000004100 */
[----:B------:R-:W-:Y:S03]  /*6080*/  @!P0 HADD2.F32 R44, -RZ, R44.H1_H1 ;  /* 0x3000002cff2c8230 */ /* 0x000fe60000004100 */
[C---:B------:R-:W-:Y:S02]  /*6090*/  @!P0 FFMA.FTZ R2, R43.reuse, R42, R2 ;  /* 0x0000002a2b028223 */ /* 0x040fe40000010002 */
        /* <DEDUP_REMOVED lines=35> */
[----:B------:R-:W-:Y:S01]  /*62d0*/  @!P0 FMUL.FTZ R65, R52, R31 ;  /* 0x0000001f34418220 */ /* 0x000fe20000410000 */
[----:B------:R-:W-:Y:S01]  /*62e0*/  @!P0 F2FP.PACK_AB R62, R62, R61 ;  /* 0x0000003d3e3e823e */ /* 0x000fe200000000ff */
[----:B------:R-:W-:Y:S01]  /*62f0*/  @!P0 FMUL.FTZ R9, R36, R31 ;  /* 0x0000001f24098220 */ /* 0x000fe20000410000 */
[----:B------:R-:W-:Y:S01]  /*6300*/  @!P0 F2FP.PACK_AB R61, R3, R2 ;  /* 0x00000002033d823e */ /* 0x000fe200000000ff */
[----:B------:R-:W-:Y:S01]  /*6310*/  @!P0 FMUL.FTZ R7, R29, R28 ;  /* 0x0000001c1d078220 */ /* 0x000fe20000410000 */
[----:B------:R-:W-:Y:S01]  /*6320*/  @!P0 MOV R32, R62 ;  /* 0x0000003e00208202 */ /* 0x000fe20000000f00 */
[----:B------:R-:W-:Y:S01]  /*6330*/  @!P0 FFMA.FTZ R63, R38, R43, -R63 ;  /* 0x0000002b263f8223 */ /* 0x000fe2000001083f */
[----:B------:R-:W-:Y:S01]  /*6340*/  @!P0 MOV R56, R61 ;  /* 0x0000003d00388202 */ /* 0x000fe20000000f00 */
[----:B------:R-:W-:Y:S01]  /*6350*/  @!P0 FFMA.FTZ R65, R36, R49, -R65 ;  /* 0x0000003124418223 */ /* 0x000fe20000010841 */
[----:B------:R-:W-:Y:S02]  /*6360*/  @!P0 HADD2.F32 R23, -RZ, R23.H1_H1 ;  /* 0x30000017ff178230 */ /* 0x000fe40000004100 */
[----:B------:R-:W-:Y:S01]  /*6370*/  @!P0 F2FP.PACK_AB R63, R64, R63 ;  /* 0x0000003f403f823e */ /* 0x000fe200000000ff */
[--C-:B------:R-:W-:Y:S01]  /*6380*/  @!P0 HADD2.F32 R45, -RZ, R47.reuse.H0_H0 ;  /* 0x2000002fff2d8230 */ /* 0x100fe20000004100 */
[----:B------:R-:W-:Y:S01]  /*6390*/  @!P0 F2FP.PACK_AB R64, R5, R4 ;  /* 0x000000040540823e */ /* 0x000fe200000000ff */
[----:B------:R-:W-:Y:S01]  /*63a0*/  @!P0 FMUL.FTZ R8, R23, R30 ;  /* 0x0000001e17088220 */ /* 0x000fe20000410000 */
[----:B------:R-:W-:Y:S01]  /*63b0*/  @!P0 HADD2.F32 R47, -RZ, R47.H1_H1 ;  /* 0x3000002fff2f8230 */ /* 0x000fe20000004100 */
[----:B------:R-:W-:Y:S01]  /*63c0*/  @!P0 MOV R33, R63 ;  /* 0x0000003f00218202 */ /* 0x000fe20000000f00 */
[C---:B------:R-:W-:Y:S01]  /*63d0*/  @!P0 FFMA.FTZ R7, R45.reuse, R48, R7 ;  /* 0x000000302d078223 */ /* 0x040fe20000010007 */
[----:B------:R-:W-:Y:S01]  /*63e0*/  @!P0 F2FP.PACK_AB R65, R80, R65 ;  /* 0x000000415041823e */ /* 0x000fe200000000ff */
[----:B------:R-:W-:Y:S02]  /*63f0*/  @!P0 FMUL.FTZ R81, R45, R28 ;  /* 0x0000001c2d518220 */ /* 0x000fe40000410000 */
[C---:B------:R-:W-:Y:S01]  /*6400*/  @!P0 FMUL.FTZ R82, R47.reuse, R30 ;  /* 0x0000001e2f528220 */ /* 0x040fe20000410000 */
[----:B------:R-:W-:Y:S01]  /*6410*/  @!P0 MOV R35, R65 ;  /* 0x0000004100238202 */ /* 0x000fe20000000f00 */
[----:B------:R-:W-:Y:S02]  /*6420*/  @!P0 FFMA.FTZ R8, R47, R50, R8 ;  /* 0x000000322f088223 */ /* 0x000fe40000010008 */
[----:B------:R-:W-:Y:S02]  /*6430*/  @!P0 FFMA.FTZ R9, R52, R49, R9 ;  /* 0x0000003134098223 */ /* 0x000fe40000010009 */
[----:B------:R-:W-:Y:S01]  /*6440*/  @!P0 FFMA.FTZ R81, R29, R48, -R81 ;  /* 0x000000301d518223 */ /* 0x000fe20000010851 */
[----:B------:R-:W-:Y:S01]  /*6450*/  @!P0 F2FP.PACK_AB R80, R8, R7 ;  /* 0x000000070850823e */ /* 0x000fe200000000ff */
[----:B------:R-:W-:Y:S02]  /*6460*/  @!P0 FFMA.FTZ R82, R23, R50, -R82 ;  /* 0x0000003217528223 */ /* 0x000fe40000010852 */
[----:B------:R-:W-:Y:S01]  /*6470*/  @!P0 FFMA.FTZ R10, R51, R53, R10 ;  /* 0x00000035330a8223 */ /* 0x000fe2000001000a */
[----:B------:R-:W-:Y:S01]  /*6480*/  @!P0 MOV R58, R80 ;  /* 0x00000050003a8202 */ /* 0x000fe20000000f00 */
[----:B------:R-:W-:Y:S01]  /*6490*/  @!P0 IMAD.MOV.U32 R57, RZ, RZ, R64 ;  /* 0x000000ffff398224 */ /* 0x000fe200078e0040 */
[----:B------:R-:W-:Y:S02]  /*64a0*/  @!P0 F2FP.PACK_AB R82, R82, R81 ;  /* 0x000000515252823e */ /* 0x000fe400000000ff */
[----:B------:R-:W-:Y:S03]  /*64b0*/  @!P0 F2FP.PACK_AB R81, R10, R9 ;  /* 0x000000090a51823e */ /* 0x000fe600000000ff */
[----:B------:R-:W-:Y:S01]  /*64c0*/  @!P0 IMAD.MOV.U32 R34, RZ, RZ, R82 ;  /* 0x000000ffff228224 */ /* 0x000fe200078e0052 */
[----:B------:R-:W-:Y:S02]  /*64d0*/  @!P0 MOV R59, R81 ;  /* 0x00000051003b8202 */ /* 0x000fe40000000f00 */
[C---:B--2---:R-:W-:Y:S04]  /*64e0*/  LEA R62, P0, R121.reuse, R54, 0x1 ;  /* 0x00000036793e7211 */ /* 0x044fe800078008ff */
[----:B----4-:R-:W-:Y:S02]  /*64f0*/  LEA.HI.X R63, R121, R55, R118, 0x1, P0 ;  /* 0x00000037793f7211 */ /* 0x010fe400000f0c76 */
[C---:B------:R-:W-:Y:S03]  /*6500*/  ISETP.GE.AND P0, PT, R60.reuse, c[0x0][0x1d4], PT ;  /* 0x000075003c007a0c */ /* 0x040fe60003f06270 */
[----:B------:R1:W-:Y:S10]  /*6510*/  ST.E.128 [R62.64], R32 ;  /* 0x000000203e007985 */ /* 0x0003f4000c101d1a */
[----:B------:R-:W-:Y:S05]  /*6520*/  @!P0 IMAD.WIDE R60, R60, 0x2, R54 ;  /* 0x000000023c3c8825 */ /* 0x000fea00078e0236 */
[----:B------:R1:W-:Y:S02]  /*6530*/  @!P0 ST.E.128 [R60.64], R56 ;  /* 0x000000383c008985 */ /* 0x0003e4000c101d1a */
.L_x_1646:
[----:B------:R-:W-:Y:S05]  /*6540*/  BSYNC B0 ;  /* 0x0000000000007941 */ /* 0x000fea0003800000 */
.L_x_1645:
[----:B------:R-:W-:Y:S11]  /*6550*/  ISETP.GE.AND P0, PT, R14, c[0x0][0x1d4], PT ;  /* 0x000075000e007a0c */ /* 0x000ff60003f06270 */
[----:B------:R-:W-:Y:S02]  /*6560*/  @!UPT UIADD3 URZ, URZ, URZ, URZ ;  /* 0x0000003f3f3ff290 */ /* 0x000fe4000fffe03f */
[----:B------:R-:W-:-:S05]  /*6570*/  @P0 BRA `(.L_x_1630) ;  /* 0x00000b3000000947 */ /* 0x000fca0003800000 */
[----:B------:R-:W-:Y:S01]  /*6580*/  SEL R71, R66, R71, !P2 ;  /* 0x0000004742477207 */ /* 0x000fe20005000000 */
[----:B------:R-:W5:Y:S01]  /*6590*/  LDS.128 R28, [R124+0xa080] ;  /* 0x00a080007c1c7984 */ /* 0x000f620000000c00 */
[C---:B-12---:R-:W-:Y:S02]  /*65a0*/  LEA R56, P0, R128.reuse, R54, 0x1 ;  /* 0x0000003680387211 */ /* 0x046fe400078008ff */
        /* <DEDUP_REMOVED lines=11> */
[--C-:B------:R-:W-:Y:S01]  /*6660*/  @!P0 HADD2.F32 R42, -RZ, R69.reuse.H0_H0 ;  /* 0x20000045ff2a8230 */ /* 0x100fe20000004100 */
[----:B------:R-:W-:Y:S01]  /*6670*/  LOP3.LUT R58, R59, R106, RZ, 0x3c, !PT ;  /* 0x0000006a3b3a7212 */ /* 0x000fe200078e3cff */
[----:B------:R-:W-:Y:S01]  /*6680*/  @!P0 HADD2.F32 R46, -RZ, R69.H1_H1 ;  /* 0x30000045ff2e8230 */ /* 0x000fe20000004100 */
[----:B------:R-:W-:Y:S01]  /*6690*/  @!P0 SHF.R.U64 R32, R24, 0x10, R25 ;  /* 0x0000001018208819 */ /* 0x000fe20000001219 */
[----:B------:R-:W-:Y:S01]  /*66a0*/  IMAD R35, R36, 0xc00, R11 ;  /* 0x00000c0024237824 */ /* 0x000fe200078e020b */
[----:B------:R-:W-:Y:S02]  /*66b0*/  @!P0 SHF.R.U32.HI R24, RZ, 0x10, R27 ;  /* 0x00000010ff188819 */ /* 0x000fe4000001161b */
[----:B------:R-:W-:Y:S01]  /*66c0*/  @!P0 SHF.R.U64 R39, R72, 0x10, R73 ;  /* 0x0000001048278819 */ /* 0x000fe20000001249 */
[----:B------:R-:W-:Y:S01]  /*66d0*/  IMAD.IADD R58, R35, 0x1, R58 ;  /* 0x00000001233a7824 */ /* 0x000fe200078e023a */
[----:B------:R-:W-:Y:S01]  /*66e0*/  @!P0 HADD2.F32 R33, -RZ, R32.H0_H0 ;  /* 0x20000020ff218230 */ /* 0x000fe20000004100 */
[----:B------:R-:W-:Y:S01]  /*66f0*/  @!P0 SHF.R.U64 R23, R26, 0x10, R27 ;  /* 0x000000101a178819 */ /* 0x000fe2000000121b */
[----:B------:R-:W-:Y:S01]  /*6700*/  @!P0 HADD2.F32 R27, -RZ, R22.H1_H1 ;  /* 0x30000016ff1b8230 */ /* 0x000fe20000004100 */
[----:B------:R-:W-:Y:S01]  /*6710*/  @!P0 SHF.R.U32.HI R25, RZ, 0x10, R25 ;  /* 0x00000010ff198819 */ /* 0x000fe20000011619 */
[----:B------:R-:W-:Y:S01]  /*6720*/  @!P0 HADD2.F32 R39, -RZ, R39.H0_H0 ;  /* 0x20000027ff278230 */ /* 0x000fe20000004100 */
[----:B------:R-:W-:Y:S01]  /*6730*/  SHF.L.U32 R52, R58, 0x1, RZ ;  /* 0x000000013a347819 */ /* 0x000fe200000006ff */
[----:B-----5:R-:W-:Y:S02]  /*6740*/  @!P0 IMAD.MOV.U32 R34, RZ, RZ, R28 ;  /* 0x000000ffff228224 */ /* 0x020fe400078e001c */
[----:B------:R-:W-:Y:S01]  /*6750*/  @!P0 HADD2.F32 R25, -RZ, R25.H0_H0 ;  /* 0x20000019ff198230 */ /* 0x000fe20000004100 */
[----:B------:R-:W-:Y:S01]  /*6760*/  @!P0 SHF.R.U32.HI R72, RZ, 0x10, R73 ;  /* 0x00000010ff488819 */ /* 0x000fe20000011649 */
[----:B------:R-:W1:Y:S01]  /*6770*/  LDS.128 R48, [R52+0xa080] ;  /* 0x00a0800034307984 */ /* 0x000e620000000c00 */
[--C-:B------:R-:W-:Y:S01]  /*6780*/  @!P0 SHF.R.U32.HI R47, RZ, 0x10, R75.reuse ;  /* 0x00000010ff2f8819 */ /* 0x100fe2000001164b */
[--C-:B------:R-:W-:Y:S01]  /*6790*/  @!P0 HADD2.F32 R26, -RZ, R34.reuse.H0_H0 ;  /* 0x20000022ff1a8230 */ /* 0x100fe20000004100 */
[----:B------:R-:W-:Y:S01]  /*67a0*/  @!P0 SHF.R.U64 R44, R74, 0x10, R75 ;  /* 0x000000104a2c8819 */ /* 0x000fe2000000124b */
        /* <DEDUP_REMOVED lines=9> */
[----:B------:R-:W-:Y:S03]  /*6840*/  @!P0 HADD2.F32 R38, -RZ, R38.H1_H1 ;  /* 0x30000026ff268230 */ /* 0x000fe60000004100 */
[----:B------:R-:W-:Y:S02]  /*6850*/  @!P0 FFMA.FTZ R2, R36, R37, R2 ;  /* 0x0000002524028223 */ /* 0x000fe40000010002 */
[----:B------:R-:W-:Y:S02]  /*6860*/  @!P0 FMUL.FTZ R59, R38, R33 ;  /* 0x00000021263b8220 */ /* 0x000fe40000410000 */
[----:B------:R-:W-:Y:S01]  /*6870*/  @!P0 FMUL.FTZ R52, R36, R27 ;  /* 0x0000001b24348220 */ /* 0x000fe20000410000 */
[----:B------:R-:W-:Y:S01]  /*6880*/  @!P0 HADD2.F32 R36, -RZ, R70.H0_H0 ;  /* 0x20000046ff248230 */ /* 0x000fe20000004100 */
[----:B------:R-:W-:Y:S01]  /*6890*/  @!P0 FFMA.FTZ R59, R32, R39, -R59 ;  /* 0x00000027203b8223 */ /* 0x000fe2000001083b */
[----:B------:R-:W-:Y:S01]  /*68a0*/  @!P0 MOV R32, R29 ;  /* 0x0000001d00208202 */ /* 0x000fe20000000f00 */
[----:B------:R-:W-:Y:S01]  /*68b0*/  @!P0 FFMA.FTZ R3, R38, R39, R3 ;  /* 0x0000002726038223 */ /* 0x000fe20000010003 */
[----:B------:R-:W-:Y:S01]  /*68c0*/  @!P0 HADD2.F32 R38, -RZ, R40.H1_H1 ;  /* 0x30000028ff268230 */ /* 0x000fe20000004100 */
[----:B------:R-:W-:Y:S01]  /*68d0*/  @!P0 FFMA.FTZ R52, R26, R37, -R52 ;  /* 0x000000251a348223 */ /* 0x000fe20000010834 */
[----:B------:R-:W-:Y:S02]  /*68e0*/  @!P0 HADD2.F32 R26, -RZ, R22.H0_H0 ;  /* 0x20000016ff1a8230 */ /* 0x000fe40000004100 */
[----:B------:R-:W-:Y:S01]  /*68f0*/  @!P0 HADD2.F32 R22, -RZ, R32.H1_H1 ;  /* 0x30000020ff168230 */ /* 0x000fe20000004100 */
[-C--:B------:R-:W-:Y:S01]  /*6900*/  @!P0 FMUL.FTZ R61, R38, R25.reuse ;  /* 0x00000019263d8220 */ /* 0x080fe20000410000 */
[----:B------:R-:W-:Y:S01]  /*6910*/  @!P0 HADD2.F32 R39, -RZ, R72.H0_H0 ;  /* 0x20000048ff278230 */ /* 0x000fe20000004100 */
[----:B------:R-:W-:Y:S01]  /*6920*/  @!P0 F2FP.PACK_AB R59, R59, R52 ;  /* 0x000000343b3b823e */ /* 0x000fe200000000ff */
[----:B------:R-:W-:Y:S01]  /*6930*/  @!P0 HADD2.F32 R37, -RZ, R40.H0_H0 ;  /* 0x20000028ff258230 */ /* 0x000fe20000004100 */
[----:B------:R-:W-:Y:S01]  /*6940*/  @!P0 IMAD.MOV.U32 R40, RZ, RZ, R51 ;  /* 0x000000ffff288224 */ /* 0x000fe200078e0033 */
[----:B------:R-:W-:Y:S01]  /*6950*/  @!P0 HADD2.F32 R27, -RZ, R32.H0_H0 ;  /* 0x20000020ff1b8230 */ /* 0x000fe20000004100 */
[C---:B------:R-:W-:Y:S01]  /*6960*/  @!P0 FMUL.FTZ R5, R22.reuse, R25 ;  /* 0x0000001916058220 */ /* 0x040fe20000410000 */
[----:B------:R-:W-:Y:S01]  /*6970*/  @!P0 MOV R28, R59 ;  /* 0x0000003b001c8202 */ /* 0x000fe20000000f00 */
[----:B------:R-:W-:Y:S01]  /*6980*/  @!P0 FFMA.FTZ R61, R22, R39, -R61 ;  /* 0x00000027163d8223 */ /* 0x000fe2000001083d */
[----:B------:R-:W-:Y:S01]  /*6990*/  @!P0 MOV R22, R31 ;  /* 0x0000001f00168202 */ /* 0x000fe20000000f00 */
[-C--:B------:R-:W-:Y:S01]  /*69a0*/  @!P0 FMUL.FTZ R58, R37, R26.reuse ;  /* 0x0000001a253a8220 */ /* 0x080fe20000410000 */
[----:B------:R-:W-:Y:S01]  /*69b0*/  @!P0 HADD2.F32 R25, -RZ, R24.H0_H0 ;  /* 0x20000018ff198230 */ /* 0x000fe20000004100 */
[C---:B------:R-:W-:Y:S01]  /*69c0*/  @!P0 FMUL.FTZ R4, R27.reuse, R26 ;  /* 0x0000001a1b048220 */ /* 0x040fe20000410000 */
[----:B------:R-:W-:Y:S01]  /*69d0*/  @!P0 HADD2.F32 R45, -RZ, R40.H1_H1 ;  /* 0x30000028ff2d8230 */ /* 0x000fe20000004100 */
[-C--:B------:R-:W-:Y:S01]  /*69e0*/  @!P0 FFMA.FTZ R58, R27, R36.reuse, -R58 ;  /* 0x000000241b3a8223 */ /* 0x080fe2000001083a */
[--C-:B------:R-:W-:Y:S01]  /*69f0*/  @!P0 HADD2.F32 R27, -RZ, R22.reuse.H0_H0 ;  /* 0x20000016ff1b8230 */ /* 0x100fe20000004100 */
[----:B------:R-:W-:Y:S01]  /*6a00*/  @!P0 FFMA.FTZ R4, R37, R36, R4 ;  /* 0x0000002425048223 */ /* 0x000fe20000010004 */
[----:B------:R-:W-:Y:S01]  /*6a10*/  @!P0 HADD2.F32 R22, -RZ, R22.H1_H1 ;  /* 0x30000016ff168230 */ /* 0x000fe20000004100 */
[----:B------:R-:W-:Y:S01]  /*6a20*/  @!P0 FMUL.FTZ R63, R45, R25 ;  /* 0x000000192d3f8220 */ /* 0x000fe20000410000 */
[--C-:B------:R-:W-:Y:S01]  /*6a30*/  @!P0 HADD2.F32 R26, -RZ, R17.reuse.H1_H1 ;  /* 0x30000011ff1a8230 */ /* 0x100fe20000004100 */
[----:B------:R-:W-:Y:S01]  /*6a40*/  @!P0 FFMA.FTZ R5, R38, R39, R5 ;  /* 0x0000002726058223 */ /* 0x000fe20000010005 */
[----:B------:R-:W-:Y:S01]  /*6a50*/  @!P0 HADD2.F32 R24, -RZ, R17.H0_H0 ;  /* 0x20000011ff188230 */ /* 0x000fe20000004100 */
[----:B------:R-:W-:Y:S01]  /*6a60*/  @!P0 IMAD.MOV.U32 R17, RZ, RZ, R30 ;  /* 0x000000ffff118224 */ /* 0x000fe200078e001e */
[----:B------:R-:W-:Y:S01]  /*6a70*/  @!P0 F2FP.PACK_AB R58, R61, R58 ;  /* 0x0000003a3d3a823e */ /* 0x000fe200000000ff */
[C---:B------:R-:W-:Y:S01]  /*6a80*/  @!P0 FMUL.FTZ R10, R22.reuse, R25 ;  /* 0x00000019160a8220 */ /* 0x040fe20000410000 */
[----:B------:R-:W-:Y:S01]  /*6a90*/  @!P0 HADD2.F32 R43, -RZ, R40.H0_H0 ;  /* 0x20000028ff2b8230 */ /* 0x000fe20000004100 */
[----:B------:R-:W-:Y:S01]  /*6aa0*/  @!P0 FFMA.FTZ R63, R22, R47, -R63 ;  /* 0x0000002f163f8223 */ /* 0x000fe2000001083f */
[----:B------:R-:W-:Y:S01]  /*6ab0*/  @!P0 HADD2.F32 R40, -RZ, R41.H0_H0 ;  /* 0x20000029ff288230 */ /* 0x000fe20000004100 */
[-C--:B------:R-:W-:Y:S01]  /*6ac0*/  @!P0 FMUL.FTZ R9, R27, R26.reuse ;  /* 0x0000001a1b098220 */ /* 0x080fe20000410000 */
[----:B------:R-:W-:Y:S01]  /*6ad0*/  @!P0 HADD2.F32 R22, -RZ, R23.H0_H0 ;  /* 0x20000017ff168230 */ /* 0x000fe20000004100 */
[----:B------:R-:W-:Y:S01]  /*6ae0*/  @!P0 FMUL.FTZ R60, R43, R26 ;  /* 0x0000001a2b3c8220 */ /* 0x000fe20000410000 */
[----:B------:R-:W-:Y:S01]  /*6af0*/  @!P0 HADD2.F32 R41, -RZ, R41.H1_H1 ;  /* 0x30000029ff298230 */ /* 0x000fe20000004100 */
[C---:B------:R-:W-:Y:S01]  /*6b00*/  @!P0 FMUL.FTZ R62, R40.reuse, R24 ;  /* 0x00000018283e8220 */ /* 0x040fe20000410000 */
[----:B------:R-:W-:Y:S01]  /*6b10*/  @!P0 MOV R29, R58 ;  /* 0x0000003a001d8202 */ /* 0x000fe20000000f00 */
[----:B------:R-:W-:Y:S01]  /*6b20*/  @!P0 FFMA.FTZ R60, R27, R46, -R60 ;  /* 0x0000002e1b3c8223 */ /* 0x000fe2000001083c */
[----:B------:R-:W-:Y:S01]  /*6b30*/  @!P0 F2FP.PACK_AB R61, R5, R4 ;  /* 0x00000004053d823e */ /* 0x000fe200000000ff */
[----:B------:R-:W-:Y:S01]  /*6b40*/  @!P0 FMUL.FTZ R65, R41, R22 ;  /* 0x0000001629418220 */ /* 0x000fe20000410000 */
[----:B------:R-:W-:Y:S01]  /*6b50*/  @!P0 F2FP.PACK_AB R52, R3, R2 ;  /* 0x000000020334823e */ /* 0x000fe200000000ff */
[--C-:B------:R-:W-:Y:S01]  /*6b60*/  @!P0 HADD2.F32 R23, -RZ, R17.reuse.H0_H0 ;  /* 0x20000011ff178230 */ /* 0x100fe20000004100 */
[----:B------:R-:W-:Y:S01]  /*6b70*/  @!P0 F2FP.PACK_AB R60, R63, R60 ;  /* 0x0000003c3f3c823e */ /* 0x000fe200000000ff */
[----:B------:R-:W-:Y:S01]  /*6b80*/  @!P0 IMAD.MOV.U32 R49, RZ, RZ, R61 ;  /* 0x000000ffff318224 */ /* 0x000fe200078e003d */
[----:B------:R-:W-:Y:S01]  /*6b90*/  @!P0 HADD2.F32 R17, -RZ, R17.H1_H1 ;  /* 0x30000011ff118230 */ /* 0x000fe20000004100 */
[----:B------:R-:W-:Y:S01]  /*6ba0*/  @!P0 MOV R48, R52 ;  /* 0x0000003400308202 */ /* 0x000fe20000000f00 */
[C---:B------:R-:W-:Y:S01]  /*6bb0*/  @!P0 FFMA.FTZ R62, R23.reuse, R42, -R62 ;  /* 0x0000002a173e8223 */ /* 0x040fe2000001083e */
[----:B------:R-:W-:Y:S01]  /*6bc0*/  @!P0 MOV R31, R60 ;  /* 0x0000003c001f8202 */ /* 0x000fe20000000f00 */
[----:B------:R-:W-:Y:S02]  /*6bd0*/  @!P0 FMUL.FTZ R7, R23, R24 ;  /* 0x0000001817078220 */ /* 0x000fe40000410000 */
[C---:B------:R-:W-:Y:S02]  /*6be0*/  @!P0 FFMA.FTZ R65, R17.reuse, R44, -R65 ;  /* 0x0000002c11418223 */ /* 0x040fe40000010841 */
[----:B------:R-:W-:Y:S02]  /*6bf0*/  @!P0 FMUL.FTZ R8, R17, R22 ;  /* 0x0000001611088220 */ /* 0x000fe40000410000 */
[----:B------:R-:W-:Y:S01]  /*6c00*/  @!P0 FFMA.FTZ R7, R40, R42, R7 ;  /* 0x0000002a28078223 */ /* 0x000fe20000010007 */
[----:B------:R-:W-:Y:S01]  /*6c10*/  @!P0 F2FP.PACK_AB R65, R65, R62 ;  /* 0x0000003e4141823e */ /* 0x000fe200000000ff */
[----:B------:R-:W-:Y:S02]  /*6c20*/  @!P0 FFMA.FTZ R8, R41, R44, R8 ;  /* 0x0000002c29088223 */ /* 0x000fe40000010008 */
[----:B------:R-:W-:Y:S02]  /*6c30*/  @!P0 FFMA.FTZ R9, R43, R46, R9 ;  /* 0x0000002e2b098223 */ /* 0x000fe40000010009 */
        /* <DEDUP_REMOVED lines=14> */
.L_x_1616:
[----:B------:R1:W2:Y:S01]  /*6d20*/  SHFL.IDX PT, R5, R133, RZ, 0x181f ;  /* 0x00181fff85057589 */ /* 0x0002a200000e0000 */
[----:B------:R-:W-:Y:S01]  /*6d30*/  UIMAD UR5, UR6, -0x30, UR4 ;  /* 0xffffffd0060578a4 */ /* 0x000fe2000f8e0204 */
[----:B------:R-:W-:Y:S02]  /*6d40*/  BSSY B0, `(.L_x_1647) ;  /* 0x000001d000007945 */ /* 0x000fe40003800000 */
[----:B------:R1:W3:Y:S01]  /*6d50*/  SHFL.IDX PT, R3, R150, RZ, 0x181f ;  /* 0x00181fff96037589 */ /* 0x0002e200000e0000 */
[----:B------:R-:W-:Y:S04]  /*6d60*/  UISETP.LT.AND UP0, UPT, UR5, 0x30, UPT ;  /* 0x000000300500788c */ /* 0x000fe8000bf01270 */
[----:B------:R-:W-:Y:S06]  /*6d70*/  USEL UR31, UR5, 0x30, UP0 ;  /* 0x00000030051f7887 */ /* 0x000fec0008000000 */
[----:B------:R-:W-:Y:S04]  /*6d80*/  IADD3 R2, -R16, UR31, RZ ;  /* 0x0000001f10027c10 */ /* 0x000fe8000fffe1ff */
[----:B------:R-:W-:Y:S11]  /*6d90*/  ISETP.GE.AND P0, PT, R2, 0x1, PT ;  /* 0x000000010200780c */ /* 0x000ff60003f06270 */
[----:B------:R-:W-:Y:S02]  /*6da0*/  @!UPT UIADD3 URZ, URZ, URZ, URZ ;  /* 0x0000003f3f3ff290 */ /* 0x000fe4000fffe03f */
[----:B------:R-:W-:-:S05]  /*6db0*/  @!P0 BRA `(.L_x_1648) ;  /* 0x0000015000008947 */ /* 0x000fca0003800000 */
[----:B-123--:R-:W-:Y:S02]  /*6dc0*/  ISETP.GE.AND P0, PT, R18, c[0x0][0x1d4], PT ;  /* 0x0000750012007a0c */ /* 0x00efe40003f06270 */
        /* <DEDUP_REMOVED lines=20> */
.L_x_1648:
[----:B-123--:R-:W-:Y:S05]  /*6f10*/  BSYNC B0 ;  /* 0x0000000000007941 */ /* 0x00efea0003800000 */
.L_x_1647:
[----:B------:R-:W1:Y:S01]  /*6f20*/  SHFL.IDX PT, R133, R133, 0x1, 0x181f ;  /* 0x00381f0085857f89 */ /* 0x000e6200000e0000 */
[----:B------:R-:W-:Y:S03]  /*6f30*/  ISETP.GE.AND P0, PT, R2, 0x21, PT ;  /* 0x000000210200780c */ /* 0x000fe60003f06270 */
[----:B------:R2:W3:Y:S10]  /*6f40*/  SHFL.IDX PT, R3, R150, 0x1, 0x181f ;  /* 0x00381f0096037f89 */ /* 0x0004f400000e0000 */
[----:B------:R-:W-:-:S05]  /*6f50*/  @!P0 BRA `(.L_x_1630) ;  /* 0x0000015000008947 */ /* 0x000fca0003800000 */
[----:B------:R-:W-:Y:S02]  /*6f60*/  ISETP.GE.AND P0, PT, R18, c[0x0][0x1d4], PT ;  /* 0x0000750012007a0c */ /* 0x000fe40003f06270 */
[----:B------:R-:W-:Y:S11]  /*6f70*/  ISETP.GE.AND P4, PT, R14, c[0x0][0x1d4], PT ;  /* 0x000075000e007a0c */ /* 0x000ff60003f86270 */
[----:B------:R-:W4:Y:S01]  /*6f80*/  @!P0 LDS.128 R36, [R96+0xb080] ;  /* 0x00b0800060248984 */ /* 0x000f220000000c00 */
[C---:B---3--:R-:W-:Y:S04]  /*6f90*/  @!P0 LEA R22, P3, R18.reuse, R3, 0x1 ;  /* 0x0000000312168211 */ /* 0x048fe800078608ff */
[----:B-1----:R-:W-:Y:S02]  /*6fa0*/  @!P0 LEA.HI.X R23, R18, R133, R19, 0x1, P3 ;  /* 0x0000008512178211 */ /* 0x002fe400018f0c13 */
[C---:B------:R-:W-:Y:S04]  /*6fb0*/  @!P4 LEA R8, P3, R112.reuse, R3, 0x1 ;  /* 0x000000037008c211 */ /* 0x040fe800078608ff */
[----:B------:R-:W-:Y:S02]  /*6fc0*/  @!P4 LEA.HI.X R9, R112, R133, R119, 0x1, P3 ;  /* 0x000000857009c211 */ /* 0x000fe400018f0c77 */
[----:B------:R-:W-:Y:S11]  /*6fd0*/  ISETP.GE.AND P3, PT, R100, c[0x0][0x1d4], PT ;  /* 0x0000750064007a0c */ /* 0x000ff60003f66270 */
[----:B------:R-:W-:Y:S02]  /*6fe0*/  @!UPT UIADD3 URZ, URZ, URZ, URZ ;  /* 0x0000003f3f3ff290 */ /* 0x000fe4000fffe03f */
[C---:B------:R-:W-:Y:S04]  /*6ff0*/  @!P3 LEA R4, P5, R110.reuse, R3, 0x1 ;  /* 0x000000036e04b211 */ /* 0x040fe800078a08ff */
[----:B------:R-:W-:Y:S01]  /*7000*/  @!P3 LEA.HI.X R5, R110, R133, R109, 0x1, P5 ;  /* 0x000000856e05b211 */ /* 0x000fe200028f0c6d */
        /* <DEDUP_REMOVED lines=10> */
.L_x_1630:
[----:B------:R-:W-:Y:S05]  /*70b0*/  BSYNC B2 ;  /* 0x0000000000027941 */ /* 0x000fea0003800000 */
.L_x_1615:
[----:B-12---:R-:W-:Y:S01]  /*70c0*/  IADD3 R2, -R16, UR31, RZ ;  /* 0x0000001f10027c10 */ /* 0x006fe2000fffe1ff */
[----:B---3--:R-:W-:Y:S01]  /*70d0*/  IMAD.U32 R3, RZ, RZ, UR6 ;  /* 0x00000006ff037e24 */ /* 0x008fe2000f8e00ff */
[----:B------:R-:W-:Y:S01]  /*70e0*/  P2R R4, PR, RZ, 0x2 ;  /* 0x00000002ff047803 */ /* 0x000fe20000000000 */
[----:B------:R-:W-:Y:S01]  /*70f0*/  BSSY B0, `(.L_x_1649) ;  /* 0x000004c000007945 */ /* 0x000fe20003800000 */
[----:B------:R-:W-:Y:S01]  /*7100*/  ISETP.GE.AND P3, PT, R2, 0x21, PT ;  /* 0x000000210200780c */ /* 0x000fe20003f66270 */
[----:B------:R-:W-:Y:S01]  /*7110*/  IMAD.WIDE R8, R3, 0x30, R134 ;  /* 0x0000003003087825 */ /* 0x000fe200078e0286 */
[----:B------:R-:W-:Y:S02]  /*7120*/  ISETP.NE.AND P1, PT, R104, RZ, PT ;  /* 0x000000ff6800720c */ /* 0x000fe40003f25270 */
[----:B------:R-:W-:Y:S02]  /*7130*/  ISETP.NE.AND P6, PT, R102, RZ, PT ;  /* 0x000000ff6600720c */ /* 0x000fe40003fc5270 */
[----:B------:R-:W-:Y:S07]  /*7140*/  ISETP.NE.AND P5, PT, R101, RZ, PT ;  /* 0x000000ff6500720c */ /* 0x000fee0003fa5270 */
[----:B------:R-:W-:Y:S05]  /*7150*/  @P3 IADD3 R5, P0, R8, 0x20, RZ ;  /* 0x0000002008053810 */ /* 0x000fea0007f1e0ff */
[----:B------:R-:W-:Y:S01]  /*7160*/  @P3 IMAD.X R3, RZ, RZ, R9, P0 ;  /* 0x000000ffff033224 */ /* 0x000fe200000e0609 */
[----:B------:R-:W-:Y:S03]  /*7170*/  ISETP.GE.AND P0, PT, R2, 0x1, PT ;  /* 0x000000010200780c */ /* 0x000fe60003f06270 */
[----:B------:R-:W-:Y:S04]  /*7180*/  @P3 IMAD R10, R3, c[0x0][0x258], RZ ;  /* 0x00009600030a3a24 */ /* 0x000fe800078e02ff */
[----:B------:R-:W-:Y:S06]  /*7190*/  @P3 IMAD R10, R5, c[0x0][0x25c], R10 ;  /* 0x00009700050a3a24 */ /* 0x000fec00078e020a */
[----:B------:R-:W-:Y:S01]  /*71a0*/  @P0 MOV R23, R115 ;  /* 0x0000007300170202 */ /* 0x000fe20000000f00 */
[----:B------:R-:W-:Y:S02]  /*71b0*/  @P0 IMAD R2, R9, c[0x0][0x258], RZ ;  /* 0x0000960009020a24 */ /* 0x000fe400078e02ff */
[----:B------:R-:W-:Y:S02]  /*71c0*/  @P0 IMAD.MOV.U32 R22, RZ, RZ, R136 ;  /* 0x000000ffff160224 */ /* 0x000fe400078e0088 */
[C---:B------:R-:W-:Y:S02]  /*71d0*/  @P0 IMAD R2, R8.reuse, c[0x0][0x25c], R2 ;  /* 0x0000970008020a24 */ /* 0x040fe400078e0202 */
[----:B------:R-:W-:Y:S04]  /*71e0*/  @P0 IMAD.WIDE.U32 R22, R8, c[0x0][0x258], R22 ;  /* 0x0000960008160a25 */ /* 0x000fe800078e0016 */
[----:B------:R-:W-:Y:S01]  /*71f0*/  @P0 IMAD.IADD R2, R23, 0x1, R2 ;  /* 0x0000000117020824 */ /* 0x000fe200078e0202 */
[C---:B------:R-:W-:Y:S04]  /*7200*/  @P0 LEA R8, P4, R22.reuse, c[0x0][0x250], 0x1 ;  /* 0x0000940016080a11 */ /* 0x040fe800078808ff */
[----:B------:R-:W-:Y:S01]  /*7210*/  @P0 LEA.HI.X R9, R22, c[0x0][0x254], R2, 0x1, P4 ;  /* 0x0000950016090a11 */ /* 0x000fe200020f0c02 */
[----:B------:R-:W-:Y:S02]  /*7220*/  IMAD R2, R130, c[0x0][0x208], RZ ;  /* 0x0000820082027a24 */ /* 0x000fe400078e02ff */
[C---:B------:R-:W-:Y:S02]  /*7230*/  IMAD.WIDE.U32 R22, R131.reuse, c[0x0][0x208], RZ ;  /* 0x0000820083167a25 */ /* 0x040fe400078e00ff */
[----:B------:R-:W-:Y:S01]  /*7240*/  @!PT LDS RZ, [RZ] ;  /* 0x00000000fffff984 */ /* 0x000fe20000000800 */
[----:B------:R-:W-:Y:S01]  /*7250*/  @!PT LDS RZ, [RZ] ;  /* 0x00000000fffff984 */ /* 0x000fe20000000800 */
[----:B------:R-:W-:Y:S01]  /*7260*/  @!PT LDS RZ, [RZ] ;  /* 0x00000000fffff984 */ /* 0x000fe20000000800 */
[----:B------:R1:W-:Y:S02]  /*7270*/  @P0 LDGSTS.E.BYPASS.LTC128B.128 [R96+0x4080], [R8.64], !P1 ;  /* 0x0408000008600fae */ /* 0x0003e4000c901d5a */
[----:B------:R-:W-:Y:S04]  /*7280*/  IMAD R2, R131, c[0x0][0x20c], R2 ;  /* 0x0000830083027a24 */ /* 0x000fe800078e0202 */
[----:B------:R-:W-:Y:S02]  /*7290*/  IMAD.IADD R23, R23, 0x1, R2 ;  /* 0x0000000117177824 */ /* 0x000fe400078e0202 */
[----:B------:R-:W-:Y:S02]  /*72a0*/  IMAD R2, R129, c[0x0][0x218], RZ ;  /* 0x0000860081027a24 */ /* 0x000fe400078e02ff */
[C---:B------:R-:W-:Y:S04]  /*72b0*/  IMAD.WIDE.U32 R22, R132.reuse, c[0x0][0x218], R22 ;  /* 0x0000860084167a25 */ /* 0x040fe800078e0016 */
[----:B------:R-:W-:Y:S01]  /*72c0*/  IMAD R2, R132, c[0x0][0x21c], R2 ;  /* 0x0000870084027a24 */ /* 0x000fe200078e0202 */
[----:B------:R-:W-:Y:S02]  /*72d0*/  IADD3 R7, P4, R22, UR48, RZ ;  /* 0x0000003016077c10 */ /* 0x000fe4000ff9e0ff */
[----:B------:R-:W-:Y:S02]  /*72e0*/  @P3 MOV R22, R136 ;  /* 0x0000008800163202 */ /* 0x000fe40000000f00 */
[----:B------:R-:W-:Y:S01]  /*72f0*/  IADD3.X R2, R23, UR45, R2, P4, !PT ;  /* 0x0000002d17027c10 */ /* 0x000fe2000a7fe402 */
[----:B------:R-:W-:Y:S04]  /*7300*/  @P3 IMAD.MOV.U32 R23, RZ, RZ, R115 ;  /* 0x000000ffff173224 */ /* 0x000fe800078e0073 */
[----:B------:R-:W-:Y:S05]  /*7310*/  @P3 IMAD.WIDE.U32 R22, R5, c[0x0][0x258], R22 ;  /* 0x0000960005163a25 */ /* 0x000fea00078e0016 */
[C---:B------:R-:W-:Y:S02]  /*7320*/  @P3 LEA R24, P4, R22.reuse, c[0x0][0x250], 0x1 ;  /* 0x0000940016183a11 */ /* 0x040fe400078808ff */
[----:B------:R-:W-:Y:S04]  /*7330*/  @P3 IADD3 R10, R23, R10, RZ ;  /* 0x0000000a170a3210 */ /* 0x000fe80007ffe0ff */
[----:B------:R-:W-:Y:S02]  /*7340*/  @P3 LEA.HI.X R25, R22, c[0x0][0x254], R10, 0x1, P4 ;  /* 0x0000950016193a11 */ /* 0x000fe400020f0c0a */
[C---:B------:R-:W-:Y:S04]  /*7350*/  LEA R3, P4, R7.reuse, c[0x0][0x1f8], 0x1 ;  /* 0x00007e0007037a11 */ /* 0x040fe800078808ff */
[----:B------:R-:W-:Y:S01]  /*7360*/  LEA.HI.X R2, R7, c[0x0][0x1fc], R2, 0x1, P4 ;  /* 0x00007f0007027a11 */ /* 0x000fe200020f0c02 */
[----:B------:R1:W2:Y:S01]  /*7370*/  SHFL.IDX PT, R5, R3, RZ, 0x181f ;  /* 0x00181fff03057589 */ /* 0x0002a200000e0000 */
        /* <DEDUP_REMOVED lines=10> */
[----:B------:R-:W0:Y:S01]  /*7420*/  LDGDEPBAR ;  /* 0x00000000000079af */ /* 0x000e220000000000 */
[----:B------:R-:W-:Y:S04]  /*7430*/  DEPBAR.LE SB0, 0x0 ;  /* 0x000080000000791a */ /* 0x000fe80000000000 */
[----:B------:R-:W-:Y:S06]  /*7440*/  BAR.SYNC.DEFER_BLOCKING 0x0 ;  /* 0x0000000000007b1d */ /* 0x000fec0000010000 */
        /* <DEDUP_REMOVED lines=22> */
.L_x_1650:
[----:B-123--:R-:W-:Y:S05]  /*75b0*/  BSYNC B0 ;  /* 0x0000000000007941 */ /* 0x00efea0003800000 */
.L_x_1649:
[----:B------:R1:W2:Y:S01]  /*75c0*/  SHFL.IDX PT, R5, R2, 0x1, 0x181f ;  /* 0x00381f0002057f89 */ /* 0x0002a200000e0000 */
[----:B------:R-:W-:Y:S03]  /*75d0*/  BSSY B0, `(.L_x_1651) ;  /* 0x0000018000007945 */ /* 0x000fe60003800000 */
[----:B------:R-:W3:Y:S01]  /*75e0*/  SHFL.IDX PT, R3, R3, 0x1, 0x181f ;  /* 0x00381f0003037f89 */ /* 0x000ee200000e0000 */
[----:B------:R-:W-:-:S05]  /*75f0*/  @!P3 BRA `(.L_x_1652) ;  /* 0x000001500000b947 */ /* 0x000fca0003800000 */
[----:B------:R-:W-:Y:S02]  /*7600*/  ISETP.GE.AND P0, PT, R18, c[0x0][0x1d4], PT ;  /* 0x0000750012007a0c */ /* 0x000fe40003f06270 */
[----:B------:R-:W-:Y:S11]  /*7610*/  ISETP.GE.AND P4, PT, R14, c[0x0][0x1d4], PT ;  /* 0x000075000e007a0c */ /* 0x000ff60003f86270 */
[----:B------:R-:W5:Y:S01]  /*7620*/  @!P0 LDS.128 R36, [R96+0x5080] ;  /* 0x0050800060248984 */ /* 0x000f620000000c00 */
[C---:B---3--:R-:W-:Y:S04]  /*7630*/  @!P0 LEA R40, P3, R18.reuse, R3, 0x1 ;  /* 0x0000000312288211 */ /* 0x048fe800078608ff */
[----:B--2---:R-:W-:Y:S02]  /*7640*/  @!P0 LEA.HI.X R41, R18, R5, R19, 0x1, P3 ;  /* 0x0000000512298211 */ /* 0x004fe400018f0c13 */
[C---:B------:R-:W-:Y:S04]  /*7650*/  @!P4 LEA R22, P3, R112.reuse, R3, 0x1 ;  /* 0x000000037016c211 */ /* 0x040fe800078608ff */
[----:B------:R-:W-:Y:S02]  /*7660*/  @!P4 LEA.HI.X R23, R112, R5, R119, 0x1, P3 ;  /* 0x000000057017c211 */ /* 0x000fe400018f0c77 */
[----:B------:R-:W-:Y:S11]  /*7670*/  ISETP.GE.AND P3, PT, R100, c[0x0][0x1d4], PT ;  /* 0x0000750064007a0c */ /* 0x000ff60003f66270 */
[----:B------:R-:W-:Y:S02]  /*7680*/  @!UPT UIADD3 URZ, URZ, URZ, URZ ;  /* 0x0000003f3f3ff290 */ /* 0x000fe4000fffe03f */
[C---:B------:R-:W-:Y:S04]  /*7690*/  @!P3 LEA R8, P5, R110.reuse, R3, 0x1 ;  /* 0x000000036e08b211 */ /* 0x040fe800078a08ff */
[----:B------:R-:W-:Y:S01]  /*76a0*/  @!P3 LEA.HI.X R9, R110, R5, R109, 0x1, P5 ;  /* 0x000000056e09b211 */ /* 0x000fe200028f0c6d */
[----:B-----5:R-:W-:Y:S01]  /*76b0*/  @!P0 ST.E.128 [R40.64], R36 ;  /* 0x0000002428008985 */ /* 0x020fe2000c101d1a */
[----:B------:R-:W-:Y:S03]  /*76c0*/  ISETP.GE.AND P0, PT, R98, c[0x0][0x1d4], PT ;  /* 0x0000750062007a0c */ /* 0x000fe60003f06270 */
[----:B------:R-:W2:Y:S10]  /*76d0*/  @!P4 LDS.128 R32, [R96+0x6880] ;  /* 0x006880006020c984 */ /* 0x000eb40000000c00 */
[C---:B-1----:R-:W-:Y:S04]  /*76e0*/  @!P0 LEA R2, P5, R111.reuse, R3, 0x1 ;  /* 0x000000036f028211 */ /* 0x042fe800078a08ff */
[----:B------:R-:W-:Y:S01]  /*76f0*/  @!P0 LEA.HI.X R3, R111, R5, R108, 0x1, P5 ;  /* 0x000000056f038211 */ /* 0x000fe200028f0c6c */
[----:B--2---:R-:W-:Y:S04]  /*7700*/  @!P4 ST.E.128 [R22.64], R32 ;  /* 0x000000201600c985 */ /* 0x004fe8000c101d1a */
[----:B------:R-:W1:Y:S04]  /*7710*/  @!P3 LDS.128 R28, [R96+0x8080] ;  /* 0x00808000601cb984 */ /* 0x000e680000000c00 */
[----:B-1----:R-:W-:Y:S04]  /*7720*/  @!P3 ST.E.128 [R8.64], R28 ;  /* 0x0000001c0800b985 */ /* 0x002fe8000c101d1a */
[----:B------:R-:W1:Y:S04]  /*7730*/  @!P0 LDS.128 R24, [R96+0x9880] ;  /* 0x0098800060188984 */ /* 0x000e680000000c00 */
[----:B-1----:R1:W-:Y:S02]  /*7740*/  @!P0 ST.E.128 [R2.64], R24 ;  /* 0x0000001802008985 */ /* 0x0023e4000c101d1a */
.L_x_1652:
[----:B------:R-:W-:Y:S05]  /*7750*/  BSYNC B0 ;  /* 0x0000000000007941 */ /* 0x000fea0003800000 */
.L_x_1651:
[----:B------:R-:W-:Y:S06]  /*7760*/  UISETP.GT.AND UP0, UPT, UR6, UR7, UPT ;  /* 0x000000070600728c */ /* 0x000fec000bf04270 */
[----:B------:R-:W-:Y:S11]  /*7770*/  PLOP3.LUT P0, PT, PT, PT, UP0, 0x80, 0x0 ;  /* 0x000000000000781c */ /* 0x000ff60003f0f008 */
[----:B------:R-:W-:Y:S02]  /*7780*/  @!UPT UIADD3 URZ, URZ, URZ, URZ ;  /* 0x0000003f3f3ff290 */ /* 0x000fe4000fffe03f */
[----:B------:R-:W-:-:S05]  /*7790*/  @!P0 BRA `(.L_x_1653) ;  /* 0x0000024000008947 */ /* 0x000fca0003800000 */
[----:B------:R-:W-:Y:S01]  /*77a0*/  UIADD3 UR11, UR6, -0x1, URZ ;  /* 0xffffffff060b7890 */ /* 0x000fe2000fffe03f */
[----:B------:R-:W-:Y:S01]  /*77b0*/  ISETP.GE.AND P3, PT, R107, 0x1, PT ;  /* 0x000000016b00780c */ /* 0x000fe20003f66270 */
[----:B------:R-:W-:Y:S01]  /*77c0*/  IMAD.MOV.U32 R22, RZ, RZ, R138 ;  /* 0x000000ffff167224 */ /* 0x000fe200078e008a */
[----:B------:R-:W-:Y:S01]  /*77d0*/  P2R R4, PR, RZ, 0x2 ;  /* 0x00000002ff047803 */ /* 0x000fe20000000000 */
[----:B------:R-:W-:Y:S01]  /*77e0*/  USHF.R.S32.HI UR10, URZ, 0x1f, UR11 ;  /* 0x0000001f3f0a7899 */ /* 0x000fe2000801140b */
[----:B------:R-:W-:Y:S01]  /*77f0*/  IMAD.MOV.U32 R23, RZ, RZ, R141 ;  /* 0x000000ffff177224 */ /* 0x000fe200078e008d */
[----:B------:R-:W-:Y:S01]  /*7800*/  UIMAD UR5, UR23, UR11, URZ ;  /* 0x0000000b170572a4 */ /* 0x000fe2000f8e023f */
[----:B------:R-:W-:Y:S02]  /*7810*/  ISETP.NE.AND P1, PT, R104, RZ, PT ;  /* 0x000000ff6800720c */ /* 0x000fe40003f25270 */
[----:B------:R-:W-:Y:S01]  /*7820*/  IMAD.WIDE.U32 R22, R94, UR11, R22 ;  /* 0x0000000b5e167c25 */ /* 0x000fe2000f8e0016 */
[----:B------:R-:W-:Y:S01]  /*7830*/  UIMAD UR5, UR10, UR24, UR5 ;  /* 0x000000180a0572a4 */ /* 0x000fe2000f8e0205 */
[----:B------:R-:W-:Y:S02]  /*7840*/  ISETP.NE.AND P6, PT, R102, RZ, PT ;  /* 0x000000ff6600720c */ /* 0x000fe40003fc5270 */
[----:B------:R-:W-:Y:S02]  /*7850*/  ISETP.NE.AND P5, PT, R101, RZ, PT ;  /* 0x000000ff6500720c */ /* 0x000fe40003fa5270 */
[C---:B------:R-:W-:Y:S02]  /*7860*/  @P3 LEA R8, P0, R22.reuse, c[0x0][0x220], 0x1 ;  /* 0x0000880016083a11 */ /* 0x040fe400078008ff */
[----:B-1----:R-:W-:Y:S04]  /*7870*/  IADD3 R2, R23, UR5, RZ ;  /* 0x0000000517027c10 */ /* 0x002fe8000fffe0ff */
[----:B------:R-:W-:Y:S02]  /*7880*/  @P3 LEA.HI.X R9, R22, c[0x0][0x224], R2, 0x1, P0 ;  /* 0x0000890016093a11 */ /* 0x000fe400000f0c02 */
[----:B------:R-:W-:Y:S03]  /*7890*/  ISETP.GE.AND P0, PT, R107, 0x21, PT ;  /* 0x000000216b00780c */ /* 0x000fe60003f06270 */
[----:B------:R-:W-:Y:S01]  /*78a0*/  @!PT LDS RZ, [RZ] ;  /* 0x00000000fffff984 */ /* 0x000fe20000000800 */
[----:B------:R-:W-:Y:S01]  /*78b0*/  @!PT LDS RZ, [RZ] ;  /* 0x00000000fffff984 */ /* 0x000fe20000000800 */
[----:B------:R-:W-:Y:S01]  /*78c0*/  @!PT LDS RZ, [RZ] ;  /* 0x00000000fffff984 */ /* 0x000fe20000000800 */
[----:B------:R1:W-:Y:S01]  /*78d0*/  @P3 LDGSTS.E.BYPASS.LTC128B.128 [R96+0xa080], [R8.64], !P1 ;  /* 0x0a08000008603fae */ /* 0x0003e2000c901d5a */
[----:B------:R-:W-:Y:S09]  /*78e0*/  ISETP.NE.AND P1, PT, R4, RZ, PT ;  /* 0x000000ff0400720c */ /* 0x000ff20003f25270 */
[----:B---3--:R-:W-:Y:S04]  /*78f0*/  @P0 IADD3 R3, P4, R22, UR29, RZ ;  /* 0x0000001d16030c10 */ /* 0x008fe8000ff9e0ff */
[----:B------:R-:W-:Y:S02]  /*7900*/  @P0 IADD3.X R2, R2, UR28, RZ, P4, !PT ;  /* 0x0000001c02020c10 */ /* 0x000fe4000a7fe4ff */
[C---:B------:R-:W-:Y:S04]  /*7910*/  @P0 LEA R22, P4, R3.reuse, c[0x0][0x220], 0x1 ;  /* 0x0000880003160a11 */ /* 0x040fe800078808ff */
[----:B------:R-:W-:Y:S02]  /*7920*/  @P0 LEA.HI.X R23, R3, c[0x0][0x224], R2, 0x1, P4 ;  /* 0x0000890003170a11 */ /* 0x000fe400020f0c02 */
[----:B------:R-:W-:Y:S11]  /*7930*/  ISETP.NE.AND P4, PT, R103, RZ, PT ;  /* 0x000000ff6700720c */ /* 0x000ff60003f85270 */
[----:B------:R-:W-:Y:S02]  /*7940*/  @!UPT UIADD3 URZ, URZ, URZ, URZ ;  /* 0x0000003f3f3ff290 */ /* 0x000fe4000fffe03f */
[----:B------:R1:W-:Y:S04]  /*7950*/  @P3 LDGSTS.E.BYPASS.LTC128B.128 [R96+0xb880], [R8.64+0x80], !P4 ;  /* 0x0b88008008603fae */ /* 0x0003e8000e101d5a */
[----:B------:R1:W-:Y:S04]  /*7960*/  @P3 LDGSTS.E.BYPASS.LTC128B.128 [R96+0xd080], [R8.64+0x100], !P6 ;  /* 0x0d08010008603fae */ /* 0x0003e8000f101d5a */
[----:B------:R1:W-:Y:S01]  /*7970*/  @P3 LDGSTS.E.BYPASS.LTC128B.128 [R96+0xe880], [R8.64+0x180], !P5 ;  /* 0x0e88018008603fae */ /* 0x0003e2000e901d5a */
[----:B------:R-:W-:Y:S11]  /*7980*/  ISETP.NE.AND P3, PT, R104, RZ, PT ;  /* 0x000000ff6800720c */ /* 0x000ff60003f65270 */
[----:B------:R-:W-:Y:S02]  /*7990*/  @!UPT UIADD3 URZ, URZ, URZ, URZ ;  /* 0x0000003f3f3ff290 */ /* 0x000fe4000fffe03f */
[----:B------:R1:W-:Y:S04]  /*79a0*/  @P0 LDGSTS.E.BYPASS.LTC128B.128 [R96+0xb080], [R22.64], !P3 ;  /* 0x0b08000016600fae */ /* 0x0003e8000d901d5a */
[----:B------:R1:W-:Y:S04]  /*79b0*/  @P0 LDGSTS.E.BYPASS.LTC128B.128 [R96+0xc880], [R22.64+0x80], !P4 ;  /* 0x0c88008016600fae */ /* 0x0003e8000e101d5a */
[----:B------:R1:W-:Y:S04]  /*79c0*/  @P0 LDGSTS.E.BYPASS.LTC128B.128 [R96+0xe080], [R22.64+0x100], !P6 ;  /* 0x0e08010016600fae */ /* 0x0003e8000f101d5a */
[----:B------:R1:W-:Y:S02]  /*79d0*/  @P0 LDGSTS.E.BYPASS.LTC128B.128 [R96+0xf880], [R22.64+0x180], !P5 ;  /* 0x0f88018016600fae */ /* 0x0003e4000e901d5a */
.L_x_1653:
[----:B------:R-:W0:Y:S01]  /*79e0*/  LDGDEPBAR ;  /* 0x00000000000079af */ /* 0x000e220000000000 */
[----:B------:R-:W-:Y:S01]  /*79f0*/  UIADD3 UR6, UR6, -0x1, URZ ;  /* 0xffffffff06067890 */ /* 0x000fe2000fffe03f */
[----:B------:R-:W-:Y:S11]  /*7a00*/  PLOP3.LUT P0, PT, PT, PT, UP0, 0x80, 0x0 ;  /* 0x000000000000781c */ /* 0x000ff60003f0f008 */
[----:B------:R-:W-:Y:S02]  /*7a10*/  @!UPT UIADD3 URZ, URZ, URZ, URZ ;  /* 0x0000003f3f3ff290 */ /* 0x000fe4000fffe03f */
[----:B------:R-:W-:-:S05]  /*7a20*/  @P0 BRA `(.L_x_1654) ;  /* 0xffffa20000000947 */ /* 0x000fca000383ffff */
[----:B------:R-:W-:Y:S06]  /*7a30*/  BAR.SYNC.DEFER_BLOCKING 0x0 ;  /* 0x0000000000007b1d */ /* 0x000fec0000010000 */
.L_x_1614:
[----:B-1----:R-:W-:Y:S01]  /*7a40*/  UIADD3 UR6, UR18, 0x7f, URZ ;  /* 0x0000007f12067890 */ /* 0x002fe2000fffe03f */
[----:B------:R-:W-:Y:S01]  /*7a50*/  PLOP3.LUT P2, PT, PT, PT, PT, 0x80, 0x0 ;  /* 0x000000000000781c */ /* 0x000fe20003f4f070 */
[----:B------:R-:W-:Y:S01]  /*7a60*/  ULDC.64 UR4, c[0x0][0x2c8] ;  /* 0x0000b20000047ab9 */ /* 0x000fe20000000a00 */
[----:B---3--:R-:W-:Y:S01]  /*7a70*/  IMAD.MOV.U32 R3, RZ, RZ, RZ ;  /* 0x000000ffff037224 */ /* 0x008fe200078e00ff */
[----:B------:R-:W-:Y:S01]  /*7a80*/  UIMAD.WIDE.U32 UR8, UR6, UR4, URZ ;  /* 0x00000004060872a5 */ /* 0x000fe2000f8e003f */
[----:B------:R-:W-:Y:S01]  /*7a90*/  IMAD.MOV.U32 R130, RZ, RZ, RZ ;  /* 0x000000ffff827224 */ /* 0x000fe200078e00ff */
[----:B------:R-:W-:Y:S01]  /*7aa0*/  CS2R R128, SRZ ;  /* 0x0000000000807805 */ /* 0x000fe2000001ff00 */
[----:B------:R-:W-:Y:S01]  /*7ab0*/  CS2R R126, SRZ ;  /* 0x00000000007e7805 */ /* 0x000fe2000001ff00 */
[----:B------:R-:W-:Y:S01]  /*7ac0*/  @UP2 USHF.R.U32.HI UR6, URZ, UR5, UR9 ;  /* 0x000000053f062299 */ /* 0x000fe20008011609 */
[----:B------:R-:W-:Y:S01]  /*7ad0*/  CS2R R124, SRZ ;  /* 0x00000000007c7805 */ /* 0x000fe2000001ff00 */
[----:B------:R-:W-:Y:S01]  /*7ae0*/  CS2R R122, SRZ ;  /* 0x00000000007a7805 */ /* 0x000fe2000001ff00 */
[----:B------:R-:W-:Y:S01]  /*7af0*/  CS2R R120, SRZ ;  /* 0x0000000000787805 */ /* 0x000fe2000001ff00 */
[----:B------:R-:W-:Y:S01]  /*7b00*/  UIADD3 UR6, UR12, UR6, URZ ;  /* 0x000000060c067290 */ /* 0x000fe2000fffe03f */
[----:B------:R-:W-:Y:S01]  /*7b10*/  CS2R R118, SRZ ;  /* 0x0000000000767805 */ /* 0x000fe2000001ff00 */
[----:B------:R-:W-:Y:S01]  /*7b20*/  CS2R R116, SRZ ;  /* 0x0000000000747805 */ /* 0x000fe2000001ff00 */
[----:B------:R-:W-:Y:S01]  /*7b30*/  CS2R R114, SRZ ;  /* 0x0000000000727805 */ /* 0x000fe2000001ff00 */
[----:B------:R-:W-:Y:S01]  /*7b40*/  UIMAD.WIDE UR4, UR6, 0x2aaaaaab, URZ ;  /* 0x2aaaaaab060478a5 */ /* 0x000fe2000f8e023f */
[----:B------:R-:W-:Y:S01]  /*7b50*/  CS2R R112, SRZ ;  /* 0x0000000000707805 */ /* 0x000fe2000001ff00 */
[----:B------:R-:W-:Y:S01]  /*7b60*/  CS2R R110, SRZ ;  /* 0x00000000006e7805 */ /* 0x000fe2000001ff00 */
[----:B------:R-:W-:Y:S01]  /*7b70*/  CS2R R108, SRZ ;  /* 0x00000000006c7805 */ /* 0x000fe2000001ff00 */
[----:B------:R-:W-:Y:S01]  /*7b80*/  USHF.R.U32.HI UR4, URZ, 0x1f, UR5 ;  /* 0x0000001f3f047899 */ /* 0x000fe20008011605 */
[----:B------:R-:W-:Y:S01]  /*7b90*/  CS2R R106, SRZ ;  /* 0x00000000006a7805 */ /* 0x000fe2000001ff00 */
[----:B-----5:R-:W-:Y:S01]  /*7ba0*/  CS2R R104, SRZ ;  /* 0x0000000000687805 */ /* 0x020fe2000001ff00 */
[----:B------:R-:W-:Y:S01]  /*7bb0*/  CS2R R102, SRZ ;  /* 0x0000000000667805 */ /* 0x000fe2000001ff00 */
[----:B------:R-:W-:Y:S01]  /*7bc0*/  ULEA.HI.SX32 UR4, UR5, UR4, 0x1d ;  /* 0x0000000405047291 */ /* 0x000fe2000f8fea3f */
[----:B------:R-:W-:Y:S01]  /*7bd0*/  CS2R R100, SRZ ;  /* 0x0000000000647805 */ /* 0x000fe2000001ff00 */
[----:B------:R-:W-:Y:S01]  /*7be0*/  CS2R R98, SRZ ;  /* 0x0000000000627805 */ /* 0x000fe2000001ff00 */
[----:B------:R-:W-:Y:S01]  /*7bf0*/  CS2R R96, SRZ ;  /* 0x0000000000607805 */ /* 0x000fe2000001ff00 */
[----:B------:R-:W-:Y:S01]  /*7c00*/  UISETP.LT.AND UP0, UPT, UR13, UR4, UPT ;  /* 0x000000040d00728c */ /* 0x000fe2000bf01270 */
[----:B------:R-:W-:Y:S01]  /*7c10*/  CS2R R94, SRZ ;  /* 0x00000000005e7805 */ /* 0x000fe2000001ff00 */
[----:B------:R-:W-:Y:S01]  /*7c20*/  MOV R93, RZ ;  /* 0x000000ff005d7202 */ /* 0x000fe20000000f00 */
[----:B------:R-:W-:Y:S01]  /*7c30*/  CS2R R6, SRZ ;  /* 0x0000000000067805 */ /* 0x000fe2000001ff00 */
[----:B------:R-:W-:Y:S01]  /*7c40*/  USEL UR13, UR13, UR4, UP0 ;  /* 0x000000040d0d7287 */ /* 0x000fe20008000000 */
[----:B------:R-:W-:Y:S01]  /*7c50*/  CS2R R90, SRZ ;  /* 0x00000000005a7805 */ /* 0x000fe2000001ff00 */
[----:B------:R-:W-:Y:S01]  /*7c60*/  CS2R R88, SRZ ;  /* 0x0000000000587805 */ /* 0x000fe2000001ff00 */
[----:B------:R-:W-:Y:S01]  /*7c70*/  CS2R R86, SRZ ;  /* 0x0000000000567805 */ /* 0x000fe2000001ff00 */
[----:B------:R-:W-:Y:S01]  /*7c80*/  UISETP.GE.AND UP0, UPT, UR13, 0x1, UPT ;  /* 0x000000010d00788c */ /* 0x000fe2000bf06270 */
[----:B------:R-:W-:Y:S01]  /*7c90*/  CS2R R84, SRZ ;  /* 0x0000000000547805 */ /* 0x000fe2000001ff00 */
[----:B----4-:R-:W-:Y:S01]  /*7ca0*/  CS2R R82, SRZ ;  /* 0x0000000000527805 */ /* 0x010fe2000001ff00 */
        /* <DEDUP_REMOVED lines=54> */
[----:B------:R1:W3:Y:S01]  /*8010*/  @P2 LDG.E R0, [R2.64] ;  /* 0x0000001a02002981 */ /* 0x0002e2000c1e1900 */
        /* <DEDUP_REMOVED lines=19> */
[----:B------:R-:W-:Y:S01]  /*8150*/  IMAD.SHL.U32 R196, R50, 0x8, RZ ;  /* 0x0000000832c47824 */ /* 0x000fe200078e00ff */
[----:B------:R-:W-:Y:S01]  /*8160*/  UIMAD UR6, UR15, UR4, URZ ;  /* 0x000000040f0672a4 */ /* 0x000fe2000f8e023f */
[----:B------:R-:W-:Y:S01]  /*8170*/  LEA.HI R116, R4, R223, RZ, 0x6 ;  /* 0x000000df04747211 */ /* 0x000fe200078f30ff */
[----:B------:R-:W-:Y:S01]  /*8180*/  USEL UR7, UR7, URZ, !UP0 ;  /* 0x0000003f07077287 */ /* 0x000fe2000c000000 */
[----:B------:R-:W-:Y:S01]  /*8190*/  LOP3.LUT R119, R119, 0x1c0, RZ, 0xc0, !PT ;  /* 0x000001c077777812 */ /* 0x000fe200078ec0ff */
[----:B------:R-:W-:Y:S01]  /*81a0*/  UIMAD UR6, UR16, UR5, UR6 ;  /* 0x00000005100672a4 */ /* 0x000fe2000f8e0206 */
[----:B-1----:R-:W-:Y:S01]  /*81b0*/  IADD3 R2, R225, UR18, RZ ;  /* 0x00000012e1027c10 */ /* 0x002fe2000fffe0ff */
[----:B------:R-:W-:Y:S01]  /*81c0*/  UIMAD.WIDE.U32 UR10, UR16, UR4, UR8 ;  /* 0x00000004100a72a5 */ /* 0x000fe2000f8e0008 */
[C---:B------:R-:W-:Y:S01]  /*81d0*/  IADD3 R229, R196.reuse, 0x40, RZ ;  /* 0x00000040c4e57810 */ /* 0x040fe20007ffe0ff */
[----:B------:R-:W-:Y:S01]  /*81e0*/  USEL UR8, UR22, URZ, !UP0 ;  /* 0x0000003f16087287 */ /* 0x000fe2000c000000 */
[----:B------:R-:W-:Y:S01]  /*81f0*/  IADD3 R51, R196, 0xc0, RZ ;  /* 0x000000c0c4337810 */ /* 0x000fe20007ffe0ff */
[----:B------:R-:W-:Y:S01]  /*8200*/  ULDC.64 UR4, c[0x0][0x1c0] ;  /* 0x0000700000047ab9 */ /* 0x000fe20000000a00 */
[----:B------:R-:W-:Y:S01]  /*8210*/  @P1 IMAD.HI.U32 R3, R2, c[0x0][0x2c8], RZ ;  /* 0x0000b20002031a27 */ /* 0x000fe200078e00ff */
[----:B------:R-:W-:Y:S01]  /*8220*/  UIMAD UR7, UR7, UR4, URZ ;  /* 0x00000004070772a4 */ /* 0x000fe2000f8e023f */
[----:B------:R-:W-:Y:S01]  /*8230*/  IADD3 R48, R196, 0x80, RZ ;  /* 0x00000080c4307810 */ /* 0x000fe20007ffe0ff */
[----:B------:R-:W-:Y:S01]  /*8240*/  UIADD3 UR11, UR11, UR6, URZ ;  /* 0x000000060b0b7290 */ /* 0x000fe2000fffe03f */
[----:B------:R-:W-:Y:S01]  /*8250*/  IMAD.MOV.U32 R6, RZ, RZ, R2 ;  /* 0x000000ffff067224 */ /* 0x000fe200078e0002 */
[----:B------:R-:W-:Y:S01]  /*8260*/  UIMAD UR5, UR8, UR5, UR7 ;  /* 0x00000005080572a4 */ /* 0x000fe2000f8e0207 */
[----:B------:R-:W-:Y:S01]  /*8270*/  @P0 SHF.R.U32.HI R6, RZ, c[0x0][0x2cc], R3 ;  /* 0x0000b300ff060a19 */ /* 0x000fe20000011603 */
[----:B------:R-:W-:Y:S01]  /*8280*/  UIMAD.WIDE.U32 UR8, UR8, UR4, UR10 ;  /* 0x00000004080872a5 */ /* 0x000fe2000f8e000a */
[----:B------:R-:W-:Y:S01]  /*8290*/  IMAD.SHL.U32 R116, R116, 0x8, RZ ;  /* 0x0000000874747824 */ /* 0x000fe200078e00ff */
[----:B------:R-:W-:Y:S01]  /*82a0*/  ISETP.GE.AND P4, PT, R196, c[0x0][0x198], PT ;  /* 0x00006600c4007a0c */ /* 0x000fe20003f86270 */
[----:B------:R-:W-:Y:S01]  /*82b0*/  ULDC UR10, c[0x0][0x2c4] ;  /* 0x0000b100000a7ab9 */ /* 0x000fe20000000800 */
[--C-:B------:R-:W-:Y:S01]  /*82c0*/  SHF.R.S32.HI R9, RZ, 0x1f, R6.reuse ;  /* 0x0000001fff097819 */ /* 0x100fe20000011406 */
[----:B------:R-:W-:Y:S01]  /*82d0*/  UIADD3 UR5, UR9, UR5, URZ ;  /* 0x0000000509057290 */ /* 0x000fe2000fffe03f */
[----:B--2---:R-:W-:Y:S01]  /*82e0*/  IMAD.MOV R5, RZ, RZ, -R6 ;  /* 0x000000ffff057224 */ /* 0x004fe200078e0a06 */
[----:B------:R-:W-:Y:S01]  /*82f0*/  UIMAD UR10, UR21, UR10, URZ ;  /* 0x0000000a150a72a4 */ /* 0x000fe2000f8e023f */
[----:B------:R-:W-:Y:S01]  /*8300*/  IMAD.U32 R10, RZ, RZ, UR8 ;  /* 0x00000008ff0a7e24 */ /* 0x000fe2000f8e00ff */
[----:B------:R-:W-:Y:S01]  /*8310*/  SHF.R.U32.HI R117, RZ, 0x3, R119 ;  /* 0x00000003ff757819 */ /* 0x000fe20000011677 */
[----:B------:R-:W-:Y:S01]  /*8320*/  IMAD R9, R9, c[0x0][0x1b0], RZ ;  /* 0x00006c0009097a24 */ /* 0x000fe200078e02ff */
[----:B------:R-:W-:Y:S01]  /*8330*/  ISETP.GE.AND P3, PT, R229, c[0x0][0x198], PT ;  /* 0x00006600e5007a0c */ /* 0x000fe20003f66270 */
[----:B------:R-:W-:Y:S01]  /*8340*/  IMAD R8, R5, c[0x0][0x2c4], R2 ;  /* 0x0000b10005087a24 */ /* 0x000fe200078e0202 */
[----:B------:R-:W-:Y:S01]  /*8350*/  ISETP.GE.AND P5, PT, R51, c[0x0][0x198], PT ;  /* 0x0000660033007a0c */ /* 0x000fe20003fa6270 */
[----:B------:R-:W-:Y:S01]  /*8360*/  IMAD.U32 R3, RZ, RZ, UR5 ;  /* 0x00000005ff037e24 */ /* 0x000fe2000f8e00ff */
[----:B------:R-:W-:Y:S01]  /*8370*/  LOP3.LUT R116, R116, 0xfffffe00, RZ, 0xc0, !PT ;  /* 0xfffffe0074747812 */ /* 0x000fe200078ec0ff */
[----:B------:R-:W-:Y:S01]  /*8380*/  IMAD.MOV.U32 R2, RZ, RZ, R10 ;  /* 0x000000ffff027224 */ /* 0x000fe200078e000a */
[----:B------:R-:W-:Y:S01]  /*8390*/  SHF.R.S32.HI R5, RZ, 0x1f, R8 ;  /* 0x0000001fff057819 */ /* 0x000fe20000011408 */
[----:B------:R-:W-:-:S02]  /*83a0*/  IMAD R9, R6, c[0x0][0x1b4], R9 ;  /* 0x00006d0006097a24 */ /* 0x000fc400078e0209 */
[----:B------:R-:W-:Y:S01]  /*83b0*/  IMAD.WIDE.U32 R6, R6, c[0x0][0x1b0], R2 ;  /* 0x00006c0006067a25 */ /* 0x000fe200078e0002 */
[----:B------:R-:W-:-:S03]  /*83c0*/  LOP3.LUT R2, R63, 0xfffffff0, RZ, 0xc0, !PT ;  /* 0xfffffff03f027812 */ /* 0x000fc600078ec0ff */
[----:B------:R-:W-:Y:S02]  /*83d0*/  IMAD R5, R5, c[0x0][0x1a8], RZ ;  /* 0x00006a0005057a24 */ /* 0x000fe400078e02ff */
[----:B------:R-:W-:Y:S02]  /*83e0*/  IMAD.IADD R3, R223, 0x1, -R2 ;  /* 0x00000001df037824 */ /* 0x000fe400078e0a02 */
[----:B------:R-:W-:Y:S02]  /*83f0*/  IMAD.IADD R7, R7, 0x1, R9 ;  /* 0x0000000107077824 */ /* 0x000fe400078e0209 */
[C---:B------:R-:W-:Y:S01]  /*8400*/  IMAD R5, R8.reuse, c[0x0][0x1ac], R5 ;  /* 0x00006b0008057a24 */ /* 0x040fe200078e0205 */
[----:B------:R-:W-:Y:S01]  /*8410*/  SHF.R.S32.HI R2, RZ, 0x1f, R3 ;  /* 0x0000001fff027819 */ /* 0x000fe20000011403 */
[----:B------:R-:W-:-:S03]  /*8420*/  IMAD.WIDE.U32 R8, R8, c[0x0][0x1a8], R6 ;  /* 0x00006a0008087a25 */ /* 0x000fc600078e0006 */
[----:B------:R-:W-:Y:S01]  /*8430*/  LEA.HI R2, R2, R3, RZ, 0x3 ;  /* 0x0000000302027211 */ /* 0x000fe200078f18ff */
[----:B------:R-:W-:Y:S01]  /*8440*/  IMAD.IADD R6, R9, 0x1, R5 ;  /* 0x0000000109067824 */ /* 0x000fe200078e0205 */
[----:B------:R-:W-:Y:S01]  /*8450*/  IADD3 R9, R197, UR18, RZ ;  /* 0x00000012c5097c10 */ /* 0x000fe2000fffe0ff */
[----:B------:R-:W-:Y:S01]  /*8460*/  IMAD.MOV.U32 R5, RZ, RZ, 0x10 ;  /* 0x00000010ff057424 */ /* 0x000fe200078e00ff */
[----:B------:R-:W-:Y:S01]  /*8470*/  LOP3.LUT R62, R2, 0xfffffff8, RZ, 0xc0, !PT ;  /* 0xfffffff8023e7812 */ /* 0x000fe200078ec0ff */
[----:B------:R-:W-:Y:S01]  /*8480*/  IMAD.U32 R11, RZ, RZ, UR9 ;  /* 0x00000009ff0b7e24 */ /* 0x000fe2000f8e00ff */
[----:B------:R-:W-:Y:S01]  /*8490*/  ISETP.GE.AND P6, PT, R9, UR10, PT ;  /* 0x0000000a09007c0c */ /* 0x000fe2000bfc6270 */
[----:B------:R-:W-:Y:S01]  /*84a0*/  IMAD.MOV.U32 R226, RZ, RZ, -0x1 ;  /* 0xffffffffffe27424 */ /* 0x000fe200078e00ff */
[C---:B------:R-:W-:Y:S01]  /*84b0*/  LEA R16, P0, R8.reuse, c[0x0][0x160], 0x1 ;  /* 0x0000580008107a11 */ /* 0x040fe200078008ff */
[----:B------:R-:W-:Y:S01]  /*84c0*/  IMAD.IADD R62, R3, 0x1, -R62 ;  /* 0x00000001033e7824 */ /* 0x000fe200078e0a3e */
[----:B------:R-:W-:Y:S01]  /*84d0*/  P2R R10, PR, RZ, 0x40 ;  /* 0x00000040ff0a7803 */ /* 0x000fe20000000000 */
[----:B------:R-:W-:Y:S01]  /*84e0*/  IMAD.MOV.U32 R3, RZ, RZ, 0x20 ;  /* 0x00000020ff037424 */ /* 0x000fe200078e00ff */
[----:B------:R-:W-:Y:S01]  /*84f0*/  LEA.HI.X R6, R8, c[0x0][0x164], R6, 0x1, P0 ;  /* 0x0000590008067a11 */ /* 0x000fe200000f0c06 */
[----:B------:R1:W2:Y:S01]  /*8500*/  SHFL.IDX PT, R14, R16, RZ, 0x181f ;  /* 0x00181fff100e7589 */ /* 0x0002a200000e0000 */
[----:B------:R-:W-:-:S03]  /*8510*/  ISETP.GE.AND P0, PT, R48, c[0x0][0x198], PT ;  /* 0x0000660030007a0c */ /* 0x000fc60003f06270 */
[----:B------:R1:W4:Y:S01]  /*8520*/  SHFL.IDX PT, R15, R6, RZ, 0x181f ;  /* 0x00181fff060f7589 */ /* 0x00032200000e0000 */
[----:B---3--:R3:W5:Y:S01]  /*8530*/  @P2 R2UR UR11, R0 ;  /* 0x00000000000b23c2 */ /* 0x00876200000e0000 */
[----:B------:R-:W-:Y:S01]  /*8540*/  R2P PR, R62, 0x6 ;  /* 0x000000063e007804 */ /* 0x000fe20000000000 */
[----:B-----5:R-:W-:-:S04]  /*8550*/  @!UP1 UMOV UR11, UR22 ;  /* 0x00000016000b9c82 */ /* 0x020fc80008000000 */
[----:B------:R-:W-:Y:S02]  /*8560*/  SEL R5, R5, 0xfffffff0, !P1 ;  /* 0xfffffff005057807 */ /* 0x000fe40004800000 */
[----:B------:R-:W-:Y:S02]  /*8570*/  SEL R3, R3, 0xffffffe0, !P2 ;  /* 0xffffffe003037807 */ /* 0x000fe40005000000 */
[----:B---3--:R-:W-:-:S04]  /*8580*/  LOP3.LUT R0, R119, 0x38, R196, 0xf8, !PT ;  /* 0x0000003877007812 */ /* 0x008fc800078ef8c4 */
[----:B------:R-:W-:-:S05]  /*8590*/  LOP3.LUT R7, R0, R117, RZ, 0x3c, !PT ;  /* 0x0000007500077212 */ /* 0x000fca00078e3cff */
[----:B------:R-:W-:Y:S01]  /*85a0*/  IMAD.IADD R0, R7, 0x1, R116 ;  /* 0x0000000107007824 */ /* 0x000fe200078e0274 */
        /* <DEDUP_REMOVED lines=20> */
.L_x_1657:
[----:B-12-4-:R-:W-:Y:S05]  /*86f0*/  BSYNC B0 ;  /* 0x0000000000007941 */ /* 0x016fea0003800000 */
.L_x_1656:
        /* <DEDUP_REMOVED lines=26> */
.L_x_1659:
[----:B------:R-:W-:Y:S05]  /*88a0*/  BSYNC B0 ;  /* 0x0000000000007941 */ /* 0x000fea0003800000 */
.L_x_1658:
        /* <DEDUP_REMOVED lines=8> */
[----:B-1--4-:R-:W-:Y:S01]  /*8930*/  IMAD.WIDE R20, R196, 0x2, R18 ;  /* 0x00000002c4147825 */ /* 0x012fe200078e0212 */
[----:B------:R-:W-:Y:S02]  /*8940*/  SHF.R.S32.HI R11, RZ, 0x1f, R48 ;  /* 0x0000001fff0b7819 */ /* 0x000fe40000011430 */
[----:B---3--:R-:W-:Y:S02]  /*8950*/  SHF.R.S32.HI R14, RZ, 0x1f, R51 ;  /* 0x0000001fff0e7819 */ /* 0x008fe40000011433 */
        /* <DEDUP_REMOVED lines=15> */
.L_x_1661:
[----:B------:R-:W-:Y:S05]  /*8a50*/  BSYNC B0 ;  /* 0x0000000000007941 */ /* 0x000fea0003800000 */
.L_x_1660:
[----:B------:R-:W-:Y:S01]  /*8a60*/  IADD3 R7, R9, 0x60, RZ ;  /* 0x0000006009077810 */ /* 0x000fe20007ffe0ff */
[----:B-1-3--:R-:W-:Y:S01]  /*8a70*/  SHFL.IDX PT, R14, R16, 0x3, 0x181f ;  /* 0x00781f00100e7f89 */ /* 0x00afe200000e0000 */
[----:B------:R-:W-:Y:S01]  /*8a80*/  UMOV UR6, 0x30 ;  /* 0x0000003000067882 */ /* 0x000fe20000000000 */
[----:B------:R-:W-:Y:S01]  /*8a90*/  IMAD.MOV.U32 R224, RZ, RZ, c[0x0][0x2b8] ;  /* 0x0000ae00ffe07624 */ /* 0x000fe200078e00ff */
[----:B------:R-:W-:Y:S01]  /*8aa0*/  ISETP.GE.AND P2, PT, R7, UR10, PT ;  /* 0x0000000a07007c0c */ /* 0x000fe2000bf46270 */
[----:B------:R1:W3:Y:S01]  /*8ab0*/  SHFL.IDX PT, R15, R6, 0x3, 0x181f ;  /* 0x00781f00060f7f89 */ /* 0x0002e200000e0000 */
[----:B------:R-:W-:Y:S01]  /*8ac0*/  UIMAD UR6, UR13, UR6, -0x30 ;  /* 0xffffffd00d0674a4 */ /* 0x000fe2000f8e0206 */
        /* <DEDUP_REMOVED lines=10> */
[----:B------:R-:W-:Y:S01]  /*8b70*/  @!P2 SHF.R.S32.HI R17, RZ, 0x1f, R48 ;  /* 0x0000001fff11a819 */ /* 0x000fe20000011430 */
[----:B------:R-:W-:Y:S01]  /*8b80*/  UIMAD UR7, UR11, UR5, UR7 ;  /* 0x000000050b0772a4 */ /* 0x000fe2000f8e0207 */
[----:B----4-:R-:W-:Y:S02]  /*8b90*/  @!P2 LEA.HI R19, R12, R229, RZ, 0x3 ;  /* 0x000000e50c13a211 */ /* 0x010fe400078f18ff */
[----:B------:R-:W-:Y:S01]  /*8ba0*/  @!P2 LEA.HI R17, R17, R48, RZ, 0x3 ;  /* 0x000000301111a211 */ /* 0x000fe200078f18ff */
[----:B------:R-:W-:Y:S01]  /*8bb0*/  UIADD3 UR7, UR9, UR7, URZ ;  /* 0x0000000709077290 */ /* 0x000fe2000fffe03f */
[----:B------:R-:W-:Y:S01]  /*8bc0*/  @!P2 LOP3.LUT R19, R19, 0xfffffff8, RZ, 0xc0, !PT ;  /* 0xfffffff81313a812 */ /* 0x000fe200078ec0ff */
[----:B------:R-:W-:Y:S01]  /*8bd0*/  ULDC.64 UR4, c[0x0][0x1e8] ;  /* 0x00007a0000047ab9 */ /* 0x000fe20000000a00 */
[----:B------:R-:W-:-:S02]  /*8be0*/  @!P2 LOP3.LUT R17, R17, 0xfffffff8, RZ, 0xc0, !PT ;  /* 0xfffffff81111a812 */ /* 0x000fc400078ec0ff */
[----:B-12---:R-:W-:Y:S01]  /*8bf0*/  @!P2 SHF.R.S32.HI R6, RZ, 0x1f, R51 ;  /* 0x0000001fff06a819 */ /* 0x006fe20000011433 */
[--C-:B---3--:R-:W-:Y:S01]  /*8c00*/  @!P2 IMAD.WIDE R20, R196, 0x2, R14.reuse ;  /* 0x00000002c414a825 */ /* 0x108fe200078e020e */
[----:B------:R-:W-:Y:S02]  /*8c10*/  @P1 LOP3.LUT R49, R49, 0x8, RZ, 0xfc, !PT ;  /* 0x0000000831311812 */ /* 0x000fe400078efcff */
[----:B------:R-:W-:Y:S01]  /*8c20*/  @!P2 LEA.HI R7, R6, R51, RZ, 0x3 ;  /* 0x000000330607a211 */ /* 0x000fe200078f18ff */
[--C-:B------:R-:W-:Y:S01]  /*8c30*/  @!P2 IMAD.WIDE R18, R19, 0x2, R14.reuse ;  /* 0x000000021312a825 */ /* 0x100fe200078e020e */
[----:B------:R-:W-:Y:S01]  /*8c40*/  @!PT LDS RZ, [RZ] ;  /* 0x00000000fffff984 */ /* 0x000fe20000000800 */
[----:B------:R1:W-:Y:S02]  /*8c50*/  @!P2 LDGSTS.E.BYPASS.LTC128B.128 [R11+0x13080], [R20.64], !P4 ;  /* 0x13080000140bafae */ /* 0x0003e4000e101d5a */
[----:B------:R-:W-:Y:S01]  /*8c60*/  @!P2 LOP3.LUT R7, R7, 0xfffffff8, RZ, 0xc0, !PT ;  /* 0xfffffff80707a812 */ /* 0x000fe200078ec0ff */
[--C-:B------:R-:W-:Y:S01]  /*8c70*/  @!P2 IMAD.WIDE R16, R17, 0x2, R14.reuse ;  /* 0x000000021110a825 */ /* 0x100fe200078e020e */
[----:B------:R2:W-:Y:S03]  /*8c80*/  @!P2 LDGSTS.E.BYPASS.LTC128B.128 [R11+0x17080], [R18.64], !P3 ;  /* 0x17080000120bafae */ /* 0x0005e6000d901d5a */
[----:B------:R-:W-:Y:S01]  /*8c90*/  @!P2 IMAD.WIDE R14, R7, 0x2, R14 ;  /* 0x00000002070ea825 */ /* 0x000fe200078e020e */
[----:B------:R3:W-:Y:S01]  /*8ca0*/  @!P2 LDGSTS.E.BYPASS.LTC128B.128 [R11+0x1b080], [R16.64], !P0 ;  /* 0x1b080000100bafae */ /* 0x0007e2000c101d5a */
[----:B------:R-:W-:-:S02]  /*8cb0*/  ISETP.GE.AND P0, PT, R228, UR14, PT ;  /* 0x0000000ee4007c0c */ /* 0x000fc4000bf06270 */
[----:B------:R-:W-:Y:S01]  /*8cc0*/  IADD3 R228, R228, UR19, RZ ;  /* 0x00000013e4e47c10 */ /* 0x000fe2000fffe0ff */
[----:B------:R4:W-:Y:S01]  /*8cd0*/  @!P2 LDGSTS.E.BYPASS.LTC128B.128 [R11+0x1f080], [R14.64], !P5 ;  /* 0x1f0800000e0bafae */ /* 0x0009e2000e901d5a */
[----:B------:R-:W-:-:S03]  /*8ce0*/  ISETP.GT.OR P0, PT, R225, 0x2f, P0 ;  /* 0x0000002fe100780c */ /* 0x000fc60000704670 */
[----:B------:R-:W0:Y:S01]  /*8cf0*/  LDGDEPBAR ;  /* 0x00000000000079af */ /* 0x000e220000000000 */
[----:B------:R-:W-:-:S04]  /*8d00*/  @P1 IMAD.HI.U32 R12, R228, c[0x0][0x2bc], RZ ;  /* 0x0000af00e40c1a27 */ /* 0x000fc800078e00ff */
[----:B------:R-:W-:Y:S01]  /*8d10*/  IMAD.MOV.U32 R6, RZ, RZ, R228 ;  /* 0x000000ffff067224 */ /* 0x000fe200078e00e4 */
[----:B------:R-:W-:-:S04]  /*8d20*/  @P1 SHF.R.U32.HI R6, RZ, c[0x0][0x2c0], R12 ;  /* 0x0000b000ff061a19 */ /* 0x000fc8000001160c */
[----:B------:R-:W-:-:S04]  /*8d30*/  @!P0 IADD3 R12, P1, R6, UR8, RZ ;  /* 0x00000008060c8c10 */ /* 0x000fc8000ff3e0ff */
[----:B------:R-:W-:Y:S02]  /*8d40*/  @!P0 LEA.HI.X.SX32 R7, R6, UR7, 0x1, P1 ;  /* 0x0000000706078c11 */ /* 0x000fe400088f0eff */
[----:B---3--:R-:W-:-:S04]  /*8d50*/  @!P0 LEA R16, P1, R12, c[0x0][0x2a0], 0x2 ;  /* 0x0000a8000c108a11 */ /* 0x008fc800078210ff */
[----:B------:R-:W-:Y:S01]  /*8d60*/  @!P0 LEA.HI.X R17, R12, c[0x0][0x2a4], R7, 0x2, P1 ;  /* 0x0000a9000c118a11 */ /* 0x000fe200008f1407 */
[----:B------:R-:W-:Y:S06]  /*8d70*/  BAR.SYNC.DEFER_BLOCKING 0x0 ;  /* 0x0000000000007b1d */ /* 0x000fec0000010000 */
[----:B------:R-:W3:Y:S01]  /*8d80*/  @!P0 LDG.E R227, [R16.64] ;  /* 0x0000001a10e38981 */ /* 0x000ee2000c1e1900 */
[----:B------:R-:W-:Y:S01]  /*8d90*/  IMAD.MOV R7, RZ, RZ, -R6 ;  /* 0x000000ffff077224 */ /* 0x000fe200078e0a06 */
[----:B------:R-:W-:Y:S01]  /*8da0*/  UIMAD UR11, UR15, UR4, URZ ;  /* 0x000000040f0b72a4 */ /* 0x000fe2000f8e023f */
[----:B------:R-:W-:Y:S01]  /*8db0*/  ISETP.GE.AND P6, PT, R196, c[0x0][0x1d4], PT ;  /* 0x00007500c4007a0c */ /* 0x000fe20003fc6270 */
[----:B------:R-:W-:Y:S01]  /*8dc0*/  UIADD3 UR20, UR13, -0x1, URZ ;  /* 0xffffffff0d147890 */ /* 0x000fe2000fffe03f */
[----:B------:R-:W-:Y:S01]  /*8dd0*/  IMAD R228, R7, c[0x0][0x2b8], R228 ;  /* 0x0000ae0007e47a24 */ /* 0x000fe200078e02e4 */
[----:B------:R-:W-:Y:S01]  /*8de0*/  UIMAD.WIDE.U32 UR24, UR16, UR4, URZ ;  /* 0x00000004101872a5 */ /* 0x000fe2000f8e003f */
[----:B------:R-:W-:Y:S01]  /*8df0*/  ISETP.GE.AND P3, PT, R229, c[0x0][0x1d4], PT ;  /* 0x00007500e5007a0c */ /* 0x000fe20003f66270 */
[----:B------:R-:W-:Y:S01]  /*8e00*/  UIMAD UR11, UR16, UR5, UR11 ;  /* 0x00000005100b72a4 */ /* 0x000fe2000f8e020b */
[----:B----4-:R-:W-:Y:S01]  /*8e10*/  IMAD.WIDE.U32 R14, R228, c[0x0][0x1e0], RZ ;  /* 0x00007800e40e7a25 */ /* 0x010fe200078e00ff */
[----:B------:R-:W-:Y:S01]  /*8e20*/  SHF.R.S32.HI R61, RZ, 0x1f, R228 ;  /* 0x0000001fff3d7819 */ /* 0x000fe200000114e4 */
[----:B------:R-:W-:Y:S01]  /*8e30*/  UIMAD UR20, UR20, -0x30, UR14 ;  /* 0xffffffd0141478a4 */ /* 0x000fe2000f8e020e */
[----:B------:R-:W-:Y:S01]  /*8e40*/  ISETP.GE.AND P5, PT, R48, c[0x0][0x1d4], PT ;  /* 0x0000750030007a0c */ /* 0x000fe20003fa6270 */
[----:B------:R-:W-:Y:S01]  /*8e50*/  UIADD3 UR11, UR25, UR11, URZ ;  /* 0x0000000b190b7290 */ /* 0x000fe2000fffe03f */
[----:B------:R-:W-:Y:S01]  /*8e60*/  ISETP.GE.AND P4, PT, R51, c[0x0][0x1d4], PT ;  /* 0x0000750033007a0c */ /* 0x000fe20003f86270 */
[----:B------:R-:W-:Y:S01]  /*8e70*/  IMAD R7, R61, c[0x0][0x1e0], RZ ;  /* 0x000078003d077a24 */ /* 0x000fe200078e02ff */
[----:B------:R-:W-:Y:S01]  /*8e80*/  UISETP.LT.AND UP0, UPT, UR20, 0x30, UPT ;  /* 0x000000301400788c */ /* 0x000fe2000bf01270 */
[----:B------:R-:W-:-:S02]  /*8e90*/  LOP3.LUT R49, R49, 0xfffffffe, RZ, 0xc0, !PT ;  /* 0xfffffffe31317812 */ /* 0x000fc400078ec0ff */
[----:B------:R-:W-:Y:S01]  /*8ea0*/  IMAD R6, R228, c[0x0][0x1e4], R7 ;  /* 0x00007900e4067a24 */ /* 0x000fe200078e0207 */
[----:B------:R-:W-:Y:S01]  /*8eb0*/  USEL UR4, UR20, 0x30, UP0 ;  /* 0x0000003014047887 */ /* 0x000fe20008000000 */
[----:B------:R-:W-:Y:S02]  /*8ec0*/  @P3 LOP3.LUT R49, R49, 0x1, RZ, 0xfc, !PT ;  /* 0x0000000131313812 */ /* 0x000fe400078efcff */
[----:B------:R-:W-:Y:S01]  /*8ed0*/  IMAD.IADD R15, R15, 0x1, R6 ;  /* 0x000000010f0f7824 */ /* 0x000fe200078e0206 */
[----:B---3--:R-:W-:-:S03]  /*8ee0*/  SHF.R.S32.HI R60, RZ, 0x1f, R227 ;  /* 0x0000001fff3c7819 */ /* 0x008fc600000114e3 */
[----:B------:R-:W-:Y:S01]  /*8ef0*/  IMAD.WIDE.U32 R6, R227, c[0x0][0x1f0], R14 ;  /* 0x00007c00e3067a25 */ /* 0x000fe200078e000e */
[----:B------:R-:W-:Y:S01]  /*8f00*/  IADD3 R14, -R197, UR4, RZ ;  /* 0x00000004c50e7c10 */ /* 0x000fe2000fffe1ff */
[----:B------:R-:W-:Y:S02]  /*8f10*/  ULDC.64 UR4, c[0x0][0x210] ;  /* 0x0000840000047ab9 */ /* 0x000fe40000000a00 */
[----:B------:R-:W-:Y:S01]  /*8f20*/  IMAD R12, R60, c[0x0][0x1f0], RZ ;  /* 0x00007c003c0c7a24 */ /* 0x000fe200078e02ff */
[----:B------:R-:W-:Y:S01]  /*8f30*/  IADD3 R6, P0, R6, UR24, RZ ;  /* 0x0000001806067c10 */ /* 0x000fe2000ff1e0ff */
[----:B------:R-:W-:Y:S02]  /*8f40*/  UIMAD UR12, UR15, UR4, URZ ;  /* 0x000000040f0c72a4 */ /* 0x000fe4000f8e023f */
[----:B------:R-:W-:Y:S01]  /*8f50*/  IMAD R15, R227, c[0x0][0x1f4], R12 ;  /* 0x00007d00e30f7a24 */ /* 0x000fe200078e020c */
[----:B------:R-:W-:Y:S02]  /*8f60*/  UIMAD.WIDE.U32 UR28, UR16, UR4, URZ ;  /* 0x00000004101c72a5 */ /* 0x000fe4000f8e003f */
[----:B------:R-:W-:-:S02]  /*8f70*/  UIMAD UR12, UR16, UR5, UR12 ;  /* 0x00000005100c72a4 */ /* 0x000fc4000f8e020c */
[----:B------:R-:W-:Y:S02]  /*8f80*/  IADD3.X R15, R7, UR11, R15, P0, !PT ;  /* 0x0000000b070f7c10 */ /* 0x000fe400087fe40f */
[----:B------:R-:W-:Y:S01]  /*8f90*/  LEA R16, P0, R6, c[0x0][0x1c8], 0x1 ;  /* 0x0000720006107a11 */ /* 0x000fe200078008ff */
[----:B------:R-:W-:-:S03]  /*8fa0*/  UIADD3 UR12, UR29, UR12, URZ ;  /* 0x0000000c1d0c7290 */ /* 0x000fc6000fffe03f */
[----:B------:R-:W-:Y:S01]  /*8fb0*/  LEA.HI.X R15, R6, c[0x0][0x1cc], R15, 0x1, P0 ;  /* 0x00007300060f7a11 */ /* 0x000fe200000f0c0f */
[----:B--2---:R-:W-:Y:S01]  /*8fc0*/  SHFL.IDX PT, R18, R16, RZ, 0x181f ;  /* 0x00181fff10127589 */ /* 0x004fe200000e0000 */
[----:B------:R-:W-:-:S03]  /*8fd0*/  ISETP.GE.AND P0, PT, R14, 0x1, PT ;  /* 0x000000010e00780c */ /* 0x000fc60003f06270 */
[----:B------:R-:W2:Y:S10]  /*8fe0*/  SHFL.IDX PT, R19, R15, RZ, 0x181f ;  /* 0x00181fff0f137589 */ /* 0x000eb400000e0000 */
[----:B------:R-:W-:-:S02]  /*8ff0*/  @P0 SHF.R.S32.HI R12, RZ, 0x1f, R229 ;  /* 0x0000001fff0c0819 */ /* 0x000fc400000114e5 */
[----:B------:R-:W-:Y:S02]  /*9000*/  @P0 SHF.R.S32.HI R7, RZ, 0x1f, R48 ;  /* 0x0000001fff070819 */ /* 0x000fe40000011430 */
[----:B------:R-:W-:Y:S02]  /*9010*/  @P0 SHF.R.S32.HI R6, RZ, 0x1f, R51 ;  /* 0x0000001fff060819 */ /* 0x000fe40000011433 */
[----:B-1----:R-:W-:Y:S01]  /*9020*/  @P0 LEA.HI R11, R12, R229, RZ, 0x3 ;  /* 0x000000e50c0b0211 */ /* 0x002fe200078f18ff */
[----:B------:R-:W-:Y:S01]  /*9030*/  @P0 IMAD.SHL.U32 R12, R0, 0x2, RZ ;  /* 0x00000002000c0824 */ /* 0x000fe200078e00ff */
[----:B------:R-:W-:Y:S02]  /*9040*/  @P0 LEA.HI R7, R7, R48, RZ, 0x3 ;  /* 0x0000003007070211 */ /* 0x000fe400078f18ff */
[----:B------:R-:W-:Y:S02]  /*9050*/  @P0 LEA.HI R6, R6, R51, RZ, 0x3 ;  /* 0x0000003306060211 */ /* 0x000fe400078f18ff */
[----:B------:R-:W-:-:S02]  /*9060*/  @P0 LOP3.LUT R11, R11, 0xfffffff8, RZ, 0xc0, !PT ;  /* 0xfffffff80b0b0812 */ /* 0x000fc400078ec0ff */
[----:B------:R-:W-:Y:S01]  /*9070*/  @P0 LOP3.LUT R7, R7, 0xfffffff8, RZ, 0xc0, !PT ;  /* 0xfffffff807070812 */ /* 0x000fe200078ec0ff */
[----:B--2---:R-:W-:Y:S01]  /*9080*/  @P0 IMAD.WIDE R20, R196, 0x2, R18 ;  /* 0x00000002c4140825 */ /* 0x004fe200078e0212 */
        /* <DEDUP_REMOVED lines=11> */
[----:B------:R-:W5:Y:S06]  /*9140*/  SHFL.IDX PT, R19, R15, 0x1, 0x181f ;  /* 0x00381f000f137f89 */ /* 0x000f6c00000e0000 */
[----:B------:R-:W-:-:S02]  /*9150*/  @P0 SHF.R.S32.HI R14, RZ, 0x1f, R229 ;  /* 0x0000001fff0e0819 */ /* 0x000fc400000114e5 */
[----:B------:R-:W-:Y:S02]  /*9160*/  @P0 SHF.R.S32.HI R11, RZ, 0x1f, R48 ;  /* 0x0000001fff0b0819 */ /* 0x000fe40000011430 */
[----:B-1----:R-:W-:Y:S02]  /*9170*/  @P0 SHF.R.S32.HI R20, RZ, 0x1f, R51 ;  /* 0x0000001fff140819 */ /* 0x002fe40000011433 */
[----:B------:R-:W-:Y:S01]  /*9180*/  @P0 LEA.HI R17, R14, R229, RZ, 0x3 ;  /* 0x000000e50e110211 */ /* 0x000fe200078f18ff */
[----:B------:R-:W-:Y:S01]  /*9190*/  @P0 IMAD.SHL.U32 R14, R0, 0x2, RZ ;  /* 0x00000002000e0824 */ /* 0x000fe200078e00ff */
[----:B------:R-:W-:Y:S02]  /*91a0*/  @P0 LEA.HI R11, R11, R48, RZ, 0x3 ;  /* 0x000000300b0b0211 */ /* 0x000fe400078f18ff */
[----:B------:R-:W-:Y:S02]  /*91b0*/  @P0 LEA.HI R20, R20, R51, RZ, 0x3 ;  /* 0x0000003314140211 */ /* 0x000fe400078f18ff */
[----:B------:R-:W-:-:S02]  /*91c0*/  @P0 LOP3.LUT R17, R17, 0xfffffff8, RZ, 0xc0, !PT ;  /* 0xfffffff811110812 */ /* 0x000fc400078ec0ff */
[----:B------:R-:W-:Y:S02]  /*91d0*/  @P0 LOP3.LUT R11, R11, 0xfffffff8, RZ, 0xc0, !PT ;  /* 0xfffffff80b0b0812 */ /* 0x000fe400078ec0ff */
[----:B----4-:R-:W-:Y:S01]  /*91e0*/  @P0 LOP3.LUT R7, R20, 0xfffffff8, RZ, 0xc0, !PT ;  /* 0xfffffff814070812 */ /* 0x010fe200078ec0ff */
[----:B-----5:R-:W-:-:S04]  /*91f0*/  @P0 IMAD.WIDE R20, R196, 0x2, R18 ;  /* 0x00000002c4140825 */ /* 0x020fc800078e0212 */
[--C-:B------:R-:W-:Y:S01]  /*9200*/  @P0 IMAD.WIDE R16, R17, 0x2, R18.reuse ;  /* 0x0000000211100825 */ /* 0x100fe200078e0212 */
[----:B------:R3:W-:Y:S03]  /*9210*/  @P0 LDGSTS.E.BYPASS.LTC128B.128 [R14+0xb080], [R20.64], !P6 ;  /* 0x0b080000140e0fae */ /* 0x0007e6000f101d5a */
[--C-:B--2---:R-:W-:Y:S01]  /*9220*/  @P0 IMAD.WIDE R22, R11, 0x2, R18.reuse ;  /* 0x000000020b160825 */ /* 0x104fe200078e0212 */
[----:B------:R3:W-:Y:S01]  /*9230*/  @P0 LDGSTS.E.BYPASS.LTC128B.128 [R14+0xc880], [R16.64], !P3 ;  /* 0x0c880000100e0fae */ /* 0x0007e2000d901d5a */
[----:B------:R-:W-:Y:S02]  /*9240*/  ISETP.GT.AND P3, PT, R225, 0x2f, PT ;  /* 0x0000002fe100780c */ /* 0x000fe40003f64270 */
[----:B------:R-:W-:Y:S01]  /*9250*/  @P0 IMAD.WIDE R18, R7, 0x2, R18 ;  /* 0x0000000207120825 */ /* 0x000fe200078e0212 */
[----:B------:R3:W-:Y:S01]  /*9260*/  @P0 LDGSTS.E.BYPASS.LTC128B.128 [R14+0xe080], [R22.64], !P5 ;  /* 0x0e080000160e0fae */ /* 0x0007e2000e901d5a */
[----:B------:R-:W-:-:S03]  /*9270*/  LEA.HI R7, R4, R223, RZ, 0x5 ;  /* 0x000000df04077211 */ /* 0x000fc600078f28ff */
[----:B------:R3:W-:Y:S01]  /*9280*/  @P0 LDGSTS.E.BYPASS.LTC128B.128 [R14+0xf880], [R18.64], !P4 ;  /* 0x0f880000120e0fae */ /* 0x0007e2000e101d5a */
[----:B------:R-:W-:Y:S02]  /*9290*/  ISETP.LT.AND P0, PT, RZ, c[0x0][0x27c], PT ;  /* 0x00009f00ff007a0c */ /* 0x000fe40003f01270 */
[----:B------:R-:W-:Y:S01]  /*92a0*/  SHF.R.S32.HI R6, RZ, 0x5, R7 ;  /* 0x00000005ff067819 */ /* 0x000fe20000011407 */
[----:B------:R-:W0:Y:S10]  /*92b0*/  LDGDEPBAR ;  /* 0x00000000000079af */ /* 0x000e340000000000 */
[----:B------:R-:W-:Y:S05]  /*92c0*/  @P0 BRA `(.L_x_1662) ;  /* 0x0000002000000947 */ /* 0x000fea0003800000 */
[----:B------:R-:W-:-:S04]  /*92d0*/  DEPBAR.LE SB0, 0x1 ;  /* 0x000080400000791a */ /* 0x000fc80000000000 */
[----:B------:R-:W-:Y:S05]  /*92e0*/  BRA `(.L_x_1663) ;  /* 0x00008d4000007947 */ /* 0x000fea0003800000 */
.L_x_1662:
[----:B------:R-:W-:Y:S01]  /*92f0*/  ULDC.U8 UR4, c[0x0][0x298] ;  /* 0x0000a60000047ab9 */ /* 0x000fe20000000000 */
[----:B---3--:R-:W-:Y:S01]  /*9300*/  SHF.R.S32.HI R17, RZ, 0x1f, R92 ;  /* 0x0000001fff117819 */ /* 0x008fe2000001145c */
[----:B------:R-:W-:Y:S01]  /*9310*/  IMAD.WIDE.U32 R14, R92, c[0x0][0x280], RZ ;  /* 0x0000a0005c0e7a25 */ /* 0x000fe200078e00ff */
        /* <DEDUP_REMOVED lines=13> */
[----:B------:R-:W-:Y:S01]  /*93f0*/  BSSY B0, `(.L_x_1665) ;  /* 0x000004b000007945 */ /* 0x000fe20003800000 */
[----:B------:R-:W-:Y:S01]  /*9400*/  ISETP.NE.AND P1, PT, R10, RZ, PT ;  /* 0x000000ff0a00720c */ /* 0x000fe20003f25270 */
        /* <DEDUP_REMOVED lines=8> */
[----:B------:R-:W-:-:S02]  /*9490*/  CS2R R104, SRZ ;  /* 0x0000000000687805 */ /* 0x000fc4000001ff00 */
[----:B------:R-:W-:Y:S01]  /*94a0*/  @P0 IMAD.HI.U32 R10, R9, c[0x0][0x2c8], RZ ;  /* 0x0000b200090a0a27 */ /* 0x000fe200078e00ff */
[----:B------:R-:W-:-:S13]  /*94b0*/  PLOP3.LUT P0, PT, PT, PT, UP2, 0x80, 0x0 ;  /* 0x000000000000781c */ /* 0x000fda0003f0f028 */
[----:B------:R-:W-:Y:S01]  /*94c0*/  @P0 SHF.R.U32.HI R9, RZ, c[0x0][0x2cc], R10 ;  /* 0x0000b300ff090a19 */ /* 0x000fe2000001160a */
[----:B------:R-:W-:-:S03]  /*94d0*/  IMAD.MOV.U32 R10, RZ, RZ, R14 ;  /* 0x000000ffff0a7224 */ /* 0x000fc600078e000e */
[----:B------:R-:W-:Y:S01]  /*94e0*/  SHF.R.S32.HI R12, RZ, 0x1f, R9 ;  /* 0x0000001fff0c7819 */ /* 0x000fe20000011409 */
[----:B------:R-:W-:-:S04]  /*94f0*/  IMAD.WIDE.U32 R10, R9, c[0x0][0x280], R10 ;  /* 0x0000a000090a7a25 */ /* 0x000fc800078e000a */
[----:B------:R-:W-:Y:S01]  /*9500*/  IMAD R16, R12, c[0x0][0x280], RZ ;  /* 0x0000a0000c107a24 */ /* 0x000fe200078e02ff */
[----:B------:R-:W-:Y:S01]  /*9510*/  LEA R14, P0, R10, c[0x0][0x270], 0x1 ;  /* 0x00009c000a0e7a11 */ /* 0x000fe200078008ff */
[----:B------:R-:W-:Y:S02]  /*9520*/  IMAD R12, R12, c[0x0][0x290], RZ ;  /* 0x0000a4000c0c7a24 */ /* 0x000fe400078e02ff */
[----:B------:R-:W-:Y:S02]  /*9530*/  IMAD R16, R9, c[0x0][0x284], R16 ;  /* 0x0000a10009107a24 */ /* 0x000fe400078e0210 */
[----:B------:R1:W2:Y:S03]  /*9540*/  SHFL.IDX PT, R22, R14, RZ, 0x181f ;  /* 0x00181fff0e167589 */ /* 0x0002a600000e0000 */
[----:B------:R-:W-:Y:S01]  /*9550*/  IADD3 R18, R11, R16, RZ ;  /* 0x000000100b127210 */ /* 0x000fe20007ffe0ff */
[----:B------:R-:W-:-:S03]  /*9560*/  IMAD.MOV.U32 R16, RZ, RZ, R92 ;  /* 0x000000ffff107224 */ /* 0x000fc600078e005c */
[----:B------:R-:W-:Y:S01]  /*9570*/  LEA.HI.X R18, R10, c[0x0][0x274], R18, 0x1, P0 ;  /* 0x00009d000a127a11 */ /* 0x000fe200000f0c12 */
[----:B------:R-:W-:-:S04]  /*9580*/  IMAD.WIDE.U32 R16, R9, c[0x0][0x290], R16 ;  /* 0x0000a40009107a25 */ /* 0x000fc800078e0010 */
[----:B------:R-:W-:Y:S01]  /*9590*/  IMAD R9, R9, c[0x0][0x294], R12 ;  /* 0x0000a50009097a24 */ /* 0x000fe200078e020c */
[C---:B------:R-:W-:Y:S01]  /*95a0*/  LEA R12, P0, R16.reuse, c[0x0][0x288], 0x1 ;  /* 0x0000a200100c7a11 */ /* 0x040fe200078008ff */
[----:B------:R1:W3:Y:S03]  /*95b0*/  SHFL.IDX PT, R23, R18, RZ, 0x181f ;  /* 0x00181fff12177589 */ /* 0x0002e600000e0000 */
[----:B------:R-:W-:Y:S01]  /*95c0*/  IADD3 R17, R17, R9, RZ ;  /* 0x0000000911117210 */ /* 0x000fe20007ffe0ff */
[----:B------:R1:W4:Y:S03]  /*95d0*/  SHFL.IDX PT, R20, R12, RZ, 0x181f ;  /* 0x00181fff0c147589 */ /* 0x00032600000e0000 */
[----:B------:R-:W-:Y:S01]  /*95e0*/  LEA.HI.X R17, R16, c[0x0][0x28c], R17, 0x1, P0 ;  /* 0x0000a30010117a11 */ /* 0x000fe200000f0c11 */
[----:B------:R-:W-:-:S04]  /*95f0*/  IMAD.SHL.U32 R16, R50, 0x4, RZ ;  /* 0x0000000432107824 */ /* 0x000fc800078e00ff */
[----:B------:R1:W1:Y:S01]  /*9600*/  SHFL.IDX PT, R21, R17, RZ, 0x181f ;  /* 0x00181fff11157589 */ /* 0x00026200000e0000 */
[----:B------:R-:W-:Y:S05]  /*9610*/  @P1 BRA `(.L_x_1666) ;  /* 0x0000028000001947 */ /* 0x000fea0003800000 */
[C---:B--2---:R-:W-:Y:S01]  /*9620*/  ISETP.GE.AND P0, PT, R16.reuse, c[0x0][0x27c], PT ;  /* 0x00009f0010007a0c */ /* 0x044fe20003f06270 */
[----:B------:R-:W-:Y:S01]  /*9630*/  CS2R R102, SRZ ;  /* 0x0000000000667805 */ /* 0x000fe2000001ff00 */
[----:B------:R-:W-:Y:S01]  /*9640*/  CS2R R104, SRZ ;  /* 0x0000000000687805 */ /* 0x000fe2000001ff00 */
[----:B------:R-:W-:-:S10]  /*9650*/  IADD3 R9, R16, 0x20, RZ ;  /* 0x0000002010097810 */ /* 0x000fd40007ffe0ff */
[----:B---3--:R-:W-:-:S04]  /*9660*/  @!P0 IMAD.WIDE R26, R16, 0x2, R22 ;  /* 0x00000002101a8825 */ /* 0x008fc800078e0216 */
        /* <DEDUP_REMOVED lines=35> */
.L_x_1666:
[----:B--2---:R-:W-:Y:S05]  /*98a0*/  BSYNC B0 ;  /* 0x0000000000007941 */ /* 0x004fea0003800000 */
.L_x_1665:
[----:B------:R-:W-:Y:S01]  /*98b0*/  ISETP.NE.AND P0, PT, R13, RZ, PT ;  /* 0x000000ff0d00720c */ /* 0x000fe20003f05270 */
[----:B-----5:R-:W-:Y:S01]  /*98c0*/  IMAD.MOV.U32 R13, RZ, RZ, R110 ;  /* 0x000000ffff0d7224 */ /* 0x020fe200078e006e */
[----:B------:R-:W-:Y:S01]  /*98d0*/  MOV R9, R125 ;  /* 0x0000007d00097202 */ /* 0x000fe20000000f00 */
[----:B------:R-:W-:Y:S01]  /*98e0*/  IMAD.MOV.U32 R11, RZ, RZ, R111 ;  /* 0x000000ffff0b7224 */ /* 0x000fe200078e006f */
[----:B---3--:R2:W3:Y:S01]  /*98f0*/  SHFL.IDX PT, R23, R18, 0x1, 0x181f ;  /* 0x00381f0012177f89 */ /* 0x0084e200000e0000 */
        /* <DEDUP_REMOVED lines=9> */
[----:B------:R2:W4:Y:S01]  /*9990*/  SHFL.IDX PT, R22, R14, 0x1, 0x181f ;  /* 0x00381f000e167f89 */ /* 0x00052200000e0000 */
        /* <DEDUP_REMOVED lines=23> */
[C---:B---3--:R-:W-:Y:S01]  /*9b10*/  ISETP.GE.AND P0, PT, R16.reuse, c[0x0][0x27c], PT ;  /* 0x00009f0010007a0c */ /* 0x048fe20003f06270 */
[----:B------:R-:W-:Y:S01]  /*9b20*/  CS2R R98, SRZ ;  /* 0x0000000000627805 */ /* 0x000fe2000001ff00 */
[----:B------:R-:W-:Y:S01]  /*9b30*/  CS2R R94, SRZ ;  /* 0x00000000005e7805 */ /* 0x000fe2000001ff00 */
[----:B------:R-:W-:-:S10]  /*9b40*/  IADD3 R10, R16, 0x20, RZ ;  /* 0x00000020100a7810 */ /* 0x000fd40007ffe0ff */
[----:B------:R-:W-:-:S04]  /*9b50*/  @!P0 IMAD.WIDE R26, R16, 0x2, R22 ;  /* 0x00000002101a8825 */ /* 0x000fc800078e0216 */
        /* <DEDUP_REMOVED lines=21> */
[----:B---3--:R-:W-:-:S04]  /*9cb0*/  @!P0 IMAD.WIDE R24, R9, 0x2, R22 ;  /* 0x0000000209188825 */ /* 0x008fc800078e0216 */
        /* <DEDUP_REMOVED lines=13> */
.L_x_1668:
[----:B---3--:R-:W-:Y:S05]  /*9d90*/  BSYNC B0 ;  /* 0x0000000000007941 */ /* 0x008fea0003800000 */
.L_x_1667:
        /* <DEDUP_REMOVED lines=18> */
[----:B-1--4-:R1:W3:Y:S01]  /*9ec0*/  SHFL.IDX PT, R21, R18, 0x2, 0x181f ;  /* 0x00581f0012157f89 */ /* 0x0122e200000e0000 */
[----:B------:R-:W-:Y:S01]  /*9ed0*/  IMAD.MOV.U32 R13, RZ, RZ, R89 ;  /* 0x000000ffff0d7224 */ /* 0x000fe200078e0059 */
[----:B------:R-:W-:Y:S01]  /*9ee0*/  PRMT R67, R8, 0x5410, R9 ;  /* 0x0000541008437816 */ /* 0x000fe20000000009 */
[----:B------:R-:W-:Y:S01]  /*9ef0*/  IMAD.MOV.U32 R9, RZ, RZ, R94 ;  /* 0x000000ffff097224 */ /* 0x000fe200078e005e */
[----:B------:R-:W-:Y:S01]  /*9f00*/  PRMT R74, R10, 0x5410, R11 ;  /* 0x000054100a4a7816 */ /* 0x000fe2000000000b */
[----:B------:R1:W4:Y:S01]  /*9f10*/  SHFL.IDX PT, R20, R14, 0x2, 0x181f ;  /* 0x00581f000e147f89 */ /* 0x00032200000e0000 */
        /* <DEDUP_REMOVED lines=56> */
.L_x_1670:
[----:B------:R-:W-:Y:S05]  /*a2a0*/  BSYNC B0 ;  /* 0x0000000000007941 */ /* 0x000fea0003800000 */
.L_x_1669:
        /* <DEDUP_REMOVED lines=77> */
.L_x_1672:
[----:B------:R-:W-:Y:S05]  /*a780*/  BSYNC B0 ;  /* 0x0000000000007941 */ /* 0x000fea0003800000 */
.L_x_1671:
        /* <DEDUP_REMOVED lines=56> */
[----:B------:R-:W-:Y:S01]  /*ab10*/  HADD2.F32 R10, -RZ, R10.H1_H1 ;  /* 0x3000000aff0a7230 */ /* 0x000fe20000004100 */
[-C--:B------:R-:W-:Y:S01]  /*ab20*/  FMUL.FTZ R116, R107, R113.reuse ;  /* 0x000000716b747220 */ /* 0x080fe20000410000 */
[--C-:B------:R-:W-:Y:S01]  /*ab30*/  HADD2.F32 R112, -RZ, R9.reuse.H0_H0 ;  /* 0x20000009ff707230 */ /* 0x100fe20000004100 */
[-C--:B------:R-:W-:Y:S01]  /*ab40*/  FFMA.FTZ R102, R105, R114.reuse, -R102 ;  /* 0x0000007269667223 */ /* 0x080fe20000010866 */
[----:B------:R-:W-:Y:S01]  /*ab50*/  HADD2.F32 R9, -RZ, R9.H1_H1 ;  /* 0x30000009ff097230 */ /* 0x000fe20000004100 */
[----:B------:R-:W-:Y:S01]  /*ab60*/  FMUL.FTZ R122, R106, R113 ;  /* 0x000000716a7a7220 */ /* 0x000fe20000410000 */
[----:B------:R-:W-:Y:S01]  /*ab70*/  HADD2.F32 R105, -RZ, R100.H0_H0 ;  /* 0x20000064ff697230 */ /* 0x000fe20000004100 */
[----:B------:R-:W-:-:S02]  /*ab80*/  FFMA.FTZ R11, R11, R114, R104 ;  /* 0x000000720b0b7223 */ /* 0x000fc40000010068 */
[----:B------:R-:W-:Y:S02]  /*ab90*/  FFMA.FTZ R116, R106, R115, -R116 ;  /* 0x000000736a747223 */ /* 0x000fe40000010874 */
[-C--:B------:R-:W-:Y:S01]  /*aba0*/  FMUL.FTZ R100, R10, R97.reuse ;  /* 0x000000610a647220 */ /* 0x080fe20000410000 */
[----:B------:R-:W-:Y:S01]  /*abb0*/  F2FP.PACK_AB R11, R11, R102 ;  /* 0x000000660b0b723e */ /* 0x000fe200000000ff */
[----:B------:R-:W-:Y:S02]  /*abc0*/  FMUL.FTZ R97, R8, R97 ;  /* 0x0000006108617220 */ /* 0x000fe40000410000 */
[-C--:B------:R-:W-:Y:S02]  /*abd0*/  FMUL.FTZ R104, R9, R103.reuse ;  /* 0x0000006709687220 */ /* 0x080fe40000410000 */
[----:B------:R-:W-:Y:S02]  /*abe0*/  FMUL.FTZ R106, R112, R103 ;  /* 0x00000067706a7220 */ /* 0x000fe40000410000 */
        /* <DEDUP_REMOVED lines=9> */
.L_x_1676:
[----:B------:R-:W-:Y:S05]  /*ac80*/  BSYNC B0 ;  /* 0x0000000000007941 */ /* 0x000fea0003800000 */
.L_x_1675:
        /* <DEDUP_REMOVED lines=30> */
[----:B------:R-:W-:-:S02]  /*ae70*/  FFMA.FTZ R112, R102, R107, -R112 ;  /* 0x0000006b66707223 */ /* 0x000fc40000010870 */
[-C--:B------:R-:W-:Y:S02]  /*ae80*/  FMUL.FTZ R96, R10, R93.reuse ;  /* 0x0000005d0a607220 */ /* 0x080fe40000410000 */
[-C--:B------:R-:W-:Y:S02]  /*ae90*/  FMUL.FTZ R102, R9, R100.reuse ;  /* 0x0000006409667220 */ /* 0x080fe40000410000 */
[----:B------:R-:W-:Y:S02]  /*aea0*/  FMUL.FTZ R93, R8, R93 ;  /* 0x0000005d085d7220 */ /* 0x000fe40000410000 */
[----:B------:R-:W-:Y:S02]  /*aeb0*/  FMUL.FTZ R100, R104, R100 ;  /* 0x0000006468647220 */ /* 0x000fe40000410000 */
[----:B------:R-:W-:Y:S02]  /*aec0*/  FFMA.FTZ R11, R11, R128, R126 ;  /* 0x000000800b0b7223 */ /* 0x000fe4000001007e */
[----:B------:R-:W-:-:S02]  /*aed0*/  FFMA.FTZ R103, R103, R107, R114 ;  /* 0x0000006b67677223 */ /* 0x000fc40000010072 */
[-C--:B------:R-:W-:Y:S01]  /*aee0*/  FFMA.FTZ R96, R8, R101.reuse, -R96 ;  /* 0x0000006508607223 */ /* 0x080fe20000010860 */
[----:B------:R-:W-:Y:S01]  /*aef0*/  F2FP.PACK_AB R11, R11, R106 ;  /* 0x0000006a0b0b723e */ /* 0x000fe200000000ff */
[----:B------:R-:W-:Y:S01]  /*af00*/  FFMA.FTZ R93, R10, R101, R93 ;  /* 0x000000650a5d7223 */ /* 0x000fe2000001005d */
[----:B------:R-:W-:Y:S01]  /*af10*/  F2FP.PACK_AB R8, R103, R112 ;  /* 0x000000706708723e */ /* 0x000fe200000000ff */
[-C--:B------:R-:W-:Y:S02]  /*af20*/  FFMA.FTZ R102, R104, R97.reuse, -R102 ;  /* 0x0000006168667223 */ /* 0x080fe40000010866 */
[----:B------:R-:W-:Y:S01]  /*af30*/  FFMA.FTZ R9, R9, R97, R100 ;  /* 0x0000006109097223 */ /* 0x000fe20000010064 */
[----:B------:R-:W-:-:S04]  /*af40*/  F2FP.PACK_AB R10, R93, R96 ;  /* 0x000000605d0a723e */ /* 0x000fc800000000ff */
[----:B------:R-:W-:-:S05]  /*af50*/  F2FP.PACK_AB R9, R9, R102 ;  /* 0x000000660909723e */ /* 0x000fca00000000ff */
[----:B------:R1:W-:Y:S02]  /*af60*/  STS.128 [R118+0x14080], R8 ;  /* 0x0140800876007388 */ /* 0x0003e40000000c00 */
.L_x_1678:
[----:B------:R-:W-:Y:S05]  /*af70*/  BSYNC B0 ;  /* 0x0000000000007941 */ /* 0x000fea0003800000 */
.L_x_1677:
        /* <DEDUP_REMOVED lines=46> */
.L_x_1680:
[----:B------:R-:W-:Y:S05]  /*b260*/  BSYNC B0 ;  /* 0x0000000000007941 */ /* 0x000fea0003800000 */
.L_x_1679:
[----:B-1----:R-:W-:-:S04]  /*b270*/  IADD3 R8, R16, 0x60, RZ ;  /* 0x0000006010087810 */ /* 0x002fc80007ffe0ff */
        /* <DEDUP_REMOVED lines=44> */
.L_x_1674:
[----:B------:R-:W-:Y:S05]  /*b540*/  BSYNC B1 ;  /* 0x0000000000017941 */ /* 0x000fea0003800000 */
.L_x_1673:
        /* <DEDUP_REMOVED lines=22> */
[----:B------:R-:W-:Y:S01]  /*b6b0*/  FMUL.FTZ R98, R11, R94 ;  /* 0x0000005e0b627220 */ /* 0x000fe20000410000 */
[--C-:B------:R-:W-:Y:S01]  /*b6c0*/  HADD2.F32 R8, -RZ, R10.reuse.H0_H0 ;  /* 0x2000000aff087230 */ /* 0x100fe20000004100 */
[----:B------:R-:W-:Y:S01]  /*b6d0*/  FMUL.FTZ R99, R93, R96 ;  /* 0x000000605d637220 */ /* 0x000fe20000410000 */
        /* <DEDUP_REMOVED lines=24> */
.L_x_1684:
[----:B------:R-:W-:Y:S05]  /*b860*/  BSYNC B0 ;  /* 0x0000000000007941 */ /* 0x000fea0003800000 */
.L_x_1683:
[----:B-1----:R-:W-:Y:S01]  /*b870*/  IADD3 R8, R16, 0x20, RZ ;  /* 0x0000002010087810 */ /* 0x002fe20007ffe0ff */
[----:B------:R-:W-:Y:S03]  /*b880*/  BSSY B0, `(.L_x_1685) ;  /* 0x000002d000007945 */ /* 0x000fe60003800000 */
[----:B------:R-:W-:-:S13]  /*b890*/  ISETP.GE.AND P0, PT, R8, c[0x0][0x27c], PT ;  /* 0x00009f0008007a0c */ /* 0x000fda0003f06270 */
[----:B------:R-:W-:Y:S05]  /*b8a0*/  @P0 BRA `(.L_x_1686) ;  /* 0x000002a000000947 */ /* 0x000fea0003800000 */
[----:B------:R-:W1:Y:S01]  /*b8b0*/  LDS.128 R8, [R118+0x15080] ;  /* 0x0150800076087984 */ /* 0x000e620000000c00 */
[--C-:B------:R-:W-:Y:S01]  /*b8c0*/  SHF.R.U64 R80, R88, 0x10, R89.reuse ;  /* 0x0000001058507819 */ /* 0x100fe20000001259 */
[----:B------:R-:W-:Y:S01]  /*b8d0*/  HADD2.F32 R93, -RZ, R74.H1_H1 ;  /* 0x3000004aff5d7230 */ /* 0x000fe20000004100 */
[----:B------:R-:W-:Y:S02]  /*b8e0*/  SHF.R.U32.HI R88, RZ, 0x10, R89 ;  /* 0x00000010ff587819 */ /* 0x000fe40000011659 */
        /* <DEDUP_REMOVED lines=38> */
.L_x_1686:
[----:B------:R-:W-:Y:S05]  /*bb50*/  BSYNC B0 ;  /* 0x0000000000007941 */ /* 0x000fea0003800000 */
.L_x_1685:
        /* <DEDUP_REMOVED lines=46> */
.L_x_1688:
[----:B------:R-:W-:Y:S05]  /*be40*/  BSYNC B0 ;  /* 0x0000000000007941 */ /* 0x000fea0003800000 */
.L_x_1687:
[----:B-1----:R-:W-:-:S04]  /*be50*/  IADD3 R8, R16, 0x60, RZ ;  /* 0x0000006010087810 */ /* 0x002fc80007ffe0ff */
        /* <DEDUP_REMOVED lines=44> */
.L_x_1682:
[----:B------:R-:W-:Y:S05]  /*c120*/  BSYNC B1 ;  /* 0x0000000000017941 */ /* 0x000fea0003800000 */
.L_x_1681:
        /* <DEDUP_REMOVED lines=37> */
[----:B------:R-:W-:Y:S02]  /*c380*/  FMUL.FTZ R47, R8, R47 ;  /* 0x0000002f082f7220 */ /* 0x000fe40000410000 */
        /* <DEDUP_REMOVED lines=11> */
.L_x_1692:
[----:B------:R-:W-:Y:S05]  /*c440*/  BSYNC B0 ;  /* 0x0000000000007941 */ /* 0x000fea0003800000 */
.L_x_1691:
        /* <DEDUP_REMOVED lines=46> */
.L_x_1694:
[----:B------:R-:W-:Y:S05]  /*c730*/  BSYNC B0 ;  /* 0x0000000000007941 */ /* 0x000fea0003800000 */
.L_x_1693:
        /* <DEDUP_REMOVED lines=46> */
.L_x_1696:
[----:B------:R-:W-:Y:S05]  /*ca20*/  BSYNC B0 ;  /* 0x0000000000007941 */ /* 0x000fea0003800000 */
.L_x_1695:
        /* <DEDUP_REMOVED lines=45> */
.L_x_1690:
[----:B------:R-:W-:Y:S05]  /*cd00*/  BSYNC B1 ;  /* 0x0000000000017941 */ /* 0x000fea0003800000 */
.L_x_1689:
        /* <DEDUP_REMOVED lines=48> */
.L_x_1699:
[----:B------:R-:W-:Y:S05]  /*d010*/  BSYNC B0 ;  /* 0x0000000000007941 */ /* 0x000fea0003800000 */
.L_x_1698:
        /* <DEDUP_REMOVED lines=46> */
.L_x_1701:
[----:B------:R-:W-:Y:S05]  /*d300*/  BSYNC B0 ;  /* 0x0000000000007941 */ /* 0x000fea0003800000 */
.L_x_1700:
        /* <DEDUP_REMOVED lines=46> */
.L_x_1703:
[----:B------:R-:W-:Y:S05]  /*d5f0*/  BSYNC B0 ;  /* 0x0000000000007941 */ /* 0x000fea0003800000 */
.L_x_1702:
        /* <DEDUP_REMOVED lines=46> */
.L_x_1664:
        /* <DEDUP_REMOVED lines=57> */
.L_x_1705:
[----:B--2---:R-:W-:Y:S05]  /*dc70*/  BSYNC B0 ;  /* 0x0000000000007941 */ /* 0x004fea0003800000 */
.L_x_1704:
        /* <DEDUP_REMOVED lines=59> */
.L_x_1707:
[----:B--2---:R-:W-:Y:S05]  /*e030*/  BSYNC B0 ;  /* 0x0000000000007941 */ /* 0x004fea0003800000 */
.L_x_1706:
        /* <DEDUP_REMOVED lines=61> */
.L_x_1709:
[----:B--23--:R-:W-:Y:S05]  /*e410*/  BSYNC B0 ;  /* 0x0000000000007941 */ /* 0x00cfea0003800000 */
.L_x_1708:
        /* <DEDUP_REMOVED lines=58> */
.L_x_1711:
[----:B------:R-:W-:Y:S05]  /*e7c0*/  BSYNC B0 ;  /* 0x0000000000007941 */ /* 0x000fea0003800000 */
.L_x_1710:
        /* <DEDUP_REMOVED lines=41> */
[----:B------:R-:W-:Y:S01]  /*ea60*/  SHF.R.U64 R96, R96, 0x10, R97 ;  /* 0x0000001060607819 */ /* 0x000fe20000001261 */
[----:B------:R-:W-:Y:S01]  /*ea70*/  HADD2.F32 R130, -RZ, R122.H0_H0 ;  /* 0x2000007aff827230 */ /* 0x000fe20000004100 */
[----:B------:R-:W-:Y:S01]  /*ea80*/  SHF.R.S32.HI R8, RZ, 0x1f, R9 ;  /* 0x0000001fff087819 */ /* 0x000fe20000011409 */
[----:B------:R-:W-:Y:S01]  /*ea90*/  HADD2.F32 R138, -RZ, R124.H0_H0 ;  /* 0x2000007cff8a7230 */ /* 0x000fe20000004100 */
[----:B------:R-:W-:Y:S01]  /*eaa0*/  SHF.L.U32 R10, R9, 0x3, RZ ;  /* 0x00000003090a7819 */ /* 0x000fe200000006ff */
[----:B------:R-:W-:Y:S01]  /*eab0*/  HADD2.F32 R122, -RZ, R122.H1_H1 ;  /* 0x3000007aff7a7230 */ /* 0x000fe20000004100 */
[----:B------:R-:W-:Y:S01]  /*eac0*/  LEA.HI R8, R8, R9, RZ, 0x3 ;  /* 0x0000000908087211 */ /* 0x000fe200078f18ff */
[----:B------:R-:W-:Y:S01]  /*ead0*/  HADD2.F32 R124, -RZ, R124.H1_H1 ;  /* 0x3000007cff7c7230 */ /* 0x000fe20000004100 */
[----:B------:R-:W-:Y:S01]  /*eae0*/  LOP3.LUT R10, R119, 0x38, R10, 0xf8, !PT ;  /* 0x00000038770a7812 */ /* 0x000fe200078ef80a */
[--C-:B------:R-:W-:Y:S01]  /*eaf0*/  HADD2.F32 R135, -RZ, R125.reuse.H1_H1 ;  /* 0x3000007dff877230 */ /* 0x100fe20000004100 */
[----:B------:R-:W-:Y:S01]  /*eb00*/  SHF.L.U32 R8, R8, 0xa, RZ ;  /* 0x0000000a08087819 */ /* 0x000fe200000006ff */
[----:B------:R-:W-:Y:S01]  /*eb10*/  HADD2.F32 R125, -RZ, R125.H0_H0 ;  /* 0x2000007dff7d7230 */ /* 0x000fe20000004100 */
[----:B------:R-:W-:Y:S01]  /*eb20*/  LOP3.LUT R9, R10, R117, RZ, 0x3c, !PT ;  /* 0x000000750a097212 */ /* 0x000fe200078e3cff */
[----:B------:R-:W-:Y:S01]  /*eb30*/  HADD2.F32 R96, -RZ, R96.H0_H0 ;  /* 0x20000060ff607230 */ /* 0x000fe20000004100 */
[----:B------:R-:W-:-:S02]  /*eb40*/  LOP3.LUT R8, R8, 0x7fffe000, RZ, 0xc0, !PT ;  /* 0x7fffe00008087812 */ /* 0x000fc400078ec0ff */
[----:B------:R-:W-:Y:S02]  /*eb50*/  SHF.R.U32.HI R126, RZ, 0x10, R97 ;  /* 0x00000010ff7e7819 */ /* 0x000fe40000011661 */
[----:B------:R-:W-:Y:S02]  /*eb60*/  IADD3 R8, R9, R8, R116 ;  /* 0x0000000809087210 */ /* 0x000fe40007ffe074 */
[--C-:B------:R-:W-:Y:S01]  /*eb70*/  SHF.R.U64 R97, R102, 0x10, R103.reuse ;  /* 0x0000001066617819 */ /* 0x100fe20000001267 */
[----:B------:R-:W-:Y:S01]  /*eb80*/  HADD2.F32 R126, -RZ, R126.H0_H0 ;  /* 0x2000007eff7e7230 */ /* 0x000fe20000004100 */
        /* <DEDUP_REMOVED lines=25> */
[--C-:B------:R-:W-:Y:S01]  /*ed20*/  HADD2.F32 R132, -RZ, R8.reuse.H0_H0 ;  /* 0x20000008ff847230 */ /* 0x100fe20000004100 */
[C---:B------:R-:W-:Y:S01]  /*ed30*/  FMUL.FTZ R130, R131.reuse, R130 ;  /* 0x0000008283827220 */ /* 0x040fe20000410000 */
[----:B------:R-:W-:Y:S01]  /*ed40*/  HADD2.F32 R133, -RZ, R8.H1_H1 ;  /* 0x30000008ff857230 */ /* 0x000fe20000004100 */
[----:B------:R-:W-:Y:S01]  /*ed50*/  FFMA.FTZ R136, R131, R138, R136 ;  /* 0x0000008a83887223 */ /* 0x000fe20000010088 */
[--C-:B------:R-:W-:Y:S01]  /*ed60*/  HADD2.F32 R131, -RZ, R123.reuse.H1_H1 ;  /* 0x3000007bff837230 */ /* 0x100fe20000004100 */
[C---:B------:R-:W-:Y:S01]  /*ed70*/  FMUL.FTZ R126, R9.reuse, R126 ;  /* 0x0000007e097e7220 */ /* 0x040fe20000410000 */
[----:B------:R-:W-:Y:S01]  /*ed80*/  HADD2.F32 R123, -RZ, R123.H0_H0 ;  /* 0x2000007bff7b7230 */ /* 0x000fe20000004100 */
[----:B------:R-:W-:Y:S01]  /*ed90*/  FFMA.FTZ R9, R9, R142, R140 ;  /* 0x0000008e09097223 */ /* 0x000fe2000001008c */
[--C-:B------:R-:W-:Y:S01]  /*eda0*/  HADD2.F32 R8, -RZ, R10.reuse.H0_H0 ;  /* 0x2000000aff087230 */ /* 0x100fe20000004100 */
        /* <DEDUP_REMOVED lines=8> */
[C---:B------:R-:W-:Y:S01]  /*ee30*/  FMUL.FTZ R131, R8.reuse, R131 ;  /* 0x0000008308837220 */ /* 0x040fe20000410000 */
[----:B------:R-:W-:Y:S01]  /*ee40*/  F2FP.PACK_AB R9, R9, R136 ;  /* 0x000000880909723e */ /* 0x000fe200000000ff */
[----:B------:R-:W-:-:S02]  /*ee50*/  FFMA.FTZ R99, R8, R135, R137 ;  /* 0x0000008708637223 */ /* 0x000fc40000010089 */
[-C--:B------:R-:W-:Y:S02]  /*ee60*/  FMUL.FTZ R8, R15, R140.reuse ;  /* 0x0000008c0f087220 */ /* 0x080fe40000410000 */
[C---:B------:R-:W-:Y:S02]  /*ee70*/  FMUL.FTZ R123, R10.reuse, R123 ;  /* 0x0000007b0a7b7220 */ /* 0x040fe40000410000 */
[----:B------:R-:W-:Y:S02]  /*ee80*/  FFMA.FTZ R132, R10, R125, R132 ;  /* 0x0000007d0a847223 */ /* 0x000fe40000010084 */
[----:B------:R-:W-:Y:S02]  /*ee90*/  FMUL.FTZ R140, R11, R140 ;  /* 0x0000008c0b8c7220 */ /* 0x000fe40000410000 */
[----:B------:R-:W-:Y:S02]  /*eea0*/  FMUL.FTZ R10, R129, R98 ;  /* 0x00000062810a7220 */ /* 0x000fe40000410000 */
[----:B------:R-:W-:-:S02]  /*eeb0*/  FFMA.FTZ R11, R11, R102, R8 ;  /* 0x000000660b0b7223 */ /* 0x000fc40000010008 */
[----:B------:R-:W-:Y:S02]  /*eec0*/  FMUL.FTZ R137, R133, R96 ;  /* 0x0000006085897220 */ /* 0x000fe40000410000 */
[----:B------:R-:W-:Y:S01]  /*eed0*/  FMUL.FTZ R98, R134, R98 ;  /* 0x0000006286627220 */ /* 0x000fe20000410000 */
[----:B------:R-:W-:Y:S01]  /*eee0*/  F2FP.PACK_AB R11, R11, R132 ;  /* 0x000000840b0b723e */ /* 0x000fe200000000ff */
        /* <DEDUP_REMOVED lines=19> */
.L_x_1715:
[----:B------:R-:W-:Y:S05]  /*f020*/  BSYNC B0 ;  /* 0x0000000000007941 */ /* 0x000fea0003800000 */
.L_x_1714:
[----:B------:R-:W-:-:S13]  /*f030*/  ISETP.GE.AND P0, PT, R229, c[0x0][0x27c], PT ;  /* 0x00009f00e5007a0c */ /* 0x000fda0003f06270 */
[----:B------:R-:W-:Y:S05]  /*f040*/  @P0 BRA `(.L_x_1713) ;  /* 0x0000067000000947 */ /* 0x000fea0003800000 */
[----:B-1----:R-:W-:Y:S01]  /*f050*/  SHF.R.S32.HI R8, RZ, 0x1f, R229 ;  /* 0x0000001fff087819 */ /* 0x002fe200000114e5 */
[----:B------:R-:W-:Y:S01]  /*f060*/  HADD2.F32 R124, -RZ, R113.H0_H0 ;  /* 0x20000071ff7c7230 */ /* 0x000fe20000004100 */
[----:B------:R-:W-:Y:S01]  /*f070*/  SHF.R.U32.HI R98, RZ, 0x10, R81 ;  /* 0x00000010ff627819 */ /* 0x000fe20000011651 */
[----:B------:R-:W-:Y:S01]  /*f080*/  HADD2.F32 R102, -RZ, R112.H0_H0 ;  /* 0x20000070ff667230 */ /* 0x000fe20000004100 */
        /* <DEDUP_REMOVED lines=10> */
[----:B------:R-:W-:Y:S01]  /*f130*/  LOP3.LUT R9, R10, R117, RZ, 0x3c, !PT ;  /* 0x000000750a097212 */ /* 0x000fe200078e3cff */
[----:B------:R-:W-:Y:S01]  /*f140*/  HADD2.F32 R113, -RZ, R113.H1_H1 ;  /* 0x30000071ff717230 */ /* 0x000fe20000004100 */
[----:B------:R-:W-:Y:S01]  /*f150*/  SHF.L.U32 R11, R11, 0x7, RZ ;  /* 0x000000070b0b7819 */ /* 0x000fe200000006ff */
[----:B------:R-:W-:Y:S01]  /*f160*/  HADD2.F32 R115, -RZ, R115.H1_H1 ;  /* 0x30000073ff737230 */ /* 0x000fe20000004100 */
[----:B------:R-:W-:-:S02]  /*f170*/  SHF.L.U32 R10, R121, 0x3, RZ ;  /* 0x00000003790a7819 */ /* 0x000fc400000006ff */
[----:B------:R-:W-:Y:S02]  /*f180*/  LEA.HI R8, R8, R121, RZ, 0x3 ;  /* 0x0000007908087211 */ /* 0x000fe400078f18ff */
[----:B------:R-:W-:Y:S02]  /*f190*/  LOP3.LUT R11, R11, 0x7fffe000, RZ, 0xc0, !PT ;  /* 0x7fffe0000b0b7812 */ /* 0x000fe400078ec0ff */
[----:B------:R-:W-:Y:S02]  /*f1a0*/  LOP3.LUT R10, R119, 0x38, R10, 0xf8, !PT ;  /* 0x00000038770a7812 */ /* 0x000fe400078ef80a */
[----:B------:R-:W-:Y:S02]  /*f1b0*/  SHF.L.U32 R8, R8, 0xa, RZ ;  /* 0x0000000a08087819 */ /* 0x000fe400000006ff */
[----:B------:R-:W-:Y:S02]  /*f1c0*/  IADD3 R9, R9, R11, R116 ;  /* 0x0000000b09097210 */ /* 0x000fe40007ffe074 */
[----:B------:R-:W-:-:S02]  /*f1d0*/  LOP3.LUT R117, R10, R117, RZ, 0x3c, !PT ;  /* 0x000000750a757212 */ /* 0x000fc400078e3cff */
[----:B------:R-:W-:Y:S02]  /*f1e0*/  LOP3.LUT R8, R8, 0x7fffe000, RZ, 0xc0, !PT ;  /* 0x7fffe00008087812 */ /* 0x000fe400078ec0ff */
[----:B------:R-:W-:Y:S02]  /*f1f0*/  SHF.L.U32 R96, R9, 0x1, RZ ;  /* 0x0000000109607819 */ /* 0x000fe400000006ff */
[----:B------:R-:W-:Y:S02]  /*f200*/  IADD3 R8, R117, R8, R116 ;  /* 0x0000000875087210 */ /* 0x000fe40007ffe074 */
[--C-:B------:R-:W-:Y:S01]  /*f210*/  SHF.R.U64 R84, R84, 0x10, R85.reuse ;  /* 0x0000001054547819 */ /* 0x100fe20000001255 */
[----:B------:R-:W1:Y:S01]  /*f220*/  LDS.128 R12, [R96+0x10080] ;  /* 0x01008000600c7984 */ /* 0x000e620000000c00 */
[----:B------:R-:W-:Y:S02]  /*f230*/  SHF.L.U32 R97, R8, 0x1, RZ ;  /* 0x0000000108617819 */ /* 0x000fe400000006ff */
[----:B------:R-:W-:Y:S01]  /*f240*/  SHF.R.U32.HI R85, RZ, 0x10, R85 ;  /* 0x00000010ff557819 */ /* 0x000fe20000011655 */
[----:B------:R-:W-:Y:S01]  /*f250*/  HADD2.F32 R84, -RZ, R84.H0_H0 ;  /* 0x20000054ff547230 */ /* 0x000fe20000004100 */
[----:B------:R-:W-:Y:S01]  /*f260*/  SHF.R.U64 R80, R80, 0x10, R81 ;  /* 0x0000001050507819 */ /* 0x000fe20000001251 */
[----:B------:R-:W2:Y:S01]  /*f270*/  LDS.128 R8, [R97+0x10080] ;  /* 0x0100800061087984 */ /* 0x000ea20000000c00 */
[--C-:B------:R-:W-:Y:S01]  /*f280*/  SHF.R.U64 R81, R86, 0x10, R87.reuse ;  /* 0x0000001056517819 */ /* 0x100fe20000001257 */
[----:B------:R-:W-:Y:S01]  /*f290*/  HADD2.F32 R126, -RZ, R85.H0_H0 ;  /* 0x20000055ff7e7230 */ /* 0x000fe20000004100 */
[----:B------:R-:W-:-:S02]  /*f2a0*/  SHF.R.U32.HI R86, RZ, 0x10, R87 ;  /* 0x00000010ff567819 */ /* 0x000fc40000011657 */
[--C-:B------:R-:W-:Y:S02]  /*f2b0*/  SHF.R.U64 R82, R82, 0x10, R83.reuse ;  /* 0x0000001052527819 */ /* 0x100fe40000001253 */
        /* <DEDUP_REMOVED lines=28> */
[----:B------:R-:W-:Y:S01]  /*f480*/  HADD2.F32 R8, -RZ, R10.H0_H0 ;  /* 0x2000000aff087230 */ /* 0x000fe20000004100 */
[C---:B------:R-:W-:Y:S01]  /*f490*/  FMUL.FTZ R102, R103.reuse, R102 ;  /* 0x0000006667667220 */ /* 0x040fe20000410000 */
[----:B------:R-:W-:Y:S01]  /*f4a0*/  HADD2.F32 R14, -RZ, R14.H1_H1 ;  /* 0x3000000eff0e7230 */ /* 0x000fe20000004100 */
[----:B------:R-:W-:Y:S01]  /*f4b0*/  FFMA.FTZ R120, R103, R122, R120 ;  /* 0x0000007a67787223 */ /* 0x000fe20000010078 */
[----:B------:R-:W-:Y:S01]  /*f4c0*/  HADD2.F32 R103, -RZ, R82.H0_H0 ;  /* 0x20000052ff677230 */ /* 0x000fe20000004100 */
[----:B------:R-:W-:Y:S01]  /*f4d0*/  FFMA.FTZ R11, R11, R132, R86 ;  /* 0x000000840b0b7223 */ /* 0x000fe20000010056 */
[----:B------:R-:W-:Y:S01]  /*f4e0*/  HADD2.F32 R86, -RZ, R80.H0_H0 ;  /* 0x20000050ff567230 */ /* 0x000fe20000004100 */
[-C--:B------:R-:W-:Y:S01]  /*f4f0*/  FMUL.FTZ R9, R12, R113.reuse ;  /* 0x000000710c097220 */ /* 0x080fe20000410000 */
[----:B------:R-:W-:Y:S01]  /*f500*/  HADD2.F32 R10, -RZ, R10.H1_H1 ;  /* 0x3000000aff0a7230 */ /* 0x000fe20000004100 */
[C---:B------:R-:W-:Y:S01]  /*f510*/  FMUL.FTZ R113, R8.reuse, R113 ;  /* 0x0000007108717220 */ /* 0x040fe20000410000 */
[----:B------:R-:W-:Y:S01]  /*f520*/  F2FP.PACK_AB R11, R11, R128 ;  /* 0x000000800b0b723e */ /* 0x000fe200000000ff */
[----:B------:R-:W-:Y:S01]  /*f530*/  FFMA.FTZ R80, R8, R115, R9 ;  /* 0x0000007308507223 */ /* 0x000fe20000010009 */
[----:B------:R-:W-:Y:S01]  /*f540*/  HADD2.F32 R9, -RZ, R81.H0_H0 ;  /* 0x20000051ff097230 */ /* 0x000fe20000004100 */
[----:B------:R-:W-:-:S02]  /*f550*/  FMUL.FTZ R119, R101, R86 ;  /* 0x0000005665777220 */ /* 0x000fc40000410000 */
[-C--:B------:R-:W-:Y:S02]  /*f560*/  FMUL.FTZ R81, R14, R103.reuse ;  /* 0x000000670e517220 */ /* 0x080fe40000410000 */
        /* <DEDUP_REMOVED lines=18> */
[----:B------:R1:W-:Y:S01]  /*f690*/  STS.128 [R96+0x10080], R12 ;  /* 0x0100800c60007388 */ /* 0x0003e20000000c00 */
[----:B------:R-:W-:-:S05]  /*f6a0*/  F2FP.PACK_AB R10, R81, R80 ;  /* 0x00000050510a723e */ /* 0x000fca00000000ff */
[----:B------:R1:W-:Y:S02]  /*f6b0*/  STS.128 [R97+0x10080], R8 ;  /* 0x0100800861007388 */ /* 0x0003e40000000c00 */
.L_x_1713:
[----:B------:R-:W-:Y:S05]  /*f6c0*/  BSYNC B1 ;  /* 0x0000000000017941 */ /* 0x000fea0003800000 */
.L_x_1712:
        /* <DEDUP_REMOVED lines=22> */
[----:B------:R-:W-:Y:S01]  /*f830*/  LOP3.LUT R11, R8, R81, RZ, 0x3c, !PT ;  /* 0x00000051080b7212 */ /* 0x000fe200078e3cff */
[----:B------:R-:W-:Y:S01]  /*f840*/  HADD2.F32 R110, -RZ, R110.H1_H1 ;  /* 0x3000006eff6e7230 */ /* 0x000fe20000004100 */
[----:B------:R-:W-:Y:S01]  /*f850*/  SHF.L.U32 R8, R10, 0x3, RZ ;  /* 0x000000030a087819 */ /* 0x000fe200000006ff */
[--C-:B------:R-:W-:Y:S01]  /*f860*/  HADD2.F32 R103, -RZ, R111.reuse.H1_H1 ;  /* 0x3000006fff677230 */ /* 0x100fe20000004100 */
[----:B------:R-:W-:Y:S01]  /*f870*/  LEA.HI R9, R9, R10, RZ, 0x3 ;  /* 0x0000000a09097211 */ /* 0x000fe200078f18ff */
        /* <DEDUP_REMOVED lines=40> */
[----:B------:R-:W-:Y:S01]  /*fb00*/  HADD2.F32 R97, -RZ, R14.H1_H1 ;  /* 0x3000000eff617230 */ /* 0x000fe20000004100 */
[----:B------:R-:W-:Y:S01]  /*fb10*/  FFMA.FTZ R9, R9, R118, R116 ;  /* 0x0000007609097223 */ /* 0x000fe20000010074 */
[--C-:B------:R-:W-:Y:S01]  /*fb20*/  HADD2.F32 R100, -RZ, R8.reuse.H0_H0 ;  /* 0x20000008ff647230 */ /* 0x100fe20000004100 */
[----:B------:R-:W-:Y:S01]  /*fb30*/  FMUL.FTZ R113, R12, R99 ;  /* 0x000000630c717220 */ /* 0x000fe20000410000 */
[----:B------:R-:W-:Y:S01]  /*fb40*/  HADD2.F32 R14, -RZ, R15.H0_H0 ;  /* 0x2000000fff0e7230 */ /* 0x000fe20000004100 */
[----:B------:R-:W-:Y:S01]  /*fb50*/  FFMA.FTZ R98, R71, R114, -R98 ;  /* 0x0000007247627223 */ /* 0x000fe20000010862 */
        /* <DEDUP_REMOVED lines=17> */
[C---:B------:R-:W-:Y:S01]  /*fc70*/  FMUL.FTZ R109, R10.reuse, R109 ;  /* 0x0000006d0a6d7220 */ /* 0x040fe20000410000 */
[----:B------:R-:W-:Y:S01]  /*fc80*/  F2FP.PACK_AB R9, R9, R112 ;  /* 0x000000700909723e */ /* 0x000fe200000000ff */
[----:B------:R-:W-:-:S02]  /*fc90*/  FFMA.FTZ R100, R10, R111, R100 ;  /* 0x0000006f0a647223 */ /* 0x000fc40000010064 */
        /* <DEDUP_REMOVED lines=21> */
.L_x_1719:
[----:B------:R-:W-:Y:S05]  /*fdf0*/  BSYNC B0 ;  /* 0x0000000000007941 */ /* 0x000fea0003800000 */
.L_x_1718:
        /* <DEDUP_REMOVED lines=14> */
[----:B------:R-:W-:Y:S01]  /*fee0*/  LOP3.LUT R10, R83, 0x38, R10, 0xf8, !PT ;  /* 0x00000038530a7812 */ /* 0x000fe200078ef80a */
[----:B------:R-:W-:Y:S01]  /*fef0*/  HADD2.F32 R106, -RZ, R106.H1_H1 ;  /* 0x3000006aff6a7230 */ /* 0x000fe20000004100 */
[----:B------:R-:W-:Y:S01]  /*ff00*/  SHF.R.S32.HI R8, RZ, 0x1f, R85 ;  /* 0x0000001fff087819 */ /* 0x000fe20000011455 */
[----:B------:R-:W-:Y:S01]  /*ff10*/  HADD2.F32 R105, -RZ, R105.H1_H1 ;  /* 0x30000069ff697230 */ /* 0x000fe20000004100 */
[----:B------:R-:W-:Y:S01]  /*ff20*/  LOP3.LUT R9, R9, 0x7fffe000, RZ, 0xc0, !PT ;  /* 0x7fffe00009097812 */ /* 0x000fe200078ec0ff */
[----:B------:R-:W-:Y:S01]  /*ff30*/  HADD2.F32 R107, -RZ, R107.H1_H1 ;  /* 0x3000006bff6b7230 */ /* 0x000fe20000004100 */
[----:B------:R-:W-:-:S02]  /*ff40*/  LOP3.LUT R11, R10, R81, RZ, 0x3c, !PT ;  /* 0x000000510a0b7212 */ /* 0x000fc400078e3cff */
[----:B------:R-:W-:Y:S02]  /*ff50*/  SHF.L.U32 R10, R85, 0x3, RZ ;  /* 0x00000003550a7819 */ /* 0x000fe400000006ff */
[----:B------:R-:W-:Y:S02]  /*ff60*/  LEA.HI R8, R8, R85, RZ, 0x3 ;  /* 0x0000005508087211 */ /* 0x000fe400078f18ff */
[----:B------:R-:W-:Y:S02]  /*ff70*/  IADD3 R9, R11, R9, R80 ;  /* 0x000000090b097210 */ /* 0x000fe40007ffe050 */
[----:B------:R-:W-:Y:S02]  /*ff80*/  LOP3.LUT R10, R83, 0x38, R10, 0xf8, !PT ;  /* 0x00000038530a7812 */ /* 0x000fe400078ef80a */
[----:B------:R-:W-:Y:S02]  /*ff90*/  SHF.L.U32 R8, R8, 0xa, RZ ;  /* 0x0000000a08087819 */ /* 0x000fe400000006ff */
[----:B------:R-:W-:-:S02]  /*ffa0*/  SHF.L.U32 R64, R9, 0x1, RZ ;  /* 0x0000000109407819 */ /* 0x000fc400000006ff */
[----:B------:R-:W-:Y:S02]  /*ffb0*/  LOP3.LUT R81, R10, R81, RZ, 0x3c, !PT ;  /* 0x000000510a517212 */ /* 0x000fe400078e3cff */
[----:B------:R-:W-:Y:S01]  /*ffc0*/  LOP3.LUT R9, R8, 0x7fffe000, RZ, 0xc0, !PT ;  /* 0x7fffe00008097812 */ /* 0x000fe200078ec0ff */
[----:B------:R-:W1:Y:S01]  /*ffd0*/  LDS.128 R12, [R64+0x10080] ;  /* 0x01008000400c7984 */ /* 0x000e620000000c00 */
[--C-:B------:R-:W-:Y:S02]  /*ffe0*/  SHF.R.U64 R56, R56, 0x10, R57.reuse ;  /* 0x0000001038387819 */ /* 0x100fe40000001239 */
[----:B------:R-:W-:Y:S02]  /*fff0*/  IADD3 R9, R81, R9, R80 ;  /* 0x0000000951097210 */ /* 0x000fe40007ffe050 */
[----:B------:R-:W-:Y:S01]  /*10000*/  SHF.R.U32.HI R57, RZ, 0x10, R57 ;  /* 0x00000010ff397819 */ /* 0x000fe20000011639 */
[----:B------:R-:W-:Y:S01]  /*10010*/  HADD2.F32 R56, -RZ, R56.H0_H0 ;  /* 0x20000038ff387230 */ /* 0x000fe20000004100 */
[----:B------:R-:W-:-:S02]  /*10020*/  SHF.L.U32 R65, R9, 0x1, RZ ;  /* 0x0000000109417819 */ /* 0x000fc400000006ff */
[----:B------:R-:W-:Y:S01]  /*10030*/  SHF.R.U64 R52, R52, 0x10, R53 ;  /* 0x0000001034347819 */ /* 0x000fe20000001235 */
[----:B------:R-:W-:Y:S01]  /*10040*/  HADD2.F32 R98, -RZ, R57.H0_H0 ;  /* 0x20000039ff627230 */ /* 0x000fe20000004100 */
[--C-:B------:R-:W-:Y:S01]  /*10050*/  SHF.R.U64 R53, R58, 0x10, R59.reuse ;  /* 0x000000103a357819 */ /* 0x100fe2000000123b */
[----:B------:R-:W2:Y:S01]  /*10060*/  LDS.128 R8, [R65+0x10080] ;  /* 0x0100800041087984 */ /* 0x000ea20000000c00 */
[----:B------:R-:W-:Y:S02]  /*10070*/  SHF.R.U32.HI R58, RZ, 0x10, R59 ;  /* 0x00000010ff3a7819 */ /* 0x000fe4000001163b */
[--C-:B------:R-:W-:Y:S02]  /*10080*/  SHF.R.U64 R54, R54, 0x10, R55.reuse ;  /* 0x0000001036367819 */ /* 0x100fe40000001237 */
[----:B------:R-:W-:Y:S01]  /*10090*/  SHF.R.U32.HI R55, RZ, 0x10, R55 ;  /* 0x00000010ff377819 */ /* 0x000fe20000011637 */
[----:B------:R-:W-:Y:S02]  /*100a0*/  HADD2.F32 R108, -RZ, R58.H0_H0 ;  /* 0x2000003aff6c7230 */ /* 0x000fe40000004100 */
[----:B-1----:R-:W-:-:S02]  /*100b0*/  HADD2.F32 R67, -RZ, R13.H1_H1 ;  /* 0x3000000dff437230 */ /* 0x002fc40000004100 */
[----:B------:R-:W-:Y:S02]  /*100c0*/  HADD2.F32 R59, -RZ, R13.H0_H0 ;  /* 0x2000000dff3b7230 */ /* 0x000fe40000004100 */
[--C-:B------:R-:W-:Y:S01]  /*100d0*/  HADD2.F32 R13, -RZ, R15.reuse.H0_H0 ;  /* 0x2000000fff0d7230 */ /* 0x100fe20000004100 */
[----:B------:R-:W-:Y:S01]  /*100e0*/  FMUL.FTZ R57, R67, R66 ;  /* 0x0000004243397220 */ /* 0x000fe20000410000 */
[--C-:B------:R-:W-:Y:S01]  /*100f0*/  HADD2.F32 R68, -RZ, R12.reuse.H0_H0 ;  /* 0x2000000cff447230 */ /* 0x100fe20000004100 */
[----:B------:R-:W-:Y:S01]  /*10100*/  FMUL.FTZ R84, R59, R70 ;  /* 0x000000463b547220 */ /* 0x000fe20000410000 */
[----:B------:R-:W-:Y:S01]  /*10110*/  HADD2.F32 R15, -RZ, R15.H1_H1 ;  /* 0x3000000fff0f7230 */ /* 0x000fe20000004100 */
[----:B------:R-:W-:Y:S01]  /*10120*/  FMUL.FTZ R100, R13, R96 ;  /* 0x000000600d647220 */ /* 0x000fe20000410000 */
[----:B------:R-:W-:Y:S02]  /*10130*/  HADD2.F32 R69, -RZ, R12.H1_H1 ;  /* 0x3000000cff457230 */ /* 0x000fe40000004100 */
[----:B--2---:R-:W-:-:S02]  /*10140*/  HADD2.F32 R80, -RZ, R9.H1_H1 ;  /* 0x30000009ff507230 */ /* 0x004fc40000004100 */
[----:B------:R-:W-:Y:S02]  /*10150*/  HADD2.F32 R71, -RZ, R9.H0_H0 ;  /* 0x20000009ff477230 */ /* 0x000fe40000004100 */
[----:B------:R-:W-:Y:S01]  /*10160*/  HADD2.F32 R9, -RZ, R11.H0_H0 ;  /* 0x2000000bff097230 */ /* 0x000fe20000004100 */
[C---:B------:R-:W-:Y:S01]  /*10170*/  FMUL.FTZ R66, R80.reuse, R66 ;  /* 0x0000004250427220 */ /* 0x040fe20000410000 */
[----:B------:R-:W-:Y:S01]  /*10180*/  HADD2.F32 R81, -RZ, R8.H0_H0 ;  /* 0x20000008ff517230 */ /* 0x000fe20000004100 */
[----:B------:R-:W-:Y:S01]  /*10190*/  FFMA.FTZ R57, R80, R98, R57 ;  /* 0x0000006250397223 */ /* 0x000fe20000010039 */
[----:B------:R-:W-:Y:S01]  /*101a0*/  HADD2.F32 R80, -RZ, R55.H0_H0 ;  /* 0x20000037ff507230 */ /* 0x000fe20000004100 */
[C---:B------:R-:W-:Y:S01]  /*101b0*/  FMUL.FTZ R96, R9.reuse, R96 ;  /* 0x0000006009607220 */ /* 0x040fe20000410000 */
[----:B------:R-:W-:Y:S01]  /*101c0*/  HADD2.F32 R11, -RZ, R11.H1_H1 ;  /* 0x3000000bff0b7230 */ /* 0x000fe20000004100 */
[----:B------:R-:W-:Y:S01]  /*101d0*/  FFMA.FTZ R100, R9, R102, R100 ;  /* 0x0000006609647223 */ /* 0x000fe20000010064 */
[----:B------:R-:W-:Y:S01]  /*101e0*/  HADD2.F32 R12, -RZ, R14.H0_H0 ;  /* 0x2000000eff0c7230 */ /* 0x000fe20000004100 */
[----:B------:R-:W-:Y:S01]  /*101f0*/  FMUL.FTZ R9, R68, R104 ;  /* 0x0000006844097220 */ /* 0x000fe20000410000 */
[----:B------:R-:W-:Y:S01]  /*10200*/  HADD2.F32 R82, -RZ, R8.H1_H1 ;  /* 0x30000008ff527230 */ /* 0x000fe20000004100 */
[----:B------:R-:W-:Y:S01]  /*10210*/  FMUL.FTZ R58, R15, R80 ;  /* 0x000000500f3a7220 */ /* 0x000fe20000410000 */
[----:B------:R-:W-:Y:S01]  /*10220*/  HADD2.F32 R8, -RZ, R10.H0_H0 ;  /* 0x2000000aff087230 */ /* 0x000fe20000004100 */
[----:B------:R-:W-:Y:S01]  /*10230*/  FMUL.FTZ R55, R81, R104 ;  /* 0x0000006851377220 */ /* 0x000fe20000410000 */
[----:B------:R-:W-:Y:S01]  /*10240*/  HADD2.F32 R14, -RZ, R14.H1_H1 ;  /* 0x3000000eff0e7230 */ /* 0x000fe20000004100 */
[----:B------:R-:W-:Y:S01]  /*10250*/  FMUL.FTZ R80, R11, R80 ;  /* 0x000000500b507220 */ /* 0x000fe20000410000 */
[----:B------:R-:W-:Y:S01]  /*10260*/  HADD2.F32 R10, -RZ, R10.H1_H1 ;  /* 0x3000000aff0a7230 */ /* 0x000fe20000004100 */
[----:B------:R-:W-:-:S02]  /*10270*/  FFMA.FTZ R81, R81, R106, R9 ;  /* 0x0000006a51517223 */ /* 0x000fc40000010009 */
[C---:B------:R-:W-:Y:S02]  /*10280*/  FMUL.FTZ R70, R71.reuse, R70 ;  /* 0x0000004647467220 */ /* 0x040fe40000410000 */
[----:B------:R-:W-:Y:S01]  /*10290*/  FFMA.FTZ R84, R71, R86, R84 ;  /* 0x0000005647547223 */ /* 0x000fe20000010054 */
[----:B------:R-:W-:Y:S01]  /*102a0*/  HADD2.F32 R71, -RZ, R54.H0_H0 ;  /* 0x20000036ff477230 */ /* 0x000fe20000004100 */
[----:B------:R-:W-:Y:S01]  /*102b0*/  FFMA.FTZ R11, R11, R108, R58 ;  /* 0x0000006c0b0b7223 */ /* 0x000fe2000001003a */
[----:B------:R-:W-:Y:S01]  /*102c0*/  HADD2.F32 R58, -RZ, R52.H0_H0 ;  /* 0x20000034ff3a7230 */ /* 0x000fe20000004100 */
[-C--:B------:R-:W-:Y:S02]  /*102d0*/  FMUL.FTZ R9, R12, R105.reuse ;  /* 0x000000690c097220 */ /* 0x080fe40000410000 */
        /* <DEDUP_REMOVED lines=27> */
.L_x_1717:
[----:B------:R-:W-:Y:S05]  /*10490*/  BSYNC B1 ;  /* 0x0000000000017941 */ /* 0x000fea0003800000 */
.L_x_1716:
        /* <DEDUP_REMOVED lines=114> */
.L_x_1723:
[----:B------:R-:W-:Y:S05]  /*10bc0*/  BSYNC B0 ;  /* 0x0000000000007941 */ /* 0x000fea0003800000 */
.L_x_1722:
[----:B------:R-:W-:-:S13]  /*10bd0*/  ISETP.GE.AND P0, PT, R229, c[0x0][0x27c], PT ;  /* 0x00009f00e5007a0c */ /* 0x000fda0003f06270 */
[----:B------:R-:W-:Y:S05]  /*10be0*/  @P0 BRA `(.L_x_1721) ;  /* 0x0000067000000947 */ /* 0x000fea0003800000 */
[----:B-1----:R-:W-:Y:S01]  /*10bf0*/  SHF.R.S32.HI R10, RZ, 0x1f, R229 ;  /* 0x0000001fff0a7819 */ /* 0x002fe200000114e5 */
[----:B------:R-:W-:Y:S01]  /*10c00*/  HADD2.F32 R58, -RZ, R89.H0_H0 ;  /* 0x20000059ff3a7230 */ /* 0x000fe20000004100 */
[----:B------:R-:W-:Y:S01]  /*10c10*/  SHF.R.U64 R34, R44, 0x10, R45 ;  /* 0x000000102c227819 */ /* 0x000fe2000000122d */
[----:B------:R-:W-:Y:S01]  /*10c20*/  HADD2.F32 R66, -RZ, R91.H0_H0 ;  /* 0x2000005bff427230 */ /* 0x000fe20000004100 */
[CC--:B------:R-:W-:Y:S01]  /*10c30*/  LEA.HI R8, R10.reuse, R229.reuse, RZ, 0x3 ;  /* 0x000000e50a087211 */ /* 0x0c0fe200078f18ff */
[----:B------:R-:W-:Y:S01]  /*10c40*/  HADD2.F32 R89, -RZ, R89.H1_H1 ;  /* 0x30000059ff597230 */ /* 0x000fe20000004100 */
[----:B------:R-:W-:Y:S01]  /*10c50*/  LEA.HI R9, R10, R229, RZ, 0x6 ;  /* 0x000000e50a097211 */ /* 0x000fe200078f30ff */
[----:B------:R-:W-:Y:S01]  /*10c60*/  HADD2.F32 R91, -RZ, R91.H1_H1 ;  /* 0x3000005bff5b7230 */ /* 0x000fe20000004100 */
[----:B------:R-:W-:Y:S01]  /*10c70*/  LEA.HI.SX32 R53, R8, R53, 0x1d ;  /* 0x0000003508357211 */ /* 0x000fe200078feaff */
[----:B------:R-:W-:Y:S01]  /*10c80*/  HADD2.F32 R34, -RZ, R34.H0_H0 ;  /* 0x20000022ff227230 */ /* 0x000fe20000004100 */
[----:B------:R-:W-:-:S02]  /*10c90*/  SHF.L.U32 R9, R9, 0x7, RZ ;  /* 0x0000000709097819 */ /* 0x000fc400000006ff */
[----:B------:R-:W-:Y:S02]  /*10ca0*/  LOP3.LUT R11, R57, 0x38, R8, 0xf8, !PT ;  /* 0x00000038390b7812 */ /* 0x000fe400078ef808 */
[----:B------:R-:W-:Y:S02]  /*10cb0*/  SHF.R.S32.HI R8, RZ, 0x1f, R53 ;  /* 0x0000001fff087819 */ /* 0x000fe40000011435 */
[----:B------:R-:W-:Y:S02]  /*10cc0*/  LOP3.LUT R9, R9, 0x7fffe000, RZ, 0xc0, !PT ;  /* 0x7fffe00009097812 */ /* 0x000fe400078ec0ff */
[----:B------:R-:W-:Y:S02]  /*10cd0*/  LOP3.LUT R11, R11, R56, RZ, 0x3c, !PT ;  /* 0x000000380b0b7212 */ /* 0x000fe400078e3cff */
[----:B------:R-:W-:Y:S02]  /*10ce0*/  SHF.L.U32 R10, R53, 0x3, RZ ;  /* 0x00000003350a7819 */ /* 0x000fe400000006ff */
[----:B------:R-:W-:-:S02]  /*10cf0*/  LEA.HI R8, R8, R53, RZ, 0x3 ;  /* 0x0000003508087211 */ /* 0x000fc400078f18ff */
[----:B------:R-:W-:Y:S02]  /*10d00*/  IADD3 R9, R11, R9, R52 ;  /* 0x000000090b097210 */ /* 0x000fe40007ffe034 */
[----:B------:R-:W-:Y:S02]  /*10d10*/  LOP3.LUT R57, R57, 0x38, R10, 0xf8, !PT ;  /* 0x0000003839397812 */ /* 0x000fe400078ef80a */
[----:B------:R-:W-:Y:S02]  /*10d20*/  SHF.L.U32 R8, R8, 0xa, RZ ;  /* 0x0000000a08087819 */ /* 0x000fe400000006ff */
[----:B------:R-:W-:Y:S02]  /*10d30*/  SHF.L.U32 R32, R9, 0x1, RZ ;  /* 0x0000000109207819 */ /* 0x000fe400000006ff */
[----:B------:R-:W-:Y:S01]  /*10d40*/  LOP3.LUT R56, R57, R56, RZ, 0x3c, !PT ;  /* 0x0000003839387212 */ /* 0x000fe200078e3cff */
[----:B------:R-:W-:Y:S01]  /*10d50*/  HADD2.F32 R57, -RZ, R90.H0_H0 ;  /* 0x2000005aff397230 */ /* 0x000fe20000004100 */
[----:B------:R-:W-:Y:S01]  /*10d60*/  LOP3.LUT R9, R8, 0x7fffe000, RZ, 0xc0, !PT ;  /* 0x7fffe00008097812 */ /* 0x000fe200078ec0ff */
[----:B------:R-:W1:Y:S01]  /*10d70*/  LDS.128 R12, [R32+0x10080] ;  /* 0x01008000200c7984 */ /* 0x000e620000000c00 */
[----:B------:R-:W-:Y:S01]  /*10d80*/  SHF.R.U32.HI R44, RZ, 0x10, R45 ;  /* 0x00000010ff2c7819 */ /* 0x000fe2000001162d */
[--C-:B------:R-:W-:Y:S01]  /*10d90*/  HADD2.F32 R45, -RZ, R88.reuse.H0_H0 ;  /* 0x20000058ff2d7230 */ /* 0x100fe20000004100 */
[----:B------:R-:W-:Y:S01]  /*10da0*/  IADD3 R9, R56, R9, R52 ;  /* 0x0000000938097210 */ /* 0x000fe20007ffe034 */
[----:B------:R-:W-:Y:S01]  /*10db0*/  HADD2.F32 R88, -RZ, R88.H1_H1 ;  /* 0x30000058ff587230 */ /* 0x000fe20000004100 */
[----:B------:R-:W-:Y:S01]  /*10dc0*/  SHF.R.U64 R35, R36, 0x10, R37 ;  /* 0x0000001024237819 */ /* 0x000fe20000001225 */
[----:B------:R-:W-:Y:S01]  /*10dd0*/  HADD2.F32 R90, -RZ, R90.H1_H1 ;  /* 0x3000005aff5a7230 */ /* 0x000fe20000004100 */
[----:B------:R-:W-:-:S02]  /*10de0*/  SHF.L.U32 R33, R9, 0x1, RZ ;  /* 0x0000000109217819 */ /* 0x000fc400000006ff */
[----:B------:R-:W-:Y:S02]  /*10df0*/  SHF.R.U32.HI R37, RZ, 0x10, R37 ;  /* 0x00000010ff257819 */ /* 0x000fe40000011625 */
[--C-:B------:R-:W-:Y:S01]  /*10e00*/  SHF.R.U64 R36, R46, 0x10, R47.reuse ;  /* 0x000000102e247819 */ /* 0x100fe2000000122f */
[----:B------:R-:W2:Y:S01]  /*10e10*/  LDS.128 R8, [R33+0x10080] ;  /* 0x0100800021087984 */ /* 0x000ea20000000c00 */
        /* <DEDUP_REMOVED lines=11> */
[----:B------:R-:W-:-:S02]  /*10ed0*/  HADD2.F32 R42, -RZ, R12.H0_H0 ;  /* 0x2000000cff2a7230 */ /* 0x000fc40000004100 */
[----:B------:R-:W-:Y:S01]  /*10ee0*/  HADD2.F32 R43, -RZ, R12.H1_H1 ;  /* 0x3000000cff2b7230 */ /* 0x000fe20000004100 */
[-C--:B------:R-:W-:Y:S01]  /*10ef0*/  FMUL.FTZ R64, R13, R58.reuse ;  /* 0x0000003a0d407220 */ /* 0x080fe20000410000 */
[----:B------:R-:W-:Y:S02]  /*10f00*/  HADD2.F32 R12, -RZ, R14.H0_H0 ;  /* 0x2000000eff0c7230 */ /* 0x000fe40000004100 */
[--C-:B--2---:R-:W-:Y:S01]  /*10f10*/  HADD2.F32 R52, -RZ, R9.reuse.H0_H0 ;  /* 0x20000009ff347230 */ /* 0x104fe20000004100 */
[----:B------:R-:W-:Y:S01]  /*10f20*/  FMUL.FTZ R59, R43, R39 ;  /* 0x000000272b3b7220 */ /* 0x000fe20000410000 */
[----:B------:R-:W-:Y:S02]  /*10f30*/  HADD2.F32 R47, -RZ, R9.H1_H1 ;  /* 0x30000009ff2f7230 */ /* 0x000fe40000004100 */
        /* <DEDUP_REMOVED lines=12> */
[----:B------:R-:W-:Y:S01]  /*11000*/  HADD2.F32 R14, -RZ, R14.H1_H1 ;  /* 0x3000000eff0e7230 */ /* 0x000fe20000004100 */
[C---:B------:R-:W-:Y:S01]  /*11010*/  FMUL.FTZ R37, R53.reuse, R88 ;  /* 0x0000005835257220 */ /* 0x040fe20000410000 */
[----:B------:R-:W-:Y:S01]  /*11020*/  HADD2.F32 R11, -RZ, R11.H1_H1 ;  /* 0x3000000bff0b7230 */ /* 0x000fe20000004100 */
[----:B------:R-:W-:Y:S01]  /*11030*/  FFMA.FTZ R53, R53, R90, R9 ;  /* 0x0000005a35357223 */ /* 0x000fe20000010009 */
[----:B------:R-:W-:Y:S01]  /*11040*/  HADD2.F32 R10, -RZ, R10.H1_H1 ;  /* 0x3000000aff0a7230 */ /* 0x000fe20000004100 */
[----:B------:R-:W-:-:S02]  /*11050*/  FMUL.FTZ R56, R47, R56 ;  /* 0x000000382f387220 */ /* 0x000fc40000410000 */
[----:B------:R-:W-:Y:S01]  /*11060*/  FFMA.FTZ R44, R47, R52, R44 ;  /* 0x000000342f2c7223 */ /* 0x000fe2000001002c */
[----:B------:R-:W-:Y:S01]  /*11070*/  HADD2.F32 R47, -RZ, R38.H0_H0 ;  /* 0x20000026ff2f7230 */ /* 0x000fe20000004100 */
[----:B------:R-:W-:Y:S02]  /*11080*/  FMUL.FTZ R9, R12, R89 ;  /* 0x000000590c097220 */ /* 0x000fe40000410000 */
[----:B------:R-:W-:Y:S02]  /*11090*/  FMUL.FTZ R46, R15, R68 ;  /* 0x000000440f2e7220 */ /* 0x000fe40000410000 */
[C---:B------:R-:W-:Y:S01]  /*110a0*/  FFMA.FTZ R35, R8.reuse, R91, R9 ;  /* 0x0000005b08237223 */ /* 0x040fe20000010009 */
[----:B------:R-:W-:Y:S01]  /*110b0*/  HADD2.F32 R9, -RZ, R36.H0_H0 ;  /* 0x20000024ff097230 */ /* 0x000fe20000004100 */
[----:B------:R-:W-:Y:S02]  /*110c0*/  FMUL.FTZ R89, R8, R89 ;  /* 0x0000005908597220 */ /* 0x000fe40000410000 */
[----:B------:R-:W-:-:S02]  /*110d0*/  FMUL.FTZ R36, R14, R47 ;  /* 0x0000002f0e247220 */ /* 0x000fc40000410000 */
[----:B------:R-:W-:Y:S02]  /*110e0*/  FMUL.FTZ R68, R11, R68 ;  /* 0x000000440b447220 */ /* 0x000fe40000410000 */
        /* <DEDUP_REMOVED lines=20> */
[----:B------:R-:W-:Y:S02]  /*11230*/  F2FP.PACK_AB R8, R8, R53 ;  /* 0x000000350808723e */ /* 0x000fe400000000ff */
[----:B------:R-:W-:-:S05]  /*11240*/  F2FP.PACK_AB R10, R10, R35 ;  /* 0x000000230a0a723e */ /* 0x000fca00000000ff */
[----:B------:R1:W-:Y:S02]  /*11250*/  STS.128 [R33+0x10080], R8 ;  /* 0x0100800821007388 */ /* 0x0003e40000000c00 */
.L_x_1721:
[----:B------:R-:W-:Y:S05]  /*11260*/  BSYNC B1 ;  /* 0x0000000000017941 */ /* 0x000fea0003800000 */
.L_x_1720:
        /* <DEDUP_REMOVED lines=113> */
.L_x_1725:
[----:B------:R-:W-:Y:S05]  /*11980*/  BSYNC B0 ;  /* 0x0000000000007941 */ /* 0x000fea0003800000 */
.L_x_1724:
        /* <DEDUP_REMOVED lines=105> */
.L_x_1697:
[----:B------:R-:W-:Y:S05]  /*12020*/  BSYNC B2 ;  /* 0x0000000000027941 */ /* 0x000fea0003800000 */
.L_x_1663:
[----:B-1----:R-:W-:Y:S01]  /*12030*/  IMAD R9, R61, c[0x0][0x208], RZ ;  /* 0x000082003d097a24 */ /* 0x002fe200078e02ff */
[----:B------:R-:W-:Y:S01]  /*12040*/  SHF.R.S32.HI R10, RZ, 0x4, R63 ;  /* 0x00000004ff0a7819 */ /* 0x000fe2000001143f */
[----:B---3--:R-:W-:Y:S01]  /*12050*/  IMAD.WIDE.U32 R12, R228, c[0x0][0x208], RZ ;  /* 0x00008200e40c7a25 */ /* 0x008fe200078e00ff */
[----:B------:R-:W-:-:S04]  /*12060*/  DEPBAR.LE SB0, 0x0 ;  /* 0x000080000000791a */ /* 0x000fc80000000000 */
[----:B------:R-:W-:Y:S01]  /*12070*/  IMAD R9, R228, c[0x0][0x20c], R9 ;  /* 0x00008300e4097a24 */ /* 0x000fe200078e0209 */
[----:B------:R-:W-:Y:S01]  /*12080*/  LEA.HI R11, R63, R10, RZ, 0x1 ;  /* 0x0000000a3f0b7211 */ /* 0x000fe200078f08ff */
[----:B------:R-:W-:Y:S01]  /*12090*/  IMAD.SHL.U32 R14, R50, 0x40, RZ ;  /* 0x00000040320e7824 */ /* 0x000fe200078e00ff */
[----:B------:R-:W-:Y:S01]  /*120a0*/  ISETP.GE.AND P1, PT, R196, c[0x0][0x1d4], PT ;  /* 0x00007500c4007a0c */ /* 0x000fe20003f26270 */
[----:B------:R-:W-:Y:S01]  /*120b0*/  IMAD.IADD R13, R13, 0x1, R9 ;  /* 0x000000010d0d7824 */ /* 0x000fe200078e0209 */
[----:B------:R-:W-:Y:S01]  /*120c0*/  LOP3.LUT R11, R11, 0xfffffffe, RZ, 0xc0, !PT ;  /* 0xfffffffe0b0b7812 */ /* 0x000fe200078ec0ff */
[----:B------:R-:W-:Y:S01]  /*120d0*/  IMAD.SHL.U32 R9, R197, 0x8, RZ ;  /* 0x00000008c5097824 */ /* 0x000fe200078e00ff */
[----:B------:R-:W-:Y:S01]  /*120e0*/  LOP3.LUT R14, R14, 0x1c0, RZ, 0xc0, !PT ;  /* 0x000001c00e0e7812 */ /* 0x000fe200078ec0ff */
[----:B------:R-:W-:Y:S01]  /*120f0*/  IMAD.WIDE.U32 R12, R227, c[0x0][0x218], R12 ;  /* 0x00008600e30c7a25 */ /* 0x000fe200078e000c */
[----:B------:R-:W-:Y:S01]  /*12100*/  ISETP.GE.AND P2, PT, R229, c[0x0][0x1d4], PT ;  /* 0x00007500e5007a0c */ /* 0x000fe20003f46270 */
[----:B------:R-:W-:Y:S01]  /*12110*/  BSSY B0, `(.L_x_1726) ;  /* 0x000006b000007945 */ /* 0x000fe20003800000 */
[----:B------:R-:W-:Y:S01]  /*12120*/  LOP3.LUT R49, R49, 0xfffffffb, RZ, 0xc0, !PT ;  /* 0xfffffffb31317812 */ /* 0x000fe200078ec0ff */
[----:B------:R-:W-:Y:S01]  /*12130*/  IMAD R8, R60, c[0x0][0x218], RZ ;  /* 0x000086003c087a24 */ /* 0x000fe200078e02ff */
[----:B------:R-:W-:Y:S01]  /*12140*/  IADD3 R15, P0, R12, UR28, RZ ;  /* 0x0000001c0c0f7c10 */ /* 0x000fe2000ff1e0ff */
[----:B------:R-:W-:Y:S01]  /*12150*/  IMAD.IADD R11, R10, 0x1, -R11 ;  /* 0x000000010a0b7824 */ /* 0x000fe200078e0a0b */
[----:B------:R-:W-:Y:S01]  /*12160*/  LOP3.LUT R12, R14, 0x8, R9, 0xf8, !PT ;  /* 0x000000080e0c7812 */ /* 0x000fe200078ef809 */
[----:B------:R-:W-:Y:S01]  /*12170*/  IMAD R8, R227, c[0x0][0x21c], R8 ;  /* 0x00008700e3087a24 */ /* 0x000fe200078e0208 */
[----:B------:R-:W-:Y:S01]  /*12180*/  SHF.R.U32.HI R9, RZ, 0x3, R14 ;  /* 0x00000003ff097819 */ /* 0x000fe2000001160e */
[----:B------:R-:W-:Y:S01]  /*12190*/  IMAD.SHL.U32 R10, R11, 0x8, RZ ;  /* 0x000000080b0a7824 */ /* 0x000fe200078e00ff */
[----:B------:R-:W-:Y:S01]  /*121a0*/  SHF.R.S32.HI R232, RZ, 0x1f, R51 ;  /* 0x0000001fffe87819 */ /* 0x000fe20000011433 */
[----:B------:R-:W-:Y:S01]  /*121b0*/  IMAD.SHL.U32 R77, R2, 0x40, RZ ;  /* 0x00000040024d7824 */ /* 0x000fe200078e00ff */
[----:B------:R-:W-:Y:S01]  /*121c0*/  LOP3.LUT R12, R12, R9, RZ, 0x3c, !PT ;  /* 0x000000090c0c7212 */ /* 0x000fe200078e3cff */
[----:B------:R-:W-:Y:S01]  /*121d0*/  IMAD.SHL.U32 R9, R62, 0x40, RZ ;  /* 0x000000403e097824 */ /* 0x000fe200078e00ff */
[----:B------:R-:W-:Y:S01]  /*121e0*/  IADD3.X R14, R13, UR12, R8, P0, !PT ;  /* 0x0000000c0d0e7c10 */ /* 0x000fe200087fe408 */
[----:B------:R-:W-:Y:S01]  /*121f0*/  IMAD.SHL.U32 R230, R0, 0x2, RZ ;  /* 0x0000000200e67824 */ /* 0x000fe200078e00ff */
[----:B------:R-:W-:Y:S01]  /*12200*/  BAR.SYNC.DEFER_BLOCKING 0x0 ;  /* 0x0000000000007b1d */ /* 0x000fe20000010000 */
[----:B------:R-:W-:Y:S01]  /*12210*/  LEA R8, P0, R15, c[0x0][0x1f8], 0x1 ;  /* 0x00007e000f087a11 */ /* 0x000fe200078008ff */
[----:B------:R-:W-:Y:S01]  /*12220*/  IMAD R221, R11, 0x200, R12 ;  /* 0x000002000bdd7824 */ /* 0x000fe200078e020c */
[----:B------:R-:W-:-:S02]  /*12230*/  LOP3.LUT R9, R9, 0x1c0, RZ, 0xc0, !PT ;  /* 0x000001c009097812 */ /* 0x000fc400078ec0ff */
[----:B------:R-:W-:Y:S01]  /*12240*/  LEA.HI.X R15, R15, c[0x0][0x1fc], R14, 0x1, P0 ;  /* 0x00007f000f0f7a11 */ /* 0x000fe200000f0c0e */
[----:B------:R-:W-:Y:S01]  /*12250*/  IMAD.SHL.U32 R221, R221, 0x2, RZ ;  /* 0x00000002dddd7824 */ /* 0x000fe200078e00ff */
[----:B------:R-:W-:Y:S02]  /*12260*/  LOP3.LUT P0, RZ, R50, 0x2, RZ, 0xc0, !PT ;  /* 0x0000000232ff7812 */ /* 0x000fe4000780c0ff */
[----:B------:R-:W-:Y:S01]  /*12270*/  LOP3.LUT R13, R9, 0x8, R10, 0xf8, !PT ;  /* 0x00000008090d7812 */ /* 0x000fe200078ef80a */
[----:B------:R-:W-:Y:S01]  /*12280*/  SHFL.IDX PT, R11, R15, RZ, 0x181f ;  /* 0x00181fff0f0b7589 */ /* 0x000fe200000e0000 */
[----:B------:R-:W-:Y:S02]  /*12290*/  SHF.R.U32.HI R2, RZ, 0x3, R9 ;  /* 0x00000003ff027819 */ /* 0x000fe40000011609 */
[----:B------:R-:W-:Y:S01]  /*122a0*/  LOP3.LUT R77, R77, 0xfffffe00, RZ, 0xc0, !PT ;  /* 0xfffffe004d4d7812 */ /* 0x000fe200078ec0ff */
[----:B------:R-:W1:Y:S01]  /*122b0*/  SHFL.IDX PT, R10, R8, RZ, 0x181f ;  /* 0x00181fff080a7589 */ /* 0x000e6200000e0000 */
[----:B------:R-:W-:-:S02]  /*122c0*/  IADD3 R9, R221, 0xa080, RZ ;  /* 0x0000a080dd097810 */ /* 0x000fc40007ffe0ff */
[----:B------:R-:W-:Y:S01]  /*122d0*/  LOP3.LUT R2, R13, R2, RZ, 0x3c, !PT ;  /* 0x000000020d027212 */ /* 0x000fe200078e3cff */
[----:B------:R-:W-:Y:S01]  /*122e0*/  IMAD R13, R6, 0x400, R77 ;  /* 0x00000400060d7824 */ /* 0x000fe200078e024d */
[----:B------:R-:W-:Y:S02]  /*122f0*/  IADD3 R219, R221, 0xa0a0, RZ ;  /* 0x0000a0a0dddb7810 */ /* 0x000fe40007ffe0ff */
[----:B------:R-:W-:Y:S01]  /*12300*/  @P0 IADD3 R219, R9, -0x20, RZ ;  /* 0xffffffe009db0810 */ /* 0x000fe20007ffe0ff */
[----:B------:R-:W-:Y:S01]  /*12310*/  IMAD.IADD R0, R2, 0x1, R13 ;  /* 0x0000000102007824 */ /* 0x000fe200078e020d */
[----:B------:R-:W-:Y:S01]  /*12320*/  IADD3 R9, -R197, UR20, RZ ;  /* 0x00000014c5097c10 */ /* 0x000fe2000fffe1ff */
[----:B------:R2:W3:Y:S01]  /*12330*/  LDSM.16.M88.4 R52, [R221+0xa080] ;  /* 0x00a08000dd34783b */ /* 0x0004e20000000200 */
[----:B------:R-:W-:Y:S01]  /*12340*/  @P2 LOP3.LUT R49, R49, 0x4, RZ, 0xfc, !PT ;  /* 0x0000000431312812 */ /* 0x000fe200078efcff */
[C---:B------:R-:W-:Y:S01]  /*12350*/  IMAD.SHL.U32 R28, R0.reuse, 0x2, RZ ;  /* 0x00000002001c7824 */ /* 0x040fe200078e00ff */
[----:B------:R-:W-:Y:S01]  /*12360*/  ISETP.LT.OR P0, PT, R9, 0x1, P1 ;  /* 0x000000010900780c */ /* 0x000fe20000f01670 */
[----:B------:R2:W4:Y:S01]  /*12370*/  LDSM.16.M88.4 R44, [R221+0xa880] ;  /* 0x00a88000dd2c783b */ /* 0x0005220000000200 */
[----:B------:R-:W-:-:S02]  /*12380*/  LEA R222, R0, 0x10080, 0x1 ;  /* 0x0001008000de7811 */ /* 0x000fc400078e08ff */
[----:B------:R-:W-:Y:S01]  /*12390*/  SHF.R.S32.HI R0, RZ, 0x1f, R229 ;  /* 0x0000001fff007819 */ /* 0x000fe200000114e5 */
[----:B------:R2:W2:Y:S01]  /*123a0*/  LDSM.16.M88.4 R24, [R221+0xb080] ;  /* 0x00b08000dd18783b */ /* 0x0004a20000000200 */
[----:B------:R-:W-:Y:S01]  /*123b0*/  SHF.R.S32.HI R13, RZ, 0x1f, R48 ;  /* 0x0000001fff0d7819 */ /* 0x000fe20000011430 */
[----:B------:R-:W-:Y:S01]  /*123c0*/  IMAD R220, R5, 0x2, R222 ;  /* 0x0000000205dc7824 */ /* 0x000fe200078e02de */
[----:B------:R-:W-:Y:S01]  /*123d0*/  LEA.HI R235, R0, R229, RZ, 0x3 ;  /* 0x000000e500eb7211 */ /* 0x000fe200078f18ff */
[----:B------:R2:W2:Y:S01]  /*123e0*/  LDSM.16.M88.4 R64, [R219] ;  /* 0x00000000db40783b */ /* 0x0004a20000000200 */
[----:B------:R-:W-:Y:S01]  /*123f0*/  LEA.HI R234, R13, R48, RZ, 0x3 ;  /* 0x000000300dea7211 */ /* 0x000fe200078f18ff */
[----:B-1----:R-:W-:Y:S01]  /*12400*/  IMAD.WIDE R18, R196, 0x2, R10 ;  /* 0x00000002c4127825 */ /* 0x002fe200078e020a */
[----:B------:R-:W-:Y:S01]  /*12410*/  LOP3.LUT R235, R235, 0xfffffff8, RZ, 0xc0, !PT ;  /* 0xfffffff8ebeb7812 */ /* 0x000fe200078ec0ff */
[----:B------:R1:W1:Y:S01]  /*12420*/  LDSM.16.M88.4 R20, [R219+0x800] ;  /* 0x00080000db14783b */ /* 0x0002620000000200 */
[----:B------:R-:W-:-:S02]  /*12430*/  LOP3.LUT R234, R234, 0xfffffff8, RZ, 0xc0, !PT ;  /* 0xfffffff8eaea7812 */ /* 0x000fc400078ec0ff */
[----:B------:R-:W-:Y:S01]  /*12440*/  LOP3.LUT R49, R49, 0xfffffffd, RZ, 0xc0, !PT ;  /* 0xfffffffd31317812 */ /* 0x000fe200078ec0ff */
[----:B------:R1:W1:Y:S01]  /*12450*/  LDSM.16.M88.4 R68, [R219+0x1000] ;  /* 0x00100000db44783b */ /* 0x0002620000000200 */
[--C-:B------:R-:W-:Y:S01]  /*12460*/  IMAD.WIDE R16, R235, 0x2, R10.reuse ;  /* 0x00000002eb107825 */ /* 0x100fe200078e020a */
[----:B------:R-:W-:Y:S02]  /*12470*/  LEA.HI R232, R232, R51, RZ, 0x3 ;  /* 0x00000033e8e87211 */ /* 0x000fe400078f18ff */
[----:B------:R-:W1:Y:S01]  /*12480*/  LDSM.16.M88.4 R28, [R28+0x10080] ;  /* 0x010080001c1c783b */ /* 0x000e620000000200 */
[----:B------:R-:W-:Y:S01]  /*12490*/  IMAD.WIDE R12, R234, 0x2, R10 ;  /* 0x00000002ea0c7825 */ /* 0x000fe200078e020a */
[----:B------:R-:W-:Y:S02]  /*124a0*/  LOP3.LUT R232, R232, 0xfffffff8, RZ, 0xc0, !PT ;  /* 0xfffffff8e8e87812 */ /* 0x000fe400078ec0ff */
[----:B------:R1:W1:Y:S01]  /*124b0*/  LDSM.16.M88.4 R32, [R220] ;  /* 0x00000000dc20783b */ /* 0x0002620000000200 */
[----:B------:R-:W-:-:S02]  /*124c0*/  SHF.R.S32.HI R199, RZ, 0x1f, R196 ;  /* 0x0000001fffc77819 */ /* 0x000fc400000114c4 */
[----:B------:R-:W-:Y:S01]  /*124d0*/  IMAD.WIDE R10, R232, 0x2, R10 ;  /* 0x00000002e80a7825 */ /* 0x000fe200078e020a */
[----:B------:R-:W-:Y:S01]  /*124e0*/  @!PT LDS RZ, [RZ] ;  /* 0x00000000fffff984 */ /* 0x000fe20000000800 */
[----:B------:R-:W-:Y:S01]  /*124f0*/  @!PT LDS RZ, [RZ] ;  /* 0x00000000fffff984 */ /* 0x000fe20000000800 */
[----:B------:R-:W-:Y:S01]  /*12500*/  @!PT LDS RZ, [RZ] ;  /* 0x00000000fffff984 */ /* 0x000fe20000000800 */
[----:B------:R1:W-:Y:S01]  /*12510*/  LDGSTS.E.BYPASS.LTC128B.128 [R230+0x4080], [R18.64], !P0 ;  /* 0x0408000012e67fae */ /* 0x0003e2000c101d5a */
[----:B------:R-:W-:Y:S02]  /*12520*/  ISETP.LT.OR P0, PT, R9, 0x1, P2 ;  /* 0x000000010900780c */ /* 0x000fe40001701670 */
[----:B------:R-:W-:Y:S02]  /*12530*/  ISETP.GE.AND P2, PT, R48, c[0x0][0x1d4], PT ;  /* 0x0000750030007a0c */ /* 0x000fe40003f46270 */
[----:B------:R-:W-:Y:S02]  /*12540*/  SHF.R.S32.HI R236, RZ, 0x1f, R235 ;  /* 0x0000001fffec7819 */ /* 0x000fe400000114eb */
[----:B------:R-:W-:Y:S02]  /*12550*/  SHF.R.S32.HI R233, RZ, 0x1f, R234 ;  /* 0x0000001fffe97819 */ /* 0x000fe400000114ea */
[----:B------:R-:W-:-:S02]  /*12560*/  SHF.R.S32.HI R231, RZ, 0x1f, R232 ;  /* 0x0000001fffe77819 */ /* 0x000fc400000114e8 */
[C---:B------:R-:W-:Y:S02]  /*12570*/  IADD3 R211, R219.reuse, 0x800, RZ ;  /* 0x00000800dbd37810 */ /* 0x040fe40007ffe0ff */
[----:B------:R-:W-:Y:S01]  /*12580*/  IADD3 R210, R219, 0x1000, RZ ;  /* 0x00001000dbd27810 */ /* 0x000fe20007ffe0ff */
[----:B------:R1:W-:Y:S01]  /*12590*/  LDGSTS.E.BYPASS.LTC128B.128 [R230+0x5880], [R16.64], !P0 ;  /* 0x0588000010e67fae */ /* 0x0003e2000c101d5a */
[----:B------:R-:W-:Y:S02]  /*125a0*/  ISETP.LT.OR P0, PT, R9, 0x1, P2 ;  /* 0x000000010900780c */ /* 0x000fe40001701670 */
[----:B------:R-:W-:Y:S02]  /*125b0*/  @P2 LOP3.LUT R49, R49, 0x2, RZ, 0xfc, !PT ;  /* 0x0000000231312812 */ /* 0x000fe400078efcff */
[----:B------:R-:W-:Y:S02]  /*125c0*/  ISETP.GE.AND P2, PT, R51, c[0x0][0x1d4], PT ;  /* 0x0000750033007a0c */ /* 0x000fe40003f46270 */
[----:B------:R-:W-:-:S07]  /*125d0*/  LOP3.LUT R49, R49, 0xffffffef, RZ, 0xc0, !PT ;  /* 0xffffffef31317812 */ /* 0x000fce00078ec0ff */
[----:B------:R1:W-:Y:S01]  /*125e0*/  LDGSTS.E.BYPASS.LTC128B.128 [R230+0x7080], [R12.64], !P0 ;  /* 0x070800000ce67fae */ /* 0x0003e2000c101d5a */
[----:B------:R-:W-:-:S13]  /*125f0*/  ISETP.LT.OR P0, PT, R9, 0x1, P2 ;  /* 0x000000010900780c */ /* 0x000fda0001701670 */
[----:B------:R1:W-:Y:S01]  /*12600*/  LDGSTS.E.BYPASS.LTC128B.128 [R230+0x8880], [R10.64], !P0 ;  /* 0x088800000ae67fae */ /* 0x0003e2000c101d5a */
[----:B------:R-:W-:-:S13]  /*12610*/  ISETP.GT.AND P0, PT, R223, 0x7f, PT ;  /* 0x0000007fdf00780c */ /* 0x000fda0003f04270 */
[----:B------:R-:W-:Y:S01]  /*12620*/  @P0 LOP3.LUT R49, R49, 0x10, RZ, 0xfc, !PT ;  /* 0x0000001031310812 */ /* 0x000fe200078efcff */
[----:B------:R-:W-:Y:S05]  /*12630*/  @P0 BRA `(.L_x_1727) ;  /* 0x0000018000000947 */ /* 0x000fea0003800000 */
[----:B--234-:R-:W-:Y:S05]  /*12640*/  BRA.DIV ~URZ, `(.L_x_1728) ;  /* 0x0000c0927f007947 */ /* 0x01cfea000b800000 */
[----:B------:R2:W3:Y:S04]  /*12650*/  SHFL.IDX PT, R0, R15, 0x1, 0x181f ;  /* 0x00381f000f007f89 */ /* 0x0004e800000e0000 */
[----:B-1----:R2:W1:Y:S02]  /*12660*/  SHFL.IDX PT, R13, R8, 0x1, 0x181f ;  /* 0x00381f00080d7f89 */ /* 0x00246400000e0000 */
.L_x_1762:
[----:B-1----:R-:W-:-:S04]  /*12670*/  LEA R14, P0, R235, R13, 0x1 ;  /* 0x0000000deb0e7211 */ /* 0x002fc800078008ff */
[----:B--23--:R-:W-:Y:S02]  /*12680*/  LEA.HI.X R15, R235, R0, R236, 0x1, P0 ;  /* 0x00000000eb0f7211 */ /* 0x00cfe400000f0cec */
[----:B------:R-:W-:-:S04]  /*12690*/  LEA R10, P0, R234, R13, 0x1 ;  /* 0x0000000dea0a7211 */ /* 0x000fc800078008ff */
        /* <DEDUP_REMOVED lines=18> */
.L_x_1727:
[----:B--234-:R-:W-:Y:S05]  /*127c0*/  BSYNC B0 ;  /* 0x0000000000007941 */ /* 0x01cfea0003800000 */
.L_x_1726:
[----:B------:R-:W-:Y:S01]  /*127d0*/  IMAD.MOV.U32 R0, RZ, RZ, 0x40 ;  /* 0x00000040ff007424 */ /* 0x000fe200078e00ff */
[----:B------:R-:W-:Y:S01]  /*127e0*/  LOP3.LUT P0, RZ, R50, 0x4, RZ, 0xc0, !PT ;  /* 0x0000000432ff7812 */ /* 0x000fe2000780c0ff */
[----:B------:R-:W0:Y:S01]  /*127f0*/  LDGDEPBAR ;  /* 0x00000000000079af */ /* 0x000e220000000000 */
[----:B------:R-:W-:Y:S01]  /*12800*/  WARPSYNC 0xffffffff ;  /* 0xffffffff00007948 */ /* 0x000fe20003800000 */
[C---:B-1----:R-:W-:Y:S01]  /*12810*/  HMMA.16816.F32 R16, R28.reuse, R52, RZ ;  /* 0x000000341c10723c */ /* 0x042fe200000018ff */
[----:B------:R-:W-:Y:S01]  /*12820*/  SEL R0, R0, 0xffffffc0, !P0 ;  /* 0xffffffc000007807 */ /* 0x000fe20004000000 */
[C---:B------:R-:W-:Y:S01]  /*12830*/  IMAD R218, R3.reuse, 0x2, R222 ;  /* 0x0000000203da7824 */ /* 0x040fe200078e02de */
[----:B------:R-:W-:Y:S01]  /*12840*/  UISETP.GE.AND UP0, UPT, UR13, 0x2, UPT ;  /* 0x000000020d00788c */ /* 0x000fe2000bf06270 */
[----:B------:R-:W-:Y:S01]  /*12850*/  IMAD R217, R3, 0x2, R220 ;  /* 0x0000000203d97824 */ /* 0x000fe200078e02dc */
[----:B------:R-:W-:Y:S01]  /*12860*/  IADD3 R208, R219, 0x1800, RZ ;  /* 0x00001800dbd07810 */ /* 0x000fe20007ffe0ff */
[--C-:B------:R-:W-:Y:S01]  /*12870*/  IMAD.IADD R215, R221, 0x1, R0.reuse ;  /* 0x00000001ddd77824 */ /* 0x100fe200078e0200 */
[----:B------:R-:W-:Y:S01]  /*12880*/  LDSM.16.M88.4 R36, [R218] ;  /* 0x00000000da24783b */ /* 0x000fe20000000200 */
[----:B------:R-:W-:Y:S01]  /*12890*/  HMMA.16816.F32 R52, R28, R54, RZ ;  /* 0x000000361c34723c */ /* 0x000fe200000018ff */
[----:B------:R-:W-:Y:S01]  /*128a0*/  IMAD.IADD R209, R219, 0x1, R0 ;  /* 0x00000001dbd17824 */ /* 0x000fe200078e0200 */
[----:B------:R-:W-:Y:S01]  /*128b0*/  PLOP3.LUT P0, PT, PT, PT, UP0, 0x40, 0x0 ;  /* 0x000000000000781c */ /* 0x000fe20003f0e808 */
[----:B------:R-:W1:Y:S01]  /*128c0*/  LDSM.16.M88.4 R60, [R215+0xa080] ;  /* 0x00a08000d73c783b */ /* 0x000e620000000200 */
[----:B------:R-:W-:Y:S01]  /*128d0*/  IMAD.IADD R2, R77, 0x1, R2 ;  /* 0x000000014d027824 */ /* 0x000fe200078e0202 */
[----:B------:R-:W-:-:S02]  /*128e0*/  IADD3 R207, R219, 0x2000, RZ ;  /* 0x00002000dbcf7810 */ /* 0x000fc40007ffe0ff */
[----:B------:R-:W-:Y:S01]  /*128f0*/  LDSM.16.M88.4 R12, [R217] ;  /* 0x00000000d90c783b */ /* 0x000fe20000000200 */
[----:B------:R-:W-:Y:S01]  /*12900*/  HMMA.16816.F32 R48, R28, R44, RZ ;  /* 0x0000002c1c30723c */ /* 0x000fe200000018ff */
[C---:B------:R-:W-:Y:S02]  /*12910*/  IADD3 R206, R219.reuse, 0x2800, RZ ;  /* 0x00002800dbce7810 */ /* 0x040fe40007ffe0ff */
[----:B------:R-:W2:Y:S01]  /*12920*/  LDSM.16.M88.4 R56, [R209] ;  /* 0x00000000d138783b */ /* 0x000ea20000000200 */
[C---:B------:R-:W-:Y:S02]  /*12930*/  IADD3 R205, R219.reuse, 0x3000, RZ ;  /* 0x00003000dbcd7810 */ /* 0x040fe40007ffe0ff */
[C---:B------:R-:W-:Y:S01]  /*12940*/  IADD3 R204, R219.reuse, 0x3800, RZ ;  /* 0x00003800dbcc7810 */ /* 0x040fe20007ffe0ff */
[----:B------:R-:W3:Y:S01]  /*12950*/  LDSM.16.M88.4 R8, [R215+0xa880] ;  /* 0x00a88000d708783b */ /* 0x000ee20000000200 */
[----:B------:R-:W-:Y:S01]  /*12960*/  HMMA.16816.F32 R16, R32, R64, R16 ;  /* 0x000000402010723c */ /* 0x000fe20000001810 */
[----:B------:R-:W-:-:S02]  /*12970*/  IADD3 R203, R219, 0x4000, RZ ;  /* 0x00004000dbcb7810 */ /* 0x000fc40007ffe0ff */
[----:B------:R-:W4:Y:S01]  /*12980*/  LDSM.16.M88.4 R72, [R215+0xb080] ;  /* 0x00b08000d748783b */ /* 0x000f220000000200 */
[C---:B------:R-:W-:Y:S02]  /*12990*/  IADD3 R202, R219.reuse, 0x4800, RZ ;  /* 0x00004800dbca7810 */ /* 0x040fe40007ffe0ff */
[C---:B------:R-:W-:Y:S02]  /*129a0*/  IADD3 R201, R219.reuse, 0x5000, RZ ;  /* 0x00005000dbc97810 */ /* 0x040fe40007ffe0ff */
[----:B------:R-:W-:Y:S01]  /*129b0*/  HMMA.16816.F32 R52, R32, R66, R52 ;  /* 0x000000422034723c */ /* 0x000fe20000001834 */
[----:B------:R-:W-:Y:S01]  /*129c0*/  LDSM.16.M88.4 R64, [R221+0xb880] ;  /* 0x00b88000dd40783b */ /* 0x000fe20000000200 */
[----:B------:R-:W-:-:S06]  /*129d0*/  IADD3 R200, R219, 0x5800, RZ ;  /* 0x00005800dbc87810 */ /* 0x000fcc0007ffe0ff */
[C---:B------:R-:W-:Y:S08]  /*129e0*/  HMMA.16816.F32 R44, R28.reuse, R46, RZ ;  /* 0x0000002e1c2c723c */ /* 0x040ff000000018ff */
[C---:B------:R-:W-:Y:S08]  /*129f0*/  HMMA.16816.F32 R40, R28.reuse, R24, RZ ;  /* 0x000000181c28723c */ /* 0x040ff000000018ff */
[----:B------:R-:W-:Y:S01]  /*12a00*/  HMMA.16816.F32 R28, R28, R26, RZ ;  /* 0x0000001a1c1c723c */ /* 0x000fe200000018ff */
[----:B------:R-:W5:Y:S07]  /*12a10*/  LDSM.16.M88.4 R24, [R222+0x4000] ;  /* 0x00400000de18783b */ /* 0x000f6e0000000200 */
[C---:B-1----:R-:W-:Y:S08]  /*12a20*/  HMMA.16816.F32 R16, R36.reuse, R60, R16 ;  /* 0x0000003c2410723c */ /* 0x042ff00000001810 */
[----:B------:R-:W-:Y:S01]  /*12a30*/  HMMA.16816.F32 R52, R36, R62, R52 ;  /* 0x0000003e2434723c */ /* 0x000fe20000001834 */
[----:B------:R-:W-:Y:S07]  /*12a40*/  LDSM.16.M88.4 R60, [R219+0x1800] ;  /* 0x00180000db3c783b */ /* 0x000fee0000000200 */
[C---:B------:R-:W-:Y:S08]  /*12a50*/  HMMA.16816.F32 R48, R32.reuse, R20, R48 ;  /* 0x000000142030723c */ /* 0x040ff00000001830 */
[C---:B------:R-:W-:Y:S01]  /*12a60*/  HMMA.16816.F32 R44, R32.reuse, R22, R44 ;  /* 0x00000016202c723c */ /* 0x040fe2000000182c */
[----:B------:R-:W1:Y:S07]  /*12a70*/  LDSM.16.M88.4 R20, [R209+0x800] ;  /* 0x00080000d114783b */ /* 0x000e6e0000000200 */
[C---:B------:R-:W-:Y:S08]  /*12a80*/  HMMA.16816.F32 R40, R32.reuse, R68, R40 ;  /* 0x000000442028723c */ /* 0x040ff00000001828 */
[----:B------:R-:W-:Y:S01]  /*12a90*/  HMMA.16816.F32 R32, R32, R70, R28 ;  /* 0x000000462020723c */ /* 0x000fe2000000181c */
[----:B------:R-:W1:Y:S04]  /*12aa0*/  LDSM.16.M88.4 R68, [R209+0x1000] ;  /* 0x00100000d144783b */ /* 0x000e680000000200 */
[----:B------:R-:W1:Y:S03]  /*12ab0*/  LDSM.16.M88.4 R28, [R220+0x4000] ;  /* 0x00400000dc1c783b */ /* 0x000e660000000200 */
[C---:B--2---:R-:W-:Y:S08]  /*12ac0*/  HMMA.16816.F32 R16, R12.reuse, R56, R16 ;  /* 0x000000380c10723c */ /* 0x044ff00000001810 */
[----:B------:R-:W-:Y:S01]  /*12ad0*/  HMMA.16816.F32 R52, R12, R58, R52 ;  /* 0x0000003a0c34723c */ /* 0x000fe20000001834 */
[----:B------:R-:W-:Y:S07]  /*12ae0*/  LDSM.16.M88.4 R56, [R215+0xb880] ;  /* 0x00b88000d738783b */ /* 0x000fee0000000200 */
[C---:B---3--:R-:W-:Y:S08]  /*12af0*/  HMMA.16816.F32 R48, R36.reuse, R8, R48 ;  /* 0x000000082430723c */ /* 0x048ff00000001830 */
[C---:B------:R-:W-:Y:S01]  /*12b00*/  HMMA.16816.F32 R44, R36.reuse, R10, R44 ;  /* 0x0000000a242c723c */ /* 0x040fe2000000182c */
[----:B------:R-:W2:Y:S07]  /*12b10*/  LDSM.16.M88.4 R8, [R221+0xc080] ;  /* 0x00c08000dd08783b */ /* 0x000eae0000000200 */
[C---:B----4-:R-:W-:Y:S08]  /*12b20*/  HMMA.16816.F32 R40, R36.reuse, R72, R40 ;  /* 0x000000482428723c */ /* 0x050ff00000001828 */
[----:B------:R-:W-:Y:S01]  /*12b30*/  HMMA.16816.F32 R36, R36, R74, R32 ;  /* 0x0000004a2424723c */ /* 0x000fe20000001820 */
[----:B------:R-:W3:Y:S04]  /*12b40*/  LDSM.16.M88.4 R72, [R221+0xc880] ;  /* 0x00c88000dd48783b */ /* 0x000ee80000000200 */
[----:B------:R-:W4:Y:S03]  /*12b50*/  LDSM.16.M88.4 R32, [R218+0x4000] ;  /* 0x00400000da20783b */ /* 0x000f260000000200 */
[C---:B-----5:R-:W-:Y:S08]  /*12b60*/  HMMA.16816.F32 R16, R24.reuse, R64, R16 ;  /* 0x000000401810723c */ /* 0x060ff00000001810 */
[----:B------:R-:W-:Y:S01]  /*12b70*/  HMMA.16816.F32 R52, R24, R66, R52 ;  /* 0x000000421834723c */ /* 0x000fe20000001834 */
[----:B------:R-:W-:Y:S07]  /*12b80*/  LDSM.16.M88.4 R64, [R209+0x1800] ;  /* 0x00180000d140783b */ /* 0x000fee0000000200 */
[C---:B-1----:R-:W-:Y:S08]  /*12b90*/  HMMA.16816.F32 R48, R12.reuse, R20, R48 ;  /* 0x000000140c30723c */ /* 0x042ff00000001830 */
[C---:B------:R-:W-:Y:S01]  /*12ba0*/  HMMA.16816.F32 R44, R12.reuse, R22, R44 ;  /* 0x000000160c2c723c */ /* 0x040fe2000000182c */
[----:B------:R-:W1:Y:S07]  /*12bb0*/  LDSM.16.M88.4 R20, [R219+0x2000] ;  /* 0x00200000db14783b */ /* 0x000e6e0000000200 */
[C---:B------:R-:W-:Y:S08]  /*12bc0*/  HMMA.16816.F32 R40, R12.reuse, R68, R40 ;  /* 0x000000440c28723c */ /* 0x040ff00000001828 */
[----:B------:R-:W-:Y:S01]  /*12bd0*/  HMMA.16816.F32 R36, R12, R70, R36 ;  /* 0x000000460c24723c */ /* 0x000fe20000001824 */
[----:B------:R-:W5:Y:S04]  /*12be0*/  LDSM.16.M88.4 R68, [R219+0x2800] ;  /* 0x00280000db44783b */ /* 0x000f680000000200 */
[----:B------:R-:W1:Y:S03]  /*12bf0*/  LDSM.16.M88.4 R12, [R217+0x4000] ;  /* 0x00400000d90c783b */ /* 0x000e660000000200 */
[C---:B------:R-:W-:Y:S08]  /*12c00*/  HMMA.16816.F32 R16, R28.reuse, R60, R16 ;  /* 0x0000003c1c10723c */ /* 0x040ff00000001810 */
[----:B------:R-:W-:Y:S01]  /*12c10*/  HMMA.16816.F32 R52, R28, R62, R52 ;  /* 0x0000003e1c34723c */ /* 0x000fe20000001834 */
[----:B------:R-:W-:Y:S07]  /*12c20*/  LDSM.16.M88.4 R60, [R221+0xd080] ;  /* 0x00d08000dd3c783b */ /* 0x000fee0000000200 */
[C---:B--2---:R-:W-:Y:S08]  /*12c30*/  HMMA.16816.F32 R48, R24.reuse, R8, R48 ;  /* 0x000000081830723c */ /* 0x044ff00000001830 */
[C---:B------:R-:W-:Y:S01]  /*12c40*/  HMMA.16816.F32 R44, R24.reuse, R10, R44 ;  /* 0x0000000a182c723c */ /* 0x040fe2000000182c */
[----:B------:R-:W2:Y:S07]  /*12c50*/  LDSM.16.M88.4 R8, [R215+0xc080] ;  /* 0x00c08000d708783b */ /* 0x000eae0000000200 */
[C---:B---3--:R-:W-:Y:S08]  /*12c60*/  HMMA.16816.F32 R40, R24.reuse, R72, R40 ;  /* 0x000000481828723c */ /* 0x048ff00000001828 */
[----:B------:R-:W-:Y:S01]  /*12c70*/  HMMA.16816.F32 R36, R24, R74, R36 ;  /* 0x0000004a1824723c */ /* 0x000fe20000001824 */
[----:B------:R-:W3:Y:S04]  /*12c80*/  LDSM.16.M88.4 R72, [R215+0xc880] ;  /* 0x00c88000d748783b */ /* 0x000ee80000000200 */
[----:B------:R-:W2:Y:S03]  /*12c90*/  LDSM.16.M88.4 R24, [R222+0x8000] ;  /* 0x00800000de18783b */ /* 0x000ea60000000200 */
[C---:B----4-:R-:W-:Y:S08]  /*12ca0*/  HMMA.16816.F32 R16, R32.reuse, R56, R16 ;  /* 0x000000382010723c */ /* 0x050ff00000001810 */
[----:B------:R-:W-:Y:S01]  /*12cb0*/  HMMA.16816.F32 R52, R32, R58, R52 ;  /* 0x0000003a2034723c */ /* 0x000fe20000001834 */
[----:B------:R-:W-:Y:S07]  /*12cc0*/  LDSM.16.M88.4 R56, [R220+0x8000] ;  /* 0x00800000dc38783b */ /* 0x000fee0000000200 */
[C---:B-1----:R-:W-:Y:S08]  /*12cd0*/  HMMA.16816.F32 R48, R28.reuse, R20, R48 ;  /* 0x000000141c30723c */ /* 0x042ff00000001830 */
[C---:B------:R-:W-:Y:S01]  /*12ce0*/  HMMA.16816.F32 R44, R28.reuse, R22, R44 ;  /* 0x000000161c2c723c */ /* 0x040fe2000000182c */
[----:B------:R-:W1:Y:S07]  /*12cf0*/  LDSM.16.M88.4 R20, [R209+0x2000] ;  /* 0x00200000d114783b */ /* 0x000e6e0000000200 */
[C---:B-----5:R-:W-:Y:S08]  /*12d00*/  HMMA.16816.F32 R40, R28.reuse, R68, R40 ;  /* 0x000000441c28723c */ /* 0x060ff00000001828 */
[----:B------:R-:W-:Y:S01]  /*12d10*/  HMMA.16816.F32 R36, R28, R70, R36 ;  /* 0x000000461c24723c */ /* 0x000fe20000001824 */
[----:B------:R-:W4:Y:S04]  /*12d20*/  LDSM.16.M88.4 R68, [R209+0x2800] ;  /* 0x00280000d144783b */ /* 0x000f280000000200 */
[----:B------:R-:W5:Y:S03]  /*12d30*/  LDSM.16.M88.4 R28, [R219+0x3000] ;  /* 0x00300000db1c783b */ /* 0x000f660000000200 */
        /* <DEDUP_REMOVED lines=10> */
[C---:B------:R-:W-:Y:S08]  /*12de0*/  HMMA.16816.F32 R16, R24.reuse, R60, R16 ;  /* 0x0000003c1810723c */ /* 0x040ff00000001810 */
[----:B------:R-:W-:Y:S01]  /*12df0*/  HMMA.16816.F32 R52, R24, R62, R52 ;  /* 0x0000003e1834723c */ /* 0x000fe20000001834 */
[----:B------:R-:W-:Y:S07]  /*12e00*/  LDSM.16.M88.4 R60, [R209+0x3000] ;  /* 0x00300000d13c783b */ /* 0x000fee0000000200 */
[C---:B-1----:R-:W-:Y:S08]  /*12e10*/  HMMA.16816.F32 R48, R12.reuse, R20, R48 ;  /* 0x000000140c30723c */ /* 0x042ff00000001830 */
[C---:B------:R-:W-:Y:S01]  /*12e20*/  HMMA.16816.F32 R44, R12.reuse, R22, R44 ;  /* 0x000000160c2c723c */ /* 0x040fe2000000182c */
[----:B------:R-:W1:Y:S07]  /*12e30*/  LDSM.16.M88.4 R20, [R219+0x3800] ;  /* 0x00380000db14783b */ /* 0x000e6e0000000200 */
[C---:B----4-:R-:W-:Y:S08]  /*12e40*/  HMMA.16816.F32 R40, R12.reuse, R68, R40 ;  /* 0x000000440c28723c */ /* 0x050ff00000001828 */
[----:B------:R-:W-:Y:S01]  /*12e50*/  HMMA.16816.F32 R36, R12, R70, R36 ;  /* 0x000000460c24723c */ /* 0x000fe20000001824 */
[----:B------:R-:W4:Y:S04]  /*12e60*/  LDSM.16.M88.4 R68, [R219+0x4000] ;  /* 0x00400000db44783b */ /* 0x000f280000000200 */
[----:B------:R-:W1:Y:S03]  /*12e70*/  LDSM.16.M88.4 R12, [R217+0x8000] ;  /* 0x00800000d90c783b */ /* 0x000e660000000200 */
[C---:B-----5:R-:W-:Y:S08]  /*12e80*/  HMMA.16816.F32 R16, R56.reuse, R28, R16 ;  /* 0x0000001c3810723c */ /* 0x060ff00000001810 */
        /* <DEDUP_REMOVED lines=8> */
[----:B------:R-:W-:Y:S03]  /*12f10*/  LDSM.16.M88.4 R24, [R221+0xe880] ;  /* 0x00e88000dd18783b */ /* 0x000fe60000000200 */
        /* <DEDUP_REMOVED lines=21> */
[----:B------:R-:W-:Y:S01]  /*13070*/  HMMA.16816.F32 R52, R20, R26, R52 ;  /* 0x0000001a1434723c */ /* 0x000fe20000001834 */
[----:B------:R-:W-:Y:S07]  /*13080*/  LDSM.16.M88.4 R24, [R215+0xf080] ;  /* 0x00f08000d718783b */ /* 0x000fee0000000200 */
[C---:B------:R-:W-:Y:S08]  /*13090*/  HMMA.16816.F32 R48, R12.reuse, R28, R48 ;  /* 0x0000001c0c30723c */ /* 0x040ff00000001830 */
[C---:B------:R-:W-:Y:S01]  /*130a0*/  HMMA.16816.F32 R44, R12.reuse, R30, R44 ;  /* 0x0000001e0c2c723c */ /* 0x040fe2000000182c */
[----:B------:R-:W1:Y:S07]  /*130b0*/  LDSM.16.M88.4 R28, [R215+0xe880] ;  /* 0x00e88000d71c783b */ /* 0x000e6e0000000200 */
[C---:B----4-:R-:W-:Y:S08]  /*130c0*/  HMMA.16816.F32 R40, R12.reuse, R56, R40 ;  /* 0x000000380c28723c */ /* 0x050ff00000001828 */
[----:B------:R-:W-:Y:S01]  /*130d0*/  HMMA.16816.F32 R36, R12, R58, R36 ;  /* 0x0000003a0c24723c */ /* 0x000fe20000001824 */
[----:B------:R-:W4:Y:S04]  /*130e0*/  LDSM.16.M88.4 R56, [R219+0x5800] ;  /* 0x00580000db38783b */ /* 0x000f280000000200 */
[----:B------:R-:W-:Y:S03]  /*130f0*/  LDSM.16.M88.4 R12, [R209+0x4800] ;  /* 0x00480000d10c783b */ /* 0x000fe60000000200 */
[C---:B-----5:R-:W-:Y:S08]  /*13100*/  HMMA.16816.F32 R16, R64.reuse, R68, R16 ;  /* 0x000000444010723c */ /* 0x060ff00000001810 */
[----:B------:R-:W-:Y:S08]  /*13110*/  HMMA.16816.F32 R52, R64, R70, R52 ;  /* 0x000000464034723c */ /* 0x000ff00000001834 */
[C---:B--2---:R-:W-:Y:S08]  /*13120*/  HMMA.16816.F32 R48, R20.reuse, R8, R48 ;  /* 0x000000081430723c */ /* 0x044ff00000001830 */
[C---:B------:R-:W-:Y:S01]  /*13130*/  HMMA.16816.F32 R44, R20.reuse, R10, R44 ;  /* 0x0000000a142c723c */ /* 0x040fe2000000182c */
[----:B------:R-:W2:Y:S07]  /*13140*/  LDSM.16.M88.4 R8, [R217+0xc000] ;  /* 0x00c00000d908783b */ /* 0x000eae0000000200 */
[C---:B---3--:R-:W-:Y:S08]  /*13150*/  HMMA.16816.F32 R40, R20.reuse, R72, R40 ;  /* 0x000000481428723c */ /* 0x048ff00000001828 */
[----:B------:R-:W-:Y:S01]  /*13160*/  HMMA.16816.F32 R36, R20, R74, R36 ;  /* 0x0000004a1424723c */ /* 0x000fe20000001824 */
[----:B------:R-:W3:Y:S07]  /*13170*/  LDSM.16.M88.4 R20, [R215+0xf880] ;  /* 0x00f88000d714783b */ /* 0x000eee0000000200 */
[C---:B-1----:R-:W-:Y:S08]  /*13180*/  HMMA.16816.F32 R16, R32.reuse, R28, R16 ;  /* 0x0000001c2010723c */ /* 0x042ff00000001810 */
[----:B------:R-:W-:Y:S08]  /*13190*/  HMMA.16816.F32 R52, R32, R30, R52 ;  /* 0x0000001e2034723c */ /* 0x000ff00000001834 */
[C---:B------:R-:W-:Y:S08]  /*131a0*/  HMMA.16816.F32 R48, R64.reuse, R60, R48 ;  /* 0x0000003c4030723c */ /* 0x040ff00000001830 */
[C---:B------:R-:W-:Y:S08]  /*131b0*/  HMMA.16816.F32 R44, R64.reuse, R62, R44 ;  /* 0x0000003e402c723c */ /* 0x040ff0000000182c */
[C---:B----4-:R-:W-:Y:S01]  /*131c0*/  HMMA.16816.F32 R60, R64.reuse, R56, R40 ;  /* 0x00000038403c723c */ /* 0x050fe20000001828 */
[----:B------:R-:W1:Y:S07]  /*131d0*/  LDSM.16.M88.4 R40, [R209+0x5000] ;  /* 0x00500000d128783b */ /* 0x000e6e0000000200 */
[----:B------:R-:W-:Y:S01]  /*131e0*/  HMMA.16816.F32 R56, R64, R58, R36 ;  /* 0x0000003a4038723c */ /* 0x000fe20000001824 */
[----:B------:R-:W4:Y:S01]  /*131f0*/  LDSM.16.M88.4 R36, [R209+0x5800] ;  /* 0x00580000d124783b */ /* 0x000f220000000200 */
[----:B------:R-:W-:-:S06]  /*13200*/  DEPBAR.LE SB0, 0x0 ;  /* 0x000080000000791a */ /* 0x000fcc0000000000 */
[C---:B--2---:R-:W-:Y:S08]  /*13210*/  HMMA.16816.F32 R16, R8.reuse, R12, R16 ;  /* 0x0000000c0810723c */ /* 0x044ff00000001810 */
[----:B------:R-:W-:Y:S08]  /*13220*/  HMMA.16816.F32 R52, R8, R14, R52 ;  /* 0x0000000e0834723c */ /* 0x000ff00000001834 */
[C---:B------:R-:W-:Y:S08]  /*13230*/  HMMA.16816.F32 R48, R32.reuse, R24, R48 ;  /* 0x000000182030723c */ /* 0x040ff00000001830 */
[----:B------:R-:W-:Y:S01]  /*13240*/  HMMA.16816.F32 R44, R32, R26, R44 ;  /* 0x0000001a202c723c */ /* 0x000fe2000000182c */
[----:B------:R-:W-:-:S02]  /*13250*/  FMUL.FTZ R0, R16, c[0x0][0x320] ;  /* 0x0000c80010007a20 */ /* 0x000fc40000410000 */
[----:B------:R-:W-:Y:S02]  /*13260*/  FMUL.FTZ R16, R17, c[0x0][0x320] ;  /* 0x0000c80011107a20 */ /* 0x000fe40000410000 */
[----:B------:R-:W-:Y:S02]  /*13270*/  FMUL.FTZ R19, R19, c[0x0][0x320] ;  /* 0x0000c80013137a20 */ /* 0x000fe40000410000 */
[----:B------:R-:W-:Y:S01]  /*13280*/  FMUL.FTZ R18, R18, c[0x0][0x320] ;  /* 0x0000c80012127a20 */ /* 0x000fe20000410000 */
[----:B---3--:R-:W-:Y:S01]  /*13290*/  HMMA.16816.F32 R60, R32, R20, R60 ;  /* 0x00000014203c723c */ /* 0x008fe2000000183c */
[----:B------:R-:W-:Y:S01]  /*132a0*/  FMUL.FTZ R14, R52, c[0x0][0x320] ;  /* 0x0000c800340e7a20 */ /* 0x000fe20000410000 */
[----:B------:R-:W2:Y:S01]  /*132b0*/  MUFU.TANH R0, R0 ;  /* 0x0000000000007308 */ /* 0x000ea20000002400 */
[----:B------:R-:W-:-:S05]  /*132c0*/  FMUL.FTZ R12, R53, c[0x0][0x320] ;  /* 0x0000c800350c7a20 */ /* 0x000fca0000410000 */
[----:B------:R-:W-:Y:S02]  /*132d0*/  HMMA.16816.F32 R56, R32, R22, R56 ;  /* 0x000000162038723c */ /* 0x000fe40000001838 */
[----:B------:R-:W3:Y:S06]  /*132e0*/  MUFU.TANH R16, R16 ;  /* 0x0000001000107308 */ /* 0x000eec0000002400 */
[C---:B-1----:R-:W-:Y:S02]  /*132f0*/  HMMA.16816.F32 R48, R8.reuse, R40, R48 ;  /* 0x000000280830723c */ /* 0x042fe40000001830 */
        /* <DEDUP_REMOVED lines=9> */
[----:B--23--:R-:W-:Y:S01]  /*13390*/  IMAD.U32 R8, RZ, RZ, UR6 ;  /* 0x00000006ff087e24 */ /* 0x00cfe2000f8e00ff */
[----:B------:R-:W-:Y:S01]  /*133a0*/  ISETP.NE.AND P1, PT, R224, 0x1, PT ;  /* 0x00000001e000780c */ /* 0x000fe20003f25270 */
[----:B------:R-:W-:-:S03]  /*133b0*/  IMAD.MOV.U32 R227, RZ, RZ, RZ ;  /* 0x000000ffffe37224 */ /* 0x000fc600078e00ff */
[----:B------:R-:W-:-:S04]  /*133c0*/  IADD3 R8, R225, UR19, R8 ;  /* 0x00000013e1087c10 */ /* 0x000fc8000fffe008 */
[----:B------:R-:W-:-:S05]  /*133d0*/  IADD3 R228, R8, -0x30, RZ ;  /* 0xffffffd008e47810 */ /* 0x000fca0007ffe0ff */
[----:B------:R-:W-:-:S04]  /*133e0*/  @P1 IMAD.HI.U32 R9, R228, c[0x0][0x2bc], RZ ;  /* 0x0000af00e4091a27 */ /* 0x000fc800078e00ff */
[----:B------:R-:W-:Y:S01]  /*133f0*/  IMAD.MOV.U32 R8, RZ, RZ, R228 ;  /* 0x000000ffff087224 */ /* 0x000fe200078e00e4 */
[----:B------:R-:W-:-:S04]  /*13400*/  @P1 SHF.R.U32.HI R8, RZ, c[0x0][0x2c0], R9 ;  /* 0x0000b000ff081a19 */ /* 0x000fc80000011609 */
[----:B-1----:R-:W-:-:S04]  /*13410*/  @!P3 IADD3 R18, P0, R8, UR8, RZ ;  /* 0x000000080812bc10 */ /* 0x002fc8000ff1e0ff */
[----:B------:R-:W-:Y:S02]  /*13420*/  @!P3 LEA.HI.X.SX32 R9, R8, UR7, 0x1, P0 ;  /* 0x000000070809bc11 */ /* 0x000fe400080f0eff */
[----:B------:R-:W-:-:S04]  /*13430*/  @!P3 LEA R10, P0, R18, c[0x0][0x2a0], 0x2 ;  /* 0x0000a800120aba11 */ /* 0x000fc800078010ff */
[----:B------:R-:W-:-:S05]  /*13440*/  @!P3 LEA.HI.X R11, R18, c[0x0][0x2a4], R9, 0x2, P0 ;  /* 0x0000a900120bba11 */ /* 0x000fca00000f1409 */
[----:B------:R-:W2:Y:S01]  /*13450*/  @!P3 LDG.E R227, [R10.64] ;  /* 0x0000001a0ae3b981 */ /* 0x000ea2000c1e1900 */
[----:B------:R-:W-:Y:S01]  /*13460*/  IMAD.MOV R9, RZ, RZ, -R8 ;  /* 0x000000ffff097224 */ /* 0x000fe200078e0a08 */
[----:B------:R-:W-:Y:S01]  /*13470*/  BSSY B0, `(.L_x_1730) ;  /* 0x0000022000007945 */ /* 0x000fe20003800000 */
[----:B------:R-:W-:Y:S02]  /*13480*/  ISETP.GE.AND P1, PT, R229, c[0x0][0x1d4], PT ;  /* 0x00007500e5007a0c */ /* 0x000fe40003f26270 */
        /* <DEDUP_REMOVED lines=13> */
[----:B------:R-:W-:Y:S01]  /*13560*/  LEA.HI.X R9, R9, c[0x0][0x1cc], R8, 0x1, P0 ;  /* 0x0000730009097a11 */ /* 0x000fe200000f0c08 */
[----:B------:R1:W2:Y:S01]  /*13570*/  SHFL.IDX PT, R11, R10, RZ, 0x181f ;  /* 0x00181fff0a0b7589 */ /* 0x0002a200000e0000 */
[----:B------:R-:W-:-:S03]  /*13580*/  IADD3 R8, -R197, 0x30, RZ ;  /* 0x00000030c5087810 */ /* 0x000fc60007ffe1ff */
[----:B------:R1:W3:Y:S01]  /*13590*/  SHFL.IDX PT, R13, R9, RZ, 0x181f ;  /* 0x00181fff090d7589 */ /* 0x0002e200000e0000 */
[----:B------:R-:W-:-:S13]  /*135a0*/  ISETP.GE.AND P0, PT, R8, 0x1, PT ;  /* 0x000000010800780c */ /* 0x000fda0003f06270 */
[----:B------:R-:W-:Y:S05]  /*135b0*/  @!P0 BRA `(.L_x_1731) ;  /* 0x000000d000008947 */ /* 0x000fea0003800000 */
        /* <DEDUP_REMOVED lines=13> */
.L_x_1731:
[----:B------:R-:W-:Y:S05]  /*13690*/  BSYNC B0 ;  /* 0x0000000000007941 */ /* 0x000fea0003800000 */
.L_x_1730:
[----:B------:R-:W-:Y:S01]  /*136a0*/  ISETP.GE.AND P0, PT, R8, 0x21, PT ;  /* 0x000000210800780c */ /* 0x000fe20003f06270 */
[----:B-1----:R-:W1:Y:S01]  /*136b0*/  SHFL.IDX PT, R9, R9, 0x1, 0x181f ;  /* 0x00381f0009097f89 */ /* 0x002e6200000e0000 */
[----:B------:R-:W-:Y:S03]  /*136c0*/  BSSY B0, `(.L_x_1729) ;  /* 0x0000010000007945 */ /* 0x000fe60003800000 */
[----:B--2---:R2:W4:Y:S08]  /*136d0*/  SHFL.IDX PT, R11, R10, 0x1, 0x181f ;  /* 0x00381f000a0b7f89 */ /* 0x00453000000e0000 */
[----:B------:R-:W-:Y:S05]  /*136e0*/  @!P0 BRA `(.L_x_1732) ;  /* 0x000000d000008947 */ /* 0x000fea0003800000 */
[----:B----4-:R-:W-:-:S04]  /*136f0*/  LEA R26, P0, R196, R11, 0x1 ;  /* 0x0000000bc41a7211 */ /* 0x010fc800078008ff */
[----:B-1----:R-:W-:Y:S02]  /*13700*/  LEA.HI.X R27, R196, R9, R199, 0x1, P0 ;  /* 0x00000009c41b7211 */ /* 0x002fe400000f0cc7 */
        /* <DEDUP_REMOVED lines=11> */
.L_x_1732:
[----:B------:R-:W-:Y:S05]  /*137c0*/  BSYNC B0 ;  /* 0x0000000000007941 */ /* 0x000fea0003800000 */
.L_x_1729:
[----:B-123--:R-:W-:Y:S01]  /*137d0*/  LOP3.LUT R8, R7, 0xffffffe0, RZ, 0xc0, !PT ;  /* 0xffffffe007087812 */ /* 0x00efe200078ec0ff */
[----:B------:R-:W-:Y:S01]  /*137e0*/  FMUL.FTZ R48, R48, c[0x0][0x320] ;  /* 0x0000c80030307a20 */ /* 0x000fe20000410000 */
[----:B------:R-:W-:Y:S01]  /*137f0*/  LEA.HI R4, R4, R223, RZ, 0x2 ;  /* 0x000000df04047211 */ /* 0x000fe200078f10ff */
[----:B------:R-:W-:Y:S01]  /*13800*/  FMUL.FTZ R49, R49, c[0x0][0x320] ;  /* 0x0000c80031317a20 */ /* 0x000fe20000410000 */
[----:B----4-:R-:W-:Y:S01]  /*13810*/  SHF.R.S32.HI R11, RZ, 0x1f, R6 ;  /* 0x0000001fff0b7819 */ /* 0x010fe20000011406 */
[----:B------:R-:W-:Y:S01]  /*13820*/  IMAD.IADD R8, R223, 0x1, -R8 ;  /* 0x00000001df087824 */ /* 0x000fe200078e0a08 */
[----:B------:R-:W-:Y:S01]  /*13830*/  LOP3.LUT R4, R4, 0xfffffffc, RZ, 0xc0, !PT ;  /* 0xfffffffc04047812 */ /* 0x000fe200078ec0ff */
[----:B------:R-:W1:Y:S01]  /*13840*/  MUFU.TANH R10, R48 ;  /* 0x00000030000a7308 */ /* 0x000e620000002400 */
[----:B------:R-:W-:Y:S01]  /*13850*/  LEA.HI R11, R11, R6, RZ, 0x3 ;  /* 0x000000060b0b7211 */ /* 0x000fe200078f18ff */
[----:B------:R-:W-:Y:S01]  /*13860*/  FMUL.FTZ R44, R44, c[0x0][0x320] ;  /* 0x0000c8002c2c7a20 */ /* 0x000fe20000410000 */
[----:B------:R-:W-:Y:S01]  /*13870*/  SHF.R.S32.HI R7, RZ, 0x1f, R8 ;  /* 0x0000001fff077819 */ /* 0x000fe20000011408 */
[----:B------:R-:W-:Y:S01]  /*13880*/  IMAD.IADD R9, R223, 0x1, -R4 ;  /* 0x00000001df097824 */ /* 0x000fe200078e0a04 */
[----:B------:R-:W-:Y:S01]  /*13890*/  LOP3.LUT R11, R11, 0xffffff8, RZ, 0xc0, !PT ;  /* 0x0ffffff80b0b7812 */ /* 0x000fe200078ec0ff */
[----:B------:R-:W-:Y:S01]  /*138a0*/  FMUL.FTZ R45, R45, c[0x0][0x320] ;  /* 0x0000c8002d2d7a20 */ /* 0x000fe20000410000 */
[----:B------:R-:W-:Y:S01]  /*138b0*/  LEA.HI R7, R7, R8, RZ, 0x2 ;  /* 0x0000000807077211 */ /* 0x000fe200078f10ff */
[----:B------:R-:W-:Y:S01]  /*138c0*/  FMUL.FTZ R60, R60, c[0x0][0x320] ;  /* 0x0000c8003c3c7a20 */ /* 0x000fe20000410000 */
[----:B------:R-:W-:Y:S01]  /*138d0*/  LEA.HI R4, R9, R9, RZ, 0x1 ;  /* 0x0000000909047211 */ /* 0x000fe200078f08ff */
[----:B------:R-:W-:Y:S01]  /*138e0*/  IMAD.IADD R11, R6, 0x1, -R11 ;  /* 0x00000001060b7824 */ /* 0x000fe200078e0a0b */
[----:B------:R-:W-:Y:S01]  /*138f0*/  LEA.HI.SX32 R6, R7, UR18, 0x1e ;  /* 0x0000001207067c11 */ /* 0x000fe2000f8ff2ff */
[----:B------:R-:W-:Y:S01]  /*13900*/  MUFU.TANH R188, R60 ;  /* 0x0000003c00bc7308 */ /* 0x000fe20000002400 */
[----:B------:R-:W-:Y:S01]  /*13910*/  LOP3.LUT R4, R4, 0x1ffffffe, RZ, 0xc0, !PT ;  /* 0x1ffffffe04047812 */ /* 0x000fe200078ec0ff */
[----:B------:R-:W-:Y:S01]  /*13920*/  FMUL.FTZ R61, R61, c[0x0][0x320] ;  /* 0x0000c8003d3d7a20 */ /* 0x000fe20000410000 */
[----:B------:R-:W-:Y:S01]  /*13930*/  PLOP3.LUT P0, PT, PT, PT, UP2, 0x80, 0x0 ;  /* 0x000000000000781c */ /* 0x000fe20003f0f028 */
[----:B------:R-:W-:Y:S01]  /*13940*/  IMAD R6, R11, 0x10, R6 ;  /* 0x000000100b067824 */ /* 0x000fe200078e0206 */
[----:B------:R-:W-:Y:S01]  /*13950*/  LOP3.LUT R239, R7, 0x7ffffffc, RZ, 0xc0, !PT ;  /* 0x7ffffffc07ef7812 */ /* 0x000fe200078ec0ff */
[----:B------:R-:W-:Y:S01]  /*13960*/  IMAD.IADD R9, R9, 0x1, -R4 ;  /* 0x0000000109097824 */ /* 0x000fe200078e0a04 */
[----:B------:R-:W-:Y:S01]  /*13970*/  @UP2 USHF.L.U32 UR17, UR17, 0x7, URZ ;  /* 0x0000000711112899 */ /* 0x000fe2000800063f */
[----:B------:R-:W-:Y:S01]  /*13980*/  MUFU.TANH R194, R61 ;  /* 0x0000003d00c27308 */ /* 0x000fe20000002400 */
[----:B------:R-:W-:Y:S01]  /*13990*/  FMUL.FTZ R56, R56, c[0x0][0x320] ;  /* 0x0000c80038387a20 */ /* 0x000fe20000410000 */
[----:B------:R-:W-:Y:S01]  /*139a0*/  ULDC.64 UR4, c[0x0][0x2c8] ;  /* 0x0000b20000047ab9 */ /* 0x000fe20000000a00 */
[----:B------:R-:W-:Y:S01]  /*139b0*/  IMAD R198, R9, 0x8, R6 ;  /* 0x0000000809c67824 */ /* 0x000fe200078e0206 */
[----:B------:R-:W-:Y:S01]  /*139c0*/  UIMAD.WIDE.U32 UR30, UR17, UR4, URZ ;  /* 0x00000004111e72a5 */ /* 0x000fe2000f8e003f */
[----:B------:R-:W-:Y:S01]  /*139d0*/  IMAD.IADD R239, R8, 0x1, -R239 ;  /* 0x0000000108ef7824 */ /* 0x000fe200078e0aef */
[----:B------:R-:W-:Y:S01]  /*139e0*/  UIADD3 UR13, UR13, -0x2, URZ ;  /* 0xfffffffe0d0d7890 */ /* 0x000fe2000fffe03f */
[----:B------:R-:W-:Y:S01]  /*139f0*/  IMAD.MOV.U32 R11, RZ, RZ, R198 ;  /* 0x000000ffff0b7224 */ /* 0x000fe200078e00c6 */
[----:B------:R-:W-:Y:S01]  /*13a00*/  MUFU.TANH R8, R45 ;  /* 0x0000002d00087308 */ /* 0x000fe20000002400 */
[----:B------:R-:W-:Y:S01]  /*13a10*/  @P0 IMAD.HI.U32 R4, R198, c[0x0][0x2c8], RZ ;  /* 0x0000b200c6040a27 */ /* 0x000fe200078e00ff */
[----:B------:R-:W-:Y:S01]  /*13a20*/  PLOP3.LUT P0, PT, PT, PT, UP2, 0x80, 0x0 ;  /* 0x000000000000781c */ /* 0x000fe20003f0f028 */
[----:B------:R-:W-:Y:S01]  /*13a30*/  @UP2 UMOV UR17, UR31 ;  /* 0x0000001f00112c82 */ /* 0x000fe20008000000 */
[----:B------:R-:W0:Y:S01]  /*13a40*/  LDGDEPBAR ;  /* 0x00000000000079af */ /* 0x000e220000000000 */
[----:B------:R-:W-:Y:S01]  /*13a50*/  IMAD.U32 R6, RZ, RZ, UR20 ;  /* 0x00000014ff067e24 */ /* 0x000fe2000f8e00ff */
[----:B------:R-:W-:Y:S01]  /*13a60*/  @UP2 USHF.R.U32.HI UR18, URZ, UR5, UR17 ;  /* 0x000000053f122299 */ /* 0x000fe20008011611 */
[----:B------:R-:W-:Y:S01]  /*13a70*/  IMAD.SHL.U32 R239, R239, 0x2, RZ ;  /* 0x00000002efef7824 */ /* 0x000fe200078e00ff */
[----:B------:R-:W-:Y:S01]  /*13a80*/  MUFU.TANH R192, R56 ;  /* 0x0000003800c07308 */ /* 0x000fe20000002400 */
[----:B------:R-:W-:Y:S01]  /*13a90*/  FMUL.FTZ R57, R57, c[0x0][0x320] ;  /* 0x0000c80039397a20 */ /* 0x000fe20000410000 */
[----:B------:R-:W-:Y:S01]  /*13aa0*/  UIADD3 UR18, UR18, UR14, -UR21 ;  /* 0x0000000e12127290 */ /* 0x000fe2000fffe815 */
[----:B------:R-:W-:Y:S01]  /*13ab0*/  FMUL.FTZ R54, R54, c[0x0][0x320] ;  /* 0x0000c80036367a20 */ /* 0x000fe20000410000 */
[----:B------:R-:W-:Y:S01]  /*13ac0*/  IADD3 R6, -R239, 0x1, R6 ;  /* 0x00000001ef067810 */ /* 0x000fe20007ffe106 */
[----:B------:R-:W-:Y:S01]  /*13ad0*/  FMUL.FTZ R55, R55, c[0x0][0x320] ;  /* 0x0000c80037377a20 */ /* 0x000fe20000410000 */
[----:B------:R-:W-:Y:S01]  /*13ae0*/  IADD3 R9, -R239, UR20, RZ ;  /* 0x00000014ef097c10 */ /* 0x000fe2000fffe1ff */
[----:B------:R-:W-:Y:S01]  /*13af0*/  FMUL.FTZ R50, R50, c[0x0][0x320] ;  /* 0x0000c80032327a20 */ /* 0x000fe20000410000 */
[----:B------:R-:W-:Y:S01]  /*13b00*/  @P0 SHF.R.U32.HI R11, RZ, c[0x0][0x2cc], R4 ;  /* 0x0000b300ff0b0a19 */ /* 0x000fe20000011604 */
[----:B------:R-:W-:Y:S01]  /*13b10*/  MUFU.TANH R190, R57 ;  /* 0x0000003900be7308 */ /* 0x000fe20000002400 */
[----:B------:R-:W-:Y:S01]  /*13b20*/  IADD3 R7, R6, -UR21, RZ ;  /* 0x8000001506077c10 */ /* 0x000fe2000fffe0ff */
[----:B------:R-:W-:Y:S01]  /*13b30*/  FMUL.FTZ R51, R51, c[0x0][0x320] ;  /* 0x0000c80033337a20 */ /* 0x000fe20000410000 */
[----:B------:R-:W-:Y:S01]  /*13b40*/  UIMAD.WIDE UR4, UR18, 0x2aaaaaab, URZ ;  /* 0x2aaaaaab120478a5 */ /* 0x000fe2000f8e023f */
[----:B------:R-:W2:Y:S01]  /*13b50*/  SHFL.IDX PT, R4, R11, RZ, 0x1c1f ;  /* 0x001c1fff0b047589 */ /* 0x000ea200000e0000 */
[----:B------:R-:W-:-:S02]  /*13b60*/  FMUL.FTZ R46, R46, c[0x0][0x320] ;  /* 0x0000c8002e2e7a20 */ /* 0x000fc40000410000 */
[----:B------:R-:W-:Y:S01]  /*13b70*/  FMUL.FTZ R47, R47, c[0x0][0x320] ;  /* 0x0000c8002f2f7a20 */ /* 0x000fe20000410000 */
[----:B------:R-:W3:Y:S01]  /*13b80*/  MUFU.TANH R6, R49 ;  /* 0x0000003100067308 */ /* 0x000ee20000002400 */
[----:B------:R-:W-:Y:S01]  /*13b90*/  FMUL.FTZ R62, R62, c[0x0][0x320] ;  /* 0x0000c8003e3e7a20 */ /* 0x000fe20000410000 */
[----:B------:R-:W-:Y:S01]  /*13ba0*/  USHF.R.U32.HI UR4, URZ, 0x1f, UR5 ;  /* 0x0000001f3f047899 */ /* 0x000fe20008011605 */
[----:B------:R-:W-:Y:S02]  /*13bb0*/  FMUL.FTZ R63, R63, c[0x0][0x320] ;  /* 0x0000c8003f3f7a20 */ /* 0x000fe40000410000 */
[----:B------:R-:W-:Y:S01]  /*13bc0*/  FMUL.FTZ R58, R58, c[0x0][0x320] ;  /* 0x0000c8003a3a7a20 */ /* 0x000fe20000410000 */
[----:B------:R-:W-:Y:S01]  /*13bd0*/  ULEA.HI.SX32 UR4, UR5, UR4, 0x1d ;  /* 0x0000000405047291 */ /* 0x000fe2000f8fea3f */
[----:B------:R-:W-:Y:S01]  /*13be0*/  FMUL.FTZ R59, R59, c[0x0][0x320] ;  /* 0x0000c8003b3b7a20 */ /* 0x000fe20000410000 */
[----:B------:R-:W-:Y:S01]  /*13bf0*/  MUFU.TANH R17, R54 ;  /* 0x0000003600117308 */ /* 0x000fe20000002400 */
[----:B------:R-:W-:-:S03]  /*13c00*/  IMAD.SHL.U32 R216, R2, 0x2, RZ ;  /* 0x0000000202d87824 */ /* 0x000fc600078e00ff */
[----:B------:R-:W-:Y:S01]  /*13c10*/  IMNMX R240, RZ, UR4, !PT ;  /* 0x00000004fff07c17 */ /* 0x000fe2000f800200 */
[--C-:B------:R-:W-:Y:S01]  /*13c20*/  IMAD R214, R5, 0x2, R216.reuse ;  /* 0x0000000205d67824 */ /* 0x100fe200078e02d8 */
[----:B------:R-:W-:Y:S01]  /*13c30*/  LDSM.16.MT88.4 R148, [R216+0x4080] ;  /* 0x00408000d894783b */ /* 0x000fe20000004200 */
[C---:B------:R-:W-:Y:S01]  /*13c40*/  IMAD R213, R3.reuse, 0x2, R216 ;  /* 0x0000000203d57824 */ /* 0x040fe200078e02d8 */
[----:B------:R-:W-:Y:S01]  /*13c50*/  MUFU.TANH R15, R46 ;  /* 0x0000002e000f7308 */ /* 0x000fe20000002400 */
[----:B------:R-:W-:Y:S01]  /*13c60*/  IMAD R212, R3, 0x2, R214 ;  /* 0x0000000203d47824 */ /* 0x000fe200078e02d6 */
[----:B------:R-:W-:Y:S01]  /*13c70*/  LDSM.16.MT88.4 R140, [R214+0x4080] ;  /* 0x00408000d68c783b */ /* 0x000fe20000004200 */
[----:B--2---:R-:W-:-:S03]  /*13c80*/  IMAD.IADD R4, R7, 0x1, R4 ;  /* 0x0000000107047824 */ /* 0x004fc600078e0204 */
[----:B------:R-:W-:Y:S02]  /*13c90*/  LDSM.16.MT88.4 R32, [R212+0x4080] ;  /* 0x00408000d420783b */ /* 0x000fe40000004200 */
[----:B------:R-:W-:Y:S01]  /*13ca0*/  MUFU.TANH R195, R62 ;  /* 0x0000003e00c37308 */ /* 0x000fe20000002400 */
[----:B------:R-:W-:Y:S01]  /*13cb0*/  IMNMX R13, R9, R4, PT ;  /* 0x00000004090d7217 */ /* 0x000fe20003800200 */
[----:B------:R-:W-:Y:S03]  /*13cc0*/  LDSM.16.MT88.4 R132, [R213+0x4080] ;  /* 0x00408000d584783b */ /* 0x000fe60000004200 */
[C---:B------:R-:W-:Y:S01]  /*13cd0*/  ISETP.GT.AND P0, PT, R13.reuse, RZ, PT ;  /* 0x000000ff0d00720c */ /* 0x040fe20003f04270 */
[----:B------:R-:W-:Y:S02]  /*13ce0*/  LDSM.16.MT88.4 R40, [R216+0x5880] ;  /* 0x00588000d828783b */ /* 0x000fe40000004200 */
[----:B------:R-:W2:Y:S01]  /*13cf0*/  MUFU.TANH R4, R44 ;  /* 0x0000002c00047308 */ /* 0x000ea20000002400 */
[----:B------:R-:W-:Y:S01]  /*13d00*/  FSEL R18, R0, -INF , P0 ;  /* 0xff80000000127808 */ /* 0x000fe20000000000 */
[----:B------:R-:W-:Y:S01]  /*13d10*/  LDSM.16.MT88.4 R64, [R212+0x5880] ;  /* 0x00588000d440783b */ /* 0x000fe20000004200 */
[----:B------:R-:W-:-:S03]  /*13d20*/  ISETP.GT.AND P0, PT, R13, 0x1, PT ;  /* 0x000000010d00780c */ /* 0x000fc60003f04270 */
[----:B------:R-:W4:Y:S01]  /*13d30*/  SHFL.IDX PT, R0, R11, 0x1, 0x1c1f ;  /* 0x003c1f000b007f89 */ /* 0x000f2200000e0000 */
[----:B------:R-:W-:Y:S01]  /*13d40*/  FSEL R16, R16, -INF , P0 ;  /* 0xff80000010107808 */ /* 0x000fe20000000000 */
[----:B------:R-:W-:Y:S01]  /*13d50*/  MUFU.TANH R193, R63 ;  /* 0x0000003f00c17308 */ /* 0x000fe20000002400 */
[C---:B------:R-:W-:Y:S01]  /*13d60*/  ISETP.GT.AND P0, PT, R13.reuse, 0x8, PT ;  /* 0x000000080d00780c */ /* 0x040fe20003f04270 */
[----:B------:R-:W-:Y:S01]  /*13d70*/  LDSM.16.MT88.4 R72, [R216+0x7080] ;  /* 0x00708000d848783b */ /* 0x000fe20000004200 */
[----:B------:R-:W-:Y:S02]  /*13d80*/  FMNMX.FTZ R23, R18, R16, !PT ;  /* 0x0000001012177209 */ /* 0x000fe40007810000 */
[----:B------:R-:W-:Y:S01]  /*13d90*/  FSEL R14, R14, -INF , P0 ;  /* 0xff8000000e0e7808 */ /* 0x000fe20000000000 */
[----:B------:R-:W-:Y:S01]  /*13da0*/  LDSM.16.MT88.4 R80, [R214+0x7080] ;  /* 0x00708000d650783b */ /* 0x000fe20000004200 */
[----:B------:R-:W-:Y:S01]  /*13db0*/  ISETP.GT.AND P0, PT, R13, 0x9, PT ;  /* 0x000000090d00780c */ /* 0x000fe20003f04270 */
[----:B------:R-:W-:Y:S01]  /*13dc0*/  MUFU.TANH R191, R58 ;  /* 0x0000003a00bf7308 */ /* 0x000fe20000002400 */
[----:B------:R-:W-:Y:S01]  /*13dd0*/  FMNMX.FTZ R23, R14, R23, !PT ;  /* 0x000000170e177209 */ /* 0x000fe20007810000 */
[----:B------:R-:W-:Y:S01]  /*13de0*/  LDSM.16.MT88.4 R88, [R213+0x7080] ;  /* 0x00708000d558783b */ /* 0x000fe20000004200 */
[----:B------:R-:W-:-:S02]  /*13df0*/  FSEL R12, R12, -INF , P0 ;  /* 0xff8000000c0c7808 */ /* 0x000fc40000000000 */
[C---:B------:R-:W-:Y:S01]  /*13e00*/  ISETP.GT.AND P0, PT, R13.reuse, 0x10, PT ;  /* 0x000000100d00780c */ /* 0x040fe20003f04270 */
[----:B------:R-:W-:Y:S01]  /*13e10*/  LDSM.16.MT88.4 R96, [R212+0x7080] ;  /* 0x00708000d460783b */ /* 0x000fe20000004200 */
[----:B------:R-:W-:Y:S01]  /*13e20*/  FMNMX.FTZ R23, R12, R23, !PT ;  /* 0x000000170c177209 */ /* 0x000fe20007810000 */
[----:B------:R5:W-:Y:S01]  /*13e30*/  MUFU.TANH R189, R59 ;  /* 0x0000003b00bd7308 */ /* 0x000be20000002400 */
[----:B-1----:R-:W-:Y:S01]  /*13e40*/  FSEL R10, R10, -INF , P0 ;  /* 0xff8000000a0a7808 */ /* 0x002fe20000000000 */
[----:B------:R-:W-:Y:S01]  /*13e50*/  LDSM.16.MT88.4 R104, [R216+0x8880] ;  /* 0x00888000d868783b */ /* 0x000fe20000004200 */
[----:B------:R-:W-:Y:S02]  /*13e60*/  ISETP.GT.AND P0, PT, R13, 0x11, PT ;  /* 0x000000110d00780c */ /* 0x000fe40003f04270 */
[----:B------:R-:W-:Y:S01]  /*13e70*/  FMNMX.FTZ R23, R10, R23, !PT ;  /* 0x000000170a177209 */ /* 0x000fe20007810000 */
[----:B----4-:R-:W-:Y:S01]  /*13e80*/  IMAD.IADD R0, R7, 0x1, R0 ;  /* 0x0000000107007824 */ /* 0x010fe200078e0200 */
[----:B---3--:R-:W-:Y:S01]  /*13e90*/  FSEL R6, R6, -INF , P0 ;  /* 0xff80000006067808 */ /* 0x008fe20000000000 */
[----:B------:R-:W1:Y:S01]  /*13ea0*/  MUFU.TANH R7, R55 ;  /* 0x0000003700077308 */ /* 0x000e620000002400 */
[----:B------:R-:W-:Y:S01]  /*13eb0*/  ISETP.GT.AND P0, PT, R13, 0x18, PT ;  /* 0x000000180d00780c */ /* 0x000fe20003f04270 */
[----:B------:R-:W-:Y:S01]  /*13ec0*/  LDSM.16.MT88.4 R112, [R214+0x8880] ;  /* 0x00888000d670783b */ /* 0x000fe20000004200 */
[----:B------:R-:W-:-:S02]  /*13ed0*/  IMNMX R0, R9, R0, PT ;  /* 0x0000000009007217 */ /* 0x000fc40003800200 */
[----:B--2---:R-:W-:Y:S01]  /*13ee0*/  FSEL R4, R4, -INF , P0 ;  /* 0xff80000004047808 */ /* 0x004fe20000000000 */
[----:B------:R-:W-:Y:S01]  /*13ef0*/  LDSM.16.MT88.4 R120, [R213+0x8880] ;  /* 0x00888000d578783b */ /* 0x000fe20000004200 */
[C---:B------:R-:W-:Y:S01]  /*13f00*/  ISETP.GT.AND P0, PT, R13.reuse, 0x19, PT ;  /* 0x000000190d00780c */ /* 0x040fe20003f04270 */
[----:B------:R-:W2:Y:S01]  /*13f10*/  MUFU.TANH R11, R50 ;  /* 0x00000032000b7308 */ /* 0x000ea20000002400 */
[----:B------:R-:W-:Y:S01]  /*13f20*/  FMNMX.FTZ R23, R6, R23, !PT ;  /* 0x0000001706177209 */ /* 0x000fe20007810000 */
[----:B-----5:R-:W-:Y:S01]  /*13f30*/  LDSM.16.MT88.4 R56, [R213+0x5880] ;  /* 0x00588000d538783b */ /* 0x020fe20000004200 */
[----:B------:R-:W-:Y:S02]  /*13f40*/  FSEL R8, R8, -INF , P0 ;  /* 0xff80000008087808 */ /* 0x000fe40000000000 */
[C---:B------:R-:W-:Y:S01]  /*13f50*/  ISETP.GT.AND P0, PT, R13.reuse, 0x20, PT ;  /* 0x000000200d00780c */ /* 0x040fe20003f04270 */
[----:B------:R-:W-:Y:S01]  /*13f60*/  LDSM.16.MT88.4 R164, [R213+0x6080] ;  /* 0x00608000d5a4783b */ /* 0x000fe20000004200 */
[----:B------:R-:W-:Y:S01]  /*13f70*/  FMNMX.FTZ R23, R4, R23, !PT ;  /* 0x0000001704177209 */ /* 0x000fe20007810000 */
[----:B------:R3:W4:Y:S01]  /*13f80*/  MUFU.TANH R9, R51 ;  /* 0x0000003300097308 */ /* 0x0007220000002400 */
[----:B------:R-:W-:Y:S01]  /*13f90*/  FSEL R188, R188, -INF , P0 ;  /* 0xff800000bcbc7808 */ /* 0x000fe20000000000 */
[----:B------:R-:W-:Y:S01]  /*13fa0*/  LDSM.16.MT88.4 R168, [R214+0x6080] ;  /* 0x00608000d6a8783b */ /* 0x000fe20000004200 */
[----:B------:R-:W-:-:S02]  /*13fb0*/  ISETP.GT.AND P0, PT, R13, 0x21, PT ;  /* 0x000000210d00780c */ /* 0x000fc40003f04270 */
[----:B------:R-:W-:Y:S01]  /*13fc0*/  FMNMX.FTZ R23, R8, R23, !PT ;  /* 0x0000001708177209 */ /* 0x000fe20007810000 */
[----:B------:R-:W-:Y:S01]  /*13fd0*/  LDSM.16.MT88.4 R172, [R216+0x6080] ;  /* 0x00608000d8ac783b */ /* 0x000fe20000004200 */
[----:B------:R-:W-:Y:S02]  /*13fe0*/  FSEL R194, R194, -INF , P0 ;  /* 0xff800000c2c27808 */ /* 0x000fe40000000000 */
[C---:B------:R-:W-:Y:S01]  /*13ff0*/  ISETP.GT.AND P0, PT, R13.reuse, 0x28, PT ;  /* 0x000000280d00780c */ /* 0x040fe20003f04270 */
[----:B------:R-:W-:Y:S01]  /*14000*/  LDSM.16.MT88.4 R160, [R212+0x6080] ;  /* 0x00608000d4a0783b */ /* 0x000fe20000004200 */
[----:B------:R-:W-:Y:S02]  /*14010*/  FMNMX.FTZ R23, R188, R23, !PT ;  /* 0x00000017bc177209 */ /* 0x000fe40007810000 */
[----:B------:R-:W-:Y:S01]  /*14020*/  FSEL R192, R192, -INF , P0 ;  /* 0xff800000c0c07808 */ /* 0x000fe20000000000 */
[----:B------:R-:W-:Y:S01]  /*14030*/  LDSM.16.MT88.4 R24, [R214+0x7880] ;  /* 0x00788000d618783b */ /* 0x000fe20000004200 */
[----:B------:R-:W-:-:S02]  /*14040*/  ISETP.GT.AND P0, PT, R13, 0x29, PT ;  /* 0x000000290d00780c */ /* 0x000fc40003f04270 */
[----:B------:R-:W5:Y:S01]  /*14050*/  MUFU.TANH R13, R47 ;  /* 0x0000002f000d7308 */ /* 0x000f620000002400 */
[----:B------:R-:W-:Y:S01]  /*14060*/  FMNMX.FTZ R23, R194, R23, !PT ;  /* 0x00000017c2177209 */ /* 0x000fe20007810000 */
[----:B---3--:R-:W-:Y:S01]  /*14070*/  LDSM.16.MT88.4 R48, [R214+0x5880] ;  /* 0x00588000d630783b */ /* 0x008fe20000004200 */
[----:B------:R-:W-:Y:S02]  /*14080*/  FSEL R190, R190, -INF , P0 ;  /* 0xff800000bebe7808 */ /* 0x000fe40000000000 */
[----:B------:R-:W-:Y:S02]  /*14090*/  ISETP.GT.AND P0, PT, R0, RZ, PT ;  /* 0x000000ff0000720c */ /* 0x000fe40003f04270 */
[----:B------:R-:W-:Y:S02]  /*140a0*/  FMNMX.FTZ R23, R192, R23, !PT ;  /* 0x00000017c0177209 */ /* 0x000fe40007810000 */
[----:B------:R-:W-:Y:S02]  /*140b0*/  FSEL R20, R20, -INF , P0 ;  /* 0xff80000014147808 */ /* 0x000fe40000000000 */
[----:B------:R-:W-:-:S02]  /*140c0*/  ISETP.GT.AND P0, PT, R0, 0x1, PT ;  /* 0x000000010000780c */ /* 0x000fc40003f04270 */
[----:B------:R-:W-:Y:S02]  /*140d0*/  FMNMX.FTZ R23, R190, R23, !PT ;  /* 0x00000017be177209 */ /* 0x000fe40007810000 */
[----:B------:R-:W-:Y:S02]  /*140e0*/  FSEL R19, R19, -INF , P0 ;  /* 0xff80000013137808 */ /* 0x000fe40000000000 */
[----:B------:R-:W-:Y:S02]  /*140f0*/  ISETP.GT.AND P0, PT, R0, 0x8, PT ;  /* 0x000000080000780c */ /* 0x000fe40003f04270 */
[----:B------:R-:W-:Y:S02]  /*14100*/  FMNMX.FTZ R22, R20, R19, !PT ;  /* 0x0000001314167209 */ /* 0x000fe40007810000 */
[----:B------:R-:W-:Y:S02]  /*14110*/  FSEL R17, R17, -INF , P0 ;  /* 0xff80000011117808 */ /* 0x000fe40000000000 */
[----:B------:R-:W-:-:S02]  /*14120*/  ISETP.GT.AND P0, PT, R0, 0x9, PT ;  /* 0x000000090000780c */ /* 0x000fc40003f04270 */
[----:B------:R-:W-:Y:S02]  /*14130*/  FMNMX.FTZ R22, R17, R22, !PT ;  /* 0x0000001611167209 */ /* 0x000fe40007810000 */
[----:B-1----:R-:W-:Y:S02]  /*14140*/  FSEL R7, R7, -INF , P0 ;  /* 0xff80000007077808 */ /* 0x002fe40000000000 */
[C---:B------:R-:W-:Y:S02]  /*14150*/  ISETP.GT.AND P0, PT, R0.reuse, 0x10, PT ;  /* 0x000000100000780c */ /* 0x040fe40003f04270 */
[----:B------:R-:W-:Y:S02]  /*14160*/  FMNMX.FTZ R22, R7, R22, !PT ;  /* 0x0000001607167209 */ /* 0x000fe40007810000 */
[----:B--2---:R-:W-:Y:S02]  /*14170*/  FSEL R11, R11, -INF , P0 ;  /* 0xff8000000b0b7808 */ /* 0x004fe40000000000 */
[----:B------:R-:W-:-:S02]  /*14180*/  ISETP.GT.AND P0, PT, R0, 0x11, PT ;  /* 0x000000110000780c */ /* 0x000fc40003f04270 */
[----:B------:R-:W-:Y:S02]  /*14190*/  FMNMX.FTZ R22, R11, R22, !PT ;  /* 0x000000160b167209 */ /* 0x000fe40007810000 */
[----:B----4-:R-:W-:Y:S02]  /*141a0*/  FSEL R9, R9, -INF , P0 ;  /* 0xff80000009097808 */ /* 0x010fe40000000000 */
[C---:B------:R-:W-:Y:S02]  /*141b0*/  ISETP.GT.AND P0, PT, R0.reuse, 0x18, PT ;  /* 0x000000180000780c */ /* 0x040fe40003f04270 */
[----:B------:R-:W-:Y:S02]  /*141c0*/  FMNMX.FTZ R22, R9, R22, !PT ;  /* 0x0000001609167209 */ /* 0x000fe40007810000 */
[----:B------:R-:W-:Y:S02]  /*141d0*/  FSEL R15, R15, -INF , P0 ;  /* 0xff8000000f0f7808 */ /* 0x000fe40000000000 */
[----:B------:R-:W-:-:S02]  /*141e0*/  ISETP.GT.AND P0, PT, R0, 0x19, PT ;  /* 0x000000190000780c */ /* 0x000fc40003f04270 */
[----:B------:R-:W-:Y:S02]  /*141f0*/  FMNMX.FTZ R22, R15, R22, !PT ;  /* 0x000000160f167209 */ /* 0x000fe40007810000 */
[----:B-----5:R-:W-:Y:S02]  /*14200*/  FSEL R13, R13, -INF , P0 ;  /* 0xff8000000d0d7808 */ /* 0x020fe40000000000 */
[C---:B------:R-:W-:Y:S02]  /*14210*/  ISETP.GT.AND P0, PT, R0.reuse, 0x20, PT ;  /* 0x000000200000780c */ /* 0x040fe40003f04270 */
[----:B------:R-:W-:Y:S02]  /*14220*/  FMNMX.FTZ R22, R13, R22, !PT ;  /* 0x000000160d167209 */ /* 0x000fe40007810000 */
[----:B------:R-:W-:Y:S02]  /*14230*/  FSEL R195, R195, -INF , P0 ;  /* 0xff800000c3c37808 */ /* 0x000fe40000000000 */
[----:B------:R-:W-:-:S02]  /*14240*/  ISETP.GT.AND P0, PT, R0, 0x21, PT ;  /* 0x000000210000780c */ /* 0x000fc40003f04270 */
[----:B------:R-:W-:Y:S02]  /*14250*/  FMNMX.FTZ R22, R195, R22, !PT ;  /* 0x00000016c3167209 */ /* 0x000fe40007810000 */
[----:B------:R-:W-:Y:S02]  /*14260*/  FSEL R193, R193, -INF , P0 ;  /* 0xff800000c1c17808 */ /* 0x000fe40000000000 */
[C---:B------:R-:W-:Y:S02]  /*14270*/  ISETP.GT.AND P0, PT, R0.reuse, 0x28, PT ;  /* 0x000000280000780c */ /* 0x040fe40003f04270 */
[----:B------:R-:W-:Y:S02]  /*14280*/  FMNMX.FTZ R22, R193, R22, !PT ;  /* 0x00000016c1167209 */ /* 0x000fe40007810000 */
[----:B------:R-:W-:Y:S02]  /*14290*/  FSEL R191, R191, -INF , P0 ;  /* 0xff800000bfbf7808 */ /* 0x000fe40000000000 */
[----:B------:R-:W-:-:S02]  /*142a0*/  ISETP.GT.AND P0, PT, R0, 0x29, PT ;  /* 0x000000290000780c */ /* 0x000fc40003f04270 */
[----:B------:R-:W1:Y:S01]  /*142b0*/  SHFL.BFLY PT, R0, R23, 0x2, 0x1f ;  /* 0x0c401f0017007f89 */ /* 0x000e6200000e0000 */
[----:B------:R-:W-:Y:S02]  /*142c0*/  FMNMX.FTZ R22, R191, R22, !PT ;  /* 0x00000016bf167209 */ /* 0x000fe40007810000 */
[----:B------:R-:W-:Y:S02]  /*142d0*/  FSEL R189, R189, -INF , P0 ;  /* 0xff800000bdbd7808 */ /* 0x000fe40000000000 */
[----:B-1----:R-:W-:-:S05]  /*142e0*/  FMNMX.FTZ R21, R0, R23, !PT ;  /* 0x0000001700157209 */ /* 0x002fca0007810000 */
[----:B------:R-:W1:Y:S02]  /*142f0*/  SHFL.BFLY PT, R0, R21, 0x1, 0x1f ;  /* 0x0c201f0015007f89 */ /* 0x000e6400000e0000 */
[----:B-1----:R-:W-:Y:S02]  /*14300*/  FMNMX.FTZ R0, R21, R0, !PT ;  /* 0x0000000015007209 */ /* 0x002fe40007810000 */
[----:B------:R-:W-:Y:S02]  /*14310*/  FMNMX.FTZ R21, R189, R22, !PT ;  /* 0x00000016bd157209 */ /* 0x000fe40007810000 */
[C---:B------:R-:W-:Y:S01]  /*14320*/  FSETP.NEU.FTZ.AND P0, PT, R0.reuse, -INF , PT ;  /* 0xff8000000000780b */ /* 0x040fe20003f1d000 */
[----:B------:R-:W-:Y:S02]  /*14330*/  FMUL.FTZ R241, R0, c[0x0][0x2d0] ;  /* 0x0000b40000f17a20 */ /* 0x000fe40000410000 */
        /* <DEDUP_REMOVED lines=11> */
[----:B------:R-:W2:Y:S01]  /*143f0*/  MUFU.EX2 R180, R180 ;  /* 0x000000b400b47308 */ /* 0x000ea20000000800 */
[----:B-1----:R-:W-:Y:S01]  /*14400*/  FMNMX.FTZ R22, R21, R22, !PT ;  /* 0x0000001615167209 */ /* 0x002fe20007810000 */
[--C-:B------:R-:W-:Y:S02]  /*14410*/  FFMA.FTZ R188, R188, c[0x0][0x2d0], -R241.reuse ;  /* 0x0000b400bcbc7a23 */ /* 0x100fe400000108f1 */
[--C-:B------:R-:W-:Y:S02]  /*14420*/  FFMA.FTZ R237, R194, c[0x0][0x2d0], -R241.reuse ;  /* 0x0000b400c2ed7a23 */ /* 0x100fe400000108f1 */
[----:B------:R-:W1:Y:S01]  /*14430*/  SHFL.BFLY PT, R159, R22, 0x1, 0x1f ;  /* 0x0c201f00169f7f89 */ /* 0x000e6200000e0000 */
[--C-:B------:R-:W-:Y:S01]  /*14440*/  FFMA.FTZ R192, R192, c[0x0][0x2d0], -R241.reuse ;  /* 0x0000b400c0c07a23 */ /* 0x100fe200000108f1 */
[----:B------:R-:W-:Y:S01]  /*14450*/  MUFU.EX2 R179, R179 ;  /* 0x000000b300b37308 */ /* 0x000fe20000000800 */
[----:B------:R-:W-:-:S07]  /*14460*/  FFMA.FTZ R241, R190, c[0x0][0x2d0], -R241 ;  /* 0x0000b400bef17a23 */ /* 0x000fce00000108f1 */
[----:B------:R-:W3:Y:S01]  /*14470*/  MUFU.EX2 R156, R156 ;  /* 0x0000009c009c7308 */ /* 0x000ee20000000800 */
[----:B--2---:R-:W-:Y:S01]  /*14480*/  F2FP.PACK_AB R128, R180, R181 ;  /* 0x000000b5b480723e */ /* 0x004fe200000000ff */
[----:B------:R-:W-:-:S06]  /*14490*/  FADD.FTZ R180, R181, R180 ;  /* 0x000000b4b5b47221 */ /* 0x000fcc0000010000 */
[----:B------:R-:W-:Y:S01]  /*144a0*/  MUFU.EX2 R3, R3 ;  /* 0x0000000300037308 */ /* 0x000fe20000000800 */
[----:B-1----:R-:W-:Y:S02]  /*144b0*/  FMNMX.FTZ R159, R159, R22, !PT ;  /* 0x000000169f9f7209 */ /* 0x002fe40007810000 */
[----:B---3--:R-:W-:-:S05]  /*144c0*/  F2FP.PACK_AB R130, R156, R179 ;  /* 0x000000b39c82723e */ /* 0x008fca00000000ff */
[----:B------:R-:W-:Y:S01]  /*144d0*/  MUFU.EX2 R176, R176 ;  /* 0x000000b000b07308 */ /* 0x000fe20000000800 */
[C---:B------:R-:W-:Y:S01]  /*144e0*/  FSETP.NEU.FTZ.AND P0, PT, R159.reuse, -INF , PT ;  /* 0xff8000009f00780b */ /* 0x040fe20003f1d000 */
[----:B------:R-:W-:Y:S02]  /*144f0*/  FMUL.FTZ R186, R159, c[0x0][0x2d0] ;  /* 0x0000b4009fba7a20 */ /* 0x000fe40000410000 */
[----:B------:R-:W-:-:S03]  /*14500*/  FADD.FTZ R179, R179, R180 ;  /* 0x000000b4b3b37221 */ /* 0x000fc60000010000 */
[----:B------:R-:W-:Y:S01]  /*14510*/  FSEL R186, R186, RZ, P0 ;  /* 0x000000ffbaba7208 */ /* 0x000fe20000000000 */
[----:B------:R-:W-:Y:S01]  /*14520*/  MUFU.EX2 R2, R2 ;  /* 0x0000000200027308 */ /* 0x000fe20000000800 */
[----:B------:R-:W-:Y:S01]  /*14530*/  FADD.FTZ R156, R156, R179 ;  /* 0x000000b39c9c7221 */ /* 0x000fe20000010000 */
[----:B------:R-:W-:Y:S02]  /*14540*/  ISETP.LE.AND P0, PT, R240, UR13, PT ;  /* 0x0000000df0007c0c */ /* 0x000fe4000bf03270 */
[--C-:B------:R-:W-:Y:S02]  /*14550*/  FFMA.FTZ R178, R20, c[0x0][0x2d0], -R186.reuse ;  /* 0x0000b40014b27a23 */ /* 0x100fe400000108ba */
[--C-:B------:R-:W-:Y:S01]  /*14560*/  FFMA.FTZ R183, R19, c[0x0][0x2d0], -R186.reuse ;  /* 0x0000b40013b77a23 */ /* 0x100fe200000108ba */
[----:B------:R-:W-:Y:S01]  /*14570*/  LDSM.16.MT88.4 R20, [R216+0x4880] ;  /* 0x00488000d814783b */ /* 0x000fe20000004200 */
[--C-:B------:R-:W-:Y:S01]  /*14580*/  FFMA.FTZ R158, R17, c[0x0][0x2d0], -R186.reuse ;  /* 0x0000b400119e7a23 */ /* 0x100fe200000108ba */
[----:B------:R-:W-:Y:S01]  /*14590*/  MUFU.EX2 R177, R177 ;  /* 0x000000b100b17308 */ /* 0x000fe20000000800 */
[--C-:B------:R-:W-:Y:S01]  /*145a0*/  FFMA.FTZ R157, R7, c[0x0][0x2d0], -R186.reuse ;  /* 0x0000b400079d7a23 */ /* 0x100fe200000108ba */
[----:B------:R-:W-:Y:S01]  /*145b0*/  LDSM.16.MT88.4 R16, [R213+0x4880] ;  /* 0x00488000d510783b */ /* 0x000fe20000004200 */
[----:B------:R-:W-:-:S02]  /*145c0*/  FFMA.FTZ R187, R11, c[0x0][0x2d0], -R186 ;  /* 0x0000b4000bbb7a23 */ /* 0x000fc400000108ba */
[--C-:B------:R-:W-:Y:S01]  /*145d0*/  FFMA.FTZ R184, R9, c[0x0][0x2d0], -R186.reuse ;  /* 0x0000b40009b87a23 */ /* 0x100fe200000108ba */
[----:B------:R-:W1:Y:S01]  /*145e0*/  LDSM.16.MT88.4 R4, [R212+0x8880] ;  /* 0x00888000d404783b */ /* 0x000e620000004200 */
[--C-:B------:R-:W-:Y:S01]  /*145f0*/  FFMA.FTZ R185, R15, c[0x0][0x2d0], -R186.reuse ;  /* 0x0000b4000fb97a23 */ /* 0x100fe200000108ba */
[----:B------:R-:W-:Y:S01]  /*14600*/  MUFU.EX2 R178, R178 ;  /* 0x000000b200b27308 */ /* 0x000fe20000000800 */
[--C-:B------:R-:W-:Y:S01]  /*14610*/  FFMA.FTZ R182, R13, c[0x0][0x2d0], -R186.reuse ;  /* 0x0000b4000db67a23 */ /* 0x100fe200000108ba */
[----:B------:R-:W2:Y:S01]  /*14620*/  LDSM.16.MT88.4 R8, [R214+0x4880] ;  /* 0x00488000d608783b */ /* 0x000ea20000004200 */
[--C-:B------:R-:W-:Y:S02]  /*14630*/  FFMA.FTZ R190, R195, c[0x0][0x2d0], -R186.reuse ;  /* 0x0000b400c3be7a23 */ /* 0x100fe400000108ba */
[--C-:B------:R-:W-:Y:S01]  /*14640*/  FFMA.FTZ R193, R193, c[0x0][0x2d0], -R186.reuse ;  /* 0x0000b400c1c17a23 */ /* 0x100fe200000108ba */
[----:B------:R-:W3:Y:S01]  /*14650*/  LDSM.16.MT88.4 R12, [R212+0x4880] ;  /* 0x00488000d40c783b */ /* 0x000ee20000004200 */
[--C-:B------:R-:W-:Y:S01]  /*14660*/  FFMA.FTZ R191, R191, c[0x0][0x2d0], -R186.reuse ;  /* 0x0000b400bfbf7a23 */ /* 0x100fe200000108ba */
[----:B------:R-:W4:Y:S01]  /*14670*/  MUFU.EX2 R183, R183 ;  /* 0x000000b700b77308 */ /* 0x000f220000000800 */
[----:B------:R-:W-:-:S07]  /*14680*/  FFMA.FTZ R186, R189, c[0x0][0x2d0], -R186 ;  /* 0x0000b400bdba7a23 */ /* 0x000fce00000108ba */
[----:B------:R-:W-:Y:S08]  /*14690*/  MUFU.EX2 R158, R158 ;  /* 0x0000009e009e7308 */ /* 0x000ff00000000800 */
[----:B------:R-:W5:Y:S01]  /*146a0*/  MUFU.EX2 R157, R157 ;  /* 0x0000009d009d7308 */ /* 0x000f620000000800 */
[----:B----4-:R-:W-:Y:S01]  /*146b0*/  F2FP.PACK_AB R129, R183, R178 ;  /* 0x000000b2b781723e */ /* 0x010fe200000000ff */
[----:B------:R-:W-:-:S06]  /*146c0*/  FADD.FTZ R183, R178, R183 ;  /* 0x000000b7b2b77221 */ /* 0x000fcc0000010000 */
[----:B------:R-:W-:Y:S01]  /*146d0*/  MUFU.EX2 R187, R187 ;  /* 0x000000bb00bb7308 */ /* 0x000fe20000000800 */
[----:B-----5:R-:W-:-:S07]  /*146e0*/  F2FP.PACK_AB R131, R157, R158 ;  /* 0x0000009e9d83723e */ /* 0x020fce00000000ff */
[----:B------:R-:W4:Y:S01]  /*146f0*/  MUFU.EX2 R184, R184 ;  /* 0x000000b800b87308 */ /* 0x000f220000000800 */
[C---:B------:R-:W-:Y:S07]  /*14700*/  HMMA.16816.F32 R144, R128.reuse, R140, RZ ;  /* 0x0000008c8090723c */ /* 0x040fee00000018ff */
[----:B------:R-:W-:Y:S01]  /*14710*/  MUFU.EX2 R185, R185 ;  /* 0x000000b900b97308 */ /* 0x000fe20000000800 */
[C---:B------:R-:W-:Y:S07]  /*14720*/  HMMA.16816.F32 R140, R128.reuse, R142, RZ ;  /* 0x0000008e808c723c */ /* 0x040fee00000018ff */
[----:B------:R-:W5:Y:S01]  /*14730*/  MUFU.EX2 R182, R182 ;  /* 0x000000b600b67308 */ /* 0x000f620000000800 */
[C---:B------:R-:W-:Y:S07]  /*14740*/  HMMA.16816.F32 R28, R128.reuse, R32, RZ ;  /* 0x00000020801c723c */ /* 0x040fee00000018ff */
[----:B------:R-:W-:Y:S01]  /*14750*/  MUFU.EX2 R188, R188 ;  /* 0x000000bc00bc7308 */ /* 0x000fe20000000800 */
[C---:B------:R-:W-:Y:S07]  /*14760*/  HMMA.16816.F32 R32, R128.reuse, R34, RZ ;  /* 0x000000228020723c */ /* 0x040fee00000018ff */
[----:B------:R-:W1:Y:S01]  /*14770*/  MUFU.EX2 R237, R237 ;  /* 0x000000ed00ed7308 */ /* 0x000e620000000800 */
[C---:B------:R-:W-:Y:S07]  /*14780*/  HMMA.16816.F32 R152, R128.reuse, R148, RZ ;  /* 0x000000948098723c */ /* 0x040fee00000018ff */
[----:B------:R-:W-:Y:S01]  /*14790*/  MUFU.EX2 R192, R192 ;  /* 0x000000c000c07308 */ /* 0x000fe20000000800 */
[C---:B------:R-:W-:Y:S07]  /*147a0*/  HMMA.16816.F32 R136, R128.reuse, R132, RZ ;  /* 0x000000848088723c */ /* 0x040fee00000018ff */
[----:B------:R-:W-:Y:S01]  /*147b0*/  MUFU.EX2 R241, R241 ;  /* 0x000000f100f17308 */ /* 0x000fe20000000800 */
[C---:B------:R-:W-:Y:S07]  /*147c0*/  HMMA.16816.F32 R36, R128.reuse, R40, RZ ;  /* 0x000000288024723c */ /* 0x040fee00000018ff */
[----:B------:R-:W-:Y:S01]  /*147d0*/  MUFU.EX2 R190, R190 ;  /* 0x000000be00be7308 */ /* 0x000fe20000000800 */
[C---:B------:R-:W-:Y:S07]  /*147e0*/  HMMA.16816.F32 R44, R128.reuse, R48, RZ ;  /* 0x00000030802c723c */ /* 0x040fee00000018ff */
[----:B------:R-:W1:Y:S01]  /*147f0*/  MUFU.EX2 R193, R193 ;  /* 0x000000c100c17308 */ /* 0x000e620000000800 */
[C---:B------:R-:W-:Y:S07]  /*14800*/  HMMA.16816.F32 R52, R128.reuse, R56, RZ ;  /* 0x000000388034723c */ /* 0x040fee00000018ff */
[----:B------:R-:W-:Y:S01]  /*14810*/  MUFU.EX2 R191, R191 ;  /* 0x000000bf00bf7308 */ /* 0x000fe20000000800 */
[C---:B------:R-:W-:Y:S07]  /*14820*/  HMMA.16816.F32 R60, R128.reuse, R64, RZ ;  /* 0x00000040803c723c */ /* 0x040fee00000018ff */
[----:B------:R-:W1:Y:S01]  /*14830*/  MUFU.EX2 R186, R186 ;  /* 0x000000ba00ba7308 */ /* 0x000e620000000800 */
        /* <DEDUP_REMOVED lines=20> */
[C---:B-1----:R-:W-:Y:S07]  /*14980*/  HMMA.16816.F32 R124, R128.reuse, R4, RZ ;  /* 0x00000004807c723c */ /* 0x042fee00000018ff */
[----:B------:R-:W-:Y:S01]  /*14990*/  F2FP.PACK_AB R4, R176, R3 ;  /* 0x00000003b004723e */ /* 0x000fe200000000ff */
[----:B------:R-:W-:Y:S01]  /*149a0*/  HMMA.16816.F32 R128, R128, R6, RZ ;  /* 0x000000068080723c */ /* 0x000fe200000018ff */
[----:B----4-:R-:W-:Y:S01]  /*149b0*/  F2FP.PACK_AB R5, R184, R187 ;  /* 0x000000bbb805723e */ /* 0x010fe200000000ff */
[----:B------:R-:W-:-:S04]  /*149c0*/  FADD.FTZ R3, R3, R156 ;  /* 0x0000009c03037221 */ /* 0x000fc80000010000 */
[----:B------:R-:W-:Y:S01]  /*149d0*/  FADD.FTZ R3, R176, R3 ;  /* 0x00000003b0037221 */ /* 0x000fe20000010000 */
[----:B------:R-:W-:Y:S02]  /*149e0*/  F2FP.PACK_AB R6, R177, R2 ;  /* 0x00000002b106723e */ /* 0x000fe400000000ff */
[----:B-----5:R-:W-:Y:S01]  /*149f0*/  F2FP.PACK_AB R7, R182, R185 ;  /* 0x000000b9b607723e */ /* 0x020fe200000000ff */
[----:B------:R-:W-:-:S04]  /*14a00*/  FADD.FTZ R2, R2, R3 ;  /* 0x0000000302027221 */ /* 0x000fc80000010000 */
[----:B------:R-:W-:Y:S02]  /*14a10*/  FADD.FTZ R177, R177, R2 ;  /* 0x00000002b1b17221 */ /* 0x000fe40000010000 */
[C---:B--2---:R-:W-:Y:S08]  /*14a20*/  HMMA.16816.F32 R144, R4.reuse, R8, R144 ;  /* 0x000000080490723c */ /* 0x044ff00000001890 */
[C---:B------:R-:W-:Y:S01]  /*14a30*/  HMMA.16816.F32 R140, R4.reuse, R10, R140 ;  /* 0x0000000a048c723c */ /* 0x040fe2000000188c */
[----:B------:R-:W1:Y:S07]  /*14a40*/  LDSM.16.MT88.4 R8, [R216+0x7880] ;  /* 0x00788000d808783b */ /* 0x000e6e0000004200 */
[C---:B---3--:R-:W-:Y:S08]  /*14a50*/  HMMA.16816.F32 R28, R4.reuse, R12, R28 ;  /* 0x0000000c041c723c */ /* 0x048ff0000000181c */
[C---:B------:R-:W-:Y:S01]  /*14a60*/  HMMA.16816.F32 R32, R4.reuse, R14, R32 ;  /* 0x0000000e0420723c */ /* 0x040fe20000001820 */
[----:B------:R-:W2:Y:S07]  /*14a70*/  LDSM.16.MT88.4 R12, [R212+0x7880] ;  /* 0x00788000d40c783b */ /* 0x000eae0000004200 */
[C---:B------:R-:W-:Y:S08]  /*14a80*/  HMMA.16816.F32 R152, R4.reuse, R20, R152 ;  /* 0x000000140498723c */ /* 0x040ff00000001898 */
[C---:B------:R-:W-:Y:S01]  /*14a90*/  HMMA.16816.F32 R148, R4.reuse, R22, R148 ;  /* 0x000000160494723c */ /* 0x040fe20000001894 */
[----:B------:R-:W-:Y:S07]  /*14aa0*/  LDSM.16.MT88.4 R20, [R213+0x7880] ;  /* 0x00788000d514783b */ /* 0x000fee0000004200 */
[C---:B------:R-:W-:Y:S08]  /*14ab0*/  HMMA.16816.F32 R136, R4.reuse, R16, R136 ;  /* 0x000000100488723c */ /* 0x040ff00000001888 */
        /* <DEDUP_REMOVED lines=43> */
[----:B------:R-:W-:-:S03]  /*14d70*/  F2FP.PACK_AB R7, R186, R191 ;  /* 0x000000bfba07723e */ /* 0x000fc600000000ff */
[----:B------:R-:W-:-:S04]  /*14d80*/  FADD.FTZ R192, R192, R237 ;  /* 0x000000edc0c07221 */ /* 0x000fc80000010000 */
[----:B-1----:R-:W-:Y:S01]  /*14d90*/  HMMA.16816.F32 R136, R4, R8, R136 ;  /* 0x000000080488723c */ /* 0x002fe20000001888 */
[----:B------:R-:W-:-:S07]  /*14da0*/  FADD.FTZ R238, R241, R192 ;  /* 0x000000c0f1ee7221 */ /* 0x000fce0000010000 */
[C---:B------:R-:W-:Y:S01]  /*14db0*/  HMMA.16816.F32 R132, R4.reuse, R10, R132 ;  /* 0x0000000a0484723c */ /* 0x040fe20000001884 */
[----:B------:R-:W1:Y:S07]  /*14dc0*/  LDSM.16.MT88.4 R8, [R213+0x6880] ;  /* 0x00688000d508783b */ /* 0x000e6e0000004200 */
[C---:B--2---:R-:W-:Y:S08]  /*14dd0*/  HMMA.16816.F32 R44, R4.reuse, R12, R44 ;  /* 0x0000000c042c723c */ /* 0x044ff0000000182c */
[C---:B------:R-:W-:Y:S01]  /*14de0*/  HMMA.16816.F32 R48, R4.reuse, R14, R48 ;  /* 0x0000000e0430723c */ /* 0x040fe20000001830 */
[----:B------:R-:W2:Y:S07]  /*14df0*/  LDSM.16.MT88.4 R12, [R213+0x9880] ;  /* 0x00988000d50c783b */ /* 0x000eae0000004200 */
[C---:B-----5:R-:W-:Y:S08]  /*14e00*/  HMMA.16816.F32 R152, R4.reuse, R160, R152 ;  /* 0x000000a00498723c */ /* 0x060ff00000001898 */
[C---:B------:R-:W-:Y:S01]  /*14e10*/  HMMA.16816.F32 R148, R4.reuse, R162, R148 ;  /* 0x000000a20494723c */ /* 0x040fe20000001894 */
[----:B------:R-:W4:Y:S07]  /*14e20*/  LDSM.16.MT88.4 R160, [R213+0x8080] ;  /* 0x00808000d5a0783b */ /* 0x000f2e0000004200 */
[C---:B------:R-:W-:Y:S08]  /*14e30*/  HMMA.16816.F32 R144, R4.reuse, R24, R144 ;  /* 0x000000180490723c */ /* 0x040ff00000001890 */
[C---:B------:R-:W-:Y:S01]  /*14e40*/  HMMA.16816.F32 R140, R4.reuse, R26, R140 ;  /* 0x0000001a048c723c */ /* 0x040fe2000000188c */
[----:B------:R-:W5:Y:S07]  /*14e50*/  LDSM.16.MT88.4 R24, [R212+0x8080] ;  /* 0x00808000d418783b */ /* 0x000f6e0000004200 */
[C---:B------:R-:W-:Y:S08]  /*14e60*/  HMMA.16816.F32 R28, R4.reuse, R20, R28 ;  /* 0x00000014041c723c */ /* 0x040ff0000000181c */
        /* <DEDUP_REMOVED lines=8> */
[C---:B--2---:R-:W-:Y:S07]  /*14ef0*/  HMMA.16816.F32 R116, R4.reuse, R12, R116 ;  /* 0x0000000c0474723c */ /* 0x044fee0000001874 */
[----:B------:R-:W-:Y:S01]  /*14f00*/  FADD.FTZ R12, R158, R183 ;  /* 0x000000b79e0c7221 */ /* 0x000fe20000010000 */
[----:B------:R-:W-:Y:S03]  /*14f10*/  HMMA.16816.F32 R60, R4, R172, R60 ;  /* 0x000000ac043c723c */ /* 0x000fe6000000183c */
[----:B------:R-:W-:-:S04]  /*14f20*/  FADD.FTZ R12, R157, R12 ;  /* 0x0000000c9d0c7221 */ /* 0x000fc80000010000 */
        /* <DEDUP_REMOVED lines=11> */
[----:B------:R-:W-:-:S05]  /*14fe0*/  FADD.FTZ R237, R186, R191 ;  /* 0x000000bfbaed7221 */ /* 0x000fca0000010000 */
[C---:B------:R-:W-:Y:S08]  /*14ff0*/  HMMA.16816.F32 R80, R4.reuse, R166, R80 ;  /* 0x000000a60450723c */ /* 0x040ff00000001850 */
[C---:B----4-:R-:W-:Y:S08]  /*15000*/  HMMA.16816.F32 R84, R4.reuse, R160, R84 ;  /* 0x000000a00454723c */ /* 0x050ff00000001854 */
[C---:B------:R-:W-:Y:S08]  /*15010*/  HMMA.16816.F32 R88, R4.reuse, R162, R88 ;  /* 0x000000a20458723c */ /* 0x040ff00000001858 */
[C---:B-----5:R-:W-:Y:S08]  /*15020*/  HMMA.16816.F32 R92, R4.reuse, R24, R92 ;  /* 0x00000018045c723c */ /* 0x060ff0000000185c */
[C---:B------:R-:W-:Y:S08]  /*15030*/  HMMA.16816.F32 R96, R4.reuse, R26, R96 ;  /* 0x0000001a0460723c */ /* 0x040ff00000001860 */
[C---:B------:R-:W-:Y:S08]  /*15040*/  HMMA.16816.F32 R100, R4.reuse, R20, R100 ;  /* 0x000000140464723c */ /* 0x040ff00000001864 */
[C---:B------:R-:W-:Y:S08]  /*15050*/  HMMA.16816.F32 R104, R4.reuse, R22, R104 ;  /* 0x000000160468723c */ /* 0x040ff00000001868 */
[C---:B---3--:R-:W-:Y:S08]  /*15060*/  HMMA.16816.F32 R108, R4.reuse, R16, R108 ;  /* 0x00000010046c723c */ /* 0x048ff0000000186c */
[C---:B------:R-:W-:Y:S08]  /*15070*/  HMMA.16816.F32 R112, R4.reuse, R18, R112 ;  /* 0x000000120470723c */ /* 0x040ff00000001870 */
[C---:B------:R-:W-:Y:S08]  /*15080*/  HMMA.16816.F32 R120, R4.reuse, R14, R120 ;  /* 0x0000000e0478723c */ /* 0x040ff00000001878 */
[C---:B-1----:R-:W-:Y:S08]  /*15090*/  HMMA.16816.F32 R124, R4.reuse, R8, R124 ;  /* 0x00000008047c723c */ /* 0x042ff0000000187c */
[----:B------:R-:W-:Y:S01]  /*150a0*/  HMMA.16816.F32 R128, R4, R10, R128 ;  /* 0x0000000a0480723c */ /* 0x000fe20000001880 */
[----:B------:R-:W-:Y:S07]  /*150b0*/  @!P0 BRA `(.L_x_1733) ;  /* 0x0000331000008947 */ /* 0x000fee0003800000 */
[----:B------:R-:W-:Y:S01]  /*150c0*/  IMAD.MOV.U32 R2, RZ, RZ, R159 ;  /* 0x000000ffff027224 */ /* 0x000fe200078e009f */
[C---:B------:R-:W-:Y:S01]  /*150d0*/  SHF.L.U64.HI R241, R196.reuse, 0x1, R199 ;  /* 0x00000001c4f17819 */ /* 0x040fe200000102c7 */
[----:B------:R-:W-:Y:S01]  /*150e0*/  IMAD.MOV.U32 R3, RZ, RZ, R0 ;  /* 0x000000ffff037224 */ /* 0x000fe200078e0000 */
[----:B------:R-:W-:Y:S01]  /*150f0*/  SHF.L.U32 R242, R196, 0x1, RZ ;  /* 0x00000001c4f27819 */ /* 0x000fe200000006ff */
[C---:B------:R-:W-:Y:S01]  /*15100*/  IMAD.SHL.U32 R244, R235.reuse, 0x2, RZ ;  /* 0x00000002ebf47824 */ /* 0x040fe200078e00ff */
[----:B------:R-:W-:Y:S01]  /*15110*/  SHF.L.U64.HI R243, R235, 0x1, R236 ;  /* 0x00000001ebf37819 */ /* 0x000fe200000102ec */
[----:B------:R-:W-:Y:S01]  /*15120*/  UMOV UR4, UR13 ;  /* 0x0000000d00047c82 */ /* 0x000fe20008000000 */
[----:B------:R-:W-:-:S02]  /*15130*/  SHF.L.U64.HI R245, R234, 0x1, R233 ;  /* 0x00000001eaf57819 */ /* 0x000fc400000102e9 */
[----:B------:R-:W-:-:S07]  /*15140*/  SHF.L.U32 R246, R234, 0x1, RZ ;  /* 0x00000001eaf67819 */ /* 0x000fce00000006ff */
.L_x_1738:
[----:B------:R-:W-:Y:S04]  /*15150*/  DEPBAR.LE SB0, 0x0 ;  /* 0x000080000000791a */ /* 0x000fe80000000000 */
[----:B------:R-:W-:Y:S01]  /*15160*/  BAR.SYNC.DEFER_BLOCKING 0x0 ;  /* 0x0000000000007b1d */ /* 0x000fe20000010000 */
[----:B------:R-:W-:Y:S05]  /*15170*/  ISETP.LE.AND P0, PT, RZ, UR4, PT ;  /* 0x00000004ff007c0c */ /* 0x000fea000bf03270 */
[----:B------:R1:W2:Y:S04]  /*15180*/  LDSM.16.M88.4 R156, [R222] ;  /* 0x00000000de9c783b */ /* 0x0002a80000000200 */
[----:B------:R1:W3:Y:S04]  /*15190*/  LDSM.16.M88.4 R160, [R221+0xa080] ;  /* 0x00a08000dda0783b */ /* 0x0002e80000000200 */
[----:B------:R1:W4:Y:S04]  /*151a0*/  LDSM.16.M88.4 R164, [R221+0xa880] ;  /* 0x00a88000dda4783b */ /* 0x0003280000000200 */
[----:B------:R1:W1:Y:S04]  /*151b0*/  LDSM.16.M88.4 R24, [R221+0xb080] ;  /* 0x00b08000dd18783b */ /* 0x0002680000000200 */
[----:B------:R1:W1:Y:S04]  /*151c0*/  LDSM.16.M88.4 R168, [R220] ;  /* 0x00000000dca8783b */ /* 0x0002680000000200 */
[----:B------:R1:W1:Y:S04]  /*151d0*/  LDSM.16.M88.4 R172, [R219] ;  /* 0x00000000dbac783b */ /* 0x0002680000000200 */
[----:B------:R1:W1:Y:S04]  /*151e0*/  LDSM.16.M88.4 R176, [R211] ;  /* 0x00000000d3b0783b */ /* 0x0002680000000200 */
[----:B------:R1:W1:Y:S01]  /*151f0*/  LDSM.16.M88.4 R180, [R210] ;  /* 0x00000000d2b4783b */ /* 0x0002620000000200 */
[----:B------:R-:W-:-:S05]  /*15200*/  @!P0 BRA `(.L_x_1734) ;  /* 0x0000036000008947 */ /* 0x000fca0003800000 */
[C---:B------:R-:W-:Y:S01]  /*15210*/  IMAD.WIDE.U32 R6, R228.reuse, c[0x0][0x208], RZ ;  /* 0x00008200e4067a25 */ /* 0x040fe200078e00ff */
[----:B------:R-:W-:Y:S01]  /*15220*/  SHF.R.S32.HI R9, RZ, 0x1f, R228 ;  /* 0x0000001fff097819 */ /* 0x000fe200000114e4 */
[----:B------:R-:W-:Y:S01]  /*15230*/  BSSY B0, `(.L_x_1734) ;  /* 0x0000033000007945 */ /* 0x000fe20003800000 */
[----:B------:R-:W-:Y:S02]  /*15240*/  SHF.R.S32.HI R5, RZ, 0x1f, R227 ;  /* 0x0000001fff057819 */ /* 0x000fe400000114e3 */
[----:B------:R-:W-:Y:S01]  /*15250*/  ISETP.GE.AND P1, PT, R229, c[0x0][0x1d4], PT ;  /* 0x00007500e5007a0c */ /* 0x000fe20003f26270 */
[----:B------:R-:W-:Y:S02]  /*15260*/  IMAD R9, R9, c[0x0][0x208], RZ ;  /* 0x0000820009097a24 */ /* 0x000fe400078e02ff */
[----:B------:R-:W-:Y:S02]  /*15270*/  IMAD R5, R5, c[0x0][0x218], RZ ;  /* 0x0000860005057a24 */ /* 0x000fe400078e02ff */
[----:B------:R-:W-:Y:S02]  /*15280*/  IMAD R9, R228, c[0x0][0x20c], R9 ;  /* 0x00008300e4097a24 */ /* 0x000fe400078e0209 */
[----:B------:R-:W-:Y:S02]  /*15290*/  IMAD R5, R227, c[0x0][0x21c], R5 ;  /* 0x00008700e3057a24 */ /* 0x000fe400078e0205 */
[----:B------:R-:W-:Y:S04]  /*152a0*/  IMAD.IADD R7, R7, 0x1, R9 ;  /* 0x0000000107077824 */ /* 0x000fe800078e0209 */
[----:B------:R-:W-:Y:S05]  /*152b0*/  IMAD.WIDE.U32 R6, R227, c[0x0][0x218], R6 ;  /* 0x00008600e3067a25 */ /* 0x000fea00078e0006 */
[----:B------:R-:W-:Y:S01]  /*152c0*/  IADD3 R4, P0, R6, UR28, RZ ;  /* 0x0000001c06047c10 */ /* 0x000fe2000ff1e0ff */
[----:B------:R-:W-:Y:S03]  /*152d0*/  IMAD.SHL.U32 R6, R232, 0x2, RZ ;  /* 0x00000002e8067824 */ /* 0x000fe600078e00ff */
[----:B------:R-:W-:Y:S02]  /*152e0*/  IADD3.X R5, R7, UR12, R5, P0, !PT ;  /* 0x0000000c07057c10 */ /* 0x000fe400087fe405 */
[C---:B------:R-:W-:Y:S04]  /*152f0*/  LEA R0, P0, R4.reuse, c[0x0][0x1f8], 0x1 ;  /* 0x00007e0004007a11 */ /* 0x040fe800078008ff */
[----:B------:R-:W-:Y:S02]  /*15300*/  LEA.HI.X R15, R4, c[0x0][0x1fc], R5, 0x1, P0 ;  /* 0x00007f00040f7a11 */ /* 0x000fe400000f0c05 */
[----:B------:R-:W5:Y:S01]  /*15310*/  SHFL.IDX PT, R5, R0, RZ, 0x181f ;  /* 0x00181fff00057589 */ /* 0x000f6200000e0000 */
[----:B------:R-:W-:Y:S03]  /*15320*/  SHF.L.U64.HI R4, R232, 0x1, R231 ;  /* 0x00000001e8047819 */ /* 0x000fe600000102e7 */
[----:B------:R-:W4:Y:S01]  /*15330*/  SHFL.IDX PT, R8, R15, RZ, 0x181f ;  /* 0x00181fff0f087589 */ /* 0x000f2200000e0000 */
[C---:B-----5:R-:W-:Y:S05]  /*15340*/  IADD3 R16, P0, R5.reuse, R242, RZ ;  /* 0x000000f205107210 */ /* 0x060fea0007f1e0ff */
[C---:B----4-:R-:W-:Y:S01]  /*15350*/  IMAD.X R17, R8.reuse, 0x1, R241, P0 ;  /* 0x0000000108117824 */ /* 0x050fe200000e06f1 */
[C---:B------:R-:W-:Y:S04]  /*15360*/  IADD3 R12, P0, R5.reuse, R244, RZ ;  /* 0x000000f4050c7210 */ /* 0x040fe80007f1e0ff */
[----:B------:R-:W-:Y:S01]  /*15370*/  @!PT LDS RZ, [RZ] ;  /* 0x00000000fffff984 */ /* 0x000fe20000000800 */
[----:B------:R4:W-:Y:S01]  /*15380*/  LDGSTS.E.BYPASS.LTC128B.128 [R230+0x4080], [R16.64], !P6 ;  /* 0x0408000010e67fae */ /* 0x0009e2000f101d5a */
[C---:B------:R-:W-:Y:S01]  /*15390*/  IMAD.X R13, R8.reuse, 0x1, R243, P0 ;  /* 0x00000001080d7824 */ /* 0x040fe200000e06f3 */
[C---:B------:R-:W-:Y:S04]  /*153a0*/  IADD3 R10, P0, R5.reuse, R246, RZ ;  /* 0x000000f6050a7210 */ /* 0x040fe80007f1e0ff */
[----:B------:R4:W-:Y:S01]  /*153b0*/  LDGSTS.E.BYPASS.LTC128B.128 [R230+0x5880], [R12.64], !P1 ;  /* 0x058800000ce67fae */ /* 0x0009e2000c901d5a */
[C---:B------:R-:W-:Y:S01]  /*153c0*/  IMAD.X R11, R8.reuse, 0x1, R245, P0 ;  /* 0x00000001080b7824 */ /* 0x040fe200000e06f5 */
[----:B------:R-:W-:Y:S02]  /*153d0*/  IADD3 R18, P0, R5, R6, RZ ;  /* 0x0000000605127210 */ /* 0x000fe40007f1e0ff */
[----:B------:R-:W-:Y:S02]  /*153e0*/  ISETP.GT.AND P1, PT, R223, 0x7f, PT ;  /* 0x0000007fdf00780c */ /* 0x000fe40003f24270 */
[----:B------:R4:W-:Y:S01]  /*153f0*/  LDGSTS.E.BYPASS.LTC128B.128 [R230+0x7080], [R10.64], !P5 ;  /* 0x070800000ae67fae */ /* 0x0009e2000e901d5a */
[----:B------:R-:W-:Y:S05]  /*15400*/  IMAD.X R19, R8, 0x1, R4, P0 ;  /* 0x0000000108137824 */ /* 0x000fea00000e0604 */
[----:B------:R4:W-:Y:S05]  /*15410*/  LDGSTS.E.BYPASS.LTC128B.128 [R230+0x8880], [R18.64], !P4 ;  /* 0x0888000012e67fae */ /* 0x0009ea000e101d5a */
[----:B------:R-:W-:-:S05]  /*15420*/  @P1 BRA `(.L_x_1735) ;  /* 0x0000013000001947 */ /* 0x000fca0003800000 */
[----:B------:R-:W-:-:S05]  /*15430*/  BRA.DIV ~URZ, `(.L_x_1736) ;  /* 0x000093527f007947 */ /* 0x000fca000b800000 */
[----:B------:R4:W3:Y:S04]  /*15440*/  SHFL.IDX PT, R8, R15, 0x1, 0x181f ;  /* 0x00381f000f087f89 */ /* 0x0008e800000e0000 */
[----:B----4-:R4:W2:Y:S02]  /*15450*/  SHFL.IDX PT, R13, R0, 0x1, 0x181f ;  /* 0x00381f00000d7f89 */ /* 0x0108a400000e0000 */
.L_x_1763:
[----:B--2---:R-:W-:Y:S02]  /*15460*/  IADD3 R16, P0, R13, R242, RZ ;  /* 0x000000f20d107210 */ /* 0x004fe40007f1e0ff */
[----:B------:R-:W-:Y:S03]  /*15470*/  ISETP.GE.AND P1, PT, R229, c[0x0][0x1d4], PT ;  /* 0x00007500e5007a0c */ /* 0x000fe60003f26270 */
[C---:B---3--:R-:W-:Y:S01]  /*15480*/  IMAD.X R17, R8.reuse, 0x1, R241, P0 ;  /* 0x0000000108117824 */ /* 0x048fe200000e06f1 */
[C---:B------:R-:W-:Y:S04]  /*15490*/  IADD3 R14, P0, R13.reuse, R244, RZ ;  /* 0x000000f40d0e7210 */ /* 0x040fe80007f1e0ff */
[----:B------:R-:W-:Y:S01]  /*154a0*/  @!PT LDS RZ, [RZ] ;  /* 0x00000000fffff984 */ /* 0x000fe20000000800 */
[----:B------:R-:W-:Y:S01]  /*154b0*/  @!PT LDS RZ, [RZ] ;  /* 0x00000000fffff984 */ /* 0x000fe20000000800 */
        /* <DEDUP_REMOVED lines=10> */
.L_x_1735:
[----:B------:R-:W-:Y:S05]  /*15560*/  BSYNC B0 ;  /* 0x0000000000007941 */ /* 0x000fea0003800000 */
.L_x_1734:
[----:B------:R-:W0:Y:S01]  /*15570*/  LDGDEPBAR ;  /* 0x00000000000079af */ /* 0x000e220000000000 */
[----:B------:R-:W-:Y:S01]  /*15580*/  WARPSYNC 0xffffffff ;  /* 0xffffffff00007948 */ /* 0x000fe20003800000 */
[C---:B--23--:R-:W-:Y:S01]  /*15590*/  HMMA.16816.F32 R4, R156.reuse, R160, RZ ;  /* 0x000000a09c04723c */ /* 0x04cfe200000018ff */
[----:B------:R-:W-:Y:S04]  /*155a0*/  UISETP.GE.AND UP0, UPT, UR4, 0x1, UPT ;  /* 0x000000010400788c */ /* 0x000fe8000bf06270 */
[----:B------:R-:W-:Y:S02]  /*155b0*/  LDSM.16.M88.4 R184, [R218] ;  /* 0x00000000dab8783b */ /* 0x000fe40000000200 */
[----:B------:R-:W-:Y:S01]  /*155c0*/  PLOP3.LUT P0, PT, PT, PT, UP0, 0x40, 0x0 ;  /* 0x000000000000781c */ /* 0x000fe20003f0e808 */
[C---:B----4-:R-:W-:Y:S04]  /*155d0*/  HMMA.16816.F32 R8, R156.reuse, R162, RZ ;  /* 0x000000a29c08723c */ /* 0x050fe800000018ff */
[----:B------:R-:W2:Y:S04]  /*155e0*/  LDSM.16.M88.4 R188, [R215+0xa080] ;  /* 0x00a08000d7bc783b */ /* 0x000ea80000000200 */
[C---:B------:R-:W-:Y:S03]  /*155f0*/  HMMA.16816.F32 R12, R156.reuse, R164, RZ ;  /* 0x000000a49c0c723c */ /* 0x040fe600000018ff */
[----:B------:R-:W-:Y:S05]  /*15600*/  LDSM.16.M88.4 R160, [R215+0xb080] ;  /* 0x00b08000d7a0783b */ /* 0x000fea0000000200 */
[C---:B------:R-:W-:Y:S02]  /*15610*/  HMMA.16816.F32 R16, R156.reuse, R166, RZ ;  /* 0x000000a69c10723c */ /* 0x040fe400000018ff */
[----:B------:R-:W-:Y:S06]  /*15620*/  LDSM.16.M88.4 R164, [R217] ;  /* 0x00000000d9a4783b */ /* 0x000fec0000000200 */
[C---:B-1----:R-:W-:Y:S01]  /*15630*/  HMMA.16816.F32 R20, R156.reuse, R24, RZ ;  /* 0x000000189c14723c */ /* 0x042fe200000018ff */
[----:B------:R-:W-:Y:S07]  /*15640*/  LDSM.16.M88.4 R192, [R209] ;  /* 0x00000000d1c0783b */ /* 0x000fee0000000200 */
[----:B------:R-:W-:Y:S01]  /*15650*/  HMMA.16816.F32 R24, R156, R26, RZ ;  /* 0x0000001a9c18723c */ /* 0x000fe200000018ff */
        /* <DEDUP_REMOVED lines=10> */
[C---:B--2---:R-:W-:Y:S01]  /*15700*/  HMMA.16816.F32 R4, R184.reuse, R188, R4 ;  /* 0x000000bcb804723c */ /* 0x044fe20000001804 */
[----:B------:R-:W2:Y:S07]  /*15710*/  LDSM.16.M88.4 R180, [R221+0xb880] ;  /* 0x00b88000ddb4783b */ /* 0x000eae0000000200 */
[C---:B------:R-:W-:Y:S01]  /*15720*/  HMMA.16816.F32 R8, R184.reuse, R190, R8 ;  /* 0x000000beb808723c */ /* 0x040fe20000001808 */
[----:B------:R-:W-:Y:S07]  /*15730*/  LDSM.16.M88.4 R188, [R208] ;  /* 0x00000000d0bc783b */ /* 0x000fee0000000200 */
[C---:B-1----:R-:W-:Y:S08]  /*15740*/  HMMA.16816.F32 R12, R184.reuse, R156, R12 ;  /* 0x0000009cb80c723c */ /* 0x042ff0000000180c */
[C---:B------:R-:W-:Y:S01]  /*15750*/  HMMA.16816.F32 R16, R184.reuse, R158, R16 ;  /* 0x0000009eb810723c */ /* 0x040fe20000001810 */
[----:B------:R-:W1:Y:S07]  /*15760*/  LDSM.16.M88.4 R156, [R221+0xc080] ;  /* 0x00c08000dd9c783b */ /* 0x000e6e0000000200 */
        /* <DEDUP_REMOVED lines=13> */
[C---:B--2---:R-:W-:Y:S01]  /*15840*/  HMMA.16816.F32 R4, R176.reuse, R180, R4 ;  /* 0x000000b4b004723c */ /* 0x044fe20000001804 */
[----:B------:R-:W2:Y:S07]  /*15850*/  LDSM.16.M88.4 R172, [R218+0x4000] ;  /* 0x00400000daac783b */ /* 0x000eae0000000200 */
        /* <DEDUP_REMOVED lines=79> */
[C---:B--2---:R-:W-:Y:S08]  /*15d50*/  HMMA.16816.F32 R4, R172.reuse, R192, R4 ;  /* 0x000000c0ac04723c */ /* 0x044ff00000001804 */
[C---:B------:R-:W-:Y:S01]  /*15d60*/  HMMA.16816.F32 R8, R172.reuse, R194, R8 ;  /* 0x000000c2ac08723c */ /* 0x040fe20000001808 */
[----:B------:R-:W-:Y:S07]  /*15d70*/  LDSM.16.M88.4 R192, [R209+0x4800] ;  /* 0x00480000d1c0783b */ /* 0x000fee0000000200 */
[C---:B-1----:R-:W-:Y:S08]  /*15d80*/  HMMA.16816.F32 R12, R172.reuse, R156, R12 ;  /* 0x0000009cac0c723c */ /* 0x042ff0000000180c */
        /* <DEDUP_REMOVED lines=28> */
[C---:B--2---:R-:W-:Y:S02]  /*15f50*/  HMMA.16816.F32 R20, R172.reuse, R160, R20 ;  /* 0x000000a0ac14723c */ /* 0x044fe40000001814 */
[----:B------:R-:W1:Y:S02]  /*15f60*/  MUFU.TANH R169, R169 ;  /* 0x000000a900a97308 */ /* 0x000e640000002400 */
[----:B------:R-:W-:Y:S02]  /*15f70*/  FMUL.FTZ R0, R6, c[0x0][0x320] ;  /* 0x0000c80006007a20 */ /* 0x000fe40000410000 */
[----:B------:R-:W-:Y:S02]  /*15f80*/  FMUL.FTZ R168, R7, c[0x0][0x320] ;  /* 0x0000c80007a87a20 */ /* 0x000fe40000410000 */
[----:B------:R-:W-:Y:S04]  /*15f90*/  HMMA.16816.F32 R24, R172, R162, R24 ;  /* 0x000000a2ac18723c */ /* 0x000fe80000001818 */
[----:B------:R-:W2:Y:S01]  /*15fa0*/  MUFU.TANH R170, R170 ;  /* 0x000000aa00aa7308 */ /* 0x000ea20000002400 */
[----:B------:R-:W-:Y:S02]  /*15fb0*/  FMUL.FTZ R171, R8, c[0x0][0x320] ;  /* 0x0000c80008ab7a20 */ /* 0x000fe40000410000 */
[----:B------:R-:W-:Y:S02]  /*15fc0*/  FMUL.FTZ R178, R9, c[0x0][0x320] ;  /* 0x0000c80009b27a20 */ /* 0x000fe40000410000 */
[----:B------:R-:W-:Y:S03]  /*15fd0*/  FMUL.FTZ R176, R10, c[0x0][0x320] ;  /* 0x0000c8000ab07a20 */ /* 0x000fe60000410000 */
[----:B------:R-:W-:Y:S02]  /*15fe0*/  FMUL.FTZ R177, R11, c[0x0][0x320] ;  /* 0x0000c8000bb17a20 */ /* 0x000fe40000410000 */
        /* <DEDUP_REMOVED lines=39> */
[----:B--234-:R-:W-:Y:S01]  /*16260*/  ISETP.NE.AND P1, PT, R224, 0x1, PT ;  /* 0x00000001e000780c */ /* 0x01cfe20003f25270 */
[----:B------:R-:W-:Y:S01]  /*16270*/  UIMAD UR5, UR4, 0x30, UR19 ;  /* 0x00000030040578a4 */ /* 0x000fe2000f8e0213 */
[----:B------:R-:W-:Y:S05]  /*16280*/  IMAD.MOV.U32 R227, RZ, RZ, RZ ;  /* 0x000000ffffe37224 */ /* 0x000fea00078e00ff */
        /* <DEDUP_REMOVED lines=25> */
[----:B------:R-:W2:Y:S01]  /*16420*/  SHFL.IDX PT, R7, R5, RZ, 0x181f ;  /* 0x00181fff05077589 */ /* 0x000ea200000e0000 */
[----:B------:R-:W-:Y:S03]  /*16430*/  IADD3 R6, -R197, 0x30, RZ ;  /* 0x00000030c5067810 */ /* 0x000fe60007ffe1ff */
[----:B------:R-:W3:Y:S01]  /*16440*/  SHFL.IDX PT, R8, R4, RZ, 0x181f ;  /* 0x00181fff04087589 */ /* 0x000ee200000e0000 */
[----:B------:R-:W-:Y:S03]  /*16450*/  ISETP.GE.AND P1, PT, R6, 0x1, PT ;  /* 0x000000010600780c */ /* 0x000fe60003f26270 */
[----:B------:R-:W4:Y:S04]  /*16460*/  SHFL.IDX PT, R5, R5, 0x1, 0x181f ;  /* 0x00381f0005057f89 */ /* 0x000f2800000e0000 */
[----:B------:R-:W5:Y:S06]  /*16470*/  SHFL.IDX PT, R4, R4, 0x1, 0x181f ;  /* 0x00381f0004047f89 */ /* 0x000f6c00000e0000 */
        /* <DEDUP_REMOVED lines=8> */
[----:B------:R-:W-:Y:S02]  /*16500*/  @P1 LEA.HI.X R17, R232, R8, R231, 0x1, P0 ;  /* 0x00000008e8111211 */ /* 0x000fe400000f0ce7 */
[----:B------:R-:W-:Y:S11]  /*16510*/  ISETP.GE.AND P0, PT, R6, 0x21, PT ;  /* 0x000000210600780c */ /* 0x000ff60003f06270 */
[----:B------:R-:W-:Y:S02]  /*16520*/  @!UPT UIADD3 URZ, URZ, URZ, URZ ;  /* 0x0000003f3f3ff290 */ /* 0x000fe4000fffe03f */
[C---:B----4-:R-:W-:Y:S05]  /*16530*/  @P0 IADD3 R8, P2, R5.reuse, R242, RZ ;  /* 0x000000f205080210 */ /* 0x050fea0007f5e0ff */
[C---:B-----5:R-:W-:Y:S01]  /*16540*/  @P0 IMAD.X R9, R4.reuse, 0x1, R241, P2 ;  /* 0x0000000104090824 */ /* 0x060fe200010e06f1 */
[----:B------:R-:W-:Y:S05]  /*16550*/  @P0 IADD3 R6, P2, R5, R244, RZ ;  /* 0x000000f405060210 */ /* 0x000fea0007f5e0ff */
[C---:B------:R-:W-:Y:S01]  /*16560*/  @P0 IMAD.X R7, R4.reuse, 0x1, R243, P2 ;  /* 0x0000000104070824 */ /* 0x040fe200010e06f3 */
[----:B------:R-:W-:Y:S11]  /*16570*/  ISETP.GE.AND P2, PT, R229, c[0x0][0x1d4], PT ;  /* 0x00007500e5007a0c */ /* 0x000ff60003f46270 */
[----:B------:R-:W-:Y:S02]  /*16580*/  @!UPT UIADD3 URZ, URZ, URZ, URZ ;  /* 0x0000003f3f3ff290 */ /* 0x000fe4000fffe03f */
[----:B------:R2:W-:Y:S04]  /*16590*/  @P1 LDGSTS.E.BYPASS.LTC128B.128 [R230+0xb880], [R12.64], !P2 ;  /* 0x0b8800000ce61fae */ /* 0x0005e8000d101d5a */
[----:B------:R2:W-:Y:S04]  /*165a0*/  @P1 LDGSTS.E.BYPASS.LTC128B.128 [R230+0xd080], [R10.64], !P5 ;  /* 0x0d0800000ae61fae */ /* 0x0005e8000e901d5a */
[----:B------:R2:W-:Y:S01]  /*165b0*/  @P1 LDGSTS.E.BYPASS.LTC128B.128 [R230+0xe880], [R16.64], !P4 ;  /* 0x0e88000010e61fae */ /* 0x0005e2000e101d5a */
[----:B------:R-:W-:Y:S03]  /*165c0*/  @P0 IADD3 R18, P1, R5, R246, RZ ;  /* 0x000000f605120210 */ /* 0x000fe60007f3e0ff */
[----:B------:R2:W-:Y:S02]  /*165d0*/  @P0 LDGSTS.E.BYPASS.LTC128B.128 [R230+0xb080], [R8.64], !P6 ;  /* 0x0b08000008e60fae */ /* 0x0005e4000f101d5a */
[----:B------:R-:W-:Y:S01]  /*165e0*/  @P0 IMAD.X R19, R4, 0x1, R245, P1 ;  /* 0x0000000104130824 */ /* 0x000fe200008e06f5 */
[C---:B------:R-:W-:Y:S01]  /*165f0*/  @P0 LEA R26, P1, R232.reuse, R5, 0x1 ;  /* 0x00000005e81a0211 */ /* 0x040fe200078208ff */
[----:B------:R2:W-:Y:S03]  /*16600*/  @P0 LDGSTS.E.BYPASS.LTC128B.128 [R230+0xc880], [R6.64], !P2 ;  /* 0x0c88000006e60fae */ /* 0x0005e6000d101d5a */
[----:B------:R-:W-:Y:S01]  /*16610*/  @P0 LEA.HI.X R27, R232, R4, R231, 0x1, P1 ;  /* 0x00000004e81b0211 */ /* 0x000fe200008f0ce7 */
[----:B------:R2:W-:Y:S04]  /*16620*/  @P0 LDGSTS.E.BYPASS.LTC128B.128 [R230+0xe080], [R18.64], !P5 ;  /* 0x0e08000012e60fae */ /* 0x0005e8000e901d5a */
[----:B------:R2:W-:Y:S04]  /*16630*/  @P0 LDGSTS.E.BYPASS.LTC128B.128 [R230+0xf880], [R26.64], !P4 ;  /* 0x0f8800001ae60fae */ /* 0x0005e8000e101d5a */
.L_x_1737:
[----:B--234-:R-:W-:Y:S01]  /*16640*/  PLOP3.LUT P0, PT, PT, PT, UP2, 0x80, 0x0 ;  /* 0x000000000000781c */ /* 0x01cfe20003f0f028 */
[----:B------:R-:W-:Y:S01]  /*16650*/  UIMAD UR5, UR4, -0x30, URZ ;  /* 0xffffffd0040578a4 */ /* 0x000fe2000f8e023f */
[----:B------:R-:W-:Y:S01]  /*16660*/  MOV R5, R198 ;  /* 0x000000c600057202 */ /* 0x000fe20000000f00 */
[----:B------:R-:W0:Y:S01]  /*16670*/  LDGDEPBAR ;  /* 0x00000000000079af */ /* 0x000e220000000000 */
[----:B------:R-:W-:Y:S03]  /*16680*/  UIADD3 UR13, UR4, -0x1, URZ ;  /* 0xffffffff040d7890 */ /* 0x000fe6000fffe03f */
[----:B------:R-:W-:Y:S04]  /*16690*/  MOV R6, UR5 ;  /* 0x0000000500067c02 */ /* 0x000fe80008000f00 */
[----:B------:R-:W-:Y:S02]  /*166a0*/  IADD3 R9, -R239, 0x1, R6 ;  /* 0x00000001ef097810 */ /* 0x000fe40007ffe106 */
[----:B------:R-:W-:Y:S01]  /*166b0*/  @P0 IMAD.HI.U32 R4, R198, c[0x0][0x2c8], RZ ;  /* 0x0000b200c6040a27 */ /* 0x000fe200078e00ff */
[----:B------:R-:W-:Y:S11]  /*166c0*/  PLOP3.LUT P0, PT, PT, PT, UP2, 0x80, 0x0 ;  /* 0x000000000000781c */ /* 0x000ff60003f0f028 */
[----:B------:R-:W-:Y:S02]  /*166d0*/  @!UPT UIADD3 URZ, URZ, URZ, URZ ;  /* 0x0000003f3f3ff290 */ /* 0x000fe4000fffe03f */
[----:B------:R-:W-:Y:S02]  /*166e0*/  @P0 SHF.R.U32.HI R5, RZ, c[0x0][0x2cc], R4 ;  /* 0x0000b300ff050a19 */ /* 0x000fe40000011604 */
[----:B------:R-:W-:Y:S03]  /*166f0*/  MOV R4, UR21 ;  /* 0x0000001500047c02 */ /* 0x000fe60008000f00 */
[----:B------:R-:W2:Y:S01]  /*16700*/  SHFL.IDX PT, R7, R5, RZ, 0x1c1f ;  /* 0x001c1fff05077589 */ /* 0x000ea200000e0000 */
[----:B------:R-:W-:Y:S07]  /*16710*/  IADD3 R4, -R4, UR14, R9 ;  /* 0x0000000e04047c10 */ /* 0x000fee000fffe109 */
[----:B------:R-:W3:Y:S01]  /*16720*/  SHFL.IDX PT, R5, R5, 0x1, 0x1c1f ;  /* 0x003c1f0005057f89 */ /* 0x000ee200000e0000 */
[----:B--2---:R-:W-:Y:S04]  /*16730*/  IADD3 R6, R4, R7, RZ ;  /* 0x0000000704067210 */ /* 0x004fe80007ffe0ff */
[C---:B------:R-:W-:Y:S04]  /*16740*/  ISETP.GT.AND P0, PT, R6.reuse, RZ, PT ;  /* 0x000000ff0600720c */ /* 0x040fe80003f04270 */
[----:B-1----:R-:W-:Y:S02]  /*16750*/  FSEL R10, R169, -INF , P0 ;  /* 0xff800000a90a7808 */ /* 0x002fe40000000000 */
[----:B------:R-:W-:Y:S02]  /*16760*/  ISETP.GT.AND P0, PT, R6, 0x1, PT ;  /* 0x000000010600780c */ /* 0x000fe40003f04270 */
[----:B---3--:R-:W-:Y:S02]  /*16770*/  IADD3 R4, R4, R5, RZ ;  /* 0x0000000504047210 */ /* 0x008fe40007ffe0ff */
[----:B------:R-:W-:Y:S02]  /*16780*/  FSEL R13, R170, -INF , P0 ;  /* 0xff800000aa0d7808 */ /* 0x000fe40000000000 */
[C---:B------:R-:W-:Y:S04]  /*16790*/  ISETP.GT.AND P0, PT, R6.reuse, 0x8, PT ;  /* 0x000000080600780c */ /* 0x040fe80003f04270 */
[----:B------:R-:W-:Y:S02]  /*167a0*/  FSEL R11, R171, -INF , P0 ;  /* 0xff800000ab0b7808 */ /* 0x000fe40000000000 */
[----:B------:R-:W-:Y:S04]  /*167b0*/  ISETP.GT.AND P0, PT, R6, 0x9, PT ;  /* 0x000000090600780c */ /* 0x000fe80003f04270 */
[----:B------:R-:W-:Y:S02]  /*167c0*/  FSEL R9, R178, -INF , P0 ;  /* 0xff800000b2097808 */ /* 0x000fe40000000000 */
[C---:B------:R-:W-:Y:S04]  /*167d0*/  ISETP.GT.AND P0, PT, R6.reuse, 0x10, PT ;  /* 0x000000100600780c */ /* 0x040fe80003f04270 */
[----:B------:R-:W-:Y:S02]  /*167e0*/  FSEL R249, R249, -INF , P0 ;  /* 0xff800000f9f97808 */ /* 0x000fe40000000000 */
[C---:B------:R-:W-:Y:S04]  /*167f0*/  ISETP.GT.AND P0, PT, R6.reuse, 0x11, PT ;  /* 0x000000110600780c */ /* 0x040fe80003f04270 */
        /* <DEDUP_REMOVED lines=9> */
[----:B------:R-:W-:Y:S04]  /*16890*/  ISETP.GT.AND P0, PT, R6, 0x28, PT ;  /* 0x000000280600780c */ /* 0x000fe80003f04270 */
[----:B------:R-:W-:Y:S02]  /*168a0*/  FSEL R187, R172, -INF , P0 ;  /* 0xff800000acbb7808 */ /* 0x000fe40000000000 */
[----:B------:R-:W-:Y:S04]  /*168b0*/  ISETP.GT.AND P0, PT, R6, 0x29, PT ;  /* 0x000000290600780c */ /* 0x000fe80003f04270 */
[----:B------:R-:W-:Y:S02]  /*168c0*/  FSEL R185, R21, -INF , P0 ;  /* 0xff80000015b97808 */ /* 0x000fe40000000000 */
[----:B------:R-:W-:Y:S04]  /*168d0*/  ISETP.GT.AND P0, PT, R4, RZ, PT ;  /* 0x000000ff0400720c */ /* 0x000fe80003f04270 */
[----:B------:R-:W-:Y:S02]  /*168e0*/  FSEL R21, R0, -INF , P0 ;  /* 0xff80000000157808 */ /* 0x000fe40000000000 */
[----:B------:R-:W-:Y:S02]  /*168f0*/  FMNMX.FTZ R0, R10, R3, !PT ;  /* 0x000000030a007209 */ /* 0x000fe40007810000 */
[----:B------:R-:W-:Y:S02]  /*16900*/  ISETP.GT.AND P0, PT, R4, 0x1, PT ;  /* 0x000000010400780c */ /* 0x000fe40003f04270 */
[----:B------:R-:W-:Y:S02]  /*16910*/  FMNMX.FTZ R0, R13, R0, !PT ;  /* 0x000000000d007209 */ /* 0x000fe40007810000 */
[----:B------:R-:W-:Y:S02]  /*16920*/  FSEL R19, R168, -INF , P0 ;  /* 0xff800000a8137808 */ /* 0x000fe40000000000 */
[----:B------:R-:W-:Y:S02]  /*16930*/  FMNMX.FTZ R0, R11, R0, !PT ;  /* 0x000000000b007209 */ /* 0x000fe40007810000 */
[----:B------:R-:W-:Y:S02]  /*16940*/  FMNMX.FTZ R8, R21, R2, !PT ;  /* 0x0000000215087209 */ /* 0x000fe40007810000 */
[----:B------:R-:W-:Y:S02]  /*16950*/  FMNMX.FTZ R0, R9, R0, !PT ;  /* 0x0000000009007209 */ /* 0x000fe40007810000 */
[----:B------:R-:W-:Y:S02]  /*16960*/  ISETP.GT.AND P0, PT, R4, 0x8, PT ;  /* 0x000000080400780c */ /* 0x000fe40003f04270 */
[----:B------:R-:W-:Y:S02]  /*16970*/  FMNMX.FTZ R0, R249, R0, !PT ;  /* 0x00000000f9007209 */ /* 0x000fe40007810000 */
[----:B------:R-:W-:Y:S02]  /*16980*/  FSEL R17, R176, -INF , P0 ;  /* 0xff800000b0117808 */ /* 0x000fe40000000000 */
[----:B------:R-:W-:Y:S02]  /*16990*/  FMNMX.FTZ R0, R247, R0, !PT ;  /* 0x00000000f7007209 */ /* 0x000fe40007810000 */
[C---:B------:R-:W-:Y:S02]  /*169a0*/  ISETP.GT.AND P0, PT, R4.reuse, 0x9, PT ;  /* 0x000000090400780c */ /* 0x040fe40003f04270 */
[----:B------:R-:W-:Y:S02]  /*169b0*/  FMNMX.FTZ R0, R171, R0, !PT ;  /* 0x00000000ab007209 */ /* 0x000fe40007810000 */
[----:B------:R-:W-:Y:S02]  /*169c0*/  FMNMX.FTZ R8, R19, R8, !PT ;  /* 0x0000000813087209 */ /* 0x000fe40007810000 */
[----:B------:R-:W-:Y:S02]  /*169d0*/  FMNMX.FTZ R0, R169, R0, !PT ;  /* 0x00000000a9007209 */ /* 0x000fe40007810000 */
        /* <DEDUP_REMOVED lines=9> */
[C---:B------:R-:W-:Y:S01]  /*16a70*/  ISETP.GT.AND P0, PT, R4.reuse, 0x11, PT ;  /* 0x000000110400780c */ /* 0x040fe20003f04270 */
[----:B------:R-:W1:Y:S01]  /*16a80*/  SHFL.BFLY PT, R7, R6, 0x2, 0x1f ;  /* 0x0c401f0006077f89 */ /* 0x000e6200000e0000 */
        /* <DEDUP_REMOVED lines=12> */
[----:B-1----:R-:W-:Y:S02]  /*16b50*/  FMNMX.FTZ R5, R7, R6, !PT ;  /* 0x0000000607057209 */ /* 0x002fe40007810000 */
[----:B------:R-:W-:Y:S02]  /*16b60*/  FSEL R189, R20, -INF , P0 ;  /* 0xff80000014bd7808 */ /* 0x000fe40000000000 */
[----:B------:R-:W-:Y:S01]  /*16b70*/  ISETP.GT.AND P0, PT, R4, 0x28, PT ;  /* 0x000000280400780c */ /* 0x000fe20003f04270 */
[----:B------:R-:W1:Y:S01]  /*16b80*/  SHFL.BFLY PT, R0, R5, 0x1, 0x1f ;  /* 0x0c201f0005007f89 */ /* 0x000e6200000e0000 */
[----:B------:R-:W-:Y:S02]  /*16b90*/  FMNMX.FTZ R8, R191, R8, !PT ;  /* 0x00000008bf087209 */ /* 0x000fe40007810000 */
[----:B------:R-:W-:Y:S02]  /*16ba0*/  FSEL R183, R24, -INF , P0 ;  /* 0xff80000018b77808 */ /* 0x000fe40000000000 */
[----:B------:R-:W-:Y:S02]  /*16bb0*/  ISETP.GT.AND P0, PT, R4, 0x29, PT ;  /* 0x000000290400780c */ /* 0x000fe40003f04270 */
[----:B------:R-:W-:Y:S02]  /*16bc0*/  FMNMX.FTZ R8, R189, R8, !PT ;  /* 0x00000008bd087209 */ /* 0x000fe40007810000 */
[----:B------:R-:W-:Y:S02]  /*16bd0*/  FSEL R157, R23, -INF , P0 ;  /* 0xff800000179d7808 */ /* 0x000fe40000000000 */
[----:B------:R-:W-:Y:S04]  /*16be0*/  FMNMX.FTZ R8, R183, R8, !PT ;  /* 0x00000008b7087209 */ /* 0x000fe80007810000 */
[----:B------:R-:W-:Y:S02]  /*16bf0*/  FMNMX.FTZ R6, R157, R8, !PT ;  /* 0x000000089d067209 */ /* 0x000fe40007810000 */
[----:B-1----:R-:W-:Y:S03]  /*16c00*/  FMNMX.FTZ R0, R5, R0, !PT ;  /* 0x0000000005007209 */ /* 0x002fe60007810000 */
[----:B------:R-:W1:Y:S01]  /*16c10*/  SHFL.BFLY PT, R5, R6, 0x2, 0x1f ;  /* 0x0c401f0006057f89 */ /* 0x000e6200000e0000 */
[C---:B------:R-:W-:Y:S01]  /*16c20*/  FSETP.NEU.FTZ.AND P0, PT, R0.reuse, -INF , PT ;  /* 0xff8000000000780b */ /* 0x040fe20003f1d000 */
[C---:B------:R-:W-:Y:S03]  /*16c30*/  FMUL.FTZ R184, R0.reuse, c[0x0][0x2d0] ;  /* 0x0000b40000b87a20 */ /* 0x040fe60000410000 */
[----:B------:R-:W-:Y:S02]  /*16c40*/  FSEL R4, R0, RZ, P0 ;  /* 0x000000ff00047208 */ /* 0x000fe40000000000 */
[----:B------:R-:W-:Y:S03]  /*16c50*/  FSEL R184, R184, RZ, P0 ;  /* 0x000000ffb8b87208 */ /* 0x000fe60000000000 */
[----:B------:R-:W-:Y:S02]  /*16c60*/  FADD.FTZ R4, -R4, R3 ;  /* 0x0000000304047221 */ /* 0x000fe40000010100 */
[--C-:B------:R-:W-:Y:S02]  /*16c70*/  FFMA.FTZ R180, R13, c[0x0][0x2d0], -R184.reuse ;  /* 0x0000b4000db47a23 */ /* 0x100fe400000108b8 */
[--C-:B------:R-:W-:Y:S02]  /*16c80*/  FFMA.FTZ R181, R10, c[0x0][0x2d0], -R184.reuse ;  /* 0x0000b4000ab57a23 */ /* 0x100fe400000108b8 */
[--C-:B------:R-:W-:Y:S02]  /*16c90*/  FFMA.FTZ R179, R11, c[0x0][0x2d0], -R184.reuse ;  /* 0x0000b4000bb37a23 */ /* 0x100fe400000108b8 */
[--C-:B------:R-:W-:Y:S01]  /*16ca0*/  FFMA.FTZ R178, R9, c[0x0][0x2d0], -R184.reuse ;  /* 0x0000b40009b27a23 */ /* 0x100fe200000108b8 */
[----:B------:R-:W-:Y:S01]  /*16cb0*/  MUFU.EX2 R180, R180 ;  /* 0x000000b400b47308 */ /* 0x000fe20000000800 */
[----:B------:R-:W-:Y:S02]  /*16cc0*/  FMUL.FTZ R3, R4, c[0x0][0x2d0] ;  /* 0x0000b40004037a20 */ /* 0x000fe40000410000 */
[--C-:B------:R-:W-:Y:S01]  /*16cd0*/  FFMA.FTZ R251, R171, c[0x0][0x2d0], -R184.reuse ;  /* 0x0000b400abfb7a23 */ /* 0x100fe200000108b8 */
[----:B-1----:R-:W-:Y:S01]  /*16ce0*/  FMNMX.FTZ R7, R6, R5, !PT ;  /* 0x0000000506077209 */ /* 0x002fe20007810000 */
[--C-:B------:R-:W-:Y:S02]  /*16cf0*/  FFMA.FTZ R190, R169, c[0x0][0x2d0], -R184.reuse ;  /* 0x0000b400a9be7a23 */ /* 0x100fe400000108b8 */
[----:B------:R-:W-:Y:S01]  /*16d00*/  LDSM.16.MT88.4 R168, [R212+0x6080] ;  /* 0x00608000d4a8783b */ /* 0x000fe20000004200 */
[--C-:B------:R-:W-:Y:S02]  /*16d10*/  FFMA.FTZ R186, R249, c[0x0][0x2d0], -R184.reuse ;  /* 0x0000b400f9ba7a23 */ /* 0x100fe400000108b8 */
[----:B------:R-:W1:Y:S01]  /*16d20*/  MUFU.EX2 R181, R181 ;  /* 0x000000b500b57308 */ /* 0x000e620000000800 */
[--C-:B------:R-:W-:Y:S02]  /*16d30*/  FFMA.FTZ R247, R247, c[0x0][0x2d0], -R184.reuse ;  /* 0x0000b400f7f77a23 */ /* 0x100fe400000108b8 */
[--C-:B------:R-:W-:Y:S02]  /*16d40*/  FFMA.FTZ R195, R195, c[0x0][0x2d0], -R184.reuse ;  /* 0x0000b400c3c37a23 */ /* 0x100fe400000108b8 */
[----:B------:R-:W2:Y:S01]  /*16d50*/  SHFL.BFLY PT, R156, R7, 0x1, 0x1f ;  /* 0x0c201f00079c7f89 */ /* 0x000ea200000e0000 */
[--C-:B------:R-:W-:Y:S02]  /*16d60*/  FFMA.FTZ R248, R193, c[0x0][0x2d0], -R184.reuse ;  /* 0x0000b400c1f87a23 */ /* 0x100fe400000108b8 */
[--C-:B------:R-:W-:Y:S02]  /*16d70*/  FFMA.FTZ R187, R187, c[0x0][0x2d0], -R184.reuse ;  /* 0x0000b400bbbb7a23 */ /* 0x100fe400000108b8 */
[----:B------:R-:W-:Y:S01]  /*16d80*/  MUFU.EX2 R179, R179 ;  /* 0x000000b300b37308 */ /* 0x000fe20000000800 */
[----:B------:R-:W-:Y:S09]  /*16d90*/  FFMA.FTZ R184, R185, c[0x0][0x2d0], -R184 ;  /* 0x0000b400b9b87a23 */ /* 0x000ff200000108b8 */
[----:B------:R-:W3:Y:S01]  /*16da0*/  MUFU.EX2 R178, R178 ;  /* 0x000000b200b27308 */ /* 0x000ee20000000800 */
[----:B-1----:R-:W-:Y:S02]  /*16db0*/  F2FP.PACK_AB R160, R180, R181 ;  /* 0x000000b5b4a0723e */ /* 0x002fe400000000ff */
[----:B--2---:R-:W-:Y:S07]  /*16dc0*/  FMNMX.FTZ R156, R156, R7, !PT ;  /* 0x000000079c9c7209 */ /* 0x004fee0007810000 */
[----:B------:R-:W1:Y:S01]  /*16dd0*/  MUFU.EX2 R3, R3 ;  /* 0x0000000300037308 */ /* 0x000e620000000800 */
[C---:B------:R-:W-:Y:S01]  /*16de0*/  FSETP.NEU.FTZ.AND P0, PT, R156.reuse, -INF , PT ;  /* 0xff8000009c00780b */ /* 0x040fe20003f1d000 */
[C---:B------:R-:W-:Y:S03]  /*16df0*/  FMUL.FTZ R182, R156.reuse, c[0x0][0x2d0] ;  /* 0x0000b4009cb67a20 */ /* 0x040fe60000410000 */
[----:B------:R-:W-:Y:S02]  /*16e00*/  FSEL R5, R156, RZ, P0 ;  /* 0x000000ff9c057208 */ /* 0x000fe40000000000 */
[----:B------:R-:W-:Y:S03]  /*16e10*/  FSEL R182, R182, RZ, P0 ;  /* 0x000000ffb6b67208 */ /* 0x000fe60000000000 */
[----:B------:R-:W-:Y:S01]  /*16e20*/  MUFU.EX2 R186, R186 ;  /* 0x000000ba00ba7308 */ /* 0x000fe20000000800 */
[----:B------:R-:W-:Y:S01]  /*16e30*/  ISETP.LT.AND P0, PT, R240, UR4, PT ;  /* 0x00000004f0007c0c */ /* 0x000fe2000bf01270 */
[----:B------:R-:W-:Y:S01]  /*16e40*/  FADD.FTZ R5, -R5, R2 ;  /* 0x0000000205057221 */ /* 0x000fe20000010100 */
[----:B------:R-:W-:Y:S01]  /*16e50*/  UMOV UR4, UR13 ;  /* 0x0000000d00047c82 */ /* 0x000fe20008000000 */
[--C-:B------:R-:W-:Y:S01]  /*16e60*/  FFMA.FTZ R158, R15, c[0x0][0x2d0], -R182.reuse ;  /* 0x0000b4000f9e7a23 */ /* 0x100fe200000108b6 */
[----:B---3--:R-:W-:Y:S01]  /*16e70*/  F2FP.PACK_AB R162, R178, R179 ;  /* 0x000000b3b2a2723e */ /* 0x008fe200000000ff */
[----:B------:R-:W2:Y:S01]  /*16e80*/  LDSM.16.MT88.4 R12, [R216+0x4080] ;  /* 0x00408000d80c783b */ /* 0x000ea20000004200 */
[--C-:B------:R-:W-:Y:S02]  /*16e90*/  FFMA.FTZ R177, R21, c[0x0][0x2d0], -R182.reuse ;  /* 0x0000b40015b17a23 */ /* 0x100fe400000108b6 */
[--C-:B------:R-:W-:Y:S01]  /*16ea0*/  FFMA.FTZ R176, R19, c[0x0][0x2d0], -R182.reuse ;  /* 0x0000b40013b07a23 */ /* 0x100fe200000108b6 */
[----:B------:R-:W-:Y:S01]  /*16eb0*/  MUFU.EX2 R158, R158 ;  /* 0x0000009e009e7308 */ /* 0x000fe20000000800 */
[--C-:B------:R-:W-:Y:S02]  /*16ec0*/  FFMA.FTZ R159, R17, c[0x0][0x2d0], -R182.reuse ;  /* 0x0000b400119f7a23 */ /* 0x100fe400000108b6 */
[----:B------:R-:W-:Y:S01]  /*16ed0*/  FMUL.FTZ R2, R5, c[0x0][0x2d0] ;  /* 0x0000b40005027a20 */ /* 0x000fe20000410000 */
[----:B------:R-:W3:Y:S01]  /*16ee0*/  LDSM.16.MT88.4 R20, [R214+0x4080] ;  /* 0x00408000d614783b */ /* 0x000ee20000004200 */
        /* <DEDUP_REMOVED lines=9> */
[----:B------:R-:W1:Y:S01]  /*16f80*/  MUFU.EX2 R176, R176 ;  /* 0x000000b000b07308 */ /* 0x000e620000000800 */
[--C-:B------:R-:W-:Y:S02]  /*16f90*/  FFMA.FTZ R188, R175, c[0x0][0x2d0], -R182.reuse ;  /* 0x0000b400afbc7a23 */ /* 0x100fe400000108b6 */
[--C-:B------:R-:W-:Y:S02]  /*16fa0*/  FFMA.FTZ R249, R173, c[0x0][0x2d0], -R182.reuse ;  /* 0x0000b400adf97a23 */ /* 0x100fe400000108b6 */
[----:B------:R-:W-:Y:S01]  /*16fb0*/  LDSM.16.MT88.4 R172, [R216+0x7880] ;  /* 0x00788000d8ac783b */ /* 0x000fe20000004200 */
[--C-:B------:R-:W-:Y:S02]  /*16fc0*/  FFMA.FTZ R192, R167, c[0x0][0x2d0], -R182.reuse ;  /* 0x0000b400a7c07a23 */ /* 0x100fe400000108b6 */
[--C-:B------:R-:W-:Y:S02]  /*16fd0*/  FFMA.FTZ R194, R165, c[0x0][0x2d0], -R182.reuse ;  /* 0x0000b400a5c27a23 */ /* 0x100fe400000108b6 */
[----:B------:R-:W4:Y:S01]  /*16fe0*/  MUFU.EX2 R159, R159 ;  /* 0x0000009f009f7308 */ /* 0x000f220000000800 */
[C---:B------:R-:W-:Y:S02]  /*16ff0*/  FMUL.FTZ R28, R3.reuse, R28 ;  /* 0x0000001c031c7220 */ /* 0x040fe40000410000 */
[----:B------:R-:W-:Y:S01]  /*17000*/  LDSM.16.MT88.4 R164, [R213+0x6080] ;  /* 0x00608000d5a4783b */ /* 0x000fe20000004200 */
[C---:B------:R-:W-:Y:S02]  /*17010*/  FMUL.FTZ R29, R3.reuse, R29 ;  /* 0x0000001d031d7220 */ /* 0x040fe40000410000 */
[C---:B------:R-:W-:Y:S02]  /*17020*/  FMUL.FTZ R32, R3.reuse, R32 ;  /* 0x0000002003207220 */ /* 0x040fe40000410000 */
[C---:B------:R-:W-:Y:S02]  /*17030*/  FMUL.FTZ R33, R3.reuse, R33 ;  /* 0x0000002103217220 */ /* 0x040fe40000410000 */
[----:B------:R-:W5:Y:S01]  /*17040*/  MUFU.EX2 R2, R2 ;  /* 0x0000000200027308 */ /* 0x000f620000000800 */
        /* <DEDUP_REMOVED lines=8> */
[C---:B------:R-:W-:Y:S01]  /*170d0*/  FMUL.FTZ R48, R3.reuse, R48 ;  /* 0x0000003003307220 */ /* 0x040fe20000410000 */
[----:B----4-:R-:W-:Y:S01]  /*170e0*/  F2FP.PACK_AB R163, R158, R159 ;  /* 0x0000009f9ea3723e */ /* 0x010fe200000000ff */
[C---:B------:R-:W-:Y:S02]  /*170f0*/  FMUL.FTZ R49, R3.reuse, R49 ;  /* 0x0000003103317220 */ /* 0x040fe40000410000 */
[C---:B------:R-:W-:Y:S02]  /*17100*/  FMUL.FTZ R52, R3.reuse, R52 ;  /* 0x0000003403347220 */ /* 0x040fe40000410000 */
[C---:B------:R-:W-:Y:S01]  /*17110*/  FMUL.FTZ R53, R3.reuse, R53 ;  /* 0x0000003503357220 */ /* 0x040fe20000410000 */
[----:B------:R-:W-:Y:S01]  /*17120*/  MUFU.EX2 R188, R188 ;  /* 0x000000bc00bc7308 */ /* 0x000fe20000000800 */
[C---:B------:R-:W-:Y:S02]  /*17130*/  FMUL.FTZ R56, R3.reuse, R56 ;  /* 0x0000003803387220 */ /* 0x040fe40000410000 */
[C---:B------:R-:W-:Y:S02]  /*17140*/  FMUL.FTZ R57, R3.reuse, R57 ;  /* 0x0000003903397220 */ /* 0x040fe40000410000 */
[C---:B-----5:R-:W-:Y:S02]  /*17150*/  FMUL.FTZ R6, R2.reuse, R154 ;  /* 0x0000009a02067220 */ /* 0x060fe40000410000 */
[C---:B------:R-:W-:Y:S02]  /*17160*/  FMUL.FTZ R7, R2.reuse, R155 ;  /* 0x0000009b02077220 */ /* 0x040fe40000410000 */
[----:B------:R-:W4:Y:S01]  /*17170*/  LDSM.16.MT88.4 R152, [R213+0x4080] ;  /* 0x00408000d598783b */ /* 0x000f220000004200 */
[C---:B------:R-:W-:Y:S01]  /*17180*/  FMUL.FTZ R10, R2.reuse, R150 ;  /* 0x00000096020a7220 */ /* 0x040fe20000410000 */
[----:B------:R-:W5:Y:S01]  /*17190*/  MUFU.EX2 R249, R249 ;  /* 0x000000f900f97308 */ /* 0x000f620000000800 */
[C---:B------:R-:W-:Y:S02]  /*171a0*/  FMUL.FTZ R11, R2.reuse, R151 ;  /* 0x00000097020b7220 */ /* 0x040fe40000410000 */
[C---:B--2---:R-:W-:Y:S03]  /*171b0*/  HMMA.16816.F32 R4, R160.reuse, R12, R4 ;  /* 0x0000000ca004723c */ /* 0x044fe60000001804 */
[----:B------:R-:W-:Y:S02]  /*171c0*/  LDSM.16.MT88.4 R148, [R213+0x4880] ;  /* 0x00488000d594783b */ /* 0x000fe40000004200 */
[C---:B------:R-:W-:Y:S02]  /*171d0*/  FMUL.FTZ R18, R2.reuse, R142 ;  /* 0x0000008e02127220 */ /* 0x040fe40000410000 */
[C---:B------:R-:W-:Y:S01]  /*171e0*/  FMUL.FTZ R12, R3.reuse, R144 ;  /* 0x00000090030c7220 */ /* 0x040fe20000410000 */
[C---:B------:R-:W-:Y:S01]  /*171f0*/  HMMA.16816.F32 R8, R160.reuse, R14, R8 ;  /* 0x0000000ea008723c */ /* 0x040fe20000001808 */
[----:B------:R-:W-:Y:S03]  /*17200*/  MUFU.EX2 R251, R251 ;  /* 0x000000fb00fb7308 */ /* 0x000fe60000000800 */
[C---:B------:R-:W-:Y:S02]  /*17210*/  FMUL.FTZ R13, R3.reuse, R145 ;  /* 0x00000091030d7220 */ /* 0x040fe40000410000 */
[C---:B------:R-:W-:Y:S02]  /*17220*/  FMUL.FTZ R19, R2.reuse, R143 ;  /* 0x0000008f02137220 */ /* 0x040fe40000410000 */
[C---:B------:R-:W-:Y:S01]  /*17230*/  FMUL.FTZ R14, R2.reuse, R146 ;  /* 0x00000092020e7220 */ /* 0x040fe20000410000 */
[----:B------:R-:W-:Y:S02]  /*17240*/  LDSM.16.MT88.4 R140, [R213+0x5880] ;  /* 0x00588000d58c783b */ /* 0x000fe40000004200 */
[----:B------:R-:W2:Y:S01]  /*17250*/  MUFU.EX2 R190, R190 ;  /* 0x000000be00be7308 */ /* 0x000ea20000000800 */
[C---:B------:R-:W-:Y:S02]  /*17260*/  FMUL.FTZ R15, R2.reuse, R147 ;  /* 0x00000093020f7220 */ /* 0x040fe40000410000 */
[C---:B------:R-:W-:Y:S02]  /*17270*/  FMUL.FTZ R26, R2.reuse, R134 ;  /* 0x00000086021a7220 */ /* 0x040fe40000410000 */
[C---:B------:R-:W-:Y:S01]  /*17280*/  FMUL.FTZ R27, R2.reuse, R135 ;  /* 0x00000087021b7220 */ /* 0x040fe20000410000 */
[----:B------:R-:W1:Y:S01]  /*17290*/  LDSM.16.MT88.4 R144, [R212+0x4080] ;  /* 0x00408000d490783b */ /* 0x000e620000004200 */
[C---:B------:R-:W-:Y:S01]  /*172a0*/  FMUL.FTZ R30, R2.reuse, R30 ;  /* 0x0000001e021e7220 */ /* 0x040fe20000410000 */
[C---:B---3--:R-:W-:Y:S02]  /*172b0*/  HMMA.16816.F32 R12, R160.reuse, R20, R12 ;  /* 0x00000014a00c723c */ /* 0x048fe4000000180c */
[----:B------:R-:W-:Y:S01]  /*172c0*/  MUFU.EX2 R192, R192 ;  /* 0x000000c000c07308 */ /* 0x000fe20000000800 */
[C---:B------:R-:W-:Y:S02]  /*172d0*/  FMUL.FTZ R31, R2.reuse, R31 ;  /* 0x0000001f021f7220 */ /* 0x040fe40000410000 */
[C---:B------:R-:W-:Y:S01]  /*172e0*/  FMUL.FTZ R34, R2.reuse, R34 ;  /* 0x0000002202227220 */ /* 0x040fe20000410000 */
[----:B------:R-:W-:Y:S01]  /*172f0*/  LDSM.16.MT88.4 R132, [R214+0x5880] ;  /* 0x00588000d684783b */ /* 0x000fe20000004200 */
[C---:B------:R-:W-:Y:S01]  /*17300*/  FMUL.FTZ R20, R3.reuse, R136 ;  /* 0x0000008803147220 */ /* 0x040fe20000410000 */
[C---:B------:R-:W-:Y:S04]  /*17310*/  HMMA.16816.F32 R16, R160.reuse, R22, R16 ;  /* 0x00000016a010723c */ /* 0x040fe80000001810 */
[C---:B------:R-:W-:Y:S01]  /*17320*/  FMUL.FTZ R21, R3.reuse, R137 ;  /* 0x0000008903157220 */ /* 0x040fe20000410000 */
[----:B------:R-:W3:Y:S01]  /*17330*/  MUFU.EX2 R194, R194 ;  /* 0x000000c200c27308 */ /* 0x000ee20000000800 */
[C---:B------:R-:W-:Y:S02]  /*17340*/  FMUL.FTZ R35, R2.reuse, R35 ;  /* 0x0000002302237220 */ /* 0x040fe40000410000 */
[C---:B------:R-:W-:Y:S04]  /*17350*/  FMUL.FTZ R22, R2.reuse, R138 ;  /* 0x0000008a02167220 */ /* 0x040fe80000410000 */
[C---:B------:R-:W-:Y:S02]  /*17360*/  FMUL.FTZ R23, R2.reuse, R139 ;  /* 0x0000008b02177220 */ /* 0x040fe40000410000 */
[----:B------:R-:W2:Y:S01]  /*17370*/  LDSM.16.MT88.4 R136, [R216+0x5880] ;  /* 0x00588000d888783b */ /* 0x000ea20000004200 */
[C---:B------:R-:W-:Y:S01]  /*17380*/  FMUL.FTZ R38, R2.reuse, R38 ;  /* 0x0000002602267220 */ /* 0x040fe20000410000 */
[----:B------:R-:W-:Y:S01]  /*17390*/  MUFU.EX2 R195, R195 ;  /* 0x000000c300c37308 */ /* 0x000fe20000000800 */
[C---:B------:R-:W-:Y:S02]  /*173a0*/  FMUL.FTZ R39, R2.reuse, R39 ;  /* 0x0000002702277220 */ /* 0x040fe40000410000 */
[C---:B----4-:R-:W-:Y:S03]  /*173b0*/  HMMA.16816.F32 R20, R160.reuse, R152, R20 ;  /* 0x00000098a014723c */ /* 0x050fe60000001814 */
[C---:B------:R-:W-:Y:S02]  /*173c0*/  FMUL.FTZ R42, R2.reuse, R42 ;  /* 0x0000002a022a7220 */ /* 0x040fe40000410000 */
[C---:B------:R-:W-:Y:S02]  /*173d0*/  FMUL.FTZ R43, R2.reuse, R43 ;  /* 0x0000002b022b7220 */ /* 0x040fe40000410000 */
[C---:B------:R-:W-:Y:S01]  /*173e0*/  FMUL.FTZ R46, R2.reuse, R46 ;  /* 0x0000002e022e7220 */ /* 0x040fe20000410000 */
[C---:B------:R-:W-:Y:S01]  /*173f0*/  HMMA.16816.F32 R24, R160.reuse, R154, R24 ;  /* 0x0000009aa018723c */ /* 0x040fe20000001818 */
[----:B------:R-:W-:Y:S01]  /*17400*/  LDSM.16.MT88.4 R152, [R212+0x4880] ;  /* 0x00488000d498783b */ /* 0x000fe20000004200 */
[----:B------:R-:W4:Y:S02]  /*17410*/  MUFU.EX2 R248, R248 ;  /* 0x000000f800f87308 */ /* 0x000f240000000800 */
[C---:B------:R-:W-:Y:S02]  /*17420*/  FMUL.FTZ R47, R2.reuse, R47 ;  /* 0x0000002f022f7220 */ /* 0x040fe40000410000 */
[C---:B------:R-:W-:Y:S02]  /*17430*/  FMUL.FTZ R50, R2.reuse, R50 ;  /* 0x0000003202327220 */ /* 0x040fe40000410000 */
[C---:B-1----:R-:W-:Y:S04]  /*17440*/  HMMA.16816.F32 R28, R160.reuse, R144, R28 ;  /* 0x00000090a01c723c */ /* 0x042fe8000000181c */
[C---:B------:R-:W-:Y:S01]  /*17450*/  FMUL.FTZ R51, R2.reuse, R51 ;  /* 0x0000003302337220 */ /* 0x040fe20000410000 */
[----:B------:R-:W-:Y:S01]  /*17460*/  MUFU.EX2 R187, R187 ;  /* 0x000000bb00bb7308 */ /* 0x000fe20000000800 */
[C---:B------:R-:W-:Y:S02]  /*17470*/  FMUL.FTZ R54, R2.reuse, R54 ;  /* 0x0000003602367220 */ /* 0x040fe40000410000 */
[C---:B------:R-:W-:Y:S01]  /*17480*/  HMMA.16816.F32 R32, R160.reuse, R146, R32 ;  /* 0x00000092a020723c */ /* 0x040fe20000001820 */
[----:B------:R-:W-:Y:S03]  /*17490*/  LDSM.16.MT88.4 R144, [R214+0x4880] ;  /* 0x00488000d690783b */ /* 0x000fe60000004200 */
[C---:B------:R-:W-:Y:S02]  /*174a0*/  FMUL.FTZ R55, R2.reuse, R55 ;  /* 0x0000003702377220 */ /* 0x040fe40000410000 */
[C---:B------:R-:W-:Y:S01]  /*174b0*/  FMUL.FTZ R58, R2.reuse, R58 ;  /* 0x0000003a023a7220 */ /* 0x040fe20000410000 */
[----:B------:R-:W-:Y:S01]  /*174c0*/  MUFU.EX2 R184, R184 ;  /* 0x000000b800b87308 */ /* 0x000fe20000000800 */
[C---:B------:R-:W-:Y:S01]  /*174d0*/  FMUL.FTZ R59, R2.reuse, R59 ;  /* 0x0000003b023b7220 */ /* 0x040fe20000410000 */
[C---:B--2---:R-:W-:Y:S03]  /*174e0*/  HMMA.16816.F32 R36, R160.reuse, R136, R36 ;  /* 0x00000088a024723c */ /* 0x044fe60000001824 */
        /* <DEDUP_REMOVED lines=94> */
[----:B------:R-:W-:Y:S01]  /*17ad0*/  FMUL.FTZ R124, R3, R124 ;  /* 0x0000007c037c7220 */ /* 0x000fe20000410000 */
[----:B------:R-:W-:Y:S01]  /*17ae0*/  F2FP.PACK_AB R132, R247, R186 ;  /* 0x000000baf784723e */ /* 0x000fe200000000ff */
[----:B------:R-:W-:Y:S03]  /*17af0*/  FMUL.FTZ R125, R3, R125 ;  /* 0x0000007d037d7220 */ /* 0x000fe60000410000 */
[C---:B------:R-:W-:Y:S03]  /*17b00*/  HMMA.16816.F32 R120, R160.reuse, R134, R120 ;  /* 0x00000086a078723c */ /* 0x040fe60000001878 */
[C---:B------:R-:W-:Y:S01]  /*17b10*/  FMUL.FTZ R126, R2.reuse, R126 ;  /* 0x0000007e027e7220 */ /* 0x040fe20000410000 */
[----:B-----5:R-:W-:Y:S01]  /*17b20*/  F2FP.PACK_AB R133, R249, R188 ;  /* 0x000000bcf985723e */ /* 0x020fe200000000ff */
[----:B------:R-:W-:Y:S02]  /*17b30*/  FMUL.FTZ R127, R2, R127 ;  /* 0x0000007f027f7220 */ /* 0x000fe40000410000 */
[C---:B------:R-:W-:Y:S01]  /*17b40*/  FMUL.FTZ R128, R3.reuse, R128 ;  /* 0x0000008003807220 */ /* 0x040fe20000410000 */
[----:B------:R-:W-:Y:S01]  /*17b50*/  F2FP.PACK_AB R134, R190, R251 ;  /* 0x000000fbbe86723e */ /* 0x000fe200000000ff */
[----:B------:R-:W-:Y:S03]  /*17b60*/  FMUL.FTZ R129, R3, R129 ;  /* 0x0000008103817220 */ /* 0x000fe60000410000 */
[C---:B---3--:R-:W-:Y:S03]  /*17b70*/  HMMA.16816.F32 R124, R160.reuse, R140, R124 ;  /* 0x0000008ca07c723c */ /* 0x048fe6000000187c */
[----:B------:R-:W-:Y:S01]  /*17b80*/  FMUL.FTZ R130, R2, R130 ;  /* 0x0000008202827220 */ /* 0x000fe20000410000 */
[----:B------:R-:W-:Y:S01]  /*17b90*/  F2FP.PACK_AB R135, R194, R192 ;  /* 0x000000c0c287723e */ /* 0x000fe200000000ff */
[C---:B------:R-:W-:Y:S02]  /*17ba0*/  FMUL.FTZ R131, R2.reuse, R131 ;  /* 0x0000008302837220 */ /* 0x040fe40000410000 */
[--C-:B------:R-:W-:Y:S02]  /*17bb0*/  FFMA.FTZ R191, R191, c[0x0][0x2d0], -R182.reuse ;  /* 0x0000b400bfbf7a23 */ /* 0x100fe400000108b6 */
[--C-:B------:R-:W-:Y:S03]  /*17bc0*/  FFMA.FTZ R250, R189, c[0x0][0x2d0], -R182.reuse ;  /* 0x0000b400bdfa7a23 */ /* 0x100fe600000108b6 */
[----:B------:R-:W-:Y:S01]  /*17bd0*/  HMMA.16816.F32 R128, R160, R142, R128 ;  /* 0x0000008ea080723c */ /* 0x000fe20000001880 */
[----:B------:R-:W2:Y:S01]  /*17be0*/  LDSM.16.MT88.4 R140, [R216+0x6080] ;  /* 0x00608000d88c783b */ /* 0x000ea20000004200 */
[----:B------:R-:W-:Y:S01]  /*17bf0*/  MUFU.EX2 R191, R191 ;  /* 0x000000bf00bf7308 */ /* 0x000fe20000000800 */
[--C-:B------:R-:W-:Y:S02]  /*17c00*/  FFMA.FTZ R183, R183, c[0x0][0x2d0], -R182.reuse ;  /* 0x0000b400b7b77a23 */ /* 0x100fe400000108b6 */
[----:B------:R-:W-:Y:S02]  /*17c10*/  FFMA.FTZ R182, R157, c[0x0][0x2d0], -R182 ;  /* 0x0000b4009db67a23 */ /* 0x000fe400000108b6 */
[----:B------:R-:W-:Y:S01]  /*17c20*/  FFMA.FTZ R181, R3, R238, R181 ;  /* 0x000000ee03b57223 */ /* 0x000fe200000100b5 */
[C---:B-1----:R-:W-:Y:S01]  /*17c30*/  HMMA.16816.F32 R4, R132.reuse, R136, R4 ;  /* 0x000000888404723c */ /* 0x042fe20000001804 */
[----:B------:R-:W1:Y:S03]  /*17c40*/  LDSM.16.MT88.4 R160, [R214+0x6080] ;  /* 0x00608000d6a0783b */ /* 0x000e660000004200 */
[----:B------:R-:W3:Y:S01]  /*17c50*/  MUFU.EX2 R250, R250 ;  /* 0x000000fa00fa7308 */ /* 0x000ee20000000800 */
[----:B------:R-:W-:Y:S02]  /*17c60*/  FFMA.FTZ R177, R2, R237, R177 ;  /* 0x000000ed02b17223 */ /* 0x000fe400000100b1 */
[----:B------:R-:W-:Y:S01]  /*17c70*/  FADD.FTZ R180, R180, R181 ;  /* 0x000000b5b4b47221 */ /* 0x000fe20000010000 */
[C---:B------:R-:W-:Y:S01]  /*17c80*/  HMMA.16816.F32 R8, R132.reuse, R138, R8 ;  /* 0x0000008a8408723c */ /* 0x040fe20000001808 */
[----:B------:R-:W5:Y:S03]  /*17c90*/  LDSM.16.MT88.4 R136, [R214+0x7880] ;  /* 0x00788000d688783b */ /* 0x000f660000004200 */
[----:B------:R-:W-:Y:S02]  /*17ca0*/  FADD.FTZ R176, R176, R177 ;  /* 0x000000b1b0b07221 */ /* 0x000fe40000010000 */
[----:B------:R-:W-:Y:S01]  /*17cb0*/  MUFU.EX2 R183, R183 ;  /* 0x000000b700b77308 */ /* 0x000fe20000000800 */
[----:B------:R-:W-:Y:S01]  /*17cc0*/  FADD.FTZ R3, R179, R180 ;  /* 0x000000b4b3037221 */ /* 0x000fe20000010000 */
[C---:B------:R-:W-:Y:S04]  /*17cd0*/  HMMA.16816.F32 R12, R132.reuse, R144, R12 ;  /* 0x00000090840c723c */ /* 0x040fe8000000180c */
[----:B------:R-:W-:Y:S04]  /*17ce0*/  FADD.FTZ R3, R178, R3 ;  /* 0x00000003b2037221 */ /* 0x000fe80000010000 */
[C---:B------:R-:W-:Y:S01]  /*17cf0*/  HMMA.16816.F32 R16, R132.reuse, R146, R16 ;  /* 0x000000928410723c */ /* 0x040fe20000001810 */
[----:B------:R-:W1:Y:S01]  /*17d00*/  LDSM.16.MT88.4 R144, [R213+0x7880] ;  /* 0x00788000d590783b */ /* 0x000e620000004200 */
[----:B------:R-:W1:Y:S02]  /*17d10*/  MUFU.EX2 R182, R182 ;  /* 0x000000b600b67308 */ /* 0x000e640000000800 */
[----:B------:R-:W-:Y:S01]  /*17d20*/  FADD.FTZ R2, R186, R3 ;  /* 0x00000003ba027221 */ /* 0x000fe20000010000 */
[----:B------:R-:W-:Y:S03]  /*17d30*/  MOV R3, R0 ;  /* 0x0000000000037202 */ /* 0x000fe60000000f00 */
[C---:B------:R-:W-:Y:S04]  /*17d40*/  HMMA.16816.F32 R20, R132.reuse, R148, R20 ;  /* 0x000000948414723c */ /* 0x040fe80000001814 */
[----:B------:R-:W-:Y:S04]  /*17d50*/  FADD.FTZ R2, R247, R2 ;  /* 0x00000002f7027221 */ /* 0x000fe80000010000 */
[C---:B------:R-:W-:Y:S01]  /*17d60*/  HMMA.16816.F32 R24, R132.reuse, R150, R24 ;  /* 0x000000968418723c */ /* 0x040fe20000001818 */
[----:B------:R-:W-:Y:S03]  /*17d70*/  LDSM.16.MT88.4 R148, [R216+0x9080] ;  /* 0x00908000d894783b */ /* 0x000fe60000004200 */
[----:B------:R-:W-:Y:S01]  /*17d80*/  FADD.FTZ R251, R251, R2 ;  /* 0x00000002fbfb7221 */ /* 0x000fe20000010000 */
[-C--:B------:R-:W-:Y:S03]  /*17d90*/  MOV R2, R156.reuse ;  /* 0x0000009c00027202 */ /* 0x080fe60000000f00 */
[C---:B------:R-:W-:Y:S04]  /*17da0*/  HMMA.16816.F32 R28, R132.reuse, R152, R28 ;  /* 0x00000098841c723c */ /* 0x040fe8000000181c */
[----:B------:R-:W-:Y:S04]  /*17db0*/  FADD.FTZ R190, R190, R251 ;  /* 0x000000fbbebe7221 */ /* 0x000fe80000010000 */
[C---:B------:R-:W-:Y:S08]  /*17dc0*/  HMMA.16816.F32 R32, R132.reuse, R154, R32 ;  /* 0x0000009a8420723c */ /* 0x040ff00000001820 */
[C---:B--2---:R-:W-:Y:S08]  /*17dd0*/  HMMA.16816.F32 R36, R132.reuse, R140, R36 ;  /* 0x0000008c8424723c */ /* 0x044ff00000001824 */
[C---:B------:R-:W-:Y:S01]  /*17de0*/  HMMA.16816.F32 R40, R132.reuse, R142, R40 ;  /* 0x0000008e8428723c */ /* 0x040fe20000001828 */
[----:B------:R-:W2:Y:S07]  /*17df0*/  LDSM.16.MT88.4 R140, [R212+0x7880] ;  /* 0x00788000d48c783b */ /* 0x000eae0000004200 */
[C---:B-1----:R-:W-:Y:S07]  /*17e00*/  HMMA.16816.F32 R44, R132.reuse, R160, R44 ;  /* 0x000000a0842c723c */ /* 0x042fee000000182c */
[----:B----4-:R-:W-:Y:S01]  /*17e10*/  F2FP.PACK_AB R160, R248, R195 ;  /* 0x000000c3f8a0723e */ /* 0x010fe200000000ff */
[C---:B------:R-:W-:Y:S04]  /*17e20*/  HMMA.16816.F32 R48, R132.reuse, R162, R48 ;  /* 0x000000a28430723c */ /* 0x040fe80000001830 */
[----:B---3--:R-:W-:Y:S01]  /*17e30*/  F2FP.PACK_AB R161, R250, R191 ;  /* 0x000000bffaa1723e */ /* 0x008fe200000000ff */
[----:B------:R-:W-:Y:S02]  /*17e40*/  FADD.FTZ R195, R195, R190 ;  /* 0x000000bec3c37221 */ /* 0x000fe40000010000 */
[----:B------:R-:W-:Y:S01]  /*17e50*/  F2FP.PACK_AB R162, R184, R187 ;  /* 0x000000bbb8a2723e */ /* 0x000fe200000000ff */
[C---:B------:R-:W-:Y:S04]  /*17e60*/  HMMA.16816.F32 R52, R132.reuse, R164, R52 ;  /* 0x000000a48434723c */ /* 0x040fe80000001834 */
[----:B------:R-:W-:Y:S01]  /*17e70*/  F2FP.PACK_AB R163, R182, R183 ;  /* 0x000000b7b6a3723e */ /* 0x000fe200000000ff */
[----:B------:R-:W-:Y:S03]  /*17e80*/  FADD.FTZ R248, R248, R195 ;  /* 0x000000c3f8f87221 */ /* 0x000fe60000010000 */
[C---:B------:R-:W-:Y:S01]  /*17e90*/  HMMA.16816.F32 R56, R132.reuse, R166, R56 ;  /* 0x000000a68438723c */ /* 0x040fe20000001838 */
[----:B------:R-:W-:Y:S03]  /*17ea0*/  LDSM.16.MT88.4 R164, [R213+0x5080] ;  /* 0x00508000d5a4783b */ /* 0x000fe60000004200 */
[----:B------:R-:W-:Y:S04]  /*17eb0*/  FADD.FTZ R187, R187, R248 ;  /* 0x000000f8bbbb7221 */ /* 0x000fe80000010000 */
[C---:B------:R-:W-:Y:S04]  /*17ec0*/  HMMA.16816.F32 R60, R132.reuse, R168, R60 ;  /* 0x000000a8843c723c */ /* 0x040fe8000000183c */
[----:B------:R-:W-:Y:S04]  /*17ed0*/  FADD.FTZ R238, R184, R187 ;  /* 0x000000bbb8ee7221 */ /* 0x000fe80000010000 */
[C---:B------:R-:W-:Y:S01]  /*17ee0*/  HMMA.16816.F32 R64, R132.reuse, R170, R64 ;  /* 0x000000aa8440723c */ /* 0x040fe20000001840 */
[----:B------:R-:W-:Y:S07]  /*17ef0*/  LDSM.16.MT88.4 R168, [R212+0x5080] ;  /* 0x00508000d4a8783b */ /* 0x000fee0000004200 */
[C---:B------:R-:W-:Y:S08]  /*17f00*/  HMMA.16816.F32 R68, R132.reuse, R172, R68 ;  /* 0x000000ac8444723c */ /* 0x040ff00000001844 */
[C---:B------:R-:W-:Y:S01]  /*17f10*/  HMMA.16816.F32 R72, R132.reuse, R174, R72 ;  /* 0x000000ae8448723c */ /* 0x040fe20000001848 */
[----:B------:R-:W-:Y:S07]  /*17f20*/  LDSM.16.MT88.4 R172, [R212+0x8080] ;  /* 0x00808000d4ac783b */ /* 0x000fee0000004200 */
[C---:B-----5:R-:W-:Y:S08]  /*17f30*/  HMMA.16816.F32 R76, R132.reuse, R136, R76 ;  /* 0x00000088844c723c */ /* 0x060ff0000000184c */
        /* <DEDUP_REMOVED lines=55> */
[C---:B--2---:R-:W-:Y:S07]  /*182b0*/  HMMA.16816.F32 R108, R160.reuse, R4, R108 ;  /* 0x00000004a06c723c */ /* 0x044fee000000186c */
[----:B------:R-:W-:Y:S01]  /*182c0*/  FADD.FTZ R5, R159, R176 ;  /* 0x000000b09f057221 */ /* 0x000fe20000010000 */
[C---:B------:R-:W-:Y:S04]  /*182d0*/  HMMA.16816.F32 R112, R160.reuse, R6, R112 ;  /* 0x00000006a070723c */ /* 0x040fe80000001870 */
[----:B------:R-:W-:Y:S01]  /*182e0*/  MOV R159, R156 ;  /* 0x0000009c009f7202 */ /* 0x000fe20000000f00 */
[----:B------:R-:W-:Y:S03]  /*182f0*/  FADD.FTZ R5, R158, R5 ;  /* 0x000000059e057221 */ /* 0x000fe60000010000 */
[C---:B---3--:R-:W-:Y:S04]  /*18300*/  HMMA.16816.F32 R116, R160.reuse, R8, R116 ;  /* 0x00000008a074723c */ /* 0x048fe80000001874 */
[----:B------:R-:W-:Y:S04]  /*18310*/  FADD.FTZ R188, R188, R5 ;  /* 0x00000005bcbc7221 */ /* 0x000fe80000010000 */
[C---:B------:R-:W-:Y:S04]  /*18320*/  HMMA.16816.F32 R120, R160.reuse, R10, R120 ;  /* 0x0000000aa078723c */ /* 0x040fe80000001878 */
[----:B------:R-:W-:Y:S04]  /*18330*/  FADD.FTZ R249, R249, R188 ;  /* 0x000000bcf9f97221 */ /* 0x000fe80000010000 */
[C---:B-1----:R-:W-:Y:S04]  /*18340*/  HMMA.16816.F32 R124, R160.reuse, R12, R124 ;  /* 0x0000000ca07c723c */ /* 0x042fe8000000187c */
[----:B------:R-:W-:Y:S04]  /*18350*/  FADD.FTZ R249, R192, R249 ;  /* 0x000000f9c0f97221 */ /* 0x000fe80000010000 */
[----:B------:R-:W-:Y:S01]  /*18360*/  FADD.FTZ R194, R194, R249 ;  /* 0x000000f9c2c27221 */ /* 0x000fe20000010000 */
[----:B------:R-:W-:Y:S03]  /*18370*/  HMMA.16816.F32 R128, R160, R14, R128 ;  /* 0x0000000ea080723c */ /* 0x000fe60000001880 */
[----:B------:R-:W-:Y:S04]  /*18380*/  FADD.FTZ R191, R191, R194 ;  /* 0x000000c2bfbf7221 */ /* 0x000fe80000010000 */
[----:B------:R-:W-:Y:S05]  /*18390*/  FADD.FTZ R250, R250, R191 ;  /* 0x000000bffafa7221 */ /* 0x000fea0000010000 */
[----:B------:R-:W-:Y:S04]  /*183a0*/  FADD.FTZ R183, R183, R250 ;  /* 0x000000fab7b77221 */ /* 0x000fe80000010000 */
[----:B------:R-:W-:Y:S01]  /*183b0*/  FADD.FTZ R237, R182, R183 ;  /* 0x000000b7b6ed7221 */ /* 0x000fe20000010000 */
[----:B------:R-:W-:-:S05]  /*183c0*/  @P0 BRA `(.L_x_1738) ;  /* 0xffffcd8000000947 */ /* 0x000fca000383ffff */
.L_x_1733:
[----:B------:R-:W-:-:S13]  /*183d0*/  ISETP.LE.AND P0, PT, RZ, UR13, PT ;  /* 0x0000000dff007c0c */ /* 0x000fda000bf03270 */
[----:B------:R-:W-:Y:S05]  /*183e0*/  @!P0 BRA `(.L_x_1739) ;  /* 0x00002e8000008947 */ /* 0x000fea0003800000 */
[----:B------:R-:W-:Y:S01]  /*183f0*/  IADD3 R239, -R197, 0x30, RZ ;  /* 0x00000030c5ef7810 */ /* 0x000fe20007ffe1ff */
[C---:B------:R-:W-:Y:S01]  /*18400*/  IMAD.SHL.U32 R241, R196.reuse, 0x2, RZ ;  /* 0x00000002c4f17824 */ /* 0x040fe200078e00ff */
[----:B------:R-:W-:Y:S02]  /*18410*/  SHF.L.U64.HI R240, R196, 0x1, R199 ;  /* 0x00000001c4f07819 */ /* 0x000fe400000102c7 */
.L_x_1744:
[----:B------:R-:W-:Y:S01]  /*18420*/  SHF.R.S32.HI R5, RZ, 0x1f, R228 ;  /* 0x0000001fff057819 */ /* 0x000fe200000114e4 */
[C---:B------:R-:W-:Y:S01]  /*18430*/  IMAD.WIDE.U32 R6, R228.reuse, c[0x0][0x208], RZ ;  /* 0x00008200e4067a25 */ /* 0x040fe200078e00ff */
[----:B------:R-:W-:Y:S01]  /*18440*/  SHF.R.S32.HI R3, RZ, 0x1f, R227 ;  /* 0x0000001fff037819 */ /* 0x000fe200000114e3 */
[----:B------:R-:W-:Y:S04]  /*18450*/  DEPBAR.LE SB0, 0x0 ;  /* 0x000080000000791a */ /* 0x000fe80000000000 */
[----:B------:R-:W-:Y:S01]  /*18460*/  BAR.SYNC.DEFER_BLOCKING 0x0 ;  /* 0x0000000000007b1d */ /* 0x000fe20000010000 */
[----:B------:R-:W-:Y:S01]  /*18470*/  IMAD R5, R5, c[0x0][0x208], RZ ;  /* 0x0000820005057a24 */ /* 0x000fe200078e02ff */
[----:B------:R-:W-:Y:S01]  /*18480*/  ISETP.GE.AND P1, PT, R229, c[0x0][0x1d4], PT ;  /* 0x00007500e5007a0c */ /* 0x000fe20003f26270 */
[----:B------:R-:W-:Y:S01]  /*18490*/  IMAD R3, R3, c[0x0][0x218], RZ ;  /* 0x0000860003037a24 */ /* 0x000fe200078e02ff */
[----:B------:R-:W-:Y:S01]  /*184a0*/  SHF.L.U64.HI R245, R235, 0x1, R236 ;  /* 0x00000001ebf57819 */ /* 0x000fe200000102ec */
[----:B------:R-:W-:Y:S01]  /*184b0*/  IMAD R5, R228, c[0x0][0x20c], R5 ;  /* 0x00008300e4057a24 */ /* 0x000fe200078e0205 */
[----:B------:R-:W-:Y:S01]  /*184c0*/  SHF.L.U64.HI R243, R234, 0x1, R233 ;  /* 0x00000001eaf37819 */ /* 0x000fe200000102e9 */
[----:B------:R-:W-:Y:S01]  /*184d0*/  IMAD R3, R227, c[0x0][0x21c], R3 ;  /* 0x00008700e3037a24 */ /* 0x000fe200078e0203 */
[----:B------:R-:W-:Y:S01]  /*184e0*/  SHF.L.U64.HI R156, R232, 0x1, R231 ;  /* 0x00000001e89c7819 */ /* 0x000fe200000102e7 */
[----:B------:R-:W-:Y:S02]  /*184f0*/  IMAD.IADD R7, R7, 0x1, R5 ;  /* 0x0000000107077824 */ /* 0x000fe400078e0205 */
[----:B------:R-:W-:Y:S02]  /*18500*/  IMAD.SHL.U32 R244, R235, 0x2, RZ ;  /* 0x00000002ebf47824 */ /* 0x000fe400078e00ff */
[----:B------:R-:W-:Y:S04]  /*18510*/  IMAD.WIDE.U32 R6, R227, c[0x0][0x218], R6 ;  /* 0x00008600e3067a25 */ /* 0x000fe800078e0006 */
[----:B------:R-:W-:Y:S01]  /*18520*/  IMAD.SHL.U32 R242, R234, 0x2, RZ ;  /* 0x00000002eaf27824 */ /* 0x000fe200078e00ff */
[----:B------:R-:W-:Y:S04]  /*18530*/  IADD3 R2, P0, R6, UR28, RZ ;  /* 0x0000001c06027c10 */ /* 0x000fe8000ff1e0ff */
[----:B------:R-:W-:Y:S01]  /*18540*/  IADD3.X R3, R7, UR12, R3, P0, !PT ;  /* 0x0000000c07037c10 */ /* 0x000fe200087fe403 */
[----:B------:R-:W-:Y:S01]  /*18550*/  LDSM.16.M88.4 R24, [R222] ;  /* 0x00000000de18783b */ /* 0x000fe20000000200 */
[C---:B------:R-:W-:Y:S01]  /*18560*/  LEA R4, P0, R2.reuse, c[0x0][0x1f8], 0x1 ;  /* 0x00007e0002047a11 */ /* 0x040fe200078008ff */
[----:B------:R-:W-:Y:S02]  /*18570*/  BSSY B0, `(.L_x_1740) ;  /* 0x0000031000007945 */ /* 0x000fe40003800000 */
[----:B------:R-:W-:Y:S01]  /*18580*/  LDSM.16.M88.4 R8, [R221+0xa080] ;  /* 0x00a08000dd08783b */ /* 0x000fe20000000200 */
[----:B------:R-:W-:Y:S01]  /*18590*/  LEA.HI.X R15, R2, c[0x0][0x1fc], R3, 0x1, P0 ;  /* 0x00007f00020f7a11 */ /* 0x000fe200000f0c03 */
[----:B------:R-:W-:Y:S02]  /*185a0*/  IMAD.SHL.U32 R2, R232, 0x2, RZ ;  /* 0x00000002e8027824 */ /* 0x000fe400078e00ff */
[----:B------:R-:W1:Y:S04]  /*185b0*/  SHFL.IDX PT, R7, R4, RZ, 0x181f ;  /* 0x00181fff04077589 */ /* 0x000e6800000e0000 */
[----:B------:R-:W-:Y:S04]  /*185c0*/  LDSM.16.M88.4 R16, [R221+0xa880] ;  /* 0x00a88000dd10783b */ /* 0x000fe80000000200 */
[----:B------:R-:W2:Y:S04]  /*185d0*/  SHFL.IDX PT, R3, R15, RZ, 0x181f ;  /* 0x00181fff0f037589 */ /* 0x000ea800000e0000 */
[----:B------:R3:W4:Y:S04]  /*185e0*/  LDSM.16.M88.4 R160, [R221+0xb080] ;  /* 0x00b08000dda0783b */ /* 0x0007280000000200 */
[----:B------:R3:W3:Y:S04]  /*185f0*/  LDSM.16.M88.4 R164, [R220] ;  /* 0x00000000dca4783b */ /* 0x0006e80000000200 */
[----:B------:R3:W3:Y:S04]  /*18600*/  LDSM.16.M88.4 R168, [R219] ;  /* 0x00000000dba8783b */ /* 0x0006e80000000200 */
[----:B------:R3:W3:Y:S04]  /*18610*/  LDSM.16.M88.4 R172, [R211] ;  /* 0x00000000d3ac783b */ /* 0x0006e80000000200 */
[----:B------:R3:W3:Y:S01]  /*18620*/  LDSM.16.M88.4 R176, [R210] ;  /* 0x00000000d2b0783b */ /* 0x0006e20000000200 */
[----:B-1----:R-:W-:Y:S05]  /*18630*/  IADD3 R22, P0, R7, R241, RZ ;  /* 0x000000f107167210 */ /* 0x002fea0007f1e0ff */
[----:B--2---:R-:W-:Y:S01]  /*18640*/  IMAD.X R23, R3, 0x1, R240, P0 ;  /* 0x0000000103177824 */ /* 0x004fe200000e06f0 */
        /* <DEDUP_REMOVED lines=9> */
[----:B------:R-:W-:Y:S02]  /*186e0*/  IADD3 R6, P0, R7, R2, RZ ;  /* 0x0000000207067210 */ /* 0x000fe40007f1e0ff */
[----:B------:R-:W-:Y:S02]  /*186f0*/  ISETP.GT.AND P1, PT, R223, 0x7f, PT ;  /* 0x0000007fdf00780c */ /* 0x000fe40003f24270 */
[----:B------:R1:W-:Y:S01]  /*18700*/  LDGSTS.E.BYPASS.LTC128B.128 [R230+0x7080], [R12.64], !P5 ;  /* 0x070800000ce67fae */ /* 0x0003e2000e901d5a */
[----:B------:R-:W-:Y:S02]  /*18710*/  IMAD.X R7, R3, 0x1, R156, P0 ;  /* 0x0000000103077824 */ /* 0x000fe400000e069c */
[----:B------:R-:W-:Y:S03]  /*18720*/  IMAD.MOV.U32 R3, RZ, RZ, R0 ;  /* 0x000000ffff037224 */ /* 0x000fe600078e0000 */
[----:B------:R1:W-:Y:S05]  /*18730*/  LDGSTS.E.BYPASS.LTC128B.128 [R230+0x8880], [R6.64], !P4 ;  /* 0x0888000006e67fae */ /* 0x0003ea000e101d5a */
[----:B------:R-:W-:-:S05]  /*18740*/  @P1 BRA `(.L_x_1741) ;  /* 0x0000013000001947 */ /* 0x000fca0003800000 */
[----:B----4-:R-:W-:-:S05]  /*18750*/  BRA.DIV ~URZ, `(.L_x_1742) ;  /* 0x000060e27f007947 */ /* 0x010fca000b800000 */
[----:B------:R2:W4:Y:S04]  /*18760*/  SHFL.IDX PT, R5, R15, 0x1, 0x181f ;  /* 0x00381f000f057f89 */ /* 0x00052800000e0000 */
[----:B-1----:R2:W1:Y:S02]  /*18770*/  SHFL.IDX PT, R13, R4, 0x1, 0x181f ;  /* 0x00381f00040d7f89 */ /* 0x00246400000e0000 */
.L_x_1764:
[----:B-1----:R-:W-:Y:S02]  /*18780*/  IADD3 R20, P0, R13, R241, RZ ;  /* 0x000000f10d147210 */ /* 0x002fe40007f1e0ff */
[----:B------:R-:W-:Y:S03]  /*18790*/  ISETP.GE.AND P1, PT, R229, c[0x0][0x1d4], PT ;  /* 0x00007500e5007a0c */ /* 0x000fe60003f26270 */
[----:B----4-:R-:W-:Y:S01]  /*187a0*/  IMAD.X R21, R5, 0x1, R240, P0 ;  /* 0x0000000105157824 */ /* 0x010fe200000e06f0 */
[----:B------:R-:W-:Y:S04]  /*187b0*/  IADD3 R14, P0, R13, R244, RZ ;  /* 0x000000f40d0e7210 */ /* 0x000fe80007f1e0ff */
[----:B------:R-:W-:Y:S01]  /*187c0*/  @!PT LDS RZ, [RZ] ;  /* 0x00000000fffff984 */ /* 0x000fe20000000800 */
[----:B------:R-:W-:Y:S01]  /*187d0*/  @!PT LDS RZ, [RZ] ;  /* 0x00000000fffff984 */ /* 0x000fe20000000800 */
[----:B------:R-:W-:Y:S01]  /*187e0*/  @!PT LDS RZ, [RZ] ;  /* 0x00000000fffff984 */ /* 0x000fe20000000800 */
[----:B------:R1:W-:Y:S01]  /*187f0*/  LDGSTS.E.BYPASS.LTC128B.128 [R230+0x5080], [R20.64], !P6 ;  /* 0x0508000014e67fae */ /* 0x0003e2000f101d5a */
[----:B--2---:R-:W-:Y:S01]  /*18800*/  IMAD.X R15, R5, 0x1, R245, P0 ;  /* 0x00000001050f7824 */ /* 0x004fe200000e06f5 */
[----:B------:R-:W-:Y:S04]  /*18810*/  IADD3 R6, P0, R13, R242, RZ ;  /* 0x000000f20d067210 */ /* 0x000fe80007f1e0ff */
[----:B------:R1:W-:Y:S01]  /*18820*/  LDGSTS.E.BYPASS.LTC128B.128 [R230+0x6880], [R14.64], !P1 ;  /* 0x068800000ee67fae */ /* 0x0003e2000c901d5a */
[----:B------:R-:W-:Y:S01]  /*18830*/  IMAD.X R7, R5, 0x1, R243, P0 ;  /* 0x0000000105077824 */ /* 0x000fe200000e06f3 */
[----:B------:R-:W-:Y:S04]  /*18840*/  IADD3 R4, P0, R13, R2, RZ ;  /* 0x000000020d047210 */ /* 0x000fe80007f1e0ff */
[----:B------:R1:W-:Y:S01]  /*18850*/  LDGSTS.E.BYPASS.LTC128B.128 [R230+0x8080], [R6.64], !P5 ;  /* 0x0808000006e67fae */ /* 0x0003e2000e901d5a */
[----:B------:R-:W-:Y:S05]  /*18860*/  IMAD.X R5, R5, 0x1, R156, P0 ;  /* 0x0000000105057824 */ /* 0x000fea00000e069c */
[----:B------:R1:W-:Y:S03]  /*18870*/  LDGSTS.E.BYPASS.LTC128B.128 [R230+0x9880], [R4.64], !P4 ;  /* 0x0988000004e67fae */ /* 0x0003e6000e101d5a */
.L_x_1741:
[----:B----4-:R-:W-:Y:S05]  /*18880*/  BSYNC B0 ;  /* 0x0000000000007941 */ /* 0x010fea0003800000 */
.L_x_1740:
[----:B------:R-:W0:Y:S01]  /*18890*/  LDGDEPBAR ;  /* 0x00000000000079af */ /* 0x000e220000000000 */
[----:B------:R-:W-:Y:S01]  /*188a0*/  WARPSYNC 0xffffffff ;  /* 0xffffffff00007948 */ /* 0x000fe20003800000 */
[C---:B-1----:R-:W-:Y:S01]  /*188b0*/  HMMA.16816.F32 R4, R24.reuse, R8, RZ ;  /* 0x000000081804723c */ /* 0x042fe200000018ff */
[----:B------:R-:W-:Y:S04]  /*188c0*/  UISETP.GE.AND UP0, UPT, UR13, 0x1, UPT ;  /* 0x000000010d00788c */ /* 0x000fe8000bf06270 */
[----:B------:R-:W-:Y:S02]  /*188d0*/  LDSM.16.M88.4 R180, [R218] ;  /* 0x00000000dab4783b */ /* 0x000fe40000000200 */
[----:B------:R-:W-:Y:S01]  /*188e0*/  PLOP3.LUT P0, PT, PT, PT, UP0, 0x40, 0x0 ;  /* 0x000000000000781c */ /* 0x000fe20003f0e808 */
[C---:B------:R-:W-:Y:S04]  /*188f0*/  HMMA.16816.F32 R8, R24.reuse, R10, RZ ;  /* 0x0000000a1808723c */ /* 0x040fe800000018ff */
[----:B------:R-:W1:Y:S04]  /*18900*/  LDSM.16.M88.4 R184, [R215+0xa080] ;  /* 0x00a08000d7b8783b */ /* 0x000e680000000200 */
[C---:B------:R-:W-:Y:S03]  /*18910*/  HMMA.16816.F32 R12, R24.reuse, R16, RZ ;  /* 0x00000010180c723c */ /* 0x040fe600000018ff */
[----:B------:R-:W-:Y:S05]  /*18920*/  LDSM.16.M88.4 R188, [R215+0xb080] ;  /* 0x00b08000d7bc783b */ /* 0x000fea0000000200 */
[C---:B------:R-:W-:Y:S02]  /*18930*/  HMMA.16816.F32 R16, R24.reuse, R18, RZ ;  /* 0x000000121810723c */ /* 0x040fe400000018ff */
[----:B------:R-:W-:Y:S06]  /*18940*/  LDSM.16.M88.4 R192, [R217] ;  /* 0x00000000d9c0783b */ /* 0x000fec0000000200 */
[C---:B------:R-:W-:Y:S01]  /*18950*/  HMMA.16816.F32 R20, R24.reuse, R160, RZ ;  /* 0x000000a01814723c */ /* 0x040fe200000018ff */
[----:B------:R-:W-:Y:S07]  /*18960*/  LDSM.16.M88.4 R196, [R209] ;  /* 0x00000000d1c4783b */ /* 0x000fee0000000200 */
[----:B------:R-:W-:Y:S01]  /*18970*/  HMMA.16816.F32 R24, R24, R162, RZ ;  /* 0x000000a21818723c */ /* 0x000fe200000018ff */
        /* <DEDUP_REMOVED lines=13> */
[----:B------:R-:W-:Y:S07]  /*18a50*/  LDSM.16.M88.4 R184, [R220+0x4000] ;  /* 0x00400000dcb8783b */ /* 0x000fee0000000200 */
[C---:B--2---:R-:W-:Y:S08]  /*18a60*/  HMMA.16816.F32 R12, R180.reuse, R160, R12 ;  /* 0x000000a0b40c723c */ /* 0x044ff0000000180c */
[C---:B------:R-:W-:Y:S01]  /*18a70*/  HMMA.16816.F32 R16, R180.reuse, R162, R16 ;  /* 0x000000a2b410723c */ /* 0x040fe20000001810 */
[----:B------:R-:W2:Y:S07]  /*18a80*/  LDSM.16.M88.4 R160, [R221+0xc080] ;  /* 0x00c08000dda0783b */ /* 0x000eae0000000200 */
[C---:B------:R-:W-:Y:S08]  /*18a90*/  HMMA.16816.F32 R20, R180.reuse, R188, R20 ;  /* 0x000000bcb414723c */ /* 0x040ff00000001814 */
[----:B------:R-:W-:Y:S01]  /*18aa0*/  HMMA.16816.F32 R24, R180, R190, R24 ;  /* 0x000000beb418723c */ /* 0x000fe20000001818 */
[----:B------:R-:W4:Y:S07]  /*18ab0*/  LDSM.16.M88.4 R180, [R221+0xc880] ;  /* 0x00c88000ddb4783b */ /* 0x000f2e0000000200 */
[C---:B------:R-:W-:Y:S01]  /*18ac0*/  HMMA.16816.F32 R4, R192.reuse, R196, R4 ;  /* 0x000000c4c004723c */ /* 0x040fe20000001804 */
[----:B------:R-:W5:Y:S07]  /*18ad0*/  LDSM.16.M88.4 R188, [R208] ;  /* 0x00000000d0bc783b */ /* 0x000f6e0000000200 */
        /* <DEDUP_REMOVED lines=98> */
[----:B------:R-:W1:Y:S01]  /*19100*/  LDSM.16.M88.4 R192, [R217+0xc000] ;  /* 0x00c00000d9c0783b */ /* 0x000e620000000200 */
[C---:B-----5:R-:W-:Y:S08]  /*19110*/  HMMA.16816.F32 R4, R176.reuse, R180, R4 ;  /* 0x000000b4b004723c */ /* 0x060ff00000001804 */
[C---:B------:R-:W-:Y:S08]  /*19120*/  HMMA.16816.F32 R8, R176.reuse, R182, R8 ;  /* 0x000000b6b008723c */ /* 0x040ff00000001808 */
[C---:B---3--:R-:W-:Y:S08]  /*19130*/  HMMA.16816.F32 R12, R176.reuse, R164, R12 ;  /* 0x000000a4b00c723c */ /* 0x048ff0000000180c */
[C---:B------:R-:W-:Y:S08]  /*19140*/  HMMA.16816.F32 R16, R176.reuse, R166, R16 ;  /* 0x000000a6b010723c */ /* 0x040ff00000001810 */
[C---:B------:R-:W-:Y:S08]  /*19150*/  HMMA.16816.F32 R20, R176.reuse, R168, R20 ;  /* 0x000000a8b014723c */ /* 0x040ff00000001814 */
[----:B------:R-:W-:Y:S08]  /*19160*/  HMMA.16816.F32 R24, R176, R170, R24 ;  /* 0x000000aab018723c */ /* 0x000ff00000001818 */
[C---:B-1----:R-:W-:Y:S08]  /*19170*/  HMMA.16816.F32 R4, R184.reuse, R188, R4 ;  /* 0x000000bcb804723c */ /* 0x042ff00000001804 */
[C---:B------:R-:W-:Y:S08]  /*19180*/  HMMA.16816.F32 R8, R184.reuse, R190, R8 ;  /* 0x000000beb808723c */ /* 0x040ff00000001808 */
[C---:B--2---:R-:W-:Y:S08]  /*19190*/  HMMA.16816.F32 R12, R184.reuse, R160, R12 ;  /* 0x000000a0b80c723c */ /* 0x044ff0000000180c */
[C---:B------:R-:W-:Y:S01]  /*191a0*/  HMMA.16816.F32 R16, R184.reuse, R162, R16 ;  /* 0x000000a2b810723c */ /* 0x040fe20000001810 */
[----:B------:R-:W1:Y:S07]  /*191b0*/  LDSM.16.M88.4 R160, [R209+0x5000] ;  /* 0x00500000d1a0783b */ /* 0x000e6e0000000200 */
[C---:B----4-:R-:W-:Y:S08]  /*191c0*/  HMMA.16816.F32 R20, R184.reuse, R172, R20 ;  /* 0x000000acb814723c */ /* 0x050ff00000001814 */
[----:B------:R-:W-:Y:S08]  /*191d0*/  HMMA.16816.F32 R24, R184, R174, R24 ;  /* 0x000000aeb818723c */ /* 0x000ff00000001818 */
[C---:B------:R-:W-:Y:S08]  /*191e0*/  HMMA.16816.F32 R4, R192.reuse, R196, R4 ;  /* 0x000000c4c004723c */ /* 0x040ff00000001804 */
[C---:B------:R-:W-:Y:S08]  /*191f0*/  HMMA.16816.F32 R8, R192.reuse, R198, R8 ;  /* 0x000000c6c008723c */ /* 0x040ff00000001808 */
[C---:B-1----:R-:W-:Y:S08]  /*19200*/  HMMA.16816.F32 R12, R192.reuse, R160, R12 ;  /* 0x000000a0c00c723c */ /* 0x042ff0000000180c */
[----:B------:R-:W-:Y:S01]  /*19210*/  FMUL.FTZ R175, R4, c[0x0][0x320] ;  /* 0x0000c80004af7a20 */ /* 0x000fe20000410000 */
[C---:B------:R-:W-:Y:S03]  /*19220*/  HMMA.16816.F32 R16, R192.reuse, R162, R16 ;  /* 0x000000a2c010723c */ /* 0x040fe60000001810 */
[----:B------:R-:W-:Y:S02]  /*19230*/  FMUL.FTZ R173, R5, c[0x0][0x320] ;  /* 0x0000c80005ad7a20 */ /* 0x000fe40000410000 */
[----:B------:R-:W1:Y:S01]  /*19240*/  MUFU.TANH R175, R175 ;  /* 0x000000af00af7308 */ /* 0x000e620000002400 */
[----:B------:R-:W-:Y:S02]  /*19250*/  FMUL.FTZ R174, R6, c[0x0][0x320] ;  /* 0x0000c80006ae7a20 */ /* 0x000fe40000410000 */
[----:B------:R-:W-:Y:S02]  /*19260*/  FMUL.FTZ R172, R7, c[0x0][0x320] ;  /* 0x0000c80007ac7a20 */ /* 0x000fe40000410000 */
[----:B------:R-:W2:Y:S01]  /*19270*/  LDSM.16.M88.4 R4, [R209+0x5800] ;  /* 0x00580000d104783b */ /* 0x000ea20000000200 */
[----:B------:R-:W-:Y:S04]  /*19280*/  DEPBAR.LE SB0, 0x0 ;  /* 0x000080000000791a */ /* 0x000fe80000000000 */
[----:B------:R-:W3:Y:S01]  /*19290*/  MUFU.TANH R173, R173 ;  /* 0x000000ad00ad7308 */ /* 0x000ee20000002400 */
[----:B------:R-:W-:Y:S01]  /*192a0*/  FMUL.FTZ R177, R8, c[0x0][0x320] ;  /* 0x0000c80008b17a20 */ /* 0x000fe20000410000 */
[----:B------:R-:W-:Y:S01]  /*192b0*/  BAR.SYNC.DEFER_BLOCKING 0x0 ;  /* 0x0000000000007b1d */ /* 0x000fe20000010000 */
        /* <DEDUP_REMOVED lines=13> */
[----:B------:R-:W1:Y:S01]  /*19390*/  MUFU.TANH R177, R177 ;  /* 0x000000b100b17308 */ /* 0x000e620000002400 */
[C---:B--2---:R-:W-:Y:S09]  /*193a0*/  HMMA.16816.F32 R20, R192.reuse, R4, R20 ;  /* 0x00000004c014723c */ /* 0x044ff20000001814 */
[----:B------:R-:W2:Y:S01]  /*193b0*/  MUFU.TANH R9, R9 ;  /* 0x0000000900097308 */ /* 0x000ea20000002400 */
        /* <DEDUP_REMOVED lines=28> */
[----:B--234-:R-:W-:Y:S01]  /*19580*/  UIMAD UR4, UR13, 0x30, UR19 ;  /* 0x000000300d0478a4 */ /* 0x01cfe2000f8e0213 */
[----:B------:R-:W-:Y:S01]  /*19590*/  ISETP.NE.AND P1, PT, R224, 0x1, PT ;  /* 0x00000001e000780c */ /* 0x000fe20003f25270 */
[----:B------:R-:W-:Y:S04]  /*195a0*/  IMAD.MOV.U32 R227, RZ, RZ, RZ ;  /* 0x000000ffffe37224 */ /* 0x000fe800078e00ff */
[----:B------:R-:W-:Y:S05]  /*195b0*/  IMAD.U32 R228, RZ, RZ, UR4 ;  /* 0x00000004ffe47e24 */ /* 0x000fea000f8e00ff */
[----:B------:R-:W-:Y:S05]  /*195c0*/  IADD3 R228, R228, -0x30, R225 ;  /* 0xffffffd0e4e47810 */ /* 0x000fea0007ffe0e1 */
[----:B------:R-:W-:Y:S04]  /*195d0*/  @P1 IMAD.HI.U32 R5, R228, c[0x0][0x2bc], RZ ;  /* 0x0000af00e4051a27 */ /* 0x000fe800078e00ff */
[----:B------:R-:W-:Y:S01]  /*195e0*/  IMAD.MOV.U32 R4, RZ, RZ, R228 ;  /* 0x000000ffff047224 */ /* 0x000fe200078e00e4 */
[----:B------:R-:W-:Y:S02]  /*195f0*/  @P1 SHF.R.U32.HI R4, RZ, c[0x0][0x2c0], R5 ;  /* 0x0000b000ff041a19 */ /* 0x000fe40000011605 */
[----:B------:R-:W-:Y:S02]  /*19600*/  ISETP.GE.AND P1, PT, R239, 0x1, PT ;  /* 0x00000001ef00780c */ /* 0x000fe40003f26270 */
[C---:B------:R-:W-:Y:S04]  /*19610*/  @!P3 IADD3 R12, P0, R4.reuse, UR8, RZ ;  /* 0x00000008040cbc10 */ /* 0x040fe8000ff1e0ff */
[----:B------:R-:W-:Y:S02]  /*19620*/  @!P3 LEA.HI.X.SX32 R5, R4, UR7, 0x1, P0 ;  /* 0x000000070405bc11 */ /* 0x000fe400080f0eff */
[C---:B------:R-:W-:Y:S04]  /*19630*/  @!P3 LEA R6, P0, R12.reuse, c[0x0][0x2a0], 0x2 ;  /* 0x0000a8000c06ba11 */ /* 0x040fe800078010ff */
[----:B------:R-:W-:Y:S01]  /*19640*/  @!P3 LEA.HI.X R7, R12, c[0x0][0x2a4], R5, 0x2, P0 ;  /* 0x0000a9000c07ba11 */ /* 0x000fe200000f1405 */
[----:B------:R-:W-:Y:S04]  /*19650*/  IMAD.MOV R5, RZ, RZ, -R4 ;  /* 0x000000ffff057224 */ /* 0x000fe800078e0a04 */
[----:B------:R-:W2:Y:S01]  /*19660*/  @!P3 LDG.E R227, [R6.64] ;  /* 0x0000001a06e3b981 */ /* 0x000ea2000c1e1900 */
[----:B------:R-:W-:Y:S04]  /*19670*/  IMAD R228, R5, c[0x0][0x2b8], R228 ;  /* 0x0000ae0005e47a24 */ /* 0x000fe800078e02e4 */
[C---:B-1----:R-:W-:Y:S01]  /*19680*/  IMAD.WIDE.U32 R12, R228.reuse, c[0x0][0x1e0], RZ ;  /* 0x00007800e40c7a25 */ /* 0x042fe200078e00ff */
        /* <DEDUP_REMOVED lines=13> */
[----:B------:R-:W2:Y:S04]  /*19760*/  SHFL.IDX PT, R6, R4, RZ, 0x181f ;  /* 0x00181fff04067589 */ /* 0x000ea800000e0000 */
[----:B------:R-:W3:Y:S04]  /*19770*/  SHFL.IDX PT, R5, R5, 0x1, 0x181f ;  /* 0x00381f0005057f89 */ /* 0x000ee800000e0000 */
[----:B------:R-:W4:Y:S01]  /*19780*/  SHFL.IDX PT, R4, R4, 0x1, 0x181f ;  /* 0x00381f0004047f89 */ /* 0x000f2200000e0000 */
[CC--:B-1----:R-:W-:Y:S05]  /*19790*/  @P1 IADD3 R16, P0, R7.reuse, R241.reuse, RZ ;  /* 0x000000f107101210 */ /* 0x0c2fea0007f1e0ff */
[C---:B--2---:R-:W-:Y:S01]  /*197a0*/  @P1 IMAD.X R17, R6.reuse, 0x1, R240, P0 ;  /* 0x0000000106111824 */ /* 0x044fe200000e06f0 */
[C---:B------:R-:W-:Y:S04]  /*197b0*/  @P1 IADD3 R14, P0, R7.reuse, R244, RZ ;  /* 0x000000f4070e1210 */ /* 0x040fe80007f1e0ff */
[----:B------:R1:W-:Y:S01]  /*197c0*/  @P1 LDGSTS.E.BYPASS.LTC128B.128 [R230+0xa080], [R16.64], !P6 ;  /* 0x0a08000010e61fae */ /* 0x0003e2000f101d5a */
[C---:B------:R-:W-:Y:S01]  /*197d0*/  @P1 IMAD.X R15, R6.reuse, 0x1, R245, P0 ;  /* 0x00000001060f1824 */ /* 0x040fe200000e06f5 */
[C---:B------:R-:W-:Y:S05]  /*197e0*/  @P1 IADD3 R12, P0, R7.reuse, R242, RZ ;  /* 0x000000f2070c1210 */ /* 0x040fea0007f1e0ff */
[C---:B------:R-:W-:Y:S01]  /*197f0*/  @P1 IMAD.X R13, R6.reuse, 0x1, R243, P0 ;  /* 0x00000001060d1824 */ /* 0x040fe200000e06f3 */
[----:B------:R-:W-:Y:S05]  /*19800*/  @P1 IADD3 R18, P0, R7, R2, RZ ;  /* 0x0000000207121210 */ /* 0x000fea0007f1e0ff */
[--C-:B------:R-:W-:Y:S01]  /*19810*/  @P1 IMAD.X R19, R6, 0x1, R156.reuse, P0 ;  /* 0x0000000106131824 */ /* 0x100fe200000e069c */
[----:B------:R-:W-:Y:S11]  /*19820*/  ISETP.GE.AND P0, PT, R239, 0x21, PT ;  /* 0x00000021ef00780c */ /* 0x000ff60003f06270 */
[----:B------:R-:W-:Y:S02]  /*19830*/  @!UPT UIADD3 URZ, URZ, URZ, URZ ;  /* 0x0000003f3f3ff290 */ /* 0x000fe4000fffe03f */
[C---:B---3--:R-:W-:Y:S05]  /*19840*/  @P0 IADD3 R244, P2, R5.reuse, R244, RZ ;  /* 0x000000f405f40210 */ /* 0x048fea0007f5e0ff */
[C---:B----4-:R-:W-:Y:S01]  /*19850*/  @P0 IMAD.X R245, R4.reuse, 0x1, R245, P2 ;  /* 0x0000000104f50824 */ /* 0x050fe200010e06f5 */
        /* <DEDUP_REMOVED lines=15> */
.L_x_1743:
[----:B-1234-:R-:W-:Y:S01]  /*19950*/  FMNMX.FTZ R2, R175, R0, !PT ;  /* 0x00000000af027209 */ /* 0x01efe20007810000 */
[----:B------:R-:W-:Y:S01]  /*19960*/  LDSM.16.MT88.4 R20, [R214+0x4080] ;  /* 0x00408000d614783b */ /* 0x000fe20000004200 */
[----:B------:R-:W-:Y:S01]  /*19970*/  FMNMX.FTZ R7, R174, R159, !PT ;  /* 0x0000009fae077209 */ /* 0x000fe20007810000 */
[----:B------:R-:W-:Y:S01]  /*19980*/  UIADD3 UR4, UR13, -0x1, URZ ;  /* 0xffffffff0d047890 */ /* 0x000fe2000fffe03f */
        /* <DEDUP_REMOVED lines=24> */
[----:B------:R-:W-:Y:S01]  /*19b10*/  ISETP.LT.AND P0, PT, RZ, UR13, PT ;  /* 0x0000000dff007c0c */ /* 0x000fe2000bf01270 */
[----:B------:R-:W-:Y:S01]  /*19b20*/  SHFL.BFLY PT, R11, R12, 0x2, 0x1f ;  /* 0x0c401f000c0b7f89 */ /* 0x000fe200000e0000 */
[----:B------:R-:W-:Y:S07]  /*19b30*/  UMOV UR13, UR4 ;  /* 0x00000004000d7c82 */ /* 0x000fee0008000000 */
[----:B------:R-:W1:Y:S02]  /*19b40*/  SHFL.BFLY PT, R7, R4, 0x2, 0x1f ;  /* 0x0c401f0004077f89 */ /* 0x000e6400000e0000 */
[----:B-1----:R-:W-:Y:S02]  /*19b50*/  FMNMX.FTZ R5, R4, R7, !PT ;  /* 0x0000000704057209 */ /* 0x002fe40007810000 */
[----:B------:R-:W-:Y:S04]  /*19b60*/  FMNMX.FTZ R6, R12, R11, !PT ;  /* 0x0000000b0c067209 */ /* 0x000fe80007810000 */
[----:B------:R-:W-:Y:S08]  /*19b70*/  LDSM.16.MT88.4 R12, [R216+0x4080] ;  /* 0x00408000d80c783b */ /* 0x000ff00000004200 */
[----:B------:R-:W1:Y:S08]  /*19b80*/  SHFL.BFLY PT, R11, R6, 0x1, 0x1f ;  /* 0x0c201f00060b7f89 */ /* 0x000e7000000e0000 */
[----:B------:R-:W2:Y:S01]  /*19b90*/  SHFL.BFLY PT, R156, R5, 0x1, 0x1f ;  /* 0x0c201f00059c7f89 */ /* 0x000ea200000e0000 */
[----:B-1----:R-:W-:Y:S05]  /*19ba0*/  FMNMX.FTZ R0, R6, R11, !PT ;  /* 0x0000000b06007209 */ /* 0x002fea0007810000 */
[C---:B------:R-:W-:Y:S02]  /*19bb0*/  FADD.FTZ R2, -R0.reuse, R3 ;  /* 0x0000000300027221 */ /* 0x040fe40000010100 */
[----:B------:R-:W-:Y:S01]  /*19bc0*/  FMUL.FTZ R190, R0, c[0x0][0x2d0] ;  /* 0x0000b40000be7a20 */ /* 0x000fe20000410000 */
[----:B--2---:R-:W-:Y:S01]  /*19bd0*/  FMNMX.FTZ R156, R156, R5, !PT ;  /* 0x000000059c9c7209 */ /* 0x004fe20007810000 */
[----:B------:R-:W-:Y:S02]  /*19be0*/  FMUL.FTZ R3, R2, c[0x0][0x2d0] ;  /* 0x0000b40002037a20 */ /* 0x000fe40000410000 */
[--C-:B------:R-:W-:Y:S02]  /*19bf0*/  FFMA.FTZ R182, R175, c[0x0][0x2d0], -R190.reuse ;  /* 0x0000b400afb67a23 */ /* 0x100fe400000108be */
[C---:B------:R-:W-:Y:S02]  /*19c00*/  FMUL.FTZ R185, R156.reuse, c[0x0][0x2d0] ;  /* 0x0000b4009cb97a20 */ /* 0x040fe40000410000 */
[----:B------:R-:W-:Y:S01]  /*19c10*/  FADD.FTZ R2, -R156, R159 ;  /* 0x0000009f9c027221 */ /* 0x000fe20000010100 */
[----:B------:R-:W1:Y:S01]  /*19c20*/  MUFU.EX2 R3, R3 ;  /* 0x0000000300037308 */ /* 0x000e620000000800 */
        /* <DEDUP_REMOVED lines=8> */
[--C-:B------:R-:W-:Y:S02]  /*19cb0*/  FFMA.FTZ R159, R8, c[0x0][0x2d0], -R185.reuse ;  /* 0x0000b400089f7a23 */ /* 0x100fe400000108b9 */
[----:B------:R-:W-:Y:S02]  /*19cc0*/  FMUL.FTZ R4, R2, c[0x0][0x2d0] ;  /* 0x0000b40002047a20 */ /* 0x000fe40000410000 */
[--C-:B------:R-:W-:Y:S02]  /*19cd0*/  FFMA.FTZ R191, R171, c[0x0][0x2d0], -R190.reuse ;  /* 0x0000b400abbf7a23 */ /* 0x100fe400000108be */
[--C-:B------:R-:W-:Y:S01]  /*19ce0*/  FFMA.FTZ R192, R169, c[0x0][0x2d0], -R190.reuse ;  /* 0x0000b400a9c07a23 */ /* 0x100fe200000108be */
[----:B------:R2:W3:Y:S01]  /*19cf0*/  MUFU.EX2 R2, R4 ;  /* 0x0000000400027308 */ /* 0x0004e20000000800 */
        /* <DEDUP_REMOVED lines=9> */
[C---:B------:R-:W-:Y:S02]  /*19d90*/  FMUL.FTZ R24, R3.reuse, R132 ;  /* 0x0000008403187220 */ /* 0x040fe40000410000 */
[----:B------:R-:W-:Y:S02]  /*19da0*/  FMUL.FTZ R25, R3, R133 ;  /* 0x0000008503197220 */ /* 0x000fe40000410000 */
[--C-:B------:R-:W-:Y:S01]  /*19db0*/  FFMA.FTZ R196, R167, c[0x0][0x2d0], -R190.reuse ;  /* 0x0000b400a7c47a23 */ /* 0x100fe200000108be */
[----:B------:R-:W-:Y:S01]  /*19dc0*/  MUFU.EX2 R180, R180 ;  /* 0x000000b400b47308 */ /* 0x000fe20000000800 */
[--C-:B------:R-:W-:Y:S02]  /*19dd0*/  FFMA.FTZ R195, R165, c[0x0][0x2d0], -R190.reuse ;  /* 0x0000b400a5c37a23 */ /* 0x100fe400000108be */
[--C-:B------:R-:W-:Y:S02]  /*19de0*/  FFMA.FTZ R197, R166, c[0x0][0x2d0], -R185.reuse ;  /* 0x0000b400a6c57a23 */ /* 0x100fe400000108b9 */
[----:B--2---:R-:W-:Y:S02]  /*19df0*/  FMUL.FTZ R4, R3, R152 ;  /* 0x0000009803047220 */ /* 0x004fe40000410000 */
[C---:B---3--:R-:W-:Y:S02]  /*19e00*/  FMUL.FTZ R6, R2.reuse, R154 ;  /* 0x0000009a02067220 */ /* 0x048fe40000410000 */
[C---:B------:R-:W-:Y:S01]  /*19e10*/  FMUL.FTZ R7, R2.reuse, R155 ;  /* 0x0000009b02077220 */ /* 0x040fe20000410000 */
[----:B------:R-:W2:Y:S01]  /*19e20*/  MUFU.EX2 R179, R179 ;  /* 0x000000b300b37308 */ /* 0x000ea20000000800 */
[C---:B------:R-:W-:Y:S02]  /*19e30*/  FMUL.FTZ R10, R2.reuse, R150 ;  /* 0x00000096020a7220 */ /* 0x040fe40000410000 */
[C---:B------:R-:W-:Y:S01]  /*19e40*/  FMUL.FTZ R11, R2.reuse, R151 ;  /* 0x00000097020b7220 */ /* 0x040fe20000410000 */
[----:B-1----:R-:W-:Y:S01]  /*19e50*/  F2FP.PACK_AB R152, R181, R182 ;  /* 0x000000b6b598723e */ /* 0x002fe200000000ff */
[C---:B------:R-:W-:Y:S01]  /*19e60*/  FMUL.FTZ R18, R2.reuse, R142 ;  /* 0x0000008e02127220 */ /* 0x040fe20000410000 */
[----:B------:R-:W-:Y:S01]  /*19e70*/  LDSM.16.MT88.4 R148, [R213+0x4880] ;  /* 0x00488000d594783b */ /* 0x000fe20000004200 */
[C---:B------:R-:W-:Y:S02]  /*19e80*/  FMUL.FTZ R19, R2.reuse, R143 ;  /* 0x0000008f02137220 */ /* 0x040fe40000410000 */
[C---:B------:R-:W-:Y:S01]  /*19e90*/  FMUL.FTZ R26, R2.reuse, R134 ;  /* 0x00000086021a7220 */ /* 0x040fe20000410000 */
[----:B------:R-:W-:Y:S01]  /*19ea0*/  MUFU.EX2 R178, R178 ;  /* 0x000000b200b27308 */ /* 0x000fe20000000800 */
[----:B------:R-:W-:Y:S02]  /*19eb0*/  FMUL.FTZ R27, R2, R135 ;  /* 0x00000087021b7220 */ /* 0x000fe40000410000 */
[--C-:B------:R-:W-:Y:S01]  /*19ec0*/  FFMA.FTZ R198, R164, c[0x0][0x2d0], -R185.reuse ;  /* 0x0000b400a4c67a23 */ /* 0x100fe200000108b9 */
[----:B------:R-:W-:Y:S01]  /*19ed0*/  LDSM.16.MT88.4 R132, [R214+0x5880] ;  /* 0x00588000d684783b */ /* 0x000fe20000004200 */
[C---:B------:R-:W-:Y:S02]  /*19ee0*/  FMUL.FTZ R28, R3.reuse, R28 ;  /* 0x0000001c031c7220 */ /* 0x040fe40000410000 */
[C---:B------:R-:W-:Y:S02]  /*19ef0*/  FMUL.FTZ R29, R3.reuse, R29 ;  /* 0x0000001d031d7220 */ /* 0x040fe40000410000 */
[C---:B------:R-:W-:Y:S01]  /*19f00*/  FMUL.FTZ R30, R2.reuse, R30 ;  /* 0x0000001e021e7220 */ /* 0x040fe20000410000 */
[----:B------:R-:W1:Y:S01]  /*19f10*/  MUFU.EX2 R177, R177 ;  /* 0x000000b100b17308 */ /* 0x000e620000000800 */
[C---:B------:R-:W-:Y:S01]  /*19f20*/  FMUL.FTZ R31, R2.reuse, R31 ;  /* 0x0000001f021f7220 */ /* 0x040fe20000410000 */
[----:B------:R-:W-:Y:S01]  /*19f30*/  LDSM.16.MT88.4 R140, [R213+0x5880] ;  /* 0x00588000d58c783b */ /* 0x000fe20000004200 */
[----:B------:R-:W-:Y:S01]  /*19f40*/  FMUL.FTZ R32, R3, R32 ;  /* 0x0000002003207220 */ /* 0x000fe20000410000 */
[----:B--2---:R-:W-:Y:S01]  /*19f50*/  F2FP.PACK_AB R154, R179, R180 ;  /* 0x000000b4b39a723e */ /* 0x004fe200000000ff */
[C---:B------:R-:W-:Y:S02]  /*19f60*/  FMUL.FTZ R33, R3.reuse, R33 ;  /* 0x0000002103217220 */ /* 0x040fe40000410000 */
[C---:B------:R-:W-:Y:S02]  /*19f70*/  FMUL.FTZ R34, R2.reuse, R34 ;  /* 0x0000002202227220 */ /* 0x040fe40000410000 */
[C---:B------:R-:W-:Y:S01]  /*19f80*/  FMUL.FTZ R35, R2.reuse, R35 ;  /* 0x0000002302237220 */ /* 0x040fe20000410000 */
[----:B------:R-:W-:Y:S01]  /*19f90*/  MUFU.EX2 R176, R176 ;  /* 0x000000b000b07308 */ /* 0x000fe20000000800 */
[----:B------:R-:W-:Y:S01]  /*19fa0*/  LDSM.16.MT88.4 R164, [R213+0x6080] ;  /* 0x00608000d5a4783b */ /* 0x000fe20000004200 */
[C---:B------:R-:W-:Y:S02]  /*19fb0*/  FMUL.FTZ R36, R3.reuse, R36 ;  /* 0x0000002403247220 */ /* 0x040fe40000410000 */
[C---:B------:R-:W-:Y:S02]  /*19fc0*/  FMUL.FTZ R37, R3.reuse, R37 ;  /* 0x0000002503257220 */ /* 0x040fe40000410000 */
[C---:B------:R-:W-:Y:S02]  /*19fd0*/  FMUL.FTZ R38, R2.reuse, R38 ;  /* 0x0000002602267220 */ /* 0x040fe40000410000 */
[C---:B------:R-:W-:Y:S02]  /*19fe0*/  FMUL.FTZ R39, R2.reuse, R39 ;  /* 0x0000002702277220 */ /* 0x040fe40000410000 */
[----:B------:R-:W2:Y:S01]  /*19ff0*/  MUFU.EX2 R159, R159 ;  /* 0x0000009f009f7308 */ /* 0x000ea20000000800 */
        /* <DEDUP_REMOVED lines=13> */
[C---:B------:R-:W-:Y:S02]  /*1a0d0*/  FMUL.FTZ R50, R2.reuse, R50 ;  /* 0x0000003202327220 */ /* 0x040fe40000410000 */
[C---:B------:R-:W-:Y:S01]  /*1a0e0*/  FMUL.FTZ R51, R2.reuse, R51 ;  /* 0x0000003302337220 */ /* 0x040fe20000410000 */
        /* <DEDUP_REMOVED lines=126> */
[C---:B------:R-:W-:Y:S03]  /*1a8d0*/  FMUL.FTZ R121, R3.reuse, R121 ;  /* 0x0000007903797220 */ /* 0x040fe60000410000 */
[C---:B-----5:R-:W-:Y:S03]  /*1a8e0*/  HMMA.16816.F32 R116, R152.reuse, R132, R116 ;  /* 0x000000849874723c */ /* 0x060fe60000001874 */
[C---:B------:R-:W-:Y:S02]  /*1a8f0*/  FMUL.FTZ R122, R2.reuse, R122 ;  /* 0x0000007a027a7220 */ /* 0x040fe40000410000 */
[----:B------:R-:W-:Y:S02]  /*1a900*/  FMUL.FTZ R123, R2, R123 ;  /* 0x0000007b027b7220 */ /* 0x000fe40000410000 */
[C---:B------:R-:W-:Y:S01]  /*1a910*/  FMUL.FTZ R124, R3.reuse, R124 ;  /* 0x0000007c037c7220 */ /* 0x040fe20000410000 */
[----:B------:R-:W-:Y:S01]  /*1a920*/  F2FP.PACK_AB R132, R192, R191 ;  /* 0x000000bfc084723e */ /* 0x000fe200000000ff */
[C---:B------:R-:W-:Y:S03]  /*1a930*/  FMUL.FTZ R125, R3.reuse, R125 ;  /* 0x0000007d037d7220 */ /* 0x040fe60000410000 */
[C---:B------:R-:W-:Y:S03]  /*1a940*/  HMMA.16816.F32 R120, R152.reuse, R134, R120 ;  /* 0x000000869878723c */ /* 0x040fe60000001878 */
[----:B------:R-:W-:Y:S01]  /*1a950*/  FMUL.FTZ R126, R2, R126 ;  /* 0x0000007e027e7220 */ /* 0x000fe20000410000 */
[----:B--2---:R-:W-:Y:S01]  /*1a960*/  F2FP.PACK_AB R133, R194, R193 ;  /* 0x000000c1c285723e */ /* 0x004fe200000000ff */
[C---:B------:R-:W-:Y:S02]  /*1a970*/  FMUL.FTZ R127, R2.reuse, R127 ;  /* 0x0000007f027f7220 */ /* 0x040fe40000410000 */
[----:B------:R-:W-:Y:S01]  /*1a980*/  FMUL.FTZ R128, R3, R128 ;  /* 0x0000008003807220 */ /* 0x000fe20000410000 */
[----:B----4-:R-:W-:Y:S01]  /*1a990*/  F2FP.PACK_AB R134, R195, R196 ;  /* 0x000000c4c386723e */ /* 0x010fe200000000ff */
[----:B------:R-:W-:Y:S03]  /*1a9a0*/  FMUL.FTZ R129, R3, R129 ;  /* 0x0000008103817220 */ /* 0x000fe60000410000 */
[C---:B-1----:R-:W-:Y:S03]  /*1a9b0*/  HMMA.16816.F32 R124, R152.reuse, R140, R124 ;  /* 0x0000008c987c723c */ /* 0x042fe6000000187c */
[----:B------:R-:W-:Y:S01]  /*1a9c0*/  FMUL.FTZ R130, R2, R130 ;  /* 0x0000008202827220 */ /* 0x000fe20000410000 */
[----:B------:R-:W-:Y:S01]  /*1a9d0*/  F2FP.PACK_AB R135, R198, R197 ;  /* 0x000000c5c687723e */ /* 0x000fe200000000ff */
[----:B------:R-:W-:Y:S02]  /*1a9e0*/  FMUL.FTZ R131, R2, R131 ;  /* 0x0000008302837220 */ /* 0x000fe40000410000 */
[--C-:B------:R-:W-:Y:S02]  /*1a9f0*/  FFMA.FTZ R189, R189, c[0x0][0x2d0], -R190.reuse ;  /* 0x0000b400bdbd7a23 */ /* 0x100fe400000108be */
[--C-:B------:R-:W-:Y:S03]  /*1aa00*/  FFMA.FTZ R242, R187, c[0x0][0x2d0], -R190.reuse ;  /* 0x0000b400bbf27a23 */ /* 0x100fe600000108be */
[----:B------:R-:W-:Y:S01]  /*1aa10*/  HMMA.16816.F32 R128, R152, R142, R128 ;  /* 0x0000008e9880723c */ /* 0x000fe20000001880 */
[----:B------:R-:W1:Y:S01]  /*1aa20*/  LDSM.16.MT88.4 R140, [R216+0x6080] ;  /* 0x00608000d88c783b */ /* 0x000e620000004200 */
[----:B------:R-:W-:Y:S01]  /*1aa30*/  MUFU.EX2 R189, R189 ;  /* 0x000000bd00bd7308 */ /* 0x000fe20000000800 */
[--C-:B------:R-:W-:Y:S02]  /*1aa40*/  FFMA.FTZ R187, R188, c[0x0][0x2d0], -R185.reuse ;  /* 0x0000b400bcbb7a23 */ /* 0x100fe400000108b9 */
[--C-:B------:R-:W-:Y:S02]  /*1aa50*/  FFMA.FTZ R186, R186, c[0x0][0x2d0], -R185.reuse ;  /* 0x0000b400baba7a23 */ /* 0x100fe400000108b9 */
[--C-:B------:R-:W-:Y:S01]  /*1aa60*/  FFMA.FTZ R184, R184, c[0x0][0x2d0], -R190.reuse ;  /* 0x0000b400b8b87a23 */ /* 0x100fe200000108be */
[C---:B---3--:R-:W-:Y:S01]  /*1aa70*/  HMMA.16816.F32 R4, R132.reuse, R136, R4 ;  /* 0x000000888404723c */ /* 0x048fe20000001804 */
[----:B------:R-:W2:Y:S03]  /*1aa80*/  LDSM.16.MT88.4 R152, [R214+0x6080] ;  /* 0x00608000d698783b */ /* 0x000ea60000004200 */
[----:B------:R-:W3:Y:S01]  /*1aa90*/  MUFU.EX2 R242, R242 ;  /* 0x000000f200f27308 */ /* 0x000ee20000000800 */
[--C-:B------:R-:W-:Y:S02]  /*1aaa0*/  FFMA.FTZ R158, R158, c[0x0][0x2d0], -R185.reuse ;  /* 0x0000b4009e9e7a23 */ /* 0x100fe400000108b9 */
[----:B------:R-:W-:Y:S01]  /*1aab0*/  FFMA.FTZ R185, R157, c[0x0][0x2d0], -R185 ;  /* 0x0000b4009db97a23 */ /* 0x000fe200000108b9 */
        /* <DEDUP_REMOVED lines=15> */
[----:B------:R-:W-:Y:S03]  /*1abb0*/  FADD.FTZ R2, R179, R2 ;  /* 0x00000002b3027221 */ /* 0x000fe60000010000 */
[C---:B------:R-:W-:Y:S01]  /*1abc0*/  HMMA.16816.F32 R24, R132.reuse, R150, R24 ;  /* 0x000000968418723c */ /* 0x040fe20000001818 */
[----:B------:R-:W-:Y:S03]  /*1abd0*/  LDSM.16.MT88.4 R148, [R216+0x9080] ;  /* 0x00908000d894783b */ /* 0x000fe60000004200 */
[----:B------:R-:W-:Y:S02]  /*1abe0*/  FADD.FTZ R3, R191, R2 ;  /* 0x00000002bf037221 */ /* 0x000fe40000010000 */
[----:B------:R-:W2:Y:S02]  /*1abf0*/  MUFU.EX2 R183, R190 ;  /* 0x000000be00b77308 */ /* 0x000ea40000000800 */
[C---:B------:R-:W-:Y:S04]  /*1ac00*/  HMMA.16816.F32 R28, R132.reuse, R160, R28 ;  /* 0x000000a0841c723c */ /* 0x040fe8000000181c */
[----:B------:R-:W-:Y:S03]  /*1ac10*/  FADD.FTZ R3, R192, R3 ;  /* 0x00000003c0037221 */ /* 0x000fe60000010000 */
[----:B---3--:R-:W-:Y:S01]  /*1ac20*/  F2FP.PACK_AB R160, R242, R189 ;  /* 0x000000bdf2a0723e */ /* 0x008fe200000000ff */
[C---:B------:R-:W-:Y:S01]  /*1ac30*/  HMMA.16816.F32 R32, R132.reuse, R162, R32 ;  /* 0x000000a28420723c */ /* 0x040fe20000001820 */
[----:B------:R-:W-:Y:S03]  /*1ac40*/  MUFU.EX2 R158, R158 ;  /* 0x0000009e009e7308 */ /* 0x000fe60000000800 */
[----:B-1----:R-:W-:Y:S01]  /*1ac50*/  F2FP.PACK_AB R161, R186, R187 ;  /* 0x000000bbbaa1723e */ /* 0x002fe200000000ff */
[----:B------:R-:W-:Y:S03]  /*1ac60*/  FADD.FTZ R2, R196, R3 ;  /* 0x00000003c4027221 */ /* 0x000fe60000010000 */
[C---:B------:R-:W-:Y:S03]  /*1ac70*/  HMMA.16816.F32 R36, R132.reuse, R140, R36 ;  /* 0x0000008c8424723c */ /* 0x040fe60000001824 */
[----:B------:R-:W1:Y:S01]  /*1ac80*/  MUFU.EX2 R185, R185 ;  /* 0x000000b900b97308 */ /* 0x000e620000000800 */
[----:B------:R-:W-:Y:S01]  /*1ac90*/  FADD.FTZ R2, R195, R2 ;  /* 0x00000002c3027221 */ /* 0x000fe20000010000 */
[----:B--2---:R-:W-:Y:S03]  /*1aca0*/  F2FP.PACK_AB R162, R183, R184 ;  /* 0x000000b8b7a2723e */ /* 0x004fe600000000ff */
[C---:B------:R-:W-:Y:S01]  /*1acb0*/  HMMA.16816.F32 R40, R132.reuse, R142, R40 ;  /* 0x0000008e8428723c */ /* 0x040fe20000001828 */
[----:B------:R-:W2:Y:S03]  /*1acc0*/  LDSM.16.MT88.4 R140, [R212+0x7880] ;  /* 0x00788000d48c783b */ /* 0x000ea60000004200 */
[----:B------:R-:W-:Y:S04]  /*1acd0*/  FADD.FTZ R3, R189, R2 ;  /* 0x00000002bd037221 */ /* 0x000fe80000010000 */
[C---:B------:R-:W-:Y:S04]  /*1ace0*/  HMMA.16816.F32 R44, R132.reuse, R152, R44 ;  /* 0x00000098842c723c */ /* 0x040fe8000000182c */
[----:B------:R-:W-:Y:S04]  /*1acf0*/  FADD.FTZ R3, R242, R3 ;  /* 0x00000003f2037221 */ /* 0x000fe80000010000 */
[C---:B------:R-:W-:Y:S04]  /*1ad00*/  HMMA.16816.F32 R48, R132.reuse, R154, R48 ;  /* 0x0000009a8430723c */ /* 0x040fe80000001830 */
[----:B-1----:R-:W-:Y:S01]  /*1ad10*/  F2FP.PACK_AB R163, R185, R158 ;  /* 0x0000009eb9a3723e */ /* 0x002fe200000000ff */
[----:B------:R-:W-:Y:S03]  /*1ad20*/  FADD.FTZ R184, R184, R3 ;  /* 0x00000003b8b87221 */ /* 0x000fe60000010000 */
[C---:B------:R-:W-:Y:S04]  /*1ad30*/  HMMA.16816.F32 R52, R132.reuse, R164, R52 ;  /* 0x000000a48434723c */ /* 0x040fe80000001834 */
[----:B------:R-:W-:Y:S04]  /*1ad40*/  FADD.FTZ R238, R183, R184 ;  /* 0x000000b8b7ee7221 */ /* 0x000fe80000010000 */
[C---:B------:R-:W-:Y:S01]  /*1ad50*/  HMMA.16816.F32 R56, R132.reuse, R166, R56 ;  /* 0x000000a68438723c */ /* 0x040fe20000001838 */
[----:B------:R-:W-:Y:S07]  /*1ad60*/  LDSM.16.MT88.4 R164, [R213+0x5080] ;  /* 0x00508000d5a4783b */ /* 0x000fee0000004200 */
        /* <DEDUP_REMOVED lines=65> */
[----:B------:R-:W-:Y:S01]  /*1b180*/  FADD.FTZ R4, R159, R4 ;  /* 0x000000049f047221 */ /* 0x000fe20000010000 */
[----:B------:R-:W-:Y:S03]  /*1b190*/  MOV R159, R156 ;  /* 0x0000009c009f7202 */ /* 0x000fe60000000f00 */
        /* <DEDUP_REMOVED lines=13> */
.L_x_1739:
[----:B------:R-:W1:Y:S01]  /*1b270*/  SHFL.BFLY PT, R3, R238, 0x2, 0x1f ;  /* 0x0c401f00ee037f89 */ /* 0x000e6200000e0000 */
[----:B------:R-:W-:-:S02]  /*1b280*/  MOV R4, RZ ;  /* 0x000000ff00047202 */ /* 0x000fc40000000f00 */
[----:B------:R-:W-:Y:S01]  /*1b290*/  PLOP3.LUT P2, PT, PT, PT, PT, 0x8, 0x0 ;  /* 0x000000000000781c */ /* 0x000fe20003f4e170 */
[----:B------:R-:W2:Y:S01]  /*1b2a0*/  SHFL.BFLY PT, R2, R237, 0x2, 0x1f ;  /* 0x0c401f00ed027f89 */ /* 0x000ea200000e0000 */
        /* <DEDUP_REMOVED lines=8> */
[----:B------:R-:W-:Y:S02]  /*1b330*/  MOV R7, 0xff800000 ;  /* 0xff80000000077802 */ /* 0x000fe40000000f00 */
        /* <DEDUP_REMOVED lines=74> */
[----:B------:R-:W-:Y:S01]  /*1b7e0*/  FMUL.FTZ R129, R4, R129 ;  /* 0x0000008104817220 */ /* 0x000fe20000410000 */
        /* <DEDUP_REMOVED lines=67> */
.L_x_1655:
        /* <DEDUP_REMOVED lines=20> */
[----:B-12---:R-:W-:Y:S02]  /*1bd60*/  SHF.R.S32.HI R5, RZ, 0x1f, R0 ;  /* 0x0000001fff057819 */ /* 0x006fe40000011400 */
        /* <DEDUP_REMOVED lines=27> */
[----:B------:R-:W-:Y:S01]  /*1bf20*/  F2FP.PACK_AB R44, R45, R44 ;  /* 0x0000002c2d2c723e */ /* 0x000fe200000000ff */
[----:B------:R-:W-:Y:S01]  /*1bf30*/  IMAD.SHL.U32 R13, R12, 0x2, RZ ;  /* 0x000000020c0d7824 */ /* 0x000fe200078e00ff */
[----:B------:R-:W-:Y:S01]  /*1bf40*/  BAR.SYNC.DEFER_BLOCKING 0x1, 0x100 ;  /* 0x0044000000007b1d */ /* 0x000fe20000010000 */
[----:B------:R-:W-:-:S02]  /*1bf50*/  F2FP.PACK_AB R46, R47, R46 ;  /* 0x0000002e2f2e723e */ /* 0x000fc400000000ff */
[----:B------:R-:W-:Y:S02]  /*1bf60*/  F2FP.PACK_AB R48, R49, R48 ;  /* 0x000000303130723e */ /* 0x000fe400000000ff */
[C---:B------:R-:W-:Y:S02]  /*1bf70*/  IADD3 R10, R13.reuse, 0x80, RZ ;  /* 0x000000800d0a7810 */ /* 0x040fe40007ffe0ff */
[----:B------:R-:W-:Y:S02]  /*1bf80*/  IADD3 R15, R13, 0x70, RZ ;  /* 0x000000700d0f7810 */ /* 0x000fe40007ffe0ff */
[----:B------:R-:W-:Y:S02]  /*1bf90*/  @P0 IADD3 R15, R10, 0x10, RZ ;  /* 0x000000100a0f0810 */ /* 0x000fe40007ffe0ff */
[----:B------:R-:W-:Y:S01]  /*1bfa0*/  SEL R10, R9, 0xffffffe0, !P1 ;  /* 0xffffffe0090a7807 */ /* 0x000fe20004800000 */
[----:B------:R-:W-:Y:S01]  /*1bfb0*/  IMAD.MOV.U32 R9, RZ, RZ, 0x40 ;  /* 0x00000040ff097424 */ /* 0x000fe200078e00ff */
[----:B------:R-:W-:-:S02]  /*1bfc0*/  F2FP.PACK_AB R50, R51, R50 ;  /* 0x000000323332723e */ /* 0x000fc400000000ff */
[----:B------:R-:W-:Y:S01]  /*1bfd0*/  F2FP.PACK_AB R52, R53, R52 ;  /* 0x000000343534723e */ /* 0x000fe200000000ff */
[----:B------:R-:W-:Y:S01]  /*1bfe0*/  IMAD.IADD R17, R13, 0x1, R10 ;  /* 0x000000010d117824 */ /* 0x000fe200078e020a */
[----:B------:R-:W-:Y:S01]  /*1bff0*/  SEL R12, R9, 0xffffffc0, !P2 ;  /* 0xffffffc0090c7807 */ /* 0x000fe20005000000 */
[--C-:B------:R-:W-:Y:S01]  /*1c000*/  IMAD.IADD R9, R10, 0x1, R15.reuse ;  /* 0x000000010a097824 */ /* 0x100fe200078e020f */
[----:B------:R-:W-:Y:S02]  /*1c010*/  F2FP.PACK_AB R54, R55, R54 ;  /* 0x000000363736723e */ /* 0x000fe400000000ff */
[----:B------:R-:W-:Y:S01]  /*1c020*/  F2FP.PACK_AB R56, R57, R56 ;  /* 0x000000383938723e */ /* 0x000fe200000000ff */
[--C-:B------:R-:W-:Y:S01]  /*1c030*/  IMAD.IADD R19, R13, 0x1, R12.reuse ;  /* 0x000000010d137824 */ /* 0x100fe200078e020c */
[----:B------:R-:W-:Y:S01]  /*1c040*/  F2FP.PACK_AB R58, R59, R58 ;  /* 0x0000003a3b3a723e */ /* 0x000fe200000000ff */
[----:B------:R-:W-:Y:S01]  /*1c050*/  STS [R13+0x80], R152 ;  /* 0x000080980d007388 */ /* 0x000fe20000000800 */
[C---:B------:R-:W-:Y:S01]  /*1c060*/  IMAD.IADD R21, R12.reuse, 0x1, R15 ;  /* 0x000000010c157824 */ /* 0x040fe200078e020f */
[----:B------:R-:W-:Y:S01]  /*1c070*/  F2FP.PACK_AB R60, R61, R60 ;  /* 0x0000003c3d3c723e */ /* 0x000fe200000000ff */
[----:B------:R-:W-:Y:S01]  /*1c080*/  IMAD.IADD R23, R12, 0x1, R17 ;  /* 0x000000010c177824 */ /* 0x000fe200078e0211 */
[----:B------:R-:W-:Y:S01]  /*1c090*/  STS [R13+0x480], R154 ;  /* 0x0004809a0d007388 */ /* 0x000fe20000000800 */
[----:B------:R-:W-:Y:S01]  /*1c0a0*/  IMAD.IADD R25, R9, 0x1, R12 ;  /* 0x0000000109197824 */ /* 0x000fe200078e020c */
[----:B------:R-:W-:Y:S01]  /*1c0b0*/  F2FP.PACK_AB R62, R63, R62 ;  /* 0x0000003e3f3e723e */ /* 0x000fe200000000ff */
[----:B------:R-:W-:Y:S01]  /*1c0c0*/  IMAD.U32 R12, RZ, RZ, UR4 ;  /* 0x00000004ff0c7e24 */ /* 0x000fe2000f8e00ff */
        /* <DEDUP_REMOVED lines=102> */
[----:B--2---:R-:W2:Y:S02]  /*1c730*/  @P0 LDG.E R9, [R12.64] ;  /* 0x0000001a0c090981 */ /* 0x004ea4000c1e1900 */
[----:B------:R-:W-:-:S03]  /*1c740*/  ULDC.64 UR4, c[0x0][0x508] ;  /* 0x0001420000047ab9 */ /* 0x000fc60000000a00 */
[----:B------:R-:W-:-:S05]  /*1c750*/  PLOP3.LUT P1, PT, PT, PT, UP0, 0x80, 0x0 ;  /* 0x000000000000781c */ /* 0x000fca0003f2f008 */
[----:B------:R-:W-:Y:S01]  /*1c760*/  @UP0 UIMAD.WIDE UR4, UR22, UR6, UR4 ;  /* 0x00000006160402a5 */ /* 0x000fe2000f8e0204 */
[----:B------:R-:W-:-:S05]  /*1c770*/  IMAD.MOV.U32 R6, RZ, RZ, c[0x0][0x388] ;  /* 0x0000e200ff067624 */ /* 0x000fca00078e00ff */
        /* <DEDUP_REMOVED lines=14> */
.L_x_1746:
[----:B-1----:R-:W-:Y:S01]  /*1c860*/  SHF.R.S32.HI R9, RZ, 0x1f, R2 ;  /* 0x0000001fff097819 */ /* 0x002fe20000011402 */
        /* <DEDUP_REMOVED lines=11> */
[----:B------:R-:W-:Y:S01]  /*1c920*/  SHF.R.S32.HI R10, RZ, 0x1f, R3 ;  /* 0x0000001fff0a7819 */ /* 0x000fe20000011403 */
[----:B------:R-:W-:Y:S01]  /*1c930*/  IMAD.IADD R2, R2, 0x1, -R9 ;  /* 0x0000000102027824 */ /* 0x000fe200078e0a09 */
[----:B------:R-:W-:Y:S01]  /*1c940*/  LEA.HI R8, R11, R11, RZ, 0x1 ;  /* 0x0000000b0b087211 */ /* 0x000fe200078f08ff */
[----:B------:R-:W-:Y:S01]  /*1c950*/  UMOV UR10, UR20 ;  /* 0x00000014000a7c82 */ /* 0x000fe20008000000 */
[----:B------:R-:W-:Y:S01]  /*1c960*/  LEA.HI R9, R10, R3, RZ, 0x2 ;  /* 0x000000030a097211 */ /* 0x000fe200078f10ff */
[----:B------:R-:W-:Y:S01]  /*1c970*/  UMOV UR11, UR21 ;  /* 0x00000015000b7c82 */ /* 0x000fe20008000000 */
        /* <DEDUP_REMOVED lines=8> */
[----:B------:R-:W-:Y:S01]  /*1ca00*/  USEL UR22, UR22, URZ, !UP1 ;  /* 0x0000003f16167287 */ /* 0x000fe2000c800000 */
[----:B------:R-:W-:Y:S01]  /*1ca10*/  LEA.HI R5, R5, R0, RZ, 0x6 ;  /* 0x0000000005057211 */ /* 0x000fe200078f30ff */
[----:B------:R-:W-:Y:S01]  /*1ca20*/  ULDC.64 UR6, c[0x0][0x498] ;  /* 0x0001260000067ab9 */ /* 0x000fe20000000a00 */
[----:B------:R-:W-:Y:S01]  /*1ca30*/  IMAD R8, R11, 0x8, R2 ;  /* 0x000000080b087824 */ /* 0x000fe200078e0202 */
[----:B------:R-:W-:Y:S01]  /*1ca40*/  UIMAD UR13, UR9, UR6, URZ ;  /* 0x00000006090d72a4 */ /* 0x000fe2000f8e023f */
[----:B------:R-:W-:Y:S01]  /*1ca50*/  BSSY B0, `(.L_x_1747) ;  /* 0x000007e000007945 */ /* 0x000fe20003800000 */
[----:B------:R-:W-:-:S02]  /*1ca60*/  UIADD3 UR11, UR11, UR8, URZ ;  /* 0x000000080b0b7290 */ /* 0x000fc4000fffe03f */
[----:B-1----:R-:W-:Y:S01]  /*1ca70*/  LEA R8, R75, R8, 0x7 ;  /* 0x000000084b087211 */ /* 0x002fe200078e38ff */
[----:B------:R-:W-:Y:S02]  /*1ca80*/  UIMAD UR7, UR22, UR7, UR13 ;  /* 0x00000007160772a4 */ /* 0x000fe4000f8e020d */
[----:B------:R-:W-:Y:S02]  /*1ca90*/  UIMAD.WIDE.U32 UR10, UR22, UR6, UR10 ;  /* 0x00000006160a72a5 */ /* 0x000fe4000f8e000a */
[----:B------:R-:W-:Y:S01]  /*1caa0*/  @P1 IMAD.HI.U32 R3, R8, c[0x0][0x4ec], RZ ;  /* 0x00013b0008031a27 */ /* 0x000fe200078e00ff */
[----:B------:R-:W-:Y:S02]  /*1cab0*/  ULDC.64 UR4, c[0x0][0x3a0] ;  /* 0x0000e80000047ab9 */ /* 0x000fe40000000a00 */
[----:B------:R-:W-:Y:S01]  /*1cac0*/  UIMAD UR12, UR21, UR4, URZ ;  /* 0x00000004150c72a4 */ /* 0x000fe2000f8e023f */
[----:B------:R-:W-:Y:S01]  /*1cad0*/  IMAD.MOV.U32 R10, RZ, RZ, R8 ;  /* 0x000000ffff0a7224 */ /* 0x000fe200078e0008 */
[----:B------:R-:W-:Y:S01]  /*1cae0*/  @P1 SHF.R.U32.HI R10, RZ, c[0x0][0x4f0], R3 ;  /* 0x00013c00ff0a1a19 */ /* 0x000fe20000011603 */
[----:B------:R-:W-:Y:S01]  /*1caf0*/  UIMAD.WIDE.U32 UR18, UR20, UR4, URZ ;  /* 0x00000004141272a5 */ /* 0x000fe2000f8e003f */
[----:B------:R-:W-:Y:S01]  /*1cb00*/  LOP3.LUT R3, R16, 0xfffffff8, RZ, 0xc0, !PT ;  /* 0xfffffff810037812 */ /* 0x000fe200078ec0ff */
[----:B------:R-:W-:Y:S01]  /*1cb10*/  UIMAD UR12, UR20, UR5, UR12 ;  /* 0x00000005140c72a4 */ /* 0x000fe2000f8e020c */
[----:B------:R-:W-:Y:S01]  /*1cb20*/  SHF.R.S32.HI R16, RZ, 0x3, R16 ;  /* 0x00000003ff107819 */ /* 0x000fe20000011410 */
[----:B------:R-:W-:Y:S01]  /*1cb30*/  IMAD.MOV R9, RZ, RZ, -R10 ;  /* 0x000000ffff097224 */ /* 0x000fe200078e0a0a */
        /* <DEDUP_REMOVED lines=29> */
[----:B------:R-:W-:Y:S01]  /*1cd10*/  UIMAD.WIDE.U32 UR16, UR22, UR6, UR16 ;  /* 0x00000006161072a5 */ /* 0x000fe2000f8e0010 */
[----:B------:R-:W-:Y:S01]  /*1cd20*/  IMAD.MOV.U32 R12, RZ, RZ, R15 ;  /* 0x000000ffff0c7224 */ /* 0x000fe200078e000f */
[----:B------:R-:W-:-:S02]  /*1cd30*/  @P1 SHF.R.U32.HI R12, RZ, c[0x0][0x4f0], R9 ;  /* 0x00013c00ff0c1a19 */ /* 0x000fc40000011609 */
[----:B------:R-:W-:Y:S01]  /*1cd40*/  LEA.HI.X R14, R10, c[0x0][0x454], R14, 0x2, P0 ;  /* 0x000115000a0e7a11 */ /* 0x000fe200000f140e */
[----:B------:R-:W-:Y:S01]  /*1cd50*/  UIADD3 UR7, UR17, UR7, URZ ;  /* 0x0000000711077290 */ /* 0x000fe2000fffe03f */
[----:B------:R-:W-:Y:S01]  /*1cd60*/  LOP3.LUT R3, R8, R3, RZ, 0x3c, !PT ;  /* 0x0000000308037212 */ /* 0x000fe200078e3cff */
[--C-:B------:R-:W-:Y:S01]  /*1cd70*/  IMAD.MOV R18, RZ, RZ, -R12.reuse ;  /* 0x000000ffff127224 */ /* 0x100fe200078e0a0c */
[----:B------:R-:W-:Y:S01]  /*1cd80*/  SHFL.IDX PT, R10, R17, RZ, 0x1c1f ;  /* 0x001c1fff110a7589 */ /* 0x000fe200000e0000 */
[----:B------:R-:W-:Y:S01]  /*1cd90*/  SHF.R.S32.HI R13, RZ, 0x1f, R12 ;  /* 0x0000001fff0d7819 */ /* 0x000fe2000001140c */
[----:B------:R-:W-:Y:S01]  /*1cda0*/  IMAD.U32 R21, RZ, RZ, UR17 ;  /* 0x00000011ff157e24 */ /* 0x000fe2000f8e00ff */
[----:B------:R-:W-:Y:S01]  /*1cdb0*/  MOV R20, UR16 ;  /* 0x0000001000147c02 */ /* 0x000fe20008000f00 */
[----:B------:R-:W1:Y:S01]  /*1cdc0*/  SHFL.IDX PT, R11, R14, RZ, 0x1c1f ;  /* 0x001c1fff0e0b7589 */ /* 0x000e6200000e0000 */
[----:B------:R-:W-:Y:S02]  /*1cdd0*/  IMAD R18, R18, c[0x0][0x4e8], R15 ;  /* 0x00013a0012127a24 */ /* 0x000fe400078e020f */
[----:B------:R-:W-:Y:S01]  /*1cde0*/  IMAD R15, R75, 0x80, R2 ;  /* 0x000000804b0f7824 */ /* 0x000fe200078e0202 */
[----:B------:R-:W-:Y:S01]  /*1cdf0*/  SHFL.IDX PT, R8, R17, 0x1, 0x1c1f ;  /* 0x003c1f0011087f89 */ /* 0x000fe200000e0000 */
[----:B------:R-:W-:-:S02]  /*1ce00*/  IMAD.U32 R21, RZ, RZ, UR7 ;  /* 0x00000007ff157e24 */ /* 0x000fc4000f8e00ff */
[----:B------:R-:W-:Y:S01]  /*1ce10*/  IMAD R13, R13, c[0x0][0x3e0], RZ ;  /* 0x0000f8000d0d7a24 */ /* 0x000fe200078e02ff */
[----:B------:R-:W2:Y:S01]  /*1ce20*/  SHFL.IDX PT, R9, R14, 0x1, 0x1c1f ;  /* 0x003c1f000e097f89 */ /* 0x000ea200000e0000 */
[----:B-----5:R-:W-:Y:S01]  /*1ce30*/  IMAD R2, R6, c[0x0][0x4e8], RZ ;  /* 0x00013a0006027a24 */ /* 0x020fe200078e02ff */
[C---:B------:R-:W-:Y:S01]  /*1ce40*/  IADD3 R19, R15.reuse, 0x8, RZ ;  /* 0x000000080f137810 */ /* 0x040fe20007ffe0ff */
[C---:B------:R-:W-:Y:S01]  /*1ce50*/  IMAD R13, R12.reuse, c[0x0][0x3e4], R13 ;  /* 0x0000f9000c0d7a24 */ /* 0x040fe200078e020d */
[----:B------:R-:W-:Y:S01]  /*1ce60*/  SHF.R.S32.HI R6, RZ, 0x1f, R18 ;  /* 0x0000001fff067819 */ /* 0x000fe20000011412 */
[----:B------:R-:W-:Y:S01]  /*1ce70*/  IMAD.WIDE.U32 R20, R12, c[0x0][0x3e0], R20 ;  /* 0x0000f8000c147a25 */ /* 0x000fe200078e0014 */
[-C--:B------:R-:W-:Y:S02]  /*1ce80*/  ISETP.GE.OR P1, PT, R15, R2.reuse, P2 ;  /* 0x000000020f00720c */ /* 0x080fe40001726670 */
[----:B------:R-:W-:Y:S01]  /*1ce90*/  ISETP.GE.OR P0, PT, R19, R2, P2 ;  /* 0x000000021300720c */ /* 0x000fe20001706670 */
[----:B------:R-:W-:Y:S01]  /*1cea0*/  IMAD.SHL.U32 R12, R5, 0x8, RZ ;  /* 0x00000008050c7824 */ /* 0x000fe200078e00ff */
[----:B------:R-:W-:Y:S01]  /*1ceb0*/  IADD3 R21, R21, R13, RZ ;  /* 0x0000000d15157210 */ /* 0x000fe20007ffe0ff */
[----:B------:R-:W-:-:S02]  /*1cec0*/  IMAD R5, R6, c[0x0][0x3d8], RZ ;  /* 0x0000f60006057a24 */ /* 0x000fc400078e02ff */
[----:B------:R-:W-:Y:S01]  /*1ced0*/  IMAD R75, R75, 0x80, R16 ;  /* 0x000000804b4b7824 */ /* 0x000fe200078e0210 */
[----:B------:R-:W-:Y:S01]  /*1cee0*/  LOP3.LUT R12, R3, 0x7ffffe00, R12, 0xf8, !PT ;  /* 0x7ffffe00030c7812 */ /* 0x000fe200078ef80c */
[C---:B------:R-:W-:Y:S02]  /*1cef0*/  IMAD R3, R18.reuse, c[0x0][0x3dc], R5 ;  /* 0x0000f70012037a24 */ /* 0x040fe400078e0205 */
[----:B------:R-:W-:Y:S02]  /*1cf00*/  IMAD.WIDE.U32 R18, R18, c[0x0][0x3d8], R20 ;  /* 0x0000f60012127a25 */ /* 0x000fe400078e0014 */
[----:B-1----:R1:W-:Y:S02]  /*1cf10*/  @!P1 ST.E [R10.64], R4 ;  /* 0x000000040a009985 */ /* 0x0023e4000c10191a */
[----:B------:R-:W-:Y:S02]  /*1cf20*/  IMAD.SHL.U32 R76, R12, 0x2, RZ ;  /* 0x000000020c4c7824 */ /* 0x000fe400078e00ff */
        /* <DEDUP_REMOVED lines=48> */
.L_x_1748:
[----:B--234-:R-:W-:Y:S05]  /*1d230*/  BSYNC B0 ;  /* 0x0000000000007941 */ /* 0x01cfea0003800000 */
.L_x_1747:
        /* <DEDUP_REMOVED lines=30> */
.L_x_1750:
[----:B------:R-:W-:Y:S05]  /*1d420*/  BSYNC B0 ;  /* 0x0000000000007941 */ /* 0x000fea0003800000 */
.L_x_1749:
        /* <DEDUP_REMOVED lines=30> */
.L_x_1752:
[----:B------:R-:W-:Y:S05]  /*1d610*/  BSYNC B0 ;  /* 0x0000000000007941 */ /* 0x000fea0003800000 */
.L_x_1751:
        /* <DEDUP_REMOVED lines=31> */
.L_x_1745:
        /* <DEDUP_REMOVED lines=31> */
.L_x_1753:
        /* <DEDUP_REMOVED lines=28> */
[C---:B--2---:R-:W-:Y:S02]  /*1dbc0*/  IADD3 R5, -R6.reuse, RZ, RZ ;  /* 0x000000ff06057210 */ /* 0x044fe40007ffe1ff */
        /* <DEDUP_REMOVED lines=14> */
.L_x_1755:
[----:B------:R-:W-:Y:S05]  /*1dcb0*/  BSYNC B0 ;  /* 0x0000000000007941 */ /* 0x000fea0003800000 */
.L_x_1754:
[----:B-12---:R-:W1:Y:S01]  /*1dcc0*/  S2R R5, SR_CTAID.X ;  /* 0x0000000000057919 */ /* 0x006e620000002500 */
        /* <DEDUP_REMOVED lines=76> */
.L_x_1757:
[----:B------:R-:W-:Y:S05]  /*1e190*/  BSYNC B0 ;  /* 0x0000000000007941 */ /* 0x000fea0003800000 */
.L_x_1756:
        /* <DEDUP_REMOVED lines=27> */
.L_x_1759:
[----:B------:R-:W-:Y:S05]  /*1e350*/  BSYNC B0 ;  /* 0x0000000000007941 */ /* 0x000fea0003800000 */
.L_x_1758:
        /* <DEDUP_REMOVED lines=27> */
.L_x_1761:
[----:B------:R-:W-:Y:S05]  /*1e510*/  BSYNC B0 ;  /* 0x0000000000007941 */ /* 0x000fea0003800000 */
.L_x_1760:
        /* <DEDUP_REMOVED lines=28> */
.L_x_1728:
[----:B------:R-:W-:Y:S01]  /*1e6e0*/  IMAD.MOV.U32 R14, RZ, RZ, 0x1 ;  /* 0x00000001ff0e7424 */ /* 0x000fe200078e00ff */
[----:B-1----:R-:W-:Y:S02]  /*1e6f0*/  MOV R13, 0x181f ;  /* 0x0000181f000d7802 */ /* 0x002fe40000000f00 */
[----:B------:R-:W-:Y:S02]  /*1e700*/  MOV R12, 0x1e720 ;  /* 0x0001e720000c7802 */ /* 0x000fe40000000f00 */
[----:B------:R-:W-:Y:S05]  /*1e710*/  CALL.REL.NOINC `($__internal_9_$__cuda_sm70_shflsync_idx_p) ;  /* 0x000001d000007944 */ /* 0x000fea0003c00000 */
[----:B--2---:R-:W-:Y:S01]  /*1e720*/  IMAD.MOV.U32 R0, RZ, RZ, R13 ;  /* 0x000000ffff007224 */ /* 0x004fe200078e000d */
[----:B-1----:R-:W-:Y:S01]  /*1e730*/  MOV R14, 0x1 ;  /* 0x00000001000e7802 */ /* 0x002fe20000000f00 */
[----:B------:R-:W-:Y:S01]  /*1e740*/  IMAD.MOV.U32 R15, RZ, RZ, R8 ;  /* 0x000000ffff0f7224 */ /* 0x000fe200078e0008 */
[----:B------:R-:W-:Y:S02]  /*1e750*/  MOV R13, 0x181f ;  /* 0x0000181f000d7802 */ /* 0x000fe40000000f00 */
[----:B------:R-:W-:Y:S02]  /*1e760*/  MOV R12, 0x1e780 ;  /* 0x0001e780000c7802 */ /* 0x000fe40000000f00 */
[----:B------:R-:W-:Y:S05]  /*1e770*/  CALL.REL.NOINC `($__internal_9_$__cuda_sm70_shflsync_idx_p) ;  /* 0x0000017000007944 */ /* 0x000fea0003c00000 */
[----:B-12---:R-:W-:Y:S05]  /*1e780*/  BRA `(.L_x_1762) ;  /* 0xffff3ee000007947 */ /* 0x006fea000383ffff */
.L_x_1736:
[----:B----4-:R-:W-:Y:S01]  /*1e790*/  MOV R13, 0x181f ;  /* 0x0000181f000d7802 */ /* 0x010fe20000000f00 */
[----:B------:R-:W-:Y:S01]  /*1e7a0*/  IMAD.MOV.U32 R14, RZ, RZ, 0x1 ;  /* 0x00000001ff0e7424 */ /* 0x000fe200078e00ff */
[----:B------:R-:W-:Y:S02]  /*1e7b0*/  MOV R12, 0x1e7d0 ;  /* 0x0001e7d0000c7802 */ /* 0x000fe40000000f00 */
[----:B-123--:R-:W-:Y:S05]  /*1e7c0*/  CALL.REL.NOINC `($__internal_9_$__cuda_sm70_shflsync_idx_p) ;  /* 0x0000012000007944 */ /* 0x00efea0003c00000 */
[----:B-1----:R-:W-:Y:S01]  /*1e7d0*/  MOV R14, 0x1 ;  /* 0x00000001000e7802 */ /* 0x002fe20000000f00 */
[----:B--2---:R-:W-:Y:S01]  /*1e7e0*/  IMAD.MOV.U32 R8, RZ, RZ, R13 ;  /* 0x000000ffff087224 */ /* 0x004fe200078e000d */
[----:B------:R-:W-:Y:S01]  /*1e7f0*/  MOV R13, 0x181f ;  /* 0x0000181f000d7802 */ /* 0x000fe20000000f00 */
[----:B------:R-:W-:Y:S01]  /*1e800*/  IMAD.MOV.U32 R15, RZ, RZ, R0 ;  /* 0x000000ffff0f7224 */ /* 0x000fe200078e0000 */
[----:B------:R-:W-:Y:S02]  /*1e810*/  MOV R12, 0x1e830 ;  /* 0x0001e830000c7802 */ /* 0x000fe40000000f00 */
[----:B------:R-:W-:Y:S05]  /*1e820*/  CALL.REL.NOINC `($__internal_9_$__cuda_sm70_shflsync_idx_p) ;  /* 0x000000c000007944 */ /* 0x000fea0003c00000 */
[----:B-12---:R-:W-:-:S05]  /*1e830*/  BRA `(.L_x_1763) ;  /* 0xffff6c2000007947 */ /* 0x006fca000383ffff */
.L_x_1742:
[----:B-1----:R-:W-:Y:S01]  /*1e840*/  MOV R13, 0x181f ;  /* 0x0000181f000d7802 */ /* 0x002fe20000000f00 */
[----:B------:R-:W-:Y:S01]  /*1e850*/  IMAD.MOV.U32 R14, RZ, RZ, 0x1 ;  /* 0x00000001ff0e7424 */ /* 0x000fe200078e00ff */
[----:B------:R-:W-:Y:S02]  /*1e860*/  MOV R12, 0x1e880 ;  /* 0x0001e880000c7802 */ /* 0x000fe40000000f00 */
[----:B---3--:R-:W-:Y:S05]  /*1e870*/  CALL.REL.NOINC `($__internal_9_$__cuda_sm70_shflsync_idx_p) ;  /* 0x0000007000007944 */ /* 0x008fea0003c00000 */
[----:B-1----:R-:W-:Y:S01]  /*1e880*/  MOV R14, 0x1 ;  /* 0x00000001000e7802 */ /* 0x002fe20000000f00 */
[----:B--2---:R-:W-:Y:S01]  /*1e890*/  IMAD.MOV.U32 R5, RZ, RZ, R13 ;  /* 0x000000ffff057224 */ /* 0x004fe200078e000d */
[----:B------:R-:W-:Y:S01]  /*1e8a0*/  MOV R13, 0x181f ;  /* 0x0000181f000d7802 */ /* 0x000fe20000000f00 */
[----:B------:R-:W-:Y:S01]  /*1e8b0*/  IMAD.MOV.U32 R15, RZ, RZ, R4 ;  /* 0x000000ffff0f7224 */ /* 0x000fe200078e0004 */
[----:B------:R-:W-:Y:S02]  /*1e8c0*/  MOV R12, 0x1e8e0 ;  /* 0x0001e8e0000c7802 */ /* 0x000fe40000000f00 */
[----:B------:R-:W-:Y:S05]  /*1e8d0*/  CALL.REL.NOINC `($__internal_9_$__cuda_sm70_shflsync_idx_p) ;  /* 0x0000001000007944 */ /* 0x000fea0003c00000 */
[----:B-12---:R-:W-:-:S05]  /*1e8e0*/  BRA `(.L_x_1764) ;  /* 0xffff9e9000007947 */ /* 0x006fca000383ffff */
        .weak           $__internal_9_$__cuda_sm70_shflsync_idx_p
        .type           $__internal_9_$__cuda_sm70_shflsync_idx_p,@function
        .size           $__internal_9_$__cuda_sm70_shflsync_idx_p,(.L_x_1793 - $__internal_9_$__cuda_sm70_shflsync_idx_p)
$__internal_9_$__cuda_sm70_shflsync_idx_p:
[----:B------:R-:W-:Y:S01]  /*1e8f0*/  MOV R184, R12 ;  /* 0x0000000c00b87202 */ /* 0x000fe20000000f00 */
[----:B------:R-:W-:Y:S04]  /*1e900*/  WARPSYNC R226 ;  /* 0x000000e200007348 */ /* 0x000fe80003800000 */
[----:B------:R-:W-:Y:S01]  /*1e910*/  MOV R185, 0x0 ;  /* 0x0000000000b97802 */ /* 0x000fe20000000f00 */
[----:B------:R1:W2:Y:S03]  /*1e920*/  SHFL.IDX PT, R13, R15, R14, R13 ;  /* 0x0000000e0f0d7389 */ /* 0x0002a600000e000d */
[----:B------:R-:W-:Y:S05]  /*1e930*/  RET.REL.NODEC R184 `(_ZN7cutlass13device_kernelIN5flash19enable_sm80_to_sm89INS1_16FlashAttnFwdSm80INS1_25CollectiveMainloopFwdSm80ILi8ELi1ELb0EN4cute5tupleIJNS5_1CILi128EEENS7_ILi48EEENS7_ILi256EEEEEELi256ENS_6half_tEfNS_4arch4Sm80ELb1ELb0ELb1ELb1ELb1ELb1ELb1ELb0EEENS1_21CollectiveEpilogueFwdINS6_IJS8_SA_S9_EEENS6_IJNS7_ILi1EEESI_SI_EEESC_SE_Li256ELb1ELb1ELb0ELb0EEENS1_19SingleTileSchedulerILb1ELb0ELb1ELi128EEEEEEEEEvNT_6ParamsE) ;  /* 0xfffe16c0b8007950 */ /* 0x000fea0003c3ffff */
.L_x_1765:
        /* <DEDUP_REMOVED lines=12> */
.L_x_1793:


//--------------------- .nv.shared._ZN7cutlass13device_kernelIN5flash19enable_sm80_to_sm89INS1_16FlashAttnFwdSm80INS1_25CollectiveMainloopFwdSm80ILi8ELi1ELb1EN4cute5tupleIJNS5_1CILi128EEENS7_ILi64EEENS7_ILi256EEEEEELi256ENS_6half_tEfNS_4arch4Sm80ELb0ELb0ELb1ELb0ELb1ELb0ELb1ELb0EEENS1_21CollectiveEpilogueFwdINS6_IJS8_SA_S9_EEENS6_IJNS7_ILi1EEESI_SI_EEESC_SE_Li256ELb0ELb1ELb0ELb0EEENS1_19SingleTileSchedulerILb0ELb0ELb1ELi128EEEEEEEEEvNT_6ParamsE --------------------------
	.section	.nv.shared._ZN7cutlass13device_kernelIN5flash19enable_sm80_to_sm89INS1_16FlashAttnFwdSm80INS1_25CollectiveMainloopFwdSm80ILi8ELi1ELb1EN4cute5tupleIJNS5_1CILi128EEENS7_ILi64EEENS7_ILi256EEEEEELi256ENS_6half_tEfNS_4arch4Sm80ELb0ELb0ELb1ELb0ELb1ELb0ELb1ELb0EEENS1_21CollectiveEpilogueFwdINS6_IJS8_SA_S9_EEENS6_IJNS7_ILi1EEESI_SI_EEESC_SE_Li256ELb0ELb1ELb0ELb0EEENS1_19SingleTileSchedulerILb0ELb0ELb1ELi128EEEEEEEEEvNT_6ParamsE,"aw",@nobits
	.sectionflags	@""
	.align	16


//--------------------- .nv.global                --------------------------
	.section	.nv.global,"aw",@nobits
.nv.global:
	.type		_ZN80_INTERNAL_c93eee38_44_flash_fwd_hdim256_fp16_paged_softcap_sm80_cu_d53ad458_32014cute1_E,@object
	.size		_ZN80_INTERNAL_c93eee38_44_flash_fwd_hdim256_fp16_paged_softcap_sm80_cu_d53ad458_32014cute1_E,(_ZN80_INTERNAL_c93eee38_44_flash_fwd_hdim256_fp16_paged_softcap_sm80_cu_d53ad458_32014cuda3std3__45__cpo6cbeginE - _ZN80_INTERNAL_c93eee38_44_flash_fwd_hdim256_fp16_paged_softcap_sm80_cu_d53ad458_32014cute1_E)
_ZN80_INTERNAL_c93eee38_44_flash_fwd_hdim256_fp16_paged_softcap_sm80_cu_d53ad458_32014cute1_E:
	.zero		1
	.type		_ZN80_INTERNAL_c93eee38_44_flash_fwd_hdim256_fp16_paged_softcap_sm80_cu_d53ad458_32014cuda3std3__45__cpo6cbeginE,@object
	.size		_ZN80_INTERNAL_c93eee38_44_flash_fwd_hdim256_fp16_paged_softcap_sm80_cu_d53ad458_32014cuda3std3__45__cpo6cbeginE,(_ZN80_INTERNAL_c93eee38_44_flash_fwd_hdim256_fp16_paged_softcap_sm80_cu_d53ad458_32014cuda3std3__48in_placeE - _ZN80_INTERNAL_c93eee38_44_flash_fwd_hdim256_fp16_paged_softcap_sm80_cu_d53ad458_32014cuda3std3__45__cpo6cbeginE)
_ZN80_INTERNAL_c93eee38_44_flash_fwd_hdim256_fp16_paged_softcap_sm80_cu_d53ad458_32014cuda3std3__45__cpo6cbeginE:
	.zero		1
	.type		_ZN80_INTERNAL_c93eee38_44_flash_fwd_hdim256_fp16_paged_softcap_sm80_cu_d53ad458_32014cuda3std3__48in_placeE,@object
	.size		_ZN80_INTERNAL_c93eee38_44_flash_fwd_hdim256_fp16_paged_softcap_sm80_cu_d53ad458_32014cuda3std3__48in_placeE,(_ZN80_INTERNAL_c93eee38_44_flash_fwd_hdim256_fp16_paged_softcap_sm80_cu_d53ad458_32014cuda3std6ranges3__45__cpo9iter_moveE - _ZN80_INTERNAL_c93eee38_44_flash_fwd_hdim256_fp16_paged_softcap_sm80_cu_d53ad458_32014cuda3std3__48in_placeE)
_ZN80_INTERNAL_c93eee38_44_flash_fwd_hdim256_fp16_paged_softcap_sm80_cu_d53ad458_32014cuda3std3__48in_placeE:
	.zero		1
	.type		_ZN80_INTERNAL_c93eee38_44_flash_fwd_hdim256_fp16_paged_softcap_sm80_cu_d53ad458_32014cuda3std6ranges3__45__cpo9iter_moveE,@object
	.size		_ZN80_INTERNAL_c93eee38_44_flash_fwd_hdim256_fp16_paged_softcap_sm80_cu_d53ad458_32014cuda3std6ranges3__45__cpo9iter_moveE,(_ZN80_INTERNAL_c93eee38_44_flash_fwd_hdim256_fp16_paged_softcap_sm80_cu_d53ad458_32014cuda3std3__45__cpo5beginE - _ZN80_INTERNAL_c93eee38_44_flash_fwd_hdim256_fp16_paged_softcap_sm80_cu_d53ad458_32014cuda3std6ranges3__45__cpo9iter_moveE)
_ZN80_INTERNAL_c93eee38_44_flash_fwd_hdim256_fp16_paged_softcap_sm80_cu_d53ad458_32014cuda3std6ranges3__45__cpo9iter_moveE:
	.zero		1
	.type		_ZN80_INTERNAL_c93eee38_44_flash_fwd_hdim256_fp16_paged_softcap_sm80_cu_d53ad458_32014cuda3std3__45__cpo5beginE,@object
	.size		_ZN80_INTERNAL_c93eee38_44_flash_fwd_hdim256_fp16_paged_softcap_sm80_cu_d53ad458_32014cuda3std3__45__cpo5beginE,(_ZN80_INTERNAL_c93eee38_44_flash_fwd_hdim256_fp16_paged_softcap_sm80_cu_d53ad458_32014cuda3std3__482_GLOBAL__N__c93eee38_44_flash_fwd_hdim256_fp16_paged_softcap_sm80_cu_d53ad458_32016ignoreE - _ZN80_INTERNAL_c93eee38_44_flash_fwd_hdim256_fp16_paged_softcap_sm80_cu_d53ad458_32014cuda3std3__45__cpo5beginE)
_ZN80_INTERNAL_c93eee38_44_flash_fwd_hdim256_fp16_paged_softcap_sm80_cu_d53ad458_32014cuda3std3__45__cpo5beginE:
	.zero		1
	.type		_ZN80_INTERNAL_c93eee38_44_flash_fwd_hdim256_fp16_paged_softcap_sm80_cu_d53ad458_32014cuda3std3__482_GLOBAL__N__c93eee38_44_flash_fwd_hdim256_fp16_paged_softcap_sm80_cu_d53ad458_32016ignoreE,@object
	.size		_ZN80_INTERNAL_c93eee38_44_flash_fwd_hdim256_fp16_paged_softcap_sm80_cu_d53ad458_32014cuda3std3__482_GLOBAL__N__c93eee38_44_flash_fwd_hdim256_fp16_paged_softcap_sm80_cu_d53ad458_32016ignoreE,(_ZN80_INTERNAL_c93eee38_44_flash_fwd_hdim256_fp16_paged_softcap_sm80_cu_d53ad458_32014cute7productE - _ZN80_INTERNAL_c93eee38_44_flash_fwd_hdim256_fp16_paged_softcap_sm80_cu_d53ad458_32014cuda3std3__482_GLOBAL__N__c93eee38_44_flash_fwd_hdim256_fp16_paged_softcap_sm80_cu_d53ad458_32016ignoreE)
_ZN80_INTERNAL_c93eee38_44_flash_fwd_hdim256_fp16_paged_softcap_sm80_cu_d53ad458_32014cuda3std3__482_GLOBAL__N__c93eee38_44_flash_fwd_hdim256_fp16_paged_softcap_sm80_cu_d53ad458_32016ignoreE:
	.zero		1
	.type		_ZN80_INTERNAL_c93eee38_44_flash_fwd_hdim256_fp16_paged_softcap_sm80_cu_d53ad458_32014cute7productE,@object
	.size		_ZN80_INTERNAL_c93eee38_44_flash_fwd_hdim256_fp16_paged_softcap_sm80_cu_d53ad458_32014cute7productE,(_ZN80_INTERNAL_c93eee38_44_flash_fwd_hdim256_fp16_paged_softcap_sm80_cu_d53ad458_32014cuda3std3__45__cpo3endE - _ZN80_INTERNAL_c93eee38_44_flash_fwd_hdim256_fp16_paged_softcap_sm80_cu_d53ad458_32014cute7productE)
_ZN80_INTERNAL_c93eee38_44_flash_fwd_hdim256_fp16_paged_softcap_sm80_cu_d53ad458_32014cute7productE:
	.zero		1
	.type		_ZN80_INTERNAL_c93eee38_44_flash_fwd_hdim256_fp16_paged_softcap_sm80_cu_d53ad458_32014cuda3std3__45__cpo3endE,@object
	.size		_ZN80_INTERNAL_c93eee38_44_flash_fwd_hdim256_fp16_paged_softcap_sm80_cu_d53ad458_32014cuda3std3__45__cpo3endE,(_ZN80_INTERNAL_c93eee38_44_flash_fwd_hdim256_fp16_paged_softcap_sm80_cu_d53ad458_32014cuda3std3__419piecewise_constructE - _ZN80_INTERNAL_c93eee38_44_flash_fwd_hdim256_fp16_paged_softcap_sm80_cu_d53ad458_32014cuda3std3__45__cpo3endE)
_ZN80_INTERNAL_c93eee38_44_flash_fwd_hdim256_fp16_paged_softcap_sm80_cu_d53ad458_32014cuda3std3__45__cpo3endE:
	.zero		1
	.type		_ZN80_INTERNAL_c93eee38_44_flash_fwd_hdim256_fp16_paged_softcap_sm80_cu_d53ad458_32014cuda3std3__419piecewise_constructE,@object
	.size		_ZN80_INTERNAL_c93eee38_44_flash_fwd_hdim256_fp16_paged_softcap_sm80_cu_d53ad458_32014cuda3std3__419piecewise_constructE,(_ZN80_INTERNAL_c93eee38_44_flash_fwd_hdim256_fp16_paged_softcap_sm80_cu_d53ad458_32014cuda3std3__45__cpo4cendE - _ZN80_INTERNAL_c93eee38_44_flash_fwd_hdim256_fp16_paged_softcap_sm80_cu_d53ad458_32014cuda3std3__419piecewise_constructE)
_ZN80_INTERNAL_c93eee38_44_flash_fwd_hdim256_fp16_paged_softcap_sm80_cu_d53ad458_32014cuda3std3__419piecewise_constructE:
	.zero		1
	.type		_ZN80_INTERNAL_c93eee38_44_flash_fwd_hdim256_fp16_paged_softcap_sm80_cu_d53ad458_32014cuda3std3__45__cpo4cendE,@object
	.size		_ZN80_INTERNAL_c93eee38_44_flash_fwd_hdim256_fp16_paged_softcap_sm80_cu_d53ad458_32014cuda3std3__45__cpo4cendE,(_ZN80_INTERNAL_c93eee38_44_flash_fwd_hdim256_fp16_paged_softcap_sm80_cu_d53ad458_32014cuda3std6ranges3__45__cpo4swapE - _ZN80_INTERNAL_c93eee38_44_flash_fwd_hdim256_fp16_paged_softcap_sm80_cu_d53ad458_32014cuda3std3__45__cpo4cendE)
_ZN80_INTERNAL_c93eee38_44_flash_fwd_hdim256_fp16_paged_softcap_sm80_cu_d53ad458_32014cuda3std3__45__cpo4cendE:
	.zero		1
	.type		_ZN80_INTERNAL_c93eee38_44_flash_fwd_hdim256_fp16_paged_softcap_sm80_cu_d53ad458_32014cuda3std6ranges3__45__cpo4swapE,@object
	.size		_ZN80_INTERNAL_c93eee38_44_flash_fwd_hdim256_fp16_paged_softcap_sm80_cu_d53ad458_32014cuda3std6ranges3__45__cpo4swapE,(.L_7 - _ZN80_INTERNAL_c93eee38_44_flash_fwd_hdim256_fp16_paged_softcap_sm80_cu_d53ad458_32014cuda3std6ranges3__45__cpo4swapE)
_ZN80_INTERNAL_c93eee38_44_flash_fwd_hdim256_fp16_paged_softcap_sm80_cu_d53ad458_32014cuda3std6ranges3__45__cpo4swapE:
	.zero		1
.L_7:


//--------------------- .nv.shared._ZN7cutlass13device_kernelIN5flash19enable_sm80_to_sm89INS1_16FlashAttnFwdSm80INS1_25CollectiveMainloopFwdSm80ILi8ELi1ELb1EN4cute5tupleIJNS5_1CILi128EEENS7_ILi64EEENS7_ILi256EEEEEELi256ENS_6half_tEfNS_4arch4Sm80ELb0ELb0ELb1ELb1ELb1ELb0ELb1ELb0EEENS1_21CollectiveEpilogueFwdINS6_IJS8_SA_S9_EEENS6_IJNS7_ILi1EEESI_SI_EEESC_SE_Li256ELb1ELb1ELb0ELb0EEENS1_19SingleTileSchedulerILb1ELb0ELb1ELi128EEEEEEEEEvNT_6ParamsE --------------------------
	.section	.nv.shared._ZN7cutlass13device_kernelIN5flash19enable_sm80_to_sm89INS1_16FlashAttnFwdSm80INS1_25CollectiveMainloopFwdSm80ILi8ELi1ELb1EN4cute5tupleIJNS5_1CILi128EEENS7_ILi64EEENS7_ILi256EEEEEELi256ENS_6half_tEfNS_4arch4Sm80ELb0ELb0ELb1ELb1ELb1ELb0ELb1ELb0EEENS1_21CollectiveEpilogueFwdINS6_IJS8_SA_S9_EEENS6_IJNS7_ILi1EEESI_SI_EEESC_SE_Li256ELb1ELb1ELb0ELb0EEENS1_19SingleTileSchedulerILb1ELb0ELb1ELi128EEEEEEEEEvNT_6ParamsE,"aw",@nobits
	.sectionflags	@""
	.align	16


//--------------------- .nv.shared._ZN7cutlass13device_kernelIN5flash19enable_sm80_to_sm89INS1_16FlashAttnFwdSm80INS1_25CollectiveMainloopFwdSm80ILi8ELi1ELb0EN4cute5tupleIJNS5_1CILi128EEENS7_ILi32EEENS7_ILi256EEEEEELi256ENS_6half_tEfNS_4arch4Sm80ELb0ELb0ELb1ELb1ELb1ELb1ELb1ELb0EEENS1_21CollectiveEpilogueFwdINS6_IJS8_SA_S9_EEENS6_IJNS7_ILi1EEESI_SI_EEESC_SE_Li256ELb1ELb1ELb0ELb0EEENS1_19SingleTileSchedulerILb1ELb0ELb1ELi128EEEEEEEEEvNT_6ParamsE --------------------------
	.section	.nv.shared._ZN7cutlass13device_kernelIN5flash19enable_sm80_to_sm89INS1_16FlashAttnFwdSm80INS1_25CollectiveMainloopFwdSm80ILi8ELi1ELb0EN4cute5tupleIJNS5_1CILi128EEENS7_ILi32EEENS7_ILi256EEEEEELi256ENS_6half_tEfNS_4arch4Sm80ELb0ELb0ELb1ELb1ELb1ELb1ELb1ELb0EEENS1_21CollectiveEpilogueFwdINS6_IJS8_SA_S9_EEENS6_IJNS7_ILi1EEESI_SI_EEESC_SE_Li256ELb1ELb1ELb0ELb0EEENS1_19SingleTileSchedulerILb1ELb0ELb1ELi128EEEEEEEEEvNT_6ParamsE,"aw",@nobits
	.sectionflags	@""
	.align	16


//--------------------- .nv.shared._ZN7cutlass13device_kernelIN5flash19enable_sm80_to_sm89INS1_16FlashAttnFwdSm80INS1_25CollectiveMainloopFwdSm80ILi8ELi1ELb1EN4cute5tupleIJNS5_1CILi128EEENS7_ILi48EEENS7_ILi256EEEEEELi256ENS_6half_tEfNS_4arch4Sm80ELb0ELb1ELb1ELb0ELb1ELb0ELb1ELb0EEENS1_21CollectiveEpilogueFwdINS6_IJS8_SA_S9_EEENS6_IJNS7_ILi1EEESI_SI_EEESC_SE_Li256ELb0ELb1ELb0ELb0EEENS1_19SingleTileSchedulerILb0ELb0ELb1ELi128EEEEEEEEEvNT_6ParamsE --------------------------
	.section	.nv.shared._ZN7cutlass13device_kernelIN5flash19enable_sm80_to_sm89INS1_16FlashAttnFwdSm80INS1_25CollectiveMainloopFwdSm80ILi8ELi1ELb1EN4cute5tupleIJNS5_1CILi128EEENS7_ILi48EEENS7_ILi256EEEEEELi256ENS_6half_tEfNS_4arch4Sm80ELb0ELb1ELb1ELb0ELb1ELb0ELb1ELb0EEENS1_21CollectiveEpilogueFwdINS6_IJS8_SA_S9_EEENS6_IJNS7_ILi1EEESI_SI_EEESC_SE_Li256ELb0ELb1ELb0ELb0EEENS1_19SingleTileSchedulerILb0ELb0ELb1ELi128EEEEEEEEEvNT_6ParamsE,"aw",@nobits
	.sectionflags	@""
	.align	16


//--------------------- .nv.shared._ZN7cutlass13device_kernelIN5flash19enable_sm80_to_sm89INS1_16FlashAttnFwdSm80INS1_25CollectiveMainloopFwdSm80ILi8ELi1ELb1EN4cute5tupleIJNS5_1CILi128EEENS7_ILi48EEENS7_ILi256EEEEEELi256ENS_6half_tEfNS_4arch4Sm80ELb0ELb1ELb1ELb1ELb1ELb0ELb1ELb0EEENS1_21CollectiveEpilogueFwdINS6_IJS8_SA_S9_EEENS6_IJNS7_ILi1EEESI_SI_EEESC_SE_Li256ELb1ELb1ELb0ELb0EEENS1_19SingleTileSchedulerILb1ELb0ELb1ELi128EEEEEEEEEvNT_6ParamsE --------------------------
	.section	.nv.shared._ZN7cutlass13device_kernelIN5flash19enable_sm80_to_sm89INS1_16FlashAttnFwdSm80INS1_25CollectiveMainloopFwdSm80ILi8ELi1ELb1EN4cute5tupleIJNS5_1CILi128EEENS7_ILi48EEENS7_ILi256EEEEEELi256ENS_6half_tEfNS_4arch4Sm80ELb0ELb1ELb1ELb1ELb1ELb0ELb1ELb0EEENS1_21CollectiveEpilogueFwdINS6_IJS8_SA_S9_EEENS6_IJNS7_ILi1EEESI_SI_EEESC_SE_Li256ELb1ELb1ELb0ELb0EEENS1_19SingleTileSchedulerILb1ELb0ELb1ELi128EEEEEEEEEvNT_6ParamsE,"aw",@nobits
	.sectionflags	@""
	.align	16


//--------------------- .nv.shared._ZN7cutlass13device_kernelIN5flash19enable_sm80_to_sm89INS1_16FlashAttnFwdSm80INS1_25CollectiveMainloopFwdSm80ILi8ELi1ELb0EN4cute5tupleIJNS5_1CILi128EEENS7_ILi32EEENS7_ILi256EEEEEELi256ENS_6half_tEfNS_4arch4Sm80ELb0ELb1ELb1ELb1ELb1ELb1ELb1ELb0EEENS1_21CollectiveEpilogueFwdINS6_IJS8_SA_S9_EEENS6_IJNS7_ILi1EEESI_SI_EEESC_SE_Li256ELb1ELb1ELb0ELb0EEENS1_19SingleTileSchedulerILb1ELb0ELb1ELi128EEEEEEEEEvNT_6ParamsE --------------------------
	.section	.nv.shared._ZN7cutlass13device_kernelIN5flash19enable_sm80_to_sm89INS1_16FlashAttnFwdSm80INS1_25CollectiveMainloopFwdSm80ILi8ELi1ELb0EN4cute5tupleIJNS5_1CILi128EEENS7_ILi32EEENS7_ILi256EEEEEELi256ENS_6half_tEfNS_4arch4Sm80ELb0ELb1ELb1ELb1ELb1ELb1ELb1ELb0EEENS1_21CollectiveEpilogueFwdINS6_IJS8_SA_S9_EEENS6_IJNS7_ILi1EEESI_SI_EEESC_SE_Li256ELb1ELb1ELb0ELb0EEENS1_19SingleTileSchedulerILb1ELb0ELb1ELi128EEEEEEEEEvNT_6ParamsE,"aw",@nobits
	.sectionflags	@""
	.align	16


//--------------------- .nv.shared._ZN7cutlass13device_kernelIN5flash19enable_sm80_to_sm89INS1_16FlashAttnFwdSm80INS1_25CollectiveMainloopFwdSm80ILi8ELi1ELb1EN4cute5tupleIJNS5_1CILi128EEENS7_ILi64EEENS7_ILi256EEEEEELi256ENS_6half_tEfNS_4arch4Sm80ELb1ELb0ELb1ELb0ELb1ELb0ELb1ELb0EEENS1_21CollectiveEpilogueFwdINS6_IJS8_SA_S9_EEENS6_IJNS7_ILi1EEESI_SI_EEESC_SE_Li256ELb0ELb1ELb0ELb0EEENS1_30DynamicPersistentTileSchedulerILi256ELi256ELb0ELb1ELb0EEEEEEEEEvNT_6ParamsE --------------------------
	.section	.nv.shared._ZN7cutlass13device_kernelIN5flash19enable_sm80_to_sm89INS1_16FlashAttnFwdSm80INS1_25CollectiveMainloopFwdSm80ILi8ELi1ELb1EN4cute5tupleIJNS5_1CILi128EEENS7_ILi64EEENS7_ILi256EEEEEELi256ENS_6half_tEfNS_4arch4Sm80ELb1ELb0ELb1ELb0ELb1ELb0ELb1ELb0EEENS1_21CollectiveEpilogueFwdINS6_IJS8_SA_S9_EEENS6_IJNS7_ILi1EEESI_SI_EEESC_SE_Li256ELb0ELb1ELb0ELb0EEENS1_30DynamicPersistentTileSchedulerILi256ELi256ELb0ELb1ELb0EEEEEEEEEvNT_6ParamsE,"aw",@nobits
	.sectionflags	@""
	.align	16


//--------------------- .nv.shared._ZN7cutlass13device_kernelIN5flash19enable_sm80_to_sm89INS1_16FlashAttnFwdSm80INS1_25CollectiveMainloopFwdSm80ILi8ELi1ELb1EN4cute5tupleIJNS5_1CILi128EEENS7_ILi64EEENS7_ILi256EEEEEELi256ENS_6half_tEfNS_4arch4Sm80ELb1ELb0ELb1ELb1ELb1ELb0ELb1ELb0EEENS1_21CollectiveEpilogueFwdINS6_IJS8_SA_S9_EEENS6_IJNS7_ILi1EEESI_SI_EEESC_SE_Li256ELb1ELb1ELb0ELb0EEENS1_19SingleTileSchedulerILb1ELb0ELb1ELi128EEEEEEEEEvNT_6ParamsE --------------------------
	.section	.nv.shared._ZN7cutlass13device_kernelIN5flash19enable_sm80_to_sm89INS1_16FlashAttnFwdSm80INS1_25CollectiveMainloopFwdSm80ILi8ELi1ELb1EN4cute5tupleIJNS5_1CILi128EEENS7_ILi64EEENS7_ILi256EEEEEELi256ENS_6half_tEfNS_4arch4Sm80ELb1ELb0ELb1ELb1ELb1ELb0ELb1ELb0EEENS1_21CollectiveEpilogueFwdINS6_IJS8_SA_S9_EEENS6_IJNS7_ILi1EEESI_SI_EEESC_SE_Li256ELb1ELb1ELb0ELb0EEENS1_19SingleTileSchedulerILb1ELb0ELb1ELi128EEEEEEEEEvNT_6ParamsE,"aw",@nobits
	.sectionflags	@""
	.align	16


//--------------------- .nv.shared._ZN7cutlass13device_kernelIN5flash19enable_sm80_to_sm89INS1_16FlashAttnFwdSm80INS1_25CollectiveMainloopFwdSm80ILi8ELi1ELb0EN4cute5tupleIJNS5_1CILi128EEENS7_ILi32EEENS7_ILi256EEEEEELi256ENS_6half_tEfNS_4arch4Sm80ELb1ELb0ELb1ELb1ELb1ELb1ELb1ELb0EEENS1_21CollectiveEpilogueFwdINS6_IJS8_SA_S9_EEENS6_IJNS7_ILi1EEESI_SI_EEESC_SE_Li256ELb1ELb1ELb0ELb0EEENS1_19SingleTileSchedulerILb1ELb0ELb1ELi128EEEEEEEEEvNT_6ParamsE --------------------------
	.section	.nv.shared._ZN7cutlass13device_kernelIN5flash19enable_sm80_to_sm89INS1_16FlashAttnFwdSm80INS1_25CollectiveMainloopFwdSm80ILi8ELi1ELb0EN4cute5tupleIJNS5_1CILi128EEENS7_ILi32EEENS7_ILi256EEEEEELi256ENS_6half_tEfNS_4arch4Sm80ELb1ELb0ELb1ELb1ELb1ELb1ELb1ELb0EEENS1_21CollectiveEpilogueFwdINS6_IJS8_SA_S9_EEENS6_IJNS7_ILi1EEESI_SI_EEESC_SE_Li256ELb1ELb1ELb0ELb0EEENS1_19SingleTileSchedulerILb1ELb0ELb1ELi128EEEEEEEEEvNT_6ParamsE,"aw",@nobits
	.sectionflags	@""
	.align	16


//--------------------- .nv.shared._ZN7cutlass13device_kernelIN5flash19enable_sm80_to_sm89INS1_16FlashAttnFwdSm80INS1_25CollectiveMainloopFwdSm80ILi8ELi1ELb0EN4cute5tupleIJNS5_1CILi128EEENS7_ILi96EEENS7_ILi256EEEEEELi256ENS_6half_tEfNS_4arch4Sm80ELb0ELb0ELb1ELb0ELb1ELb0ELb1ELb0EEENS1_21CollectiveEpilogueFwdINS6_IJS8_SA_S9_EEENS6_IJNS7_ILi1EEESI_SI_EEESC_SE_Li256ELb0ELb1ELb0ELb0EEENS1_19SingleTileSchedulerILb0ELb0ELb1ELi128EEEEEEEEEvNT_6ParamsE --------------------------
	.section	.nv.shared._ZN7cutlass13device_kernelIN5flash19enable_sm80_to_sm89INS1_16FlashAttnFwdSm80INS1_25CollectiveMainloopFwdSm80ILi8ELi1ELb0EN4cute5tupleIJNS5_1CILi128EEENS7_ILi96EEENS7_ILi256EEEEEELi256ENS_6half_tEfNS_4arch4Sm80ELb0ELb0ELb1ELb0ELb1ELb0ELb1ELb0EEENS1_21CollectiveEpilogueFwdINS6_IJS8_SA_S9_EEENS6_IJNS7_ILi1EEESI_SI_EEESC_SE_Li256ELb0ELb1ELb0ELb0EEENS1_19SingleTileSchedulerILb0ELb0ELb1ELi128EEEEEEEEEvNT_6ParamsE,"aw",@nobits
	.sectionflags	@""
	.align	16


//--------------------- .nv.shared._ZN7cutlass13device_kernelIN5flash19enable_sm80_to_sm89INS1_16FlashAttnFwdSm80INS1_25CollectiveMainloopFwdSm80ILi8ELi1ELb0EN4cute5tupleIJNS5_1CILi128EEENS7_ILi96EEENS7_ILi256EEEEEELi256ENS_6half_tEfNS_4arch4Sm80ELb0ELb0ELb1ELb1ELb1ELb0ELb1ELb0EEENS1_21CollectiveEpilogueFwdINS6_IJS8_SA_S9_EEENS6_IJNS7_ILi1EEESI_SI_EEESC_SE_Li256ELb1ELb1ELb0ELb0EEENS1_19SingleTileSchedulerILb1ELb0ELb1ELi128EEEEEEEEEvNT_6ParamsE --------------------------
	.section	.nv.shared._ZN7cutlass13device_kernelIN5flash19enable_sm80_to_sm89INS1_16FlashAttnFwdSm80INS1_25CollectiveMainloopFwdSm80ILi8ELi1ELb0EN4cute5tupleIJNS5_1CILi128EEENS7_ILi96EEENS7_ILi256EEEEEELi256ENS_6half_tEfNS_4arch4Sm80ELb0ELb0ELb1ELb1ELb1ELb0ELb1ELb0EEENS1_21CollectiveEpilogueFwdINS6_IJS8_SA_S9_EEENS6_IJNS7_ILi1EEESI_SI_EEESC_SE_Li256ELb1ELb1ELb0ELb0EEENS1_19SingleTileSchedulerILb1ELb0ELb1ELi128EEEEEEEEEvNT_6ParamsE,"aw",@nobits
	.sectionflags	@""
	.align	16


//--------------------- .nv.shared._ZN7cutlass13device_kernelIN5flash19enable_sm80_to_sm89INS1_16FlashAttnFwdSm80INS1_25CollectiveMainloopFwdSm80ILi8ELi1ELb0EN4cute5tupleIJNS5_1CILi128EEENS7_ILi48EEENS7_ILi256EEEEEELi256ENS_6half_tEfNS_4arch4Sm80ELb0ELb0ELb1ELb1ELb1ELb1ELb1ELb0EEENS1_21CollectiveEpilogueFwdINS6_IJS8_SA_S9_EEENS6_IJNS7_ILi1EEESI_SI_EEESC_SE_Li256ELb1ELb1ELb0ELb0EEENS1_19SingleTileSchedulerILb1ELb0ELb1ELi128EEEEEEEEEvNT_6ParamsE --------------------------
	.section	.nv.shared._ZN7cutlass13device_kernelIN5flash19enable_sm80_to_sm89INS1_16FlashAttnFwdSm80INS1_25CollectiveMainloopFwdSm80ILi8ELi1ELb0EN4cute5tupleIJNS5_1CILi128EEENS7_ILi48EEENS7_ILi256EEEEEELi256ENS_6half_tEfNS_4arch4Sm80ELb0ELb0ELb1ELb1ELb1ELb1ELb1ELb0EEENS1_21CollectiveEpilogueFwdINS6_IJS8_SA_S9_EEENS6_IJNS7_ILi1EEESI_SI_EEESC_SE_Li256ELb1ELb1ELb0ELb0EEENS1_19SingleTileSchedulerILb1ELb0ELb1ELi128EEEEEEEEEvNT_6ParamsE,"aw",@nobits
	.sectionflags	@""
	.align	16


//--------------------- .nv.shared._ZN7cutlass13device_kernelIN5flash19enable_sm80_to_sm89INS1_16FlashAttnFwdSm80INS1_25CollectiveMainloopFwdSm80ILi8ELi1ELb0EN4cute5tupleIJNS5_1CILi128EEENS7_ILi64EEENS7_ILi256EEEEEELi256ENS_6half_tEfNS_4arch4Sm80ELb0ELb1ELb1ELb0ELb1ELb0ELb1ELb0EEENS1_21CollectiveEpilogueFwdINS6_IJS8_SA_S9_EEENS6_IJNS7_ILi1EEESI_SI_EEESC_SE_Li256ELb0ELb1ELb0ELb0EEENS1_19SingleTileSchedulerILb0ELb0ELb1ELi128EEEEEEEEEvNT_6ParamsE --------------------------
	.section	.nv.shared._ZN7cutlass13device_kernelIN5flash19enable_sm80_to_sm89INS1_16FlashAttnFwdSm80INS1_25CollectiveMainloopFwdSm80ILi8ELi1ELb0EN4cute5tupleIJNS5_1CILi128EEENS7_ILi64EEENS7_ILi256EEEEEELi256ENS_6half_tEfNS_4arch4Sm80ELb0ELb1ELb1ELb0ELb1ELb0ELb1ELb0EEENS1_21CollectiveEpilogueFwdINS6_IJS8_SA_S9_EEENS6_IJNS7_ILi1EEESI_SI_EEESC_SE_Li256ELb0ELb1ELb0ELb0EEENS1_19SingleTileSchedulerILb0ELb0ELb1ELi128EEEEEEEEEvNT_6ParamsE,"aw",@nobits
	.sectionflags	@""
	.align	16


//--------------------- .nv.shared._ZN7cutlass13device_kernelIN5flash19enable_sm80_to_sm89INS1_16FlashAttnFwdSm80INS1_25CollectiveMainloopFwdSm80ILi8ELi1ELb0EN4cute5tupleIJNS5_1CILi128EEENS7_ILi64EEENS7_ILi256EEEEEELi256ENS_6half_tEfNS_4arch4Sm80ELb0ELb1ELb1ELb1ELb1ELb0ELb1ELb0EEENS1_21CollectiveEpilogueFwdINS6_IJS8_SA_S9_EEENS6_IJNS7_ILi1EEESI_SI_EEESC_SE_Li256ELb1ELb1ELb0ELb0EEENS1_19SingleTileSchedulerILb1ELb0ELb1ELi128EEEEEEEEEvNT_6ParamsE --------------------------
	.section	.nv.shared._ZN7cutlass13device_kernelIN5flash19enable_sm80_to_sm89INS1_16FlashAttnFwdSm80INS1_25CollectiveMainloopFwdSm80ILi8ELi1ELb0EN4cute5tupleIJNS5_1CILi128EEENS7_ILi64EEENS7_ILi256EEEEEELi256ENS_6half_tEfNS_4arch4Sm80ELb0ELb1ELb1ELb1ELb1ELb0ELb1ELb0EEENS1_21CollectiveEpilogueFwdINS6_IJS8_SA_S9_EEENS6_IJNS7_ILi1EEESI_SI_EEESC_SE_Li256ELb1ELb1ELb0ELb0EEENS1_19SingleTileSchedulerILb1ELb0ELb1ELi128EEEEEEEEEvNT_6ParamsE,"aw",@nobits
	.sectionflags	@""
	.align	16


//--------------------- .nv.shared._ZN7cutlass13device_kernelIN5flash19enable_sm80_to_sm89INS1_16FlashAttnFwdSm80INS1_25CollectiveMainloopFwdSm80ILi8ELi1ELb0EN4cute5tupleIJNS5_1CILi128EEENS7_ILi48EEENS7_ILi256EEEEEELi256ENS_6half_tEfNS_4arch4Sm80ELb0ELb1ELb1ELb1ELb1ELb1ELb1ELb0EEENS1_21CollectiveEpilogueFwdINS6_IJS8_SA_S9_EEENS6_IJNS7_ILi1EEESI_SI_EEESC_SE_Li256ELb1ELb1ELb0ELb0EEENS1_19SingleTileSchedulerILb1ELb0ELb1ELi128EEEEEEEEEvNT_6ParamsE --------------------------
	.section	.nv.shared._ZN7cutlass13device_kernelIN5flash19enable_sm80_to_sm89INS1_16FlashAttnFwdSm80INS1_25CollectiveMainloopFwdSm80ILi8ELi1ELb0EN4cute5tupleIJNS5_1CILi128EEENS7_ILi48EEENS7_ILi256EEEEEELi256ENS_6half_tEfNS_4arch4Sm80ELb0ELb1ELb1ELb1ELb1ELb1ELb1ELb0EEENS1_21CollectiveEpilogueFwdINS6_IJS8_SA_S9_EEENS6_IJNS7_ILi1EEESI_SI_EEESC_SE_Li256ELb1ELb1ELb0ELb0EEENS1_19SingleTileSchedulerILb1ELb0ELb1ELi128EEEEEEEEEvNT_6ParamsE,"aw",@nobits
	.sectionflags	@""
	.align	16


//--------------------- .nv.shared._ZN7cutlass13device_kernelIN5flash19enable_sm80_to_sm89INS1_16FlashAttnFwdSm80INS1_25CollectiveMainloopFwdSm80ILi8ELi1ELb0EN4cute5tupleIJNS5_1CILi128EEENS7_ILi96EEENS7_ILi256EEEEEELi256ENS_6half_tEfNS_4arch4Sm80ELb1ELb0ELb1ELb0ELb1ELb0ELb1ELb0EEENS1_21CollectiveEpilogueFwdINS6_IJS8_SA_S9_EEENS6_IJNS7_ILi1EEESI_SI_EEESC_SE_Li256ELb0ELb1ELb0ELb0EEENS1_30DynamicPersistentTileSchedulerILi256ELi256ELb0ELb1ELb0EEEEEEEEEvNT_6ParamsE --------------------------
	.section	.nv.shared._ZN7cutlass13device_kernelIN5flash19enable_sm80_to_sm89INS1_16FlashAttnFwdSm80INS1_25CollectiveMainloopFwdSm80ILi8ELi1ELb0EN4cute5tupleIJNS5_1CILi128EEENS7_ILi96EEENS7_ILi256EEEEEELi256ENS_6half_tEfNS_4arch4Sm80ELb1ELb0ELb1ELb0ELb1ELb0ELb1ELb0EEENS1_21CollectiveEpilogueFwdINS6_IJS8_SA_S9_EEENS6_IJNS7_ILi1EEESI_SI_EEESC_SE_Li256ELb0ELb1ELb0ELb0EEENS1_30DynamicPersistentTileSchedulerILi256ELi256ELb0ELb1ELb0EEEEEEEEEvNT_6ParamsE,"aw",@nobits
	.sectionflags	@""
	.align	16


//--------------------- .nv.shared._ZN7cutlass13device_kernelIN5flash19enable_sm80_to_sm89INS1_16FlashAttnFwdSm80INS1_25CollectiveMainloopFwdSm80ILi8ELi1ELb0EN4cute5tupleIJNS5_1CILi128EEENS7_ILi96EEENS7_ILi256EEEEEELi256ENS_6half_tEfNS_4arch4Sm80ELb1ELb0ELb1ELb1ELb1ELb0ELb1ELb0EEENS1_21CollectiveEpilogueFwdINS6_IJS8_SA_S9_EEENS6_IJNS7_ILi1EEESI_SI_EEESC_SE_Li256ELb1ELb1ELb0ELb0EEENS1_19SingleTileSchedulerILb1ELb0ELb1ELi128EEEEEEEEEvNT_6ParamsE --------------------------
	.section	.nv.shared._ZN7cutlass13device_kernelIN5flash19enable_sm80_to_sm89INS1_16FlashAttnFwdSm80INS1_25CollectiveMainloopFwdSm80ILi8ELi1ELb0EN4cute5tupleIJNS5_1CILi128EEENS7_ILi96EEENS7_ILi256EEEEEELi256ENS_6half_tEfNS_4arch4Sm80ELb1ELb0ELb1ELb1ELb1ELb0ELb1ELb0EEENS1_21CollectiveEpilogueFwdINS6_IJS8_SA_S9_EEENS6_IJNS7_ILi1EEESI_SI_EEESC_SE_Li256ELb1ELb1ELb0ELb0EEENS1_19SingleTileSchedulerILb1ELb0ELb1ELi128EEEEEEEEEvNT_6ParamsE,"aw",@nobits
	.sectionflags	@""
	.align	16


//--------------------- .nv.shared._ZN7cutlass13device_kernelIN5flash19enable_sm80_to_sm89INS1_16FlashAttnFwdSm80INS1_25CollectiveMainloopFwdSm80ILi8ELi1ELb0EN4cute5tupleIJNS5_1CILi128EEENS7_ILi48EEENS7_ILi256EEEEEELi256ENS_6half_tEfNS_4arch4Sm80ELb1ELb0ELb1ELb1ELb1ELb1ELb1ELb0EEENS1_21CollectiveEpilogueFwdINS6_IJS8_SA_S9_EEENS6_IJNS7_ILi1EEESI_SI_EEESC_SE_Li256ELb1ELb1ELb0ELb0EEENS1_19SingleTileSchedulerILb1ELb0ELb1ELi128EEEEEEEEEvNT_6ParamsE --------------------------
	.section	.nv.shared._ZN7cutlass13device_kernelIN5flash19enable_sm80_to_sm89INS1_16FlashAttnFwdSm80INS1_25CollectiveMainloopFwdSm80ILi8ELi1ELb0EN4cute5tupleIJNS5_1CILi128EEENS7_ILi48EEENS7_ILi256EEEEEELi256ENS_6half_tEfNS_4arch4Sm80ELb1ELb0ELb1ELb1ELb1ELb1ELb1ELb0EEENS1_21CollectiveEpilogueFwdINS6_IJS8_SA_S9_EEENS6_IJNS7_ILi1EEESI_SI_EEESC_SE_Li256ELb1ELb1ELb0ELb0EEENS1_19SingleTileSchedulerILb1ELb0ELb1ELi128EEEEEEEEEvNT_6ParamsE,"aw",@nobits
	.sectionflags	@""
	.align	16
